	.target	sm_90a

	.elftype	@"ET_EXEC"


//--------------------- .note.nv.tkinfo           --------------------------
	.section	.note.nv.tkinfo,"",@"SHT_NOTE"
	.sectionflags	@"SHF_NOTE_NV_TKINFO"
	.tkinfo
        /*0018*/ 	.word	0x00000002
        /*0030*/ 	.string	""
        /*0030*/ 	.string	"ptxas"
        /*0030*/ 	.string	"Cuda compilation tools, release 13.0, V13.0.88"
        /*0030*/ 	.string	"Build cuda_13.0.r13.0/compiler.36424714_0"
        /*0030*/ 	.string	"-arch sm_90a -m 64 "



//--------------------- .note.nv.cuinfo           --------------------------
	.section	.note.nv.cuinfo,"",@"SHT_NOTE"
	.sectionflags	@"SHF_NOTE_NV_CUINFO"
        /*0018*/ 	.short	0x0002
        /*001a*/ 	.short	0x005a
        /*001c*/ 	.short	0x0082
	.zero		2


//--------------------- .nv.info                  --------------------------
	.section	.nv.info,"",@"SHT_CUDA_INFO"
	.align	4


	//----- nvinfo : EIATTR_REGCOUNT
	.align		4
        /*0000*/ 	.byte	0x04, 0x2f
        /*0002*/ 	.short	(.L_27 - .L_26)
	.align		4
.L_26:
        /*0004*/ 	.word	index@(_ZN7cutlass13device_kernelIN5flash11enable_sm90INS1_16FlashAttnFwdSm90INS1_25CollectiveMainloopFwdSm90ILi2EN4cute5tupleIJNS5_1CILi1EEES8_S8_EEENS6_IJNS7_ILi128EEENS7_ILi160EEENS7_ILi192EEEEEELi128ENS_12float_e4m3_tEfNS_4arch4Sm90ELb1ELb0ELb1ELb1ELb0ELb1ELb0ELb1ELb1ELb1ELb0ELb0EEENS1_21CollectiveEpilogueFwdINS6_IJSA_SA_SB_EEES9_NS_10bfloat16_tESG_Li256ELb1ELb1ELb0ELb1EEENS1_36VarlenDynamicPersistentTileSchedulerILi128ELi160ELi256ELi128ELb0ELb1ELb1ELb1ELb1ELb1EEEEEEEEEvNT_6ParamsE)
        /*0008*/ 	.word	0x000000a8


	//----- nvinfo : EIATTR_FRAME_SIZE
	.align		4
.L_27:
        /*000c*/ 	.byte	0x04, 0x11
        /*000e*/ 	.short	(.L_29 - .L_28)
	.align		4
.L_28:
        /*0010*/ 	.word	index@(_ZN7cutlass13device_kernelIN5flash11enable_sm90INS1_16FlashAttnFwdSm90INS1_25CollectiveMainloopFwdSm90ILi2EN4cute5tupleIJNS5_1CILi1EEES8_S8_EEENS6_IJNS7_ILi128EEENS7_ILi160EEENS7_ILi192EEEEEELi128ENS_12float_e4m3_tEfNS_4arch4Sm90ELb1ELb0ELb1ELb1ELb0ELb1ELb0ELb1ELb1ELb1ELb0ELb0EEENS1_21CollectiveEpilogueFwdINS6_IJSA_SA_SB_EEES9_NS_10bfloat16_tESG_Li256ELb1ELb1ELb0ELb1EEENS1_36VarlenDynamicPersistentTileSchedulerILi128ELi160ELi256ELi128ELb0ELb1ELb1ELb1ELb1ELb1EEEEEEEEEvNT_6ParamsE)
        /*0014*/ 	.word	0x00000060


	//----- nvinfo : EIATTR_REGCOUNT
	.align		4
.L_29:
        /*0018*/ 	.byte	0x04, 0x2f
        /*001a*/ 	.short	(.L_31 - .L_30)
	.align		4
.L_30:
        /*001c*/ 	.word	index@(_ZN7cutlass13device_kernelIN5flash11enable_sm90INS1_16FlashAttnFwdSm90INS1_25CollectiveMainloopFwdSm90ILi2EN4cute5tupleIJNS5_1CILi1EEES8_S8_EEENS6_IJNS7_ILi128EEENS7_ILi160EEENS7_ILi192EEEEEELi128ENS_12float_e4m3_tEfNS_4arch4Sm90ELb1ELb0ELb1ELb1ELb0ELb0ELb0ELb1ELb1ELb1ELb0ELb0EEENS1_21CollectiveEpilogueFwdINS6_IJSA_SA_SB_EEES9_NS_10bfloat16_tESG_Li256ELb1ELb1ELb0ELb1EEENS1_36VarlenDynamicPersistentTileSchedulerILi128ELi160ELi256ELi128ELb0ELb1ELb1ELb1ELb1ELb1EEEEEEEEEvNT_6ParamsE)
        /*0020*/ 	.word	0x000000a8


	//----- nvinfo : EIATTR_FRAME_SIZE
	.align		4
.L_31:
        /*0024*/ 	.byte	0x04, 0x11
        /*0026*/ 	.short	(.L_33 - .L_32)
	.align		4
.L_32:
        /*0028*/ 	.word	index@(_ZN7cutlass13device_kernelIN5flash11enable_sm90INS1_16FlashAttnFwdSm90INS1_25CollectiveMainloopFwdSm90ILi2EN4cute5tupleIJNS5_1CILi1EEES8_S8_EEENS6_IJNS7_ILi128EEENS7_ILi160EEENS7_ILi192EEEEEELi128ENS_12float_e4m3_tEfNS_4arch4Sm90ELb1ELb0ELb1ELb1ELb0ELb0ELb0ELb1ELb1ELb1ELb0ELb0EEENS1_21CollectiveEpilogueFwdINS6_IJSA_SA_SB_EEES9_NS_10bfloat16_tESG_Li256ELb1ELb1ELb0ELb1EEENS1_36VarlenDynamicPersistentTileSchedulerILi128ELi160ELi256ELi128ELb0ELb1ELb1ELb1ELb1ELb1EEEEEEEEEvNT_6ParamsE)
        /*002c*/ 	.word	0x00000038


	//----- nvinfo : EIATTR_REGCOUNT
	.align		4
.L_33:
        /*0030*/ 	.byte	0x04, 0x2f
        /*0032*/ 	.short	(.L_35 - .L_34)
	.align		4
.L_34:
        /*0034*/ 	.word	index@(_ZN7cutlass13device_kernelIN5flash11enable_sm90INS1_16FlashAttnFwdSm90INS1_25CollectiveMainloopFwdSm90ILi2EN4cute5tupleIJNS5_1CILi1EEES8_S8_EEENS6_IJNS7_ILi128EEENS7_ILi160EEENS7_ILi192EEEEEELi128ENS_12float_e4m3_tEfNS_4arch4Sm90ELb1ELb0ELb1ELb0ELb0ELb0ELb0ELb1ELb1ELb1ELb0ELb0EEENS1_21CollectiveEpilogueFwdINS6_IJSA_SA_SB_EEES9_NS_10bfloat16_tESG_Li256ELb0ELb1ELb0ELb1EEENS1_30DynamicPersistentTileSchedulerILi256ELi128ELb0ELb1ELb1EEEEEEEEEvNT_6ParamsE)
        /*0038*/ 	.word	0x000000a8


	//----- nvinfo : EIATTR_FRAME_SIZE
	.align		4
.L_35:
        /*003c*/ 	.byte	0x04, 0x11
        /*003e*/ 	.short	(.L_37 - .L_36)
	.align		4
.L_36:
        /*0040*/ 	.word	index@(_ZN7cutlass13device_kernelIN5flash11enable_sm90INS1_16FlashAttnFwdSm90INS1_25CollectiveMainloopFwdSm90ILi2EN4cute5tupleIJNS5_1CILi1EEES8_S8_EEENS6_IJNS7_ILi128EEENS7_ILi160EEENS7_ILi192EEEEEELi128ENS_12float_e4m3_tEfNS_4arch4Sm90ELb1ELb0ELb1ELb0ELb0ELb0ELb0ELb1ELb1ELb1ELb0ELb0EEENS1_21CollectiveEpilogueFwdINS6_IJSA_SA_SB_EEES9_NS_10bfloat16_tESG_Li256ELb0ELb1ELb0ELb1EEENS1_30DynamicPersistentTileSchedulerILi256ELi128ELb0ELb1ELb1EEEEEEEEEvNT_6ParamsE)
        /*0044*/ 	.word	0x00000028


	//----- nvinfo : EIATTR_REGCOUNT
	.align		4
.L_37:
        /*0048*/ 	.byte	0x04, 0x2f
        /*004a*/ 	.short	(.L_39 - .L_38)
	.align		4
.L_38:
        /*004c*/ 	.word	index@(_ZN7cutlass13device_kernelIN5flash11enable_sm90INS1_16FlashAttnFwdSm90INS1_25CollectiveMainloopFwdSm90ILi2EN4cute5tupleIJNS5_1CILi1EEES8_S8_EEENS6_IJNS7_ILi128EEESA_NS7_ILi192EEEEEELi128ENS_12float_e4m3_tEfNS_4arch4Sm90ELb0ELb1ELb1ELb1ELb0ELb1ELb0ELb1ELb1ELb1ELb0ELb0EEENS1_21CollectiveEpilogueFwdINS6_IJSA_SA_SA_EEES9_NS_10bfloat16_tESF_Li256ELb1ELb1ELb0ELb1EEENS1_36VarlenDynamicPersistentTileSchedulerILi128ELi128ELi256ELi128ELb0ELb1ELb1ELb1ELb0ELb1EEEEEEEEEvNT_6ParamsE)
        /*0050*/ 	.word	0x000000a8


	//----- nvinfo : EIATTR_FRAME_SIZE
	.align		4
.L_39:
        /*0054*/ 	.byte	0x04, 0x11
        /*0056*/ 	.short	(.L_41 - .L_40)
	.align		4
.L_40:
        /*0058*/ 	.word	index@(_ZN7cutlass13device_kernelIN5flash11enable_sm90INS1_16FlashAttnFwdSm90INS1_25CollectiveMainloopFwdSm90ILi2EN4cute5tupleIJNS5_1CILi1EEES8_S8_EEENS6_IJNS7_ILi128EEESA_NS7_ILi192EEEEEELi128ENS_12float_e4m3_tEfNS_4arch4Sm90ELb0ELb1ELb1ELb1ELb0ELb1ELb0ELb1ELb1ELb1ELb0ELb0EEENS1_21CollectiveEpilogueFwdINS6_IJSA_SA_SA_EEES9_NS_10bfloat16_tESF_Li256ELb1ELb1ELb0ELb1EEENS1_36VarlenDynamicPersistentTileSchedulerILi128ELi128ELi256ELi128ELb0ELb1ELb1ELb1ELb0ELb1EEEEEEEEEvNT_6ParamsE)
        /*005c*/ 	.word	0x00000060


	//----- nvinfo : EIATTR_REGCOUNT
	.align		4
.L_41:
        /*0060*/ 	.byte	0x04, 0x2f
        /*0062*/ 	.short	(.L_43 - .L_42)
	.align		4
.L_42:
        /*0064*/ 	.word	index@(_ZN7cutlass13device_kernelIN5flash11enable_sm90INS1_16FlashAttnFwdSm90INS1_25CollectiveMainloopFwdSm90ILi2EN4cute5tupleIJNS5_1CILi1EEES8_S8_EEENS6_IJNS7_ILi128EEESA_NS7_ILi192EEEEEELi128ENS_12float_e4m3_tEfNS_4arch4Sm90ELb0ELb1ELb1ELb1ELb0ELb0ELb0ELb1ELb1ELb1ELb0ELb0EEENS1_21CollectiveEpilogueFwdINS6_IJSA_SA_SA_EEES9_NS_10bfloat16_tESF_Li256ELb1ELb1ELb0ELb1EEENS1_36VarlenDynamicPersistentTileSchedulerILi128ELi128ELi256ELi128ELb0ELb1ELb1ELb1ELb0ELb1EEEEEEEEEvNT_6ParamsE)
        /*0068*/ 	.word	0x000000a8


	//----- nvinfo : EIATTR_FRAME_SIZE
	.align		4
.L_43:
        /*006c*/ 	.byte	0x04, 0x11
        /*006e*/ 	.short	(.L_45 - .L_44)
	.align		4
.L_44:
        /*0070*/ 	.word	index@(_ZN7cutlass13device_kernelIN5flash11enable_sm90INS1_16FlashAttnFwdSm90INS1_25CollectiveMainloopFwdSm90ILi2EN4cute5tupleIJNS5_1CILi1EEES8_S8_EEENS6_IJNS7_ILi128EEESA_NS7_ILi192EEEEEELi128ENS_12float_e4m3_tEfNS_4arch4Sm90ELb0ELb1ELb1ELb1ELb0ELb0ELb0ELb1ELb1ELb1ELb0ELb0EEENS1_21CollectiveEpilogueFwdINS6_IJSA_SA_SA_EEES9_NS_10bfloat16_tESF_Li256ELb1ELb1ELb0ELb1EEENS1_36VarlenDynamicPersistentTileSchedulerILi128ELi128ELi256ELi128ELb0ELb1ELb1ELb1ELb0ELb1EEEEEEEEEvNT_6ParamsE)
        /*0074*/ 	.word	0x00000038


	//----- nvinfo : EIATTR_REGCOUNT
	.align		4
.L_45:
        /*0078*/ 	.byte	0x04, 0x2f
        /*007a*/ 	.short	(.L_47 - .L_46)
	.align		4
.L_46:
        /*007c*/ 	.word	index@(_ZN7cutlass13device_kernelIN5flash11enable_sm90INS1_16FlashAttnFwdSm90INS1_25CollectiveMainloopFwdSm90ILi2EN4cute5tupleIJNS5_1CILi1EEES8_S8_EEENS6_IJNS7_ILi128EEESA_NS7_ILi192EEEEEELi128ENS_12float_e4m3_tEfNS_4arch4Sm90ELb0ELb1ELb1ELb0ELb0ELb0ELb0ELb1ELb1ELb1ELb0ELb0EEENS1_21CollectiveEpilogueFwdINS6_IJSA_SA_SA_EEES9_NS_10bfloat16_tESF_Li256ELb0ELb1ELb0ELb1EEENS1_30DynamicPersistentTileSchedulerILi256ELi128ELb0ELb1ELb1EEEEEEEEEvNT_6ParamsE)
        /*0080*/ 	.word	0x000000a8


	//----- nvinfo : EIATTR_FRAME_SIZE
	.align		4
.L_47:
        /*0084*/ 	.byte	0x04, 0x11
        /*0086*/ 	.short	(.L_49 - .L_48)
	.align		4
.L_48:
        /*0088*/ 	.word	index@(_ZN7cutlass13device_kernelIN5flash11enable_sm90INS1_16FlashAttnFwdSm90INS1_25CollectiveMainloopFwdSm90ILi2EN4cute5tupleIJNS5_1CILi1EEES8_S8_EEENS6_IJNS7_ILi128EEESA_NS7_ILi192EEEEEELi128ENS_12float_e4m3_tEfNS_4arch4Sm90ELb0ELb1ELb1ELb0ELb0ELb0ELb0ELb1ELb1ELb1ELb0ELb0EEENS1_21CollectiveEpilogueFwdINS6_IJSA_SA_SA_EEES9_NS_10bfloat16_tESF_Li256ELb0ELb1ELb0ELb1EEENS1_30DynamicPersistentTileSchedulerILi256ELi128ELb0ELb1ELb1EEEEEEEEEvNT_6ParamsE)
        /*008c*/ 	.word	0x00000030


	//----- nvinfo : EIATTR_REGCOUNT
	.align		4
.L_49:
        /*0090*/ 	.byte	0x04, 0x2f
        /*0092*/ 	.short	(.L_51 - .L_50)
	.align		4
.L_50:
        /*0094*/ 	.word	index@(_ZN7cutlass13device_kernelIN5flash11enable_sm90INS1_16FlashAttnFwdSm90INS1_25CollectiveMainloopFwdSm90ILi2EN4cute5tupleIJNS5_1CILi1EEES8_S8_EEENS6_IJNS7_ILi128EEENS7_ILi160EEENS7_ILi192EEEEEELi128ENS_12float_e4m3_tEfNS_4arch4Sm90ELb0ELb0ELb1ELb1ELb0ELb1ELb0ELb1ELb1ELb1ELb0ELb0EEENS1_21CollectiveEpilogueFwdINS6_IJSA_SA_SB_EEES9_NS_10bfloat16_tESG_Li256ELb1ELb1ELb0ELb1EEENS1_36VarlenDynamicPersistentTileSchedulerILi128ELi160ELi256ELi128ELb0ELb1ELb1ELb0ELb1ELb1EEEEEEEEEvNT_6ParamsE)
        /*0098*/ 	.word	0x000000a8


	//----- nvinfo : EIATTR_FRAME_SIZE
	.align		4
.L_51:
        /*009c*/ 	.byte	0x04, 0x11
        /*009e*/ 	.short	(.L_53 - .L_52)
	.align		4
.L_52:
        /*00a0*/ 	.word	index@(_ZN7cutlass13device_kernelIN5flash11enable_sm90INS1_16FlashAttnFwdSm90INS1_25CollectiveMainloopFwdSm90ILi2EN4cute5tupleIJNS5_1CILi1EEES8_S8_EEENS6_IJNS7_ILi128EEENS7_ILi160EEENS7_ILi192EEEEEELi128ENS_12float_e4m3_tEfNS_4arch4Sm90ELb0ELb0ELb1ELb1ELb0ELb1ELb0ELb1ELb1ELb1ELb0ELb0EEENS1_21CollectiveEpilogueFwdINS6_IJSA_SA_SB_EEES9_NS_10bfloat16_tESG_Li256ELb1ELb1ELb0ELb1EEENS1_36VarlenDynamicPersistentTileSchedulerILi128ELi160ELi256ELi128ELb0ELb1ELb1ELb0ELb1ELb1EEEEEEEEEvNT_6ParamsE)
        /*00a4*/ 	.word	0x00000060


	//----- nvinfo : EIATTR_REGCOUNT
	.align		4
.L_53:
        /*00a8*/ 	.byte	0x04, 0x2f
        /*00aa*/ 	.short	(.L_55 - .L_54)
	.align		4
.L_54:
        /*00ac*/ 	.word	index@(_ZN7cutlass13device_kernelIN5flash11enable_sm90INS1_16FlashAttnFwdSm90INS1_25CollectiveMainloopFwdSm90ILi2EN4cute5tupleIJNS5_1CILi1EEES8_S8_EEENS6_IJNS7_ILi128EEENS7_ILi160EEENS7_ILi192EEEEEELi128ENS_12float_e4m3_tEfNS_4arch4Sm90ELb0ELb0ELb1ELb1ELb0ELb0ELb0ELb1ELb1ELb1ELb0ELb0EEENS1_21CollectiveEpilogueFwdINS6_IJSA_SA_SB_EEES9_NS_10bfloat16_tESG_Li256ELb1ELb1ELb0ELb1EEENS1_36VarlenDynamicPersistentTileSchedulerILi128ELi160ELi256ELi128ELb0ELb1ELb1ELb0ELb1ELb1EEEEEEEEEvNT_6ParamsE)
        /*00b0*/ 	.word	0x000000a8


	//----- nvinfo : EIATTR_FRAME_SIZE
	.align		4
.L_55:
        /*00b4*/ 	.byte	0x04, 0x11
        /*00b6*/ 	.short	(.L_57 - .L_56)
	.align		4
.L_56:
        /*00b8*/ 	.word	index@(_ZN7cutlass13device_kernelIN5flash11enable_sm90INS1_16FlashAttnFwdSm90INS1_25CollectiveMainloopFwdSm90ILi2EN4cute5tupleIJNS5_1CILi1EEES8_S8_EEENS6_IJNS7_ILi128EEENS7_ILi160EEENS7_ILi192EEEEEELi128ENS_12float_e4m3_tEfNS_4arch4Sm90ELb0ELb0ELb1ELb1ELb0ELb0ELb0ELb1ELb1ELb1ELb0ELb0EEENS1_21CollectiveEpilogueFwdINS6_IJSA_SA_SB_EEES9_NS_10bfloat16_tESG_Li256ELb1ELb1ELb0ELb1EEENS1_36VarlenDynamicPersistentTileSchedulerILi128ELi160ELi256ELi128ELb0ELb1ELb1ELb0ELb1ELb1EEEEEEEEEvNT_6ParamsE)
        /*00bc*/ 	.word	0x00000028


	//----- nvinfo : EIATTR_REGCOUNT
	.align		4
.L_57:
        /*00c0*/ 	.byte	0x04, 0x2f
        /*00c2*/ 	.short	(.L_59 - .L_58)
	.align		4
.L_58:
        /*00c4*/ 	.word	index@(_ZN7cutlass13device_kernelIN5flash11enable_sm90INS1_16FlashAttnFwdSm90INS1_25CollectiveMainloopFwdSm90ILi2EN4cute5tupleIJNS5_1CILi2EEENS7_ILi1EEES9_EEENS6_IJNS7_ILi128EEENS7_ILi160EEENS7_ILi192EEEEEELi128ENS_12float_e4m3_tEfNS_4arch4Sm90ELb0ELb0ELb1ELb0ELb0ELb0ELb0ELb1ELb1ELb1ELb0ELb0EEENS1_21CollectiveEpilogueFwdINS6_IJSB_SB_SC_EEESA_NS_10bfloat16_tESH_Li256ELb0ELb1ELb0ELb1EEENS1_29StaticPersistentTileSchedulerILb0EEEEEEEEEvNT_6ParamsE)
        /*00c8*/ 	.word	0x000000a8


	//----- nvinfo : EIATTR_FRAME_SIZE
	.align		4
.L_59:
        /*00cc*/ 	.byte	0x04, 0x11
        /*00ce*/ 	.short	(.L_61 - .L_60)
	.align		4
.L_60:
        /*00d0*/ 	.word	index@(_ZN7cutlass13device_kernelIN5flash11enable_sm90INS1_16FlashAttnFwdSm90INS1_25CollectiveMainloopFwdSm90ILi2EN4cute5tupleIJNS5_1CILi2EEENS7_ILi1EEES9_EEENS6_IJNS7_ILi128EEENS7_ILi160EEENS7_ILi192EEEEEELi128ENS_12float_e4m3_tEfNS_4arch4Sm90ELb0ELb0ELb1ELb0ELb0ELb0ELb0ELb1ELb1ELb1ELb0ELb0EEENS1_21CollectiveEpilogueFwdINS6_IJSB_SB_SC_EEESA_NS_10bfloat16_tESH_Li256ELb0ELb1ELb0ELb1EEENS1_29StaticPersistentTileSchedulerILb0EEEEEEEEEvNT_6ParamsE)
        /*00d4*/ 	.word	0x00000028


	//----- nvinfo : EIATTR_REGCOUNT
	.align		4
.L_61:
        /*00d8*/ 	.byte	0x04, 0x2f
        /*00da*/ 	.short	(.L_63 - .L_62)
	.align		4
.L_62:
        /*00dc*/ 	.word	index@(_ZN7cutlass13device_kernelIN5flash11enable_sm90INS1_16FlashAttnFwdSm90INS1_25CollectiveMainloopFwdSm90ILi2EN4cute5tupleIJNS5_1CILi1EEES8_S8_EEENS6_IJNS7_ILi128EEENS7_ILi160EEENS7_ILi192EEEEEELi128ENS_12float_e4m3_tEfNS_4arch4Sm90ELb0ELb0ELb1ELb0ELb0ELb0ELb0ELb1ELb1ELb1ELb0ELb0EEENS1_21CollectiveEpilogueFwdINS6_IJSA_SA_SB_EEES9_NS_10bfloat16_tESG_Li256ELb0ELb1ELb0ELb1EEENS1_29StaticPersistentTileSchedulerILb0EEEEEEEEEvNT_6ParamsE)
        /*00e0*/ 	.word	0x000000a8


	//----- nvinfo : EIATTR_FRAME_SIZE
	.align		4
.L_63:
        /*00e4*/ 	.byte	0x04, 0x11
        /*00e6*/ 	.short	(.L_65 - .L_64)
	.align		4
.L_64:
        /*00e8*/ 	.word	index@(_ZN7cutlass13device_kernelIN5flash11enable_sm90INS1_16FlashAttnFwdSm90INS1_25CollectiveMainloopFwdSm90ILi2EN4cute5tupleIJNS5_1CILi1EEES8_S8_EEENS6_IJNS7_ILi128EEENS7_ILi160EEENS7_ILi192EEEEEELi128ENS_12float_e4m3_tEfNS_4arch4Sm90ELb0ELb0ELb1ELb0ELb0ELb0ELb0ELb1ELb1ELb1ELb0ELb0EEENS1_21CollectiveEpilogueFwdINS6_IJSA_SA_SB_EEES9_NS_10bfloat16_tESG_Li256ELb0ELb1ELb0ELb1EEENS1_29StaticPersistentTileSchedulerILb0EEEEEEEEEvNT_6ParamsE)
        /*00ec*/ 	.word	0x00000020


	//----- nvinfo : EIATTR_MIN_STACK_SIZE
	.align		4
.L_65:
        /*00f0*/ 	.byte	0x04, 0x12
        /*00f2*/ 	.short	(.L_67 - .L_66)
	.align		4
.L_66:
        /*00f4*/ 	.word	index@(_ZN7cutlass13device_kernelIN5flash11enable_sm90INS1_16FlashAttnFwdSm90INS1_25CollectiveMainloopFwdSm90ILi2EN4cute5tupleIJNS5_1CILi1EEES8_S8_EEENS6_IJNS7_ILi128EEENS7_ILi160EEENS7_ILi192EEEEEELi128ENS_12float_e4m3_tEfNS_4arch4Sm90ELb0ELb0ELb1ELb0ELb0ELb0ELb0ELb1ELb1ELb1ELb0ELb0EEENS1_21CollectiveEpilogueFwdINS6_IJSA_SA_SB_EEES9_NS_10bfloat16_tESG_Li256ELb0ELb1ELb0ELb1EEENS1_29StaticPersistentTileSchedulerILb0EEEEEEEEEvNT_6ParamsE)
        /*00f8*/ 	.word	0x00000020


	//----- nvinfo : EIATTR_MIN_STACK_SIZE
	.align		4
.L_67:
        /*00fc*/ 	.byte	0x04, 0x12
        /*00fe*/ 	.short	(.L_69 - .L_68)
	.align		4
.L_68:
        /*0100*/ 	.word	index@(_ZN7cutlass13device_kernelIN5flash11enable_sm90INS1_16FlashAttnFwdSm90INS1_25CollectiveMainloopFwdSm90ILi2EN4cute5tupleIJNS5_1CILi2EEENS7_ILi1EEES9_EEENS6_IJNS7_ILi128EEENS7_ILi160EEENS7_ILi192EEEEEELi128ENS_12float_e4m3_tEfNS_4arch4Sm90ELb0ELb0ELb1ELb0ELb0ELb0ELb0ELb1ELb1ELb1ELb0ELb0EEENS1_21CollectiveEpilogueFwdINS6_IJSB_SB_SC_EEESA_NS_10bfloat16_tESH_Li256ELb0ELb1ELb0ELb1EEENS1_29StaticPersistentTileSchedulerILb0EEEEEEEEEvNT_6ParamsE)
        /*0104*/ 	.word	0x00000028


	//----- nvinfo : EIATTR_MIN_STACK_SIZE
	.align		4
.L_69:
        /*0108*/ 	.byte	0x04, 0x12
        /*010a*/ 	.short	(.L_71 - .L_70)
	.align		4
.L_70:
        /*010c*/ 	.word	index@(_ZN7cutlass13device_kernelIN5flash11enable_sm90INS1_16FlashAttnFwdSm90INS1_25CollectiveMainloopFwdSm90ILi2EN4cute5tupleIJNS5_1CILi1EEES8_S8_EEENS6_IJNS7_ILi128EEENS7_ILi160EEENS7_ILi192EEEEEELi128ENS_12float_e4m3_tEfNS_4arch4Sm90ELb0ELb0ELb1ELb1ELb0ELb0ELb0ELb1ELb1ELb1ELb0ELb0EEENS1_21CollectiveEpilogueFwdINS6_IJSA_SA_SB_EEES9_NS_10bfloat16_tESG_Li256ELb1ELb1ELb0ELb1EEENS1_36VarlenDynamicPersistentTileSchedulerILi128ELi160ELi256ELi128ELb0ELb1ELb1ELb0ELb1ELb1EEEEEEEEEvNT_6ParamsE)
        /*0110*/ 	.word	0x00000028


	//----- nvinfo : EIATTR_MIN_STACK_SIZE
	.align		4
.L_71:
        /*0114*/ 	.byte	0x04, 0x12
        /*0116*/ 	.short	(.L_73 - .L_72)
	.align		4
.L_72:
        /*0118*/ 	.word	index@(_ZN7cutlass13device_kernelIN5flash11enable_sm90INS1_16FlashAttnFwdSm90INS1_25CollectiveMainloopFwdSm90ILi2EN4cute5tupleIJNS5_1CILi1EEES8_S8_EEENS6_IJNS7_ILi128EEENS7_ILi160EEENS7_ILi192EEEEEELi128ENS_12float_e4m3_tEfNS_4arch4Sm90ELb0ELb0ELb1ELb1ELb0ELb1ELb0ELb1ELb1ELb1ELb0ELb0EEENS1_21CollectiveEpilogueFwdINS6_IJSA_SA_SB_EEES9_NS_10bfloat16_tESG_Li256ELb1ELb1ELb0ELb1EEENS1_36VarlenDynamicPersistentTileSchedulerILi128ELi160ELi256ELi128ELb0ELb1ELb1ELb0ELb1ELb1EEEEEEEEEvNT_6ParamsE)
        /*011c*/ 	.word	0x00000060


	//----- nvinfo : EIATTR_MIN_STACK_SIZE
	.align		4
.L_73:
        /*0120*/ 	.byte	0x04, 0x12
        /*0122*/ 	.short	(.L_75 - .L_74)
	.align		4
.L_74:
        /*0124*/ 	.word	index@(_ZN7cutlass13device_kernelIN5flash11enable_sm90INS1_16FlashAttnFwdSm90INS1_25CollectiveMainloopFwdSm90ILi2EN4cute5tupleIJNS5_1CILi1EEES8_S8_EEENS6_IJNS7_ILi128EEESA_NS7_ILi192EEEEEELi128ENS_12float_e4m3_tEfNS_4arch4Sm90ELb0ELb1ELb1ELb0ELb0ELb0ELb0ELb1ELb1ELb1ELb0ELb0EEENS1_21CollectiveEpilogueFwdINS6_IJSA_SA_SA_EEES9_NS_10bfloat16_tESF_Li256ELb0ELb1ELb0ELb1EEENS1_30DynamicPersistentTileSchedulerILi256ELi128ELb0ELb1ELb1EEEEEEEEEvNT_6ParamsE)
        /*0128*/ 	.word	0x00000030


	//----- nvinfo : EIATTR_MIN_STACK_SIZE
	.align		4
.L_75:
        /*012c*/ 	.byte	0x04, 0x12
        /*012e*/ 	.short	(.L_77 - .L_76)
	.align		4
.L_76:
        /*0130*/ 	.word	index@(_ZN7cutlass13device_kernelIN5flash11enable_sm90INS1_16FlashAttnFwdSm90INS1_25CollectiveMainloopFwdSm90ILi2EN4cute5tupleIJNS5_1CILi1EEES8_S8_EEENS6_IJNS7_ILi128EEESA_NS7_ILi192EEEEEELi128ENS_12float_e4m3_tEfNS_4arch4Sm90ELb0ELb1ELb1ELb1ELb0ELb0ELb0ELb1ELb1ELb1ELb0ELb0EEENS1_21CollectiveEpilogueFwdINS6_IJSA_SA_SA_EEES9_NS_10bfloat16_tESF_Li256ELb1ELb1ELb0ELb1EEENS1_36VarlenDynamicPersistentTileSchedulerILi128ELi128ELi256ELi128ELb0ELb1ELb1ELb1ELb0ELb1EEEEEEEEEvNT_6ParamsE)
        /*0134*/ 	.word	0x00000038


	//----- nvinfo : EIATTR_MIN_STACK_SIZE
	.align		4
.L_77:
        /*0138*/ 	.byte	0x04, 0x12
        /*013a*/ 	.short	(.L_79 - .L_78)
	.align		4
.L_78:
        /*013c*/ 	.word	index@(_ZN7cutlass13device_kernelIN5flash11enable_sm90INS1_16FlashAttnFwdSm90INS1_25CollectiveMainloopFwdSm90ILi2EN4cute5tupleIJNS5_1CILi1EEES8_S8_EEENS6_IJNS7_ILi128EEESA_NS7_ILi192EEEEEELi128ENS_12float_e4m3_tEfNS_4arch4Sm90ELb0ELb1ELb1ELb1ELb0ELb1ELb0ELb1ELb1ELb1ELb0ELb0EEENS1_21CollectiveEpilogueFwdINS6_IJSA_SA_SA_EEES9_NS_10bfloat16_tESF_Li256ELb1ELb1ELb0ELb1EEENS1_36VarlenDynamicPersistentTileSchedulerILi128ELi128ELi256ELi128ELb0ELb1ELb1ELb1ELb0ELb1EEEEEEEEEvNT_6ParamsE)
        /*0140*/ 	.word	0x00000060


	//----- nvinfo : EIATTR_MIN_STACK_SIZE
	.align		4
.L_79:
        /*0144*/ 	.byte	0x04, 0x12
        /*0146*/ 	.short	(.L_81 - .L_80)
	.align		4
.L_80:
        /*0148*/ 	.word	index@(_ZN7cutlass13device_kernelIN5flash11enable_sm90INS1_16FlashAttnFwdSm90INS1_25CollectiveMainloopFwdSm90ILi2EN4cute5tupleIJNS5_1CILi1EEES8_S8_EEENS6_IJNS7_ILi128EEENS7_ILi160EEENS7_ILi192EEEEEELi128ENS_12float_e4m3_tEfNS_4arch4Sm90ELb1ELb0ELb1ELb0ELb0ELb0ELb0ELb1ELb1ELb1ELb0ELb0EEENS1_21CollectiveEpilogueFwdINS6_IJSA_SA_SB_EEES9_NS_10bfloat16_tESG_Li256ELb0ELb1ELb0ELb1EEENS1_30DynamicPersistentTileSchedulerILi256ELi128ELb0ELb1ELb1EEEEEEEEEvNT_6ParamsE)
        /*014c*/ 	.word	0x00000028


	//----- nvinfo : EIATTR_MIN_STACK_SIZE
	.align		4
.L_81:
        /*0150*/ 	.byte	0x04, 0x12
        /*0152*/ 	.short	(.L_83 - .L_82)
	.align		4
.L_82:
        /*0154*/ 	.word	index@(_ZN7cutlass13device_kernelIN5flash11enable_sm90INS1_16FlashAttnFwdSm90INS1_25CollectiveMainloopFwdSm90ILi2EN4cute5tupleIJNS5_1CILi1EEES8_S8_EEENS6_IJNS7_ILi128EEENS7_ILi160EEENS7_ILi192EEEEEELi128ENS_12float_e4m3_tEfNS_4arch4Sm90ELb1ELb0ELb1ELb1ELb0ELb0ELb0ELb1ELb1ELb1ELb0ELb0EEENS1_21CollectiveEpilogueFwdINS6_IJSA_SA_SB_EEES9_NS_10bfloat16_tESG_Li256ELb1ELb1ELb0ELb1EEENS1_36VarlenDynamicPersistentTileSchedulerILi128ELi160ELi256ELi128ELb0ELb1ELb1ELb1ELb1ELb1EEEEEEEEEvNT_6ParamsE)
        /*0158*/ 	.word	0x00000038


	//----- nvinfo : EIATTR_MIN_STACK_SIZE
	.align		4
.L_83:
        /*015c*/ 	.byte	0x04, 0x12
        /*015e*/ 	.short	(.L_85 - .L_84)
	.align		4
.L_84:
        /*0160*/ 	.word	index@(_ZN7cutlass13device_kernelIN5flash11enable_sm90INS1_16FlashAttnFwdSm90INS1_25CollectiveMainloopFwdSm90ILi2EN4cute5tupleIJNS5_1CILi1EEES8_S8_EEENS6_IJNS7_ILi128EEENS7_ILi160EEENS7_ILi192EEEEEELi128ENS_12float_e4m3_tEfNS_4arch4Sm90ELb1ELb0ELb1ELb1ELb0ELb1ELb0ELb1ELb1ELb1ELb0ELb0EEENS1_21CollectiveEpilogueFwdINS6_IJSA_SA_SB_EEES9_NS_10bfloat16_tESG_Li256ELb1ELb1ELb0ELb1EEENS1_36VarlenDynamicPersistentTileSchedulerILi128ELi160ELi256ELi128ELb0ELb1ELb1ELb1ELb1ELb1EEEEEEEEEvNT_6ParamsE)
        /*0164*/ 	.word	0x00000060
.L_85:


//--------------------- .nv.compat                --------------------------
	.section	.nv.compat,"",@"SHT_CUDA_COMPAT_INFO"
	.align	4
        /*0000*/ 	.byte	0x02, 0x09, 0x01, 0x00, 0x02, 0x02, 0x04, 0x00, 0x02, 0x05, 0x05, 0x00, 0x03, 0x07, 0x01, 0x01
        /*0010*/ 	.byte	0x02, 0x03, 0x01, 0x00, 0x02, 0x06, 0x01, 0x00, 0x04, 0x0b, 0x08, 0x00, 0x00, 0x00, 0x00, 0x00
        /*0020*/ 	.byte	0x00, 0x00, 0x00, 0x00


//--------------------- .nv.info._ZN7cutlass13device_kernelIN5flash11enable_sm90INS1_16FlashAttnFwdSm90INS1_25CollectiveMainloopFwdSm90ILi2EN4cute5tupleIJNS5_1CILi1EEES8_S8_EEENS6_IJNS7_ILi128EEENS7_ILi160EEENS7_ILi192EEEEEELi128ENS_12float_e4m3_tEfNS_4arch4Sm90ELb0ELb0ELb1ELb0ELb0ELb0ELb0ELb1ELb1ELb1ELb0ELb0EEENS1_21CollectiveEpilogueFwdINS6_IJSA_SA_SB_EEES9_NS_10bfloat16_tESG_Li256ELb0ELb1ELb0ELb1EEENS1_29StaticPersistentTileSchedulerILb0EEEEEEEEEvNT_6ParamsE --------------------------
	.section	.nv.info._ZN7cutlass13device_kernelIN5flash11enable_sm90INS1_16FlashAttnFwdSm90INS1_25CollectiveMainloopFwdSm90ILi2EN4cute5tupleIJNS5_1CILi1EEES8_S8_EEENS6_IJNS7_ILi128EEENS7_ILi160EEENS7_ILi192EEEEEELi128ENS_12float_e4m3_tEfNS_4arch4Sm90ELb0ELb0ELb1ELb0ELb0ELb0ELb0ELb1ELb1ELb1ELb0ELb0EEENS1_21CollectiveEpilogueFwdINS6_IJSA_SA_SB_EEES9_NS_10bfloat16_tESG_Li256ELb0ELb1ELb0ELb1EEENS1_29StaticPersistentTileSchedulerILb0EEEEEEEEEvNT_6ParamsE,"",@"SHT_CUDA_INFO"
	.sectionflags	@""
	.align	4


	//----- nvinfo : EIATTR_CUDA_API_VERSION
	.align		4
        /*0000*/ 	.byte	0x04, 0x37
        /*0002*/ 	.short	(.L_87 - .L_86)
.L_86:
        /*0004*/ 	.word	0x00000082


	//----- nvinfo : EIATTR_KPARAM_INFO
	.align		4
.L_87:
        /*0008*/ 	.byte	0x04, 0x17
        /*000a*/ 	.short	(.L_89 - .L_88)
.L_88:
        /*000c*/ 	.word	0x00000000
        /*0010*/ 	.short	0x0000
        /*0012*/ 	.short	0x0070
        /*0014*/ 	.byte	0x00, 0xf0, 0x01, 0x28


	//----- nvinfo : EIATTR_SPARSE_MMA_MASK
	.align		4
.L_89:
        /*0018*/ 	.byte	0x03, 0x50
        /*001a*/ 	.short	0x0000


	//----- nvinfo : EIATTR_MAXREG_COUNT
	.align		4
        /*001c*/ 	.byte	0x03, 0x1b
        /*001e*/ 	.short	0x00a8


	//----- nvinfo : EIATTR_NUM_BARRIERS
	.align		4
        /*0020*/ 	.byte	0x02, 0x4c
        /*0022*/ 	.byte	0x10
	.zero		1


	//----- nvinfo : EIATTR_EXTERNS
	.align		4
        /*0024*/ 	.byte	0x04, 0x0f
        /*0026*/ 	.short	(.L_91 - .L_90)


	//   ....[0]....
	.align		4
.L_90:
        /*0028*/ 	.word	index@(__assertfail)


	//----- nvinfo : EIATTR_ANNOTATIONS
	.align		4
.L_91:
        /*002c*/ 	.byte	0x04, 0x55
        /*002e*/ 	.short	(.L_93 - .L_92)


	//   ....[0]....
.L_92:
        /*0030*/ 	.word	0x00000001
        /*0034*/ 	.byte	0x00, 0xad, 0x00, 0x00, 0x01, 0x00, 0x00, 0x00, 0x00, 0xaf, 0x00, 0x00, 0x01, 0x00, 0x00, 0x00
        /* <DEDUP_REMOVED lines=13> */
        /*0114*/ 	.byte	0x60, 0xe1, 0x00, 0x00


	//----- nvinfo : EIATTR_MERCURY_ISA_VERSION
	.align		4
.L_93:
        /*0118*/ 	.byte	0x03, 0x5f
        /*011a*/ 	.short	0x0101


	//----- nvinfo : EIATTR_INT_WARP_WIDE_INSTR_OFFSETS
	.align		4
        /*011c*/ 	.byte	0x04, 0x31
        /*011e*/ 	.short	(.L_95 - .L_94)


	//   ....[0]....
.L_94:
        /*0120*/ 	.word	0x00000130


	//   ....[1]....
        /*0124*/ 	.word	0x00000170


	//   ....[2]....
        /*0128*/ 	.word	0x000001e0


	//----- nvinfo : EIATTR_COOP_GROUP_MASK_REGIDS
	.align		4
.L_95:
        /*012c*/ 	.byte	0x04, 0x29
        /*012e*/ 	.short	(.L_97 - .L_96)


	//   ....[0]....
.L_96:
        /*0130*/ 	.word	0xffffffff


	//   ....[1]....
        /*0134*/ 	.word	0xffffffff


	//   ....[2]....
        /*0138*/ 	.word	0xffffffff


	//   ....[3]....
        /*013c*/ 	.word	0xffffffff


	//   ....[4]....
        /*0140*/ 	.word	0xffffffff


	//   ....[5]....
        /*0144*/ 	.word	0xffffffff


	//   ....[6]....
        /*0148*/ 	.word	0xffffffff


	//   ....[7]....
        /*014c*/ 	.word	0xffffffff


	//   ....[8]....
        /*0150*/ 	.word	0xffffffff


	//   ....[9]....
        /*0154*/ 	.word	0xffffffff


	//   ....[10]....
        /*0158*/ 	.word	0xffffffff


	//   ....[11]....
        /*015c*/ 	.word	0xffffffff


	//   ....[12]....
        /*0160*/ 	.word	0xffffffff


	//   ....[13]....
        /*0164*/ 	.word	0xffffffff


	//   ....[14]....
        /*0168*/ 	.word	0xffffffff


	//   ....[15]....
        /*016c*/ 	.word	0xffffffff


	//   ....[16]....
        /*0170*/ 	.word	0xffffffff


	//   ....[17]....
        /*0174*/ 	.word	0xffffffff


	//   ....[18]....
        /*0178*/ 	.word	0xffffffff


	//   ....[19]....
        /*017c*/ 	.word	0xffffffff


	//   ....[20]....
        /*0180*/ 	.word	0xffffffff


	//   ....[21]....
        /*0184*/ 	.word	0xffffffff


	//   ....[22]....
        /*0188*/ 	.word	0xffffffff


	//   ....[23]....
        /*018c*/ 	.word	0xffffffff


	//   ....[24]....
        /*0190*/ 	.word	0xffffffff


	//   ....[25]....
        /*0194*/ 	.word	0xffffffff


	//   ....[26]....
        /*0198*/ 	.word	0xffffffff


	//   ....[27]....
        /*019c*/ 	.word	0xffffffff


	//   ....[28]....
        /*01a0*/ 	.word	0xffffffff


	//   ....[29]....
        /*01a4*/ 	.word	0xffffffff


	//   ....[30]....
        /*01a8*/ 	.word	0xffffffff


	//   ....[31]....
        /*01ac*/ 	.word	0xffffffff


	//   ....[32]....
        /*01b0*/ 	.word	0xffffffff


	//   ....[33]....
        /*01b4*/ 	.word	0xffffffff


	//   ....[34]....
        /*01b8*/ 	.word	0xffffffff


	//   ....[35]....
        /*01bc*/ 	.word	0xffffffff


	//   ....[36]....
        /*01c0*/ 	.word	0xffffffff


	//   ....[37]....
        /*01c4*/ 	.word	0xffffffff


	//   ....[38]....
        /*01c8*/ 	.word	0xffffffff


	//   ....[39]....
        /*01cc*/ 	.word	0xffffffff


	//   ....[40]....
        /*01d0*/ 	.word	0xffffffff


	//   ....[41]....
        /*01d4*/ 	.word	0xffffffff


	//   ....[42]....
        /*01d8*/ 	.word	0xffffffff


	//   ....[43]....
        /*01dc*/ 	.word	0xffffffff


	//   ....[44]....
        /*01e0*/ 	.word	0xffffffff


	//   ....[45]....
        /*01e4*/ 	.word	0xffffffff


	//   ....[46]....
        /*01e8*/ 	.word	0xffffffff


	//   ....[47]....
        /*01ec*/ 	.word	0xffffffff


	//   ....[48]....
        /*01f0*/ 	.word	0xffffffff


	//   ....[49]....
        /*01f4*/ 	.word	0xffffffff


	//   ....[50]....
        /*01f8*/ 	.word	0xffffffff


	//   ....[51]....
        /*01fc*/ 	.word	0xffffffff


	//   ....[52]....
        /*0200*/ 	.word	0xffffffff


	//   ....[53]....
        /*0204*/ 	.word	0xffffffff


	//   ....[54]....
        /*0208*/ 	.word	0xffffffff


	//   ....[55]....
        /*020c*/ 	.word	0xffffffff


	//   ....[56]....
        /*0210*/ 	.word	0xffffffff


	//   ....[57]....
        /*0214*/ 	.word	0xffffffff


	//   ....[58]....
        /*0218*/ 	.word	0xffffffff


	//   ....[59]....
        /*021c*/ 	.word	0xffffffff


	//   ....[60]....
        /*0220*/ 	.word	0xffffffff


	//   ....[61]....
        /*0224*/ 	.word	0xffffffff


	//   ....[62]....
        /*0228*/ 	.word	0xffffffff


	//   ....[63]....
        /*022c*/ 	.word	0xffffffff


	//   ....[64]....
        /*0230*/ 	.word	0xffffffff


	//   ....[65]....
        /*0234*/ 	.word	0xffffffff


	//   ....[66]....
        /*0238*/ 	.word	0xffffffff


	//   ....[67]....
        /*023c*/ 	.word	0xffffffff


	//   ....[68]....
        /*0240*/ 	.word	0xffffffff


	//   ....[69]....
        /*0244*/ 	.word	0xffffffff


	//   ....[70]....
        /*0248*/ 	.word	0xffffffff


	//   ....[71]....
        /*024c*/ 	.word	0xffffffff


	//   ....[72]....
        /*0250*/ 	.word	0xffffffff


	//   ....[73]....
        /*0254*/ 	.word	0xffffffff


	//   ....[74]....
        /*0258*/ 	.word	0x0500000f


	//   ....[75]....
        /*025c*/ 	.word	0x0500000f


	//   ....[76]....
        /*0260*/ 	.word	0x0500000f


	//   ....[77]....
        /*0264*/ 	.word	0x0500000f


	//   ....[78]....
        /*0268*/ 	.word	0x0500000f


	//   ....[79]....
        /*026c*/ 	.word	0x0500000f


	//   ....[80]....
        /*0270*/ 	.word	0x0500000f


	//   ....[81]....
        /*0274*/ 	.word	0x0500000f


	//   ....[82]....
        /*0278*/ 	.word	0x0500000f


	//----- nvinfo : EIATTR_COOP_GROUP_INSTR_OFFSETS
	.align		4
.L_97:
        /*027c*/ 	.byte	0x04, 0x28
        /*027e*/ 	.short	(.L_99 - .L_98)


	//   ....[0]....
.L_98:
        /*0280*/ 	.word	0x00000070


	//   ....[1]....
        /*0284*/ 	.word	0x00000140


	//   ....[2]....
        /*0288*/ 	.word	0x00000190


	//   ....[3]....
        /*028c*/ 	.word	0x000003c0


	//   ....[4]....
        /*0290*/ 	.word	0x00000520


	//   ....[5]....
        /*0294*/ 	.word	0x00000640


	//   ....[6]....
        /*0298*/ 	.word	0x000007a0


	//   ....[7]....
        /*029c*/ 	.word	0x00000da0


	//   ....[8]....
        /*02a0*/ 	.word	0x000036e0


	//   ....[9]....
        /*02a4*/ 	.word	0x00003790


	//   ....[10]....
        /*02a8*/ 	.word	0x00003b40


	//   ....[11]....
        /*02ac*/ 	.word	0x00003c40


	//   ....[12]....
        /*02b0*/ 	.word	0x00007000


	//   ....[13]....
        /*02b4*/ 	.word	0x00007030


	//   ....[14]....
        /*02b8*/ 	.word	0x00007050


	//   ....[15]....
        /*02bc*/ 	.word	0x00007070


	//   ....[16]....
        /*02c0*/ 	.word	0x00008ba0


	//   ....[17]....
        /*02c4*/ 	.word	0x00008bb0


	//   ....[18]....
        /*02c8*/ 	.word	0x00008c30


	//   ....[19]....
        /*02cc*/ 	.word	0x00008c40


	//   ....[20]....
        /*02d0*/ 	.word	0x00009df0


	//   ....[21]....
        /*02d4*/ 	.word	0x00009e30


	//   ....[22]....
        /*02d8*/ 	.word	0x00009e70


	//   ....[23]....
        /*02dc*/ 	.word	0x00009eb0


	//   ....[24]....
        /*02e0*/ 	.word	0x00009ee0


	//   ....[25]....
        /*02e4*/ 	.word	0x00009f10


	//   ....[26]....
        /*02e8*/ 	.word	0x00009f40


	//   ....[27]....
        /*02ec*/ 	.word	0x00009f70


	//   ....[28]....
        /*02f0*/ 	.word	0x00009fb0


	//   ....[29]....
        /*02f4*/ 	.word	0x00009fd0


	//   ....[30]....
        /*02f8*/ 	.word	0x0000a000


	//   ....[31]....
        /*02fc*/ 	.word	0x0000a040


	//   ....[32]....
        /*0300*/ 	.word	0x0000a0a0


	//   ....[33]....
        /*0304*/ 	.word	0x0000a0b0


	//   ....[34]....
        /*0308*/ 	.word	0x0000a0c0


	//   ....[35]....
        /*030c*/ 	.word	0x0000a0f0


	//   ....[36]....
        /*0310*/ 	.word	0x0000a120


	//   ....[37]....
        /*0314*/ 	.word	0x0000a130


	//   ....[38]....
        /*0318*/ 	.word	0x0000a140


	//   ....[39]....
        /*031c*/ 	.word	0x0000a150


	//   ....[40]....
        /*0320*/ 	.word	0x0000a160


	//   ....[41]....
        /*0324*/ 	.word	0x0000a170


	//   ....[42]....
        /*0328*/ 	.word	0x0000a180


	//   ....[43]....
        /*032c*/ 	.word	0x0000a190


	//   ....[44]....
        /*0330*/ 	.word	0x0000a1a0


	//   ....[45]....
        /*0334*/ 	.word	0x0000a1b0


	//   ....[46]....
        /*0338*/ 	.word	0x0000a1c0


	//   ....[47]....
        /*033c*/ 	.word	0x0000a1d0


	//   ....[48]....
        /*0340*/ 	.word	0x0000a1e0


	//   ....[49]....
        /*0344*/ 	.word	0x0000a1f0


	//   ....[50]....
        /*0348*/ 	.word	0x0000a200


	//   ....[51]....
        /*034c*/ 	.word	0x0000a220


	//   ....[52]....
        /*0350*/ 	.word	0x0000a370


	//   ....[53]....
        /*0354*/ 	.word	0x0000a3a0


	//   ....[54]....
        /*0358*/ 	.word	0x0000a490


	//   ....[55]....
        /*035c*/ 	.word	0x0000a4a0


	//   ....[56]....
        /*0360*/ 	.word	0x0000a8b0


	//   ....[57]....
        /*0364*/ 	.word	0x0000a8f0


	//   ....[58]....
        /*0368*/ 	.word	0x0000a9c0


	//   ....[59]....
        /*036c*/ 	.word	0x0000a9e0


	//   ....[60]....
        /*0370*/ 	.word	0x0000aa90


	//   ....[61]....
        /*0374*/ 	.word	0x0000aab0


	//   ....[62]....
        /*0378*/ 	.word	0x0000ab70


	//   ....[63]....
        /*037c*/ 	.word	0x0000abb0


	//   ....[64]....
        /*0380*/ 	.word	0x0000b840


	//   ....[65]....
        /*0384*/ 	.word	0x0000c440


	//   ....[66]....
        /*0388*/ 	.word	0x0000c470


	//   ....[67]....
        /*038c*/ 	.word	0x0000c540


	//   ....[68]....
        /*0390*/ 	.word	0x0000c560


	//   ....[69]....
        /*0394*/ 	.word	0x0000c600


	//   ....[70]....
        /*0398*/ 	.word	0x0000c620


	//   ....[71]....
        /*039c*/ 	.word	0x0000c630


	//   ....[72]....
        /*03a0*/ 	.word	0x0000c6c0


	//   ....[73]....
        /*03a4*/ 	.word	0x0000e0b0


	//   ....[74]....
        /*03a8*/ 	.word	0x0000e5b0


	//   ....[75]....
        /*03ac*/ 	.word	0x0000e760


	//   ....[76]....
        /*03b0*/ 	.word	0x0000e7b0


	//   ....[77]....
        /*03b4*/ 	.word	0x0000e850


	//   ....[78]....
        /*03b8*/ 	.word	0x0000e960


	//   ....[79]....
        /*03bc*/ 	.word	0x0000e9c0


	//   ....[80]....
        /*03c0*/ 	.word	0x0000eae0


	//   ....[81]....
        /*03c4*/ 	.word	0x0000eb40


	//   ....[82]....
        /*03c8*/ 	.word	0x0000ebe0


	//----- nvinfo : EIATTR_REG_RECONFIG
	.align		4
.L_99:
        /*03cc*/ 	.byte	0x01, 0x54
	.zero		2


	//----- nvinfo : EIATTR_SYSCALL_OFFSETS
	.align		4
        /*03d0*/ 	.byte	0x04, 0x46
        /*03d2*/ 	.short	(.L_101 - .L_100)


	//   ....[0]....
.L_100:
        /*03d4*/ 	.word	0x00001100


	//   ....[1]....
        /*03d8*/ 	.word	0x0000b2f0


	//   ....[2]....
        /*03dc*/ 	.word	0x0000b430


	//   ....[3]....
        /*03e0*/ 	.word	0x0000b570


	//   ....[4]....
        /*03e4*/ 	.word	0x0000b690


	//   ....[5]....
        /*03e8*/ 	.word	0x0000c040


	//----- nvinfo : EIATTR_MBARRIER_INSTR_OFFSETS
	.align		4
.L_101:
        /*03ec*/ 	.byte	0x04, 0x39
        /*03ee*/ 	.short	(.L_103 - .L_102)


	//   ....[0]....
.L_102:
        /*03f0*/ 	.word	0x00000270
        /*03f4*/ 	.word	0x000000ff
        /*03f8*/ 	.word	0x00029800
        /*03fc*/ 	.short	0x0100
        /*03fe*/ 	.byte	0x08
	.zero		1


	//   ....[1]....
        /*0400*/ 	.word	0x00000280
        /*0404*/ 	.word	0x000000ff
        /*0408*/ 	.word	0x00029820
        /*040c*/ 	.short	0x0100
        /*040e*/ 	.byte	0x08
	.zero		1


	//   ....[2]....
        /*0410*/ 	.word	0x00000370
        /*0414*/ 	.word	0x000000ff
        /*0418*/ 	.word	0x00029830
        /*041c*/ 	.short	0x0100
        /*041e*/ 	.byte	0x08
	.zero		1


	//   ....[3]....
        /*0420*/ 	.word	0x00000380
        /*0424*/ 	.word	0x000000ff
        /*0428*/ 	.word	0x00029840
        /*042c*/ 	.short	0x0100
        /*042e*/ 	.byte	0x08
	.zero		1


	//   ....[4]....
        /*0430*/ 	.word	0x00000390
        /*0434*/ 	.word	0x000000ff
        /*0438*/ 	.word	0x00029838
        /*043c*/ 	.short	0x0100
        /*043e*/ 	.byte	0x08
	.zero		1


	//   ....[5]....
        /*0440*/ 	.word	0x000003a0
        /*0444*/ 	.word	0x000000ff
        /*0448*/ 	.word	0x00029848
        /*044c*/ 	.short	0x0100
        /*044e*/ 	.byte	0x08
	.zero		1


	//   ....[6]....
        /*0450*/ 	.word	0x000004d0
        /*0454*/ 	.word	0x000000ff
        /*0458*/ 	.word	0x00029850
        /*045c*/ 	.short	0x0100
        /*045e*/ 	.byte	0x08
	.zero		1


	//   ....[7]....
        /*0460*/ 	.word	0x000004e0
        /*0464*/ 	.word	0x000000ff
        /*0468*/ 	.word	0x00029860
        /*046c*/ 	.short	0x0100
        /*046e*/ 	.byte	0x08
	.zero		1


	//   ....[8]....
        /*0470*/ 	.word	0x000004f0
        /*0474*/ 	.word	0x000000ff
        /*0478*/ 	.word	0x00029858
        /*047c*/ 	.short	0x0100
        /*047e*/ 	.byte	0x08
	.zero		1


	//   ....[9]....
        /*0480*/ 	.word	0x00000500
        /*0484*/ 	.word	0x000000ff
        /*0488*/ 	.word	0x00029868
        /*048c*/ 	.short	0x0100
        /*048e*/ 	.byte	0x08
	.zero		1


	//   ....[10]....
        /*0490*/ 	.word	0x000005f0
        /*0494*/ 	.word	0x000000ff
        /*0498*/ 	.word	0x00029870
        /*049c*/ 	.short	0x0100
        /*049e*/ 	.byte	0x06
	.zero		1


	//   ....[11]....
        /*04a0*/ 	.word	0x00000600
        /*04a4*/ 	.word	0x000000ff
        /*04a8*/ 	.word	0x00029880
        /*04ac*/ 	.short	0x0100
        /*04ae*/ 	.byte	0x06
	.zero		1


	//   ....[12]....
        /*04b0*/ 	.word	0x00000610
        /*04b4*/ 	.word	0x000000ff
        /*04b8*/ 	.word	0x00029878
        /*04bc*/ 	.short	0x0100
        /*04be*/ 	.byte	0x06
	.zero		1


	//   ....[13]....
        /*04c0*/ 	.word	0x00000620
        /*04c4*/ 	.word	0x000000ff
        /*04c8*/ 	.word	0x00029888
        /*04cc*/ 	.short	0x0100
        /*04ce*/ 	.byte	0x06
	.zero		1


	//   ....[14]....
        /*04d0*/ 	.word	0x00000750
        /*04d4*/ 	.word	0x000000ff
        /*04d8*/ 	.word	0x00029890
        /*04dc*/ 	.short	0x0100
        /*04de*/ 	.byte	0x08
	.zero		1


	//   ....[15]....
        /*04e0*/ 	.word	0x00000760
        /*04e4*/ 	.word	0x000000ff
        /*04e8*/ 	.word	0x000298a0
        /*04ec*/ 	.short	0x0100
        /*04ee*/ 	.byte	0x08
	.zero		1


	//   ....[16]....
        /*04f0*/ 	.word	0x00000770
        /*04f4*/ 	.word	0x000000ff
        /*04f8*/ 	.word	0x00029898
        /*04fc*/ 	.short	0x0100
        /*04fe*/ 	.byte	0x08
	.zero		1


	//   ....[17]....
        /*0500*/ 	.word	0x00000780
        /*0504*/ 	.word	0x000000ff
        /*0508*/ 	.word	0x000298a8
        /*050c*/ 	.short	0x0100
        /*050e*/ 	.byte	0x08
	.zero		1


	//   ....[18]....
        /*0510*/ 	.word	0x000008b0
        /*0514*/ 	.word	0x000000ff
        /*0518*/ 	.word	0x000298b0
        /*051c*/ 	.short	0x0100
        /*051e*/ 	.byte	0x08
	.zero		1


	//   ....[19]....
        /*0520*/ 	.word	0x000008c0
        /*0524*/ 	.word	0x000000ff
        /*0528*/ 	.word	0x000298c0
        /*052c*/ 	.short	0x0100
        /*052e*/ 	.byte	0x08
	.zero		1


	//   ....[20]....
        /*0530*/ 	.word	0x000008d0
        /*0534*/ 	.word	0x000000ff
        /*0538*/ 	.word	0x000298b8
        /*053c*/ 	.short	0x0100
        /*053e*/ 	.byte	0x08
	.zero		1


	//   ....[21]....
        /*0540*/ 	.word	0x000008e0
        /*0544*/ 	.word	0x000000ff
        /*0548*/ 	.word	0x000298c8
        /*054c*/ 	.short	0x0100
        /*054e*/ 	.byte	0x08
	.zero		1


	//   ....[22]....
        /*0550*/ 	.word	0x00001490
        /*0554*/ 	.word	0x000000ff
        /*0558*/ 	.word	0x00029800
        /*055c*/ 	.short	0x010a
        /*055e*/ 	.byte	0x27
	.zero		1


	//   ....[23]....
        /*0560*/ 	.word	0x00001530
        /*0564*/ 	.word	0x00000003
        /*0568*/ 	.word	0x00029830
        /*056c*/ 	.short	0x010a
        /*056e*/ 	.byte	0x3f
	.zero		1


	//   ....[24]....
        /*0570*/ 	.word	0x000015a0
        /*0574*/ 	.word	0x00000003
        /*0578*/ 	.word	0x00029830
        /*057c*/ 	.short	0x010a
        /*057e*/ 	.byte	0x3f
	.zero		1


	//   ....[25]....
        /*0580*/ 	.word	0x00003be0
        /*0584*/ 	.word	0x00000003
        /*0588*/ 	.word	0x00000000
        /*058c*/ 	.short	0x0101
        /*058e*/ 	.byte	0x3f
	.zero		1


	//   ....[26]....
        /*0590*/ 	.word	0x00005260
        /*0594*/ 	.word	0x000000ff
        /*0598*/ 	.word	0x00029830
        /*059c*/ 	.short	0x010a
        /*059e*/ 	.byte	0x06
	.zero		1


	//   ....[27]....
        /*05a0*/ 	.word	0x000052a0
        /*05a4*/ 	.word	0x000000ff
        /*05a8*/ 	.word	0x00029830
        /*05ac*/ 	.short	0x010a
        /*05ae*/ 	.byte	0x06
	.zero		1


	//   ....[28]....
        /*05b0*/ 	.word	0x00005ec0
        /*05b4*/ 	.word	0x000000ff
        /*05b8*/ 	.word	0x00029850
        /*05bc*/ 	.short	0x010a
        /*05be*/ 	.byte	0x06
	.zero		1


	//   ....[29]....
        /*05c0*/ 	.word	0x00005f00
        /*05c4*/ 	.word	0x000000ff
        /*05c8*/ 	.word	0x00029850
        /*05cc*/ 	.short	0x010a
        /*05ce*/ 	.byte	0x06
	.zero		1


	//   ....[30]....
        /*05d0*/ 	.word	0x00007fd0
        /*05d4*/ 	.word	0x00000004
        /*05d8*/ 	.word	0x00000000
        /*05dc*/ 	.short	0x0101
        /*05de*/ 	.byte	0x3f
	.zero		1


	//   ....[31]....
        /*05e0*/ 	.word	0x000081e0
        /*05e4*/ 	.word	0x000000ff
        /*05e8*/ 	.word	0x00000000
        /*05ec*/ 	.short	0x0101
        /*05ee*/ 	.byte	0x06
	.zero		1


	//   ....[32]....
        /*05f0*/ 	.word	0x00008860
        /*05f4*/ 	.word	0x000000ff
        /*05f8*/ 	.word	0x00029850
        /*05fc*/ 	.short	0x010a
        /*05fe*/ 	.byte	0x04
	.zero		1


	//   ....[33]....
        /*0600*/ 	.word	0x000088a0
        /*0604*/ 	.word	0x000000ff
        /*0608*/ 	.word	0x00029850
        /*060c*/ 	.short	0x010a
        /*060e*/ 	.byte	0x04
	.zero		1


	//   ....[34]....
        /*0610*/ 	.word	0x000095a0
        /*0614*/ 	.word	0x000000ff
        /*0618*/ 	.word	0x00000000
        /*061c*/ 	.short	0x0101
        /*061e*/ 	.byte	0x04
	.zero		1


	//   ....[35]....
        /*0620*/ 	.word	0x0000a8d0
        /*0624*/ 	.word	0x000000ff
        /*0628*/ 	.word	0x00000000
        /*062c*/ 	.short	0x0101
        /*062e*/ 	.byte	0x27
	.zero		1


	//   ....[36]....
        /*0630*/ 	.word	0x0000bab0
        /*0634*/ 	.word	0x00000002
        /*0638*/ 	.word	0x00029880
        /*063c*/ 	.short	0x010a
        /*063e*/ 	.byte	0x3f
	.zero		1


	//   ....[37]....
        /*0640*/ 	.word	0x0000bc30
        /*0644*/ 	.word	0x00000002
        /*0648*/ 	.word	0x00029840
        /*064c*/ 	.short	0x010a
        /*064e*/ 	.byte	0x3f
	.zero		1


	//   ....[38]....
        /*0650*/ 	.word	0x0000c7a0
        /*0654*/ 	.word	0x000000ff
        /*0658*/ 	.word	0x00029800
        /*065c*/ 	.short	0x0107
        /*065e*/ 	.byte	0x29
	.zero		1


	//   ....[39]....
        /*0660*/ 	.word	0x0000c7f0
        /*0664*/ 	.word	0x000000ff
        /*0668*/ 	.word	0x00029800
        /*066c*/ 	.short	0x0101
        /*066e*/ 	.byte	0x29
	.zero		1


	//   ....[40]....
        /*0670*/ 	.word	0x0000c820
        /*0674*/ 	.word	0x000000ff
        /*0678*/ 	.word	0x00029820
        /*067c*/ 	.short	0x010a
        /*067e*/ 	.byte	0x29
	.zero		1


	//   ....[41]....
        /*0680*/ 	.word	0x0000cb20
        /*0684*/ 	.word	0x00000006
        /*0688*/ 	.word	0x00029880
        /*068c*/ 	.short	0x010a
        /*068e*/ 	.byte	0x3f
	.zero		1


	//   ....[42]....
        /*0690*/ 	.word	0x0000cd50
        /*0694*/ 	.word	0x00000006
        /*0698*/ 	.word	0x00029840
        /*069c*/ 	.short	0x010a
        /*069e*/ 	.byte	0x3f
	.zero		1


	//   ....[43]....
        /*06a0*/ 	.word	0x0000d210
        /*06a4*/ 	.word	0x00000012
        /*06a8*/ 	.word	0x00029870
        /*06ac*/ 	.short	0x010a
        /*06ae*/ 	.byte	0x3f
	.zero		1


	//   ....[44]....
        /*06b0*/ 	.word	0x0000d280
        /*06b4*/ 	.word	0x00000012
        /*06b8*/ 	.word	0x00029860
        /*06bc*/ 	.short	0x010a
        /*06be*/ 	.byte	0x3f
	.zero		1


	//   ....[45]....
        /*06c0*/ 	.word	0x0000d7b0
        /*06c4*/ 	.word	0x00000012
        /*06c8*/ 	.word	0x00029850
        /*06cc*/ 	.short	0x0101
        /*06ce*/ 	.byte	0x3f
	.zero		1


	//   ....[46]....
        /*06d0*/ 	.word	0x0000d820
        /*06d4*/ 	.word	0x00000012
        /*06d8*/ 	.word	0x00000000
        /*06dc*/ 	.short	0x0101
        /*06de*/ 	.byte	0x3f
	.zero		1


	//   ....[47]....
        /*06e0*/ 	.word	0x0000d920
        /*06e4*/ 	.word	0x00000010
        /*06e8*/ 	.word	0x00029870
        /*06ec*/ 	.short	0x010a
        /*06ee*/ 	.byte	0x3f
	.zero		1


	//   ....[48]....
        /*06f0*/ 	.word	0x0000d990
        /*06f4*/ 	.word	0x00000010
        /*06f8*/ 	.word	0x00029860
        /*06fc*/ 	.short	0x010a
        /*06fe*/ 	.byte	0x3f
	.zero		1


	//   ....[49]....
        /*0700*/ 	.word	0x0000ded0
        /*0704*/ 	.word	0x00000010
        /*0708*/ 	.word	0x00029850
        /*070c*/ 	.short	0x0101
        /*070e*/ 	.byte	0x3f
	.zero		1


	//   ....[50]....
        /*0710*/ 	.word	0x0000df60
        /*0714*/ 	.word	0x00000000
        /*0718*/ 	.word	0x00000000
        /*071c*/ 	.short	0x0101
        /*071e*/ 	.byte	0x3f
	.zero		1


	//   ....[51]....
        /*0720*/ 	.word	0x0000e060
        /*0724*/ 	.word	0x00000008
        /*0728*/ 	.word	0x00029820
        /*072c*/ 	.short	0x010a
        /*072e*/ 	.byte	0x3f
	.zero		1


	//   ....[52]....
        /*0730*/ 	.word	0x0000e1e0
        /*0734*/ 	.word	0x00000005
        /*0738*/ 	.word	0x00000000
        /*073c*/ 	.short	0x010a
        /*073e*/ 	.byte	0x3f
	.zero		1


	//   ....[53]....
        /*0740*/ 	.word	0x0000e230
        /*0744*/ 	.word	0x00000007
        /*0748*/ 	.word	0x00000000
        /*074c*/ 	.short	0x010a
        /*074e*/ 	.byte	0x3f
	.zero		1


	//   ....[54]....
        /*0750*/ 	.word	0x0000e280
        /*0754*/ 	.word	0x00000011
        /*0758*/ 	.word	0x00029860
        /*075c*/ 	.short	0x010a
        /*075e*/ 	.byte	0x3f
	.zero		1


	//   ....[55]....
        /*0760*/ 	.word	0x0000e2d0
        /*0764*/ 	.word	0x00000003
        /*0768*/ 	.word	0x00029860
        /*076c*/ 	.short	0x010a
        /*076e*/ 	.byte	0x3f
	.zero		1


	//   ....[56]....
        /*0770*/ 	.word	0x0000e310
        /*0774*/ 	.word	0x00000011
        /*0778*/ 	.word	0x00029880
        /*077c*/ 	.short	0x010a
        /*077e*/ 	.byte	0x3f
	.zero		1


	//   ....[57]....
        /*0780*/ 	.word	0x0000e330
        /*0784*/ 	.word	0x00000003
        /*0788*/ 	.word	0x00029880
        /*078c*/ 	.short	0x010a
        /*078e*/ 	.byte	0x3f
	.zero		1


	//   ....[58]....
        /*0790*/ 	.word	0x0000e3a0
        /*0794*/ 	.word	0x00000003
        /*0798*/ 	.word	0x00029800
        /*079c*/ 	.short	0x010a
        /*079e*/ 	.byte	0x3f
	.zero		1


	//   ....[59]....
        /*07a0*/ 	.word	0x0000e3f0
        /*07a4*/ 	.word	0x00000003
        /*07a8*/ 	.word	0x00029830
        /*07ac*/ 	.short	0x010a
        /*07ae*/ 	.byte	0x3f
	.zero		1


	//   ....[60]....
        /*07b0*/ 	.word	0x0000e450
        /*07b4*/ 	.word	0x00000008
        /*07b8*/ 	.word	0x00029830
        /*07bc*/ 	.short	0x010a
        /*07be*/ 	.byte	0x3f
	.zero		1


	//   ....[61]....
        /*07c0*/ 	.word	0x0000e4b0
        /*07c4*/ 	.word	0x00000008
        /*07c8*/ 	.word	0x00029850
        /*07cc*/ 	.short	0x010a
        /*07ce*/ 	.byte	0x3f
	.zero		1


	//   ....[62]....
        /*07d0*/ 	.word	0x0000e510
        /*07d4*/ 	.word	0x00000003
        /*07d8*/ 	.word	0x00029850
        /*07dc*/ 	.short	0x010a
        /*07de*/ 	.byte	0x3f
	.zero		1


	//   ....[63]....
        /*07e0*/ 	.word	0x0000e660
        /*07e4*/ 	.word	0x00000002
        /*07e8*/ 	.word	0x00029880
        /*07ec*/ 	.short	0x010a
        /*07ee*/ 	.byte	0x3f
	.zero		1


	//   ....[64]....
        /*07f0*/ 	.word	0x0000e6b0
        /*07f4*/ 	.word	0x00000002
        /*07f8*/ 	.word	0x00029840
        /*07fc*/ 	.short	0x010a
        /*07fe*/ 	.byte	0x3f
	.zero		1


	//   ....[65]....
        /*0800*/ 	.word	0x0000ec90
        /*0804*/ 	.word	0x00000003
        /*0808*/ 	.word	0x00029820
        /*080c*/ 	.short	0x010a
        /*080e*/ 	.byte	0x3f
	.zero		1


	//   ....[66]....
        /*0810*/ 	.word	0x0000ece0
        /*0814*/ 	.word	0x00000006
        /*0818*/ 	.word	0x00029880
        /*081c*/ 	.short	0x010a
        /*081e*/ 	.byte	0x3f
	.zero		1


	//   ....[67]....
        /*0820*/ 	.word	0x0000ed30
        /*0824*/ 	.word	0x00000006
        /*0828*/ 	.word	0x00029840
        /*082c*/ 	.short	0x010a
        /*082e*/ 	.byte	0x3f
	.zero		1


	//   ....[68]....
        /*0830*/ 	.word	0x0000ed80
        /*0834*/ 	.word	0x00000012
        /*0838*/ 	.word	0x00029870
        /*083c*/ 	.short	0x010a
        /*083e*/ 	.byte	0x3f
	.zero		1


	//   ....[69]....
        /*0840*/ 	.word	0x0000edd0
        /*0844*/ 	.word	0x00000012
        /*0848*/ 	.word	0x00029860
        /*084c*/ 	.short	0x010a
        /*084e*/ 	.byte	0x3f
	.zero		1


	//   ....[70]....
        /*0850*/ 	.word	0x0000ee20
        /*0854*/ 	.word	0x00000010
        /*0858*/ 	.word	0x00029870
        /*085c*/ 	.short	0x010a
        /*085e*/ 	.byte	0x3f
	.zero		1


	//   ....[71]....
        /*0860*/ 	.word	0x0000ee70
        /*0864*/ 	.word	0x00000010
        /*0868*/ 	.word	0x00029860
        /*086c*/ 	.short	0x010a
        /*086e*/ 	.byte	0x3f
	.zero		1


	//   ....[72]....
        /*0870*/ 	.word	0x0000eec0
        /*0874*/ 	.word	0x00000008
        /*0878*/ 	.word	0x00029820
        /*087c*/ 	.short	0x010a
        /*087e*/ 	.byte	0x3f
	.zero		1


	//   ....[73]....
        /*0880*/ 	.word	0x0000ef10
        /*0884*/ 	.word	0x00000005
        /*0888*/ 	.word	0x00000000
        /*088c*/ 	.short	0x010a
        /*088e*/ 	.byte	0x3f
	.zero		1


	//   ....[74]....
        /*0890*/ 	.word	0x0000ef60
        /*0894*/ 	.word	0x00000007
        /*0898*/ 	.word	0x00000000
        /*089c*/ 	.short	0x010a
        /*089e*/ 	.byte	0x3f
	.zero		1


	//   ....[75]....
        /*08a0*/ 	.word	0x0000efb0
        /*08a4*/ 	.word	0x00000011
        /*08a8*/ 	.word	0x00029860
        /*08ac*/ 	.short	0x010a
        /*08ae*/ 	.byte	0x3f
	.zero		1


	//   ....[76]....
        /*08b0*/ 	.word	0x0000f000
        /*08b4*/ 	.word	0x00000003
        /*08b8*/ 	.word	0x00029860
        /*08bc*/ 	.short	0x010a
        /*08be*/ 	.byte	0x3f
	.zero		1


	//   ....[77]....
        /*08c0*/ 	.word	0x0000f050
        /*08c4*/ 	.word	0x00000011
        /*08c8*/ 	.word	0x00029880
        /*08cc*/ 	.short	0x010a
        /*08ce*/ 	.byte	0x3f
	.zero		1


	//----- nvinfo : EIATTR_NUM_MBARRIERS
	.align		4
.L_103:
        /*08d0*/ 	.byte	0x03, 0x38
        /*08d2*/ 	.short	0x0016


	//----- nvinfo : EIATTR_EXIT_INSTR_OFFSETS
	.align		4
        /*08d4*/ 	.byte	0x04, 0x1c
        /*08d6*/ 	.short	(.L_105 - .L_104)


	//   ....[0]....
.L_104:
        /*08d8*/ 	.word	0x00000a30


	//   ....[1]....
        /*08dc*/ 	.word	0x0000ac90


	//   ....[2]....
        /*08e0*/ 	.word	0x0000e0d0


	//   ....[3]....
        /*08e4*/ 	.word	0x0000e380


	//----- nvinfo : EIATTR_MAX_THREADS
	.align		4
.L_105:
        /*08e8*/ 	.byte	0x04, 0x05
        /*08ea*/ 	.short	(.L_107 - .L_106)
.L_106:
        /*08ec*/ 	.word	0x00000180
        /*08f0*/ 	.word	0x00000001
        /*08f4*/ 	.word	0x00000001


	//----- nvinfo : EIATTR_CRS_STACK_SIZE
	.align		4
.L_107:
        /*08f8*/ 	.byte	0x04, 0x1e
        /*08fa*/ 	.short	(.L_109 - .L_108)
.L_108:
        /*08fc*/ 	.word	0x00000000


	//----- nvinfo : EIATTR_CBANK_PARAM_SIZE
	.align		4
.L_109:
        /*0900*/ 	.byte	0x03, 0x19
        /*0902*/ 	.short	0x0a70


	//----- nvinfo : EIATTR_PARAM_CBANK
	.align		4
        /*0904*/ 	.byte	0x04, 0x0a
        /*0906*/ 	.short	(.L_111 - .L_110)
	.align		4
.L_110:
        /*0908*/ 	.word	index@(.nv.constant0._ZN7cutlass13device_kernelIN5flash11enable_sm90INS1_16FlashAttnFwdSm90INS1_25CollectiveMainloopFwdSm90ILi2EN4cute5tupleIJNS5_1CILi1EEES8_S8_EEENS6_IJNS7_ILi128EEENS7_ILi160EEENS7_ILi192EEEEEELi128ENS_12float_e4m3_tEfNS_4arch4Sm90ELb0ELb0ELb1ELb0ELb0ELb0ELb0ELb1ELb1ELb1ELb0ELb0EEENS1_21CollectiveEpilogueFwdINS6_IJSA_SA_SB_EEES9_NS_10bfloat16_tESG_Li256ELb0ELb1ELb0ELb1EEENS1_29StaticPersistentTileSchedulerILb0EEEEEEEEEvNT_6ParamsE)
        /*090c*/ 	.short	0x0210
        /*090e*/ 	.short	0x0a70


	//----- nvinfo : EIATTR_SW_WAR
	.align		4
.L_111:
        /*0910*/ 	.byte	0x04, 0x36
        /*0912*/ 	.short	(.L_113 - .L_112)
.L_112:
        /*0914*/ 	.word	0x00000008
.L_113:


//--------------------- .nv.info._ZN7cutlass13device_kernelIN5flash11enable_sm90INS1_16FlashAttnFwdSm90INS1_25CollectiveMainloopFwdSm90ILi2EN4cute5tupleIJNS5_1CILi2EEENS7_ILi1EEES9_EEENS6_IJNS7_ILi128EEENS7_ILi160EEENS7_ILi192EEEEEELi128ENS_12float_e4m3_tEfNS_4arch4Sm90ELb0ELb0ELb1ELb0ELb0ELb0ELb0ELb1ELb1ELb1ELb0ELb0EEENS1_21CollectiveEpilogueFwdINS6_IJSB_SB_SC_EEESA_NS_10bfloat16_tESH_Li256ELb0ELb1ELb0ELb1EEENS1_29StaticPersistentTileSchedulerILb0EEEEEEEEEvNT_6ParamsE --------------------------
	.section	.nv.info._ZN7cutlass13device_kernelIN5flash11enable_sm90INS1_16FlashAttnFwdSm90INS1_25CollectiveMainloopFwdSm90ILi2EN4cute5tupleIJNS5_1CILi2EEENS7_ILi1EEES9_EEENS6_IJNS7_ILi128EEENS7_ILi160EEENS7_ILi192EEEEEELi128ENS_12float_e4m3_tEfNS_4arch4Sm90ELb0ELb0ELb1ELb0ELb0ELb0ELb0ELb1ELb1ELb1ELb0ELb0EEENS1_21CollectiveEpilogueFwdINS6_IJSB_SB_SC_EEESA_NS_10bfloat16_tESH_Li256ELb0ELb1ELb0ELb1EEENS1_29StaticPersistentTileSchedulerILb0EEEEEEEEEvNT_6ParamsE,"",@"SHT_CUDA_INFO"
	.sectionflags	@""
	.align	4


	//----- nvinfo : EIATTR_CUDA_API_VERSION
	.align		4
        /*0000*/ 	.byte	0x04, 0x37
        /*0002*/ 	.short	(.L_115 - .L_114)
.L_114:
        /*0004*/ 	.word	0x00000082


	//----- nvinfo : EIATTR_KPARAM_INFO
	.align		4
.L_115:
        /*0008*/ 	.byte	0x04, 0x17
        /*000a*/ 	.short	(.L_117 - .L_116)
.L_116:
        /*000c*/ 	.word	0x00000000
        /*0010*/ 	.short	0x0000
        /*0012*/ 	.short	0x0070
        /*0014*/ 	.byte	0x00, 0xf0, 0x01, 0x28


	//----- nvinfo : EIATTR_SPARSE_MMA_MASK
	.align		4
.L_117:
        /*0018*/ 	.byte	0x03, 0x50
        /*001a*/ 	.short	0x0000


	//----- nvinfo : EIATTR_MAXREG_COUNT
	.align		4
        /*001c*/ 	.byte	0x03, 0x1b
        /*001e*/ 	.short	0x00a8


	//----- nvinfo : EIATTR_NUM_BARRIERS
	.align		4
        /*0020*/ 	.byte	0x02, 0x4c
        /*0022*/ 	.byte	0x10
	.zero		1


	//----- nvinfo : EIATTR_EXTERNS
	.align		4
        /*0024*/ 	.byte	0x04, 0x0f
        /*0026*/ 	.short	(.L_119 - .L_118)


	//   ....[0]....
	.align		4
.L_118:
        /*0028*/ 	.word	index@(__assertfail)


	//----- nvinfo : EIATTR_ANNOTATIONS
	.align		4
.L_119:
        /*002c*/ 	.byte	0x04, 0x55
        /*002e*/ 	.short	(.L_121 - .L_120)


	//   ....[0]....
.L_120:
        /* <DEDUP_REMOVED lines=16> */
        /*0124*/ 	.byte	0x10, 0xe4, 0x00, 0x00, 0x01, 0x00, 0x00, 0x00, 0x90, 0xe5, 0x00, 0x00


	//----- nvinfo : EIATTR_MERCURY_ISA_VERSION
	.align		4
.L_121:
        /*0130*/ 	.byte	0x03, 0x5f
        /*0132*/ 	.short	0x0101


	//----- nvinfo : EIATTR_INT_WARP_WIDE_INSTR_OFFSETS
	.align		4
        /*0134*/ 	.byte	0x04, 0x31
        /*0136*/ 	.short	(.L_123 - .L_122)


	//   ....[0]....
.L_122:
        /*0138*/ 	.word	0x00000130


	//   ....[1]....
        /*013c*/ 	.word	0x00000170


	//   ....[2]....
        /*0140*/ 	.word	0x000001e0


	//----- nvinfo : EIATTR_COOP_GROUP_MASK_REGIDS
	.align		4
.L_123:
        /*0144*/ 	.byte	0x04, 0x29
        /*0146*/ 	.short	(.L_125 - .L_124)


	//   ....[0]....
.L_124:
        /*0148*/ 	.word	0xffffffff


	//   ....[1]....
        /*014c*/ 	.word	0xffffffff


	//   ....[2]....
        /*0150*/ 	.word	0xffffffff


	//   ....[3]....
        /*0154*/ 	.word	0xffffffff


	//   ....[4]....
        /*0158*/ 	.word	0xffffffff


	//   ....[5]....
        /*015c*/ 	.word	0xffffffff


	//   ....[6]....
        /*0160*/ 	.word	0xffffffff


	//   ....[7]....
        /*0164*/ 	.word	0xffffffff


	//   ....[8]....
        /*0168*/ 	.word	0xffffffff


	//   ....[9]....
        /*016c*/ 	.word	0xffffffff


	//   ....[10]....
        /*0170*/ 	.word	0xffffffff


	//   ....[11]....
        /*0174*/ 	.word	0xffffffff


	//   ....[12]....
        /*0178*/ 	.word	0xffffffff


	//   ....[13]....
        /*017c*/ 	.word	0xffffffff


	//   ....[14]....
        /*0180*/ 	.word	0xffffffff


	//   ....[15]....
        /*0184*/ 	.word	0xffffffff


	//   ....[16]....
        /*0188*/ 	.word	0xffffffff


	//   ....[17]....
        /*018c*/ 	.word	0xffffffff


	//   ....[18]....
        /*0190*/ 	.word	0xffffffff


	//   ....[19]....
        /*0194*/ 	.word	0xffffffff


	//   ....[20]....
        /*0198*/ 	.word	0xffffffff


	//   ....[21]....
        /*019c*/ 	.word	0xffffffff


	//   ....[22]....
        /*01a0*/ 	.word	0xffffffff


	//   ....[23]....
        /*01a4*/ 	.word	0xffffffff


	//   ....[24]....
        /*01a8*/ 	.word	0xffffffff


	//   ....[25]....
        /*01ac*/ 	.word	0xffffffff


	//   ....[26]....
        /*01b0*/ 	.word	0xffffffff


	//   ....[27]....
        /*01b4*/ 	.word	0xffffffff


	//   ....[28]....
        /*01b8*/ 	.word	0xffffffff


	//   ....[29]....
        /*01bc*/ 	.word	0xffffffff


	//   ....[30]....
        /*01c0*/ 	.word	0xffffffff


	//   ....[31]....
        /*01c4*/ 	.word	0xffffffff


	//   ....[32]....
        /*01c8*/ 	.word	0xffffffff


	//   ....[33]....
        /*01cc*/ 	.word	0xffffffff


	//   ....[34]....
        /*01d0*/ 	.word	0xffffffff


	//   ....[35]....
        /*01d4*/ 	.word	0xffffffff


	//   ....[36]....
        /*01d8*/ 	.word	0xffffffff


	//   ....[37]....
        /*01dc*/ 	.word	0xffffffff


	//   ....[38]....
        /*01e0*/ 	.word	0xffffffff


	//   ....[39]....
        /*01e4*/ 	.word	0xffffffff


	//   ....[40]....
        /*01e8*/ 	.word	0xffffffff


	//   ....[41]....
        /*01ec*/ 	.word	0xffffffff


	//   ....[42]....
        /*01f0*/ 	.word	0xffffffff


	//   ....[43]....
        /*01f4*/ 	.word	0xffffffff


	//   ....[44]....
        /*01f8*/ 	.word	0xffffffff


	//   ....[45]....
        /*01fc*/ 	.word	0xffffffff


	//   ....[46]....
        /*0200*/ 	.word	0xffffffff


	//   ....[47]....
        /*0204*/ 	.word	0xffffffff


	//   ....[48]....
        /*0208*/ 	.word	0xffffffff


	//   ....[49]....
        /*020c*/ 	.word	0xffffffff


	//   ....[50]....
        /*0210*/ 	.word	0xffffffff


	//   ....[51]....
        /*0214*/ 	.word	0xffffffff


	//   ....[52]....
        /*0218*/ 	.word	0xffffffff


	//   ....[53]....
        /*021c*/ 	.word	0xffffffff


	//   ....[54]....
        /*0220*/ 	.word	0xffffffff


	//   ....[55]....
        /*0224*/ 	.word	0xffffffff


	//   ....[56]....
        /*0228*/ 	.word	0xffffffff


	//   ....[57]....
        /*022c*/ 	.word	0xffffffff


	//   ....[58]....
        /*0230*/ 	.word	0xffffffff


	//   ....[59]....
        /*0234*/ 	.word	0xffffffff


	//   ....[60]....
        /*0238*/ 	.word	0xffffffff


	//   ....[61]....
        /*023c*/ 	.word	0xffffffff


	//   ....[62]....
        /*0240*/ 	.word	0xffffffff


	//   ....[63]....
        /*0244*/ 	.word	0xffffffff


	//   ....[64]....
        /*0248*/ 	.word	0xffffffff


	//   ....[65]....
        /*024c*/ 	.word	0xffffffff


	//   ....[66]....
        /*0250*/ 	.word	0xffffffff


	//   ....[67]....
        /*0254*/ 	.word	0xffffffff


	//   ....[68]....
        /*0258*/ 	.word	0xffffffff


	//   ....[69]....
        /*025c*/ 	.word	0xffffffff


	//   ....[70]....
        /*0260*/ 	.word	0xffffffff


	//   ....[71]....
        /*0264*/ 	.word	0xffffffff


	//   ....[72]....
        /*0268*/ 	.word	0xffffffff


	//   ....[73]....
        /*026c*/ 	.word	0xffffffff


	//   ....[74]....
        /*0270*/ 	.word	0xffffffff


	//   ....[75]....
        /*0274*/ 	.word	0x0500000f


	//   ....[76]....
        /*0278*/ 	.word	0x0500000f


	//   ....[77]....
        /*027c*/ 	.word	0x0500000f


	//   ....[78]....
        /*0280*/ 	.word	0x0500000f


	//   ....[79]....
        /*0284*/ 	.word	0x0500000f


	//   ....[80]....
        /*0288*/ 	.word	0x0500000f


	//   ....[81]....
        /*028c*/ 	.word	0x0500000f


	//   ....[82]....
        /*0290*/ 	.word	0x0500000f


	//   ....[83]....
        /*0294*/ 	.word	0x0500000f


	//----- nvinfo : EIATTR_COOP_GROUP_INSTR_OFFSETS
	.align		4
.L_125:
        /*0298*/ 	.byte	0x04, 0x28
        /*029a*/ 	.short	(.L_127 - .L_126)


	//   ....[0]....
.L_126:
        /*029c*/ 	.word	0x00000070


	//   ....[1]....
        /*02a0*/ 	.word	0x00000140


	//   ....[2]....
        /*02a4*/ 	.word	0x00000190


	//   ....[3]....
        /*02a8*/ 	.word	0x000003d0


	//   ....[4]....
        /*02ac*/ 	.word	0x000005f0


	//   ....[5]....
        /*02b0*/ 	.word	0x00000820


	//   ....[6]....
        /*02b4*/ 	.word	0x00000aa0


	//   ....[7]....
        /*02b8*/ 	.word	0x00000de0


	//   ....[8]....
        /*02bc*/ 	.word	0x000012c0


	//   ....[9]....
        /*02c0*/ 	.word	0x00003b90


	//   ....[10]....
        /*02c4*/ 	.word	0x00003c30


	//   ....[11]....
        /*02c8*/ 	.word	0x00004210


	//   ....[12]....
        /*02cc*/ 	.word	0x00004280


	//   ....[13]....
        /*02d0*/ 	.word	0x00007240


	//   ....[14]....
        /*02d4*/ 	.word	0x00007270


	//   ....[15]....
        /*02d8*/ 	.word	0x000072a0


	//   ....[16]....
        /*02dc*/ 	.word	0x000072b0


	//   ....[17]....
        /*02e0*/ 	.word	0x00008dc0


	//   ....[18]....
        /*02e4*/ 	.word	0x00008dd0


	//   ....[19]....
        /*02e8*/ 	.word	0x00008e50


	//   ....[20]....
        /*02ec*/ 	.word	0x00008e60


	//   ....[21]....
        /*02f0*/ 	.word	0x0000a120


	//   ....[22]....
        /*02f4*/ 	.word	0x0000a160


	//   ....[23]....
        /*02f8*/ 	.word	0x0000a180


	//   ....[24]....
        /*02fc*/ 	.word	0x0000a190


	//   ....[25]....
        /*0300*/ 	.word	0x0000a1a0


	//   ....[26]....
        /*0304*/ 	.word	0x0000a1b0


	//   ....[27]....
        /*0308*/ 	.word	0x0000a1c0


	//   ....[28]....
        /*030c*/ 	.word	0x0000a1d0


	//   ....[29]....
        /*0310*/ 	.word	0x0000a1e0


	//   ....[30]....
        /*0314*/ 	.word	0x0000a210


	//   ....[31]....
        /*0318*/ 	.word	0x0000a260


	//   ....[32]....
        /*031c*/ 	.word	0x0000a290


	//   ....[33]....
        /*0320*/ 	.word	0x0000a2c0


	//   ....[34]....
        /*0324*/ 	.word	0x0000a2d0


	//   ....[35]....
        /*0328*/ 	.word	0x0000a2e0


	//   ....[36]....
        /*032c*/ 	.word	0x0000a2f0


	//   ....[37]....
        /*0330*/ 	.word	0x0000a300


	//   ....[38]....
        /*0334*/ 	.word	0x0000a330


	//   ....[39]....
        /*0338*/ 	.word	0x0000a360


	//   ....[40]....
        /*033c*/ 	.word	0x0000a370


	//   ....[41]....
        /*0340*/ 	.word	0x0000a380


	//   ....[42]....
        /*0344*/ 	.word	0x0000a390


	//   ....[43]....
        /*0348*/ 	.word	0x0000a3a0


	//   ....[44]....
        /*034c*/ 	.word	0x0000a3b0


	//   ....[45]....
        /*0350*/ 	.word	0x0000a3c0


	//   ....[46]....
        /*0354*/ 	.word	0x0000a3d0


	//   ....[47]....
        /*0358*/ 	.word	0x0000a3e0


	//   ....[48]....
        /*035c*/ 	.word	0x0000a3f0


	//   ....[49]....
        /*0360*/ 	.word	0x0000a400


	//   ....[50]....
        /*0364*/ 	.word	0x0000a410


	//   ....[51]....
        /*0368*/ 	.word	0x0000a430


	//   ....[52]....
        /*036c*/ 	.word	0x0000a440


	//   ....[53]....
        /*0370*/ 	.word	0x0000a560


	//   ....[54]....
        /*0374*/ 	.word	0x0000a590


	//   ....[55]....
        /*0378*/ 	.word	0x0000a650


	//   ....[56]....
        /*037c*/ 	.word	0x0000a6a0


	//   ....[57]....
        /*0380*/ 	.word	0x0000ab10


	//   ....[58]....
        /*0384*/ 	.word	0x0000ab40


	//   ....[59]....
        /*0388*/ 	.word	0x0000ac10


	//   ....[60]....
        /*038c*/ 	.word	0x0000ac30


	//   ....[61]....
        /*0390*/ 	.word	0x0000ace0


	//   ....[62]....
        /*0394*/ 	.word	0x0000ad00


	//   ....[63]....
        /*0398*/ 	.word	0x0000adc0


	//   ....[64]....
        /*039c*/ 	.word	0x0000ae00


	//   ....[65]....
        /*03a0*/ 	.word	0x0000bb00


	//   ....[66]....
        /*03a4*/ 	.word	0x0000c7c0


	//   ....[67]....
        /*03a8*/ 	.word	0x0000c7f0


	//   ....[68]....
        /*03ac*/ 	.word	0x0000c8d0


	//   ....[69]....
        /*03b0*/ 	.word	0x0000c8e0


	//   ....[70]....
        /*03b4*/ 	.word	0x0000c970


	//   ....[71]....
        /*03b8*/ 	.word	0x0000c980


	//   ....[72]....
        /*03bc*/ 	.word	0x0000c990


	//   ....[73]....
        /*03c0*/ 	.word	0x0000c9a0


	//   ....[74]....
        /*03c4*/ 	.word	0x0000e4e0


	//   ....[75]....
        /*03c8*/ 	.word	0x0000e9e0


	//   ....[76]....
        /*03cc*/ 	.word	0x0000eb90


	//   ....[77]....
        /*03d0*/ 	.word	0x0000ebf0


	//   ....[78]....
        /*03d4*/ 	.word	0x0000ec80


	//   ....[79]....
        /*03d8*/ 	.word	0x0000ed90


	//   ....[80]....
        /*03dc*/ 	.word	0x0000edf0


	//   ....[81]....
        /*03e0*/ 	.word	0x0000eef0


	//   ....[82]....
        /*03e4*/ 	.word	0x0000ef50


	//   ....[83]....
        /*03e8*/ 	.word	0x0000f030


	//----- nvinfo : EIATTR_REG_RECONFIG
	.align		4
.L_127:
        /*03ec*/ 	.byte	0x01, 0x54
	.zero		2


	//----- nvinfo : EIATTR_SYSCALL_OFFSETS
	.align		4
        /*03f0*/ 	.byte	0x04, 0x46
        /*03f2*/ 	.short	(.L_129 - .L_128)


	//   ....[0]....
.L_128:
        /*03f4*/ 	.word	0x00001620


	//   ....[1]....
        /*03f8*/ 	.word	0x0000b5b0


	//   ....[2]....
        /*03fc*/ 	.word	0x0000b710


	//   ....[3]....
        /*0400*/ 	.word	0x0000b850


	//   ....[4]....
        /*0404*/ 	.word	0x0000b970


	//   ....[5]....
        /*0408*/ 	.word	0x0000c3c0


	//----- nvinfo : EIATTR_MBARRIER_INSTR_OFFSETS
	.align		4
.L_129:
        /*040c*/ 	.byte	0x04, 0x39
        /*040e*/ 	.short	(.L_131 - .L_130)


	//   ....[0]....
.L_130:
        /*0410*/ 	.word	0x00000270
        /*0414*/ 	.word	0x000000ff
        /*0418*/ 	.word	0x00029800
        /*041c*/ 	.short	0x0100
        /*041e*/ 	.byte	0x08
	.zero		1


	//   ....[1]....
        /*0420*/ 	.word	0x00000280
        /*0424*/ 	.word	0x000000ff
        /*0428*/ 	.word	0x00029820
        /*042c*/ 	.short	0x0100
        /*042e*/ 	.byte	0x08
	.zero		1


	//   ....[2]....
        /*0430*/ 	.word	0x00000370
        /*0434*/ 	.word	0x000000ff
        /*0438*/ 	.word	0x00029830
        /*043c*/ 	.short	0x0100
        /*043e*/ 	.byte	0x08
	.zero		1


	//   ....[3]....
        /*0440*/ 	.word	0x00000380
        /*0444*/ 	.word	0x000000ff
        /*0448*/ 	.word	0x00029840
        /*044c*/ 	.short	0x0100
        /*044e*/ 	.byte	0x08
	.zero		1


	//   ....[4]....
        /*0450*/ 	.word	0x00000390
        /*0454*/ 	.word	0x000000ff
        /*0458*/ 	.word	0x00029838
        /*045c*/ 	.short	0x0100
        /*045e*/ 	.byte	0x08
	.zero		1


	//   ....[5]....
        /*0460*/ 	.word	0x000003a0
        /*0464*/ 	.word	0x000000ff
        /*0468*/ 	.word	0x00029848
        /*046c*/ 	.short	0x0100
        /*046e*/ 	.byte	0x08
	.zero		1


	//   ....[6]....
        /*0470*/ 	.word	0x000005a0
        /*0474*/ 	.word	0x000000ff
        /*0478*/ 	.word	0x00029850
        /*047c*/ 	.short	0x0100
        /*047e*/ 	.byte	0x08
	.zero		1


	//   ....[7]....
        /*0480*/ 	.word	0x000005b0
        /*0484*/ 	.word	0x000000ff
        /*0488*/ 	.word	0x00029860
        /*048c*/ 	.short	0x0100
        /*048e*/ 	.byte	0x08
	.zero		1


	//   ....[8]....
        /*0490*/ 	.word	0x000005c0
        /*0494*/ 	.word	0x000000ff
        /*0498*/ 	.word	0x00029858
        /*049c*/ 	.short	0x0100
        /*049e*/ 	.byte	0x08
	.zero		1


	//   ....[9]....
        /*04a0*/ 	.word	0x000005d0
        /*04a4*/ 	.word	0x000000ff
        /*04a8*/ 	.word	0x00029868
        /*04ac*/ 	.short	0x0100
        /*04ae*/ 	.byte	0x08
	.zero		1


	//   ....[10]....
        /*04b0*/ 	.word	0x000007d0
        /*04b4*/ 	.word	0x000000ff
        /*04b8*/ 	.word	0x00029870
        /*04bc*/ 	.short	0x0100
        /*04be*/ 	.byte	0x08
	.zero		1


	//   ....[11]....
        /*04c0*/ 	.word	0x000007e0
        /*04c4*/ 	.word	0x000000ff
        /*04c8*/ 	.word	0x00029880
        /*04cc*/ 	.short	0x0100
        /*04ce*/ 	.byte	0x08
	.zero		1


	//   ....[12]....
        /*04d0*/ 	.word	0x000007f0
        /*04d4*/ 	.word	0x000000ff
        /*04d8*/ 	.word	0x00029878
        /*04dc*/ 	.short	0x0100
        /*04de*/ 	.byte	0x08
	.zero		1


	//   ....[13]....
        /*04e0*/ 	.word	0x00000800
        /*04e4*/ 	.word	0x000000ff
        /*04e8*/ 	.word	0x00029888
        /*04ec*/ 	.short	0x0100
        /*04ee*/ 	.byte	0x08
	.zero		1


	//   ....[14]....
        /*04f0*/ 	.word	0x00000a50
        /*04f4*/ 	.word	0x000000ff
        /*04f8*/ 	.word	0x00029890
        /*04fc*/ 	.short	0x0100
        /*04fe*/ 	.byte	0x08
	.zero		1


	//   ....[15]....
        /*0500*/ 	.word	0x00000a60
        /*0504*/ 	.word	0x000000ff
        /*0508*/ 	.word	0x000298a0
        /*050c*/ 	.short	0x0100
        /*050e*/ 	.byte	0x08
	.zero		1


	//   ....[16]....
        /*0510*/ 	.word	0x00000a70
        /*0514*/ 	.word	0x000000ff
        /*0518*/ 	.word	0x00029898
        /*051c*/ 	.short	0x0100
        /*051e*/ 	.byte	0x08
	.zero		1


	//   ....[17]....
        /*0520*/ 	.word	0x00000a80
        /*0524*/ 	.word	0x000000ff
        /*0528*/ 	.word	0x000298a8
        /*052c*/ 	.short	0x0100
        /*052e*/ 	.byte	0x08
	.zero		1


	//   ....[18]....
        /*0530*/ 	.word	0x00000d30
        /*0534*/ 	.word	0x000000ff
        /*0538*/ 	.word	0x000298b0
        /*053c*/ 	.short	0x0100
        /*053e*/ 	.byte	0x08
	.zero		1


	//   ....[19]....
        /*0540*/ 	.word	0x00000d40
        /*0544*/ 	.word	0x000000ff
        /*0548*/ 	.word	0x000298c0
        /*054c*/ 	.short	0x0100
        /*054e*/ 	.byte	0x08
	.zero		1


	//   ....[20]....
        /*0550*/ 	.word	0x00000d50
        /*0554*/ 	.word	0x000000ff
        /*0558*/ 	.word	0x000298b8
        /*055c*/ 	.short	0x0100
        /*055e*/ 	.byte	0x08
	.zero		1


	//   ....[21]....
        /*0560*/ 	.word	0x00000d60
        /*0564*/ 	.word	0x000000ff
        /*0568*/ 	.word	0x000298c8
        /*056c*/ 	.short	0x0100
        /*056e*/ 	.byte	0x08
	.zero		1


	//   ....[22]....
        /*0570*/ 	.word	0x000019b0
        /*0574*/ 	.word	0x000000ff
        /*0578*/ 	.word	0x00029800
        /*057c*/ 	.short	0x010a
        /*057e*/ 	.byte	0x27
	.zero		1


	//   ....[23]....
        /*0580*/ 	.word	0x00001a50
        /*0584*/ 	.word	0x00000003
        /*0588*/ 	.word	0x00029830
        /*058c*/ 	.short	0x010a
        /*058e*/ 	.byte	0x3f
	.zero		1


	//   ....[24]....
        /*0590*/ 	.word	0x00001a90
        /*0594*/ 	.word	0x00000003
        /*0598*/ 	.word	0x00029830
        /*059c*/ 	.short	0x010a
        /*059e*/ 	.byte	0x3f
	.zero		1


	//   ....[25]....
        /*05a0*/ 	.word	0x00004570
        /*05a4*/ 	.word	0x00000003
        /*05a8*/ 	.word	0x00000000
        /*05ac*/ 	.short	0x0101
        /*05ae*/ 	.byte	0x3f
	.zero		1


	//   ....[26]....
        /*05b0*/ 	.word	0x00005420
        /*05b4*/ 	.word	0x000000ff
        /*05b8*/ 	.word	0x00029830
        /*05bc*/ 	.short	0x010a
        /*05be*/ 	.byte	0x06
	.zero		1


	//   ....[27]....
        /*05c0*/ 	.word	0x00005460
        /*05c4*/ 	.word	0x000000ff
        /*05c8*/ 	.word	0x00029830
        /*05cc*/ 	.short	0x010a
        /*05ce*/ 	.byte	0x06
	.zero		1


	//   ....[28]....
        /*05d0*/ 	.word	0x000060a0
        /*05d4*/ 	.word	0x000000ff
        /*05d8*/ 	.word	0x00029850
        /*05dc*/ 	.short	0x010a
        /*05de*/ 	.byte	0x06
	.zero		1


	//   ....[29]....
        /*05e0*/ 	.word	0x000060e0
        /*05e4*/ 	.word	0x000000ff
        /*05e8*/ 	.word	0x00029850
        /*05ec*/ 	.short	0x010a
        /*05ee*/ 	.byte	0x06
	.zero		1


	//   ....[30]....
        /*05f0*/ 	.word	0x000081a0
        /*05f4*/ 	.word	0x0000009b
        /*05f8*/ 	.word	0x00000000
        /*05fc*/ 	.short	0x0101
        /*05fe*/ 	.byte	0x3f
	.zero		1


	//   ....[31]....
        /*0600*/ 	.word	0x000083f0
        /*0604*/ 	.word	0x000000ff
        /*0608*/ 	.word	0x00000000
        /*060c*/ 	.short	0x0101
        /*060e*/ 	.byte	0x06
	.zero		1


	//   ....[32]....
        /*0610*/ 	.word	0x00008a80
        /*0614*/ 	.word	0x000000ff
        /*0618*/ 	.word	0x00029850
        /*061c*/ 	.short	0x010a
        /*061e*/ 	.byte	0x04
	.zero		1


	//   ....[33]....
        /*0620*/ 	.word	0x00008ac0
        /*0624*/ 	.word	0x000000ff
        /*0628*/ 	.word	0x00029850
        /*062c*/ 	.short	0x010a
        /*062e*/ 	.byte	0x04
	.zero		1


	//   ....[34]....
        /*0630*/ 	.word	0x000097a0
        /*0634*/ 	.word	0x000000ff
        /*0638*/ 	.word	0x00000000
        /*063c*/ 	.short	0x0101
        /*063e*/ 	.byte	0x04
	.zero		1


	//   ....[35]....
        /*0640*/ 	.word	0x0000aaf0
        /*0644*/ 	.word	0x000000ff
        /*0648*/ 	.word	0x00000000
        /*064c*/ 	.short	0x0101
        /*064e*/ 	.byte	0x04
	.zero		1


	//   ....[36]....
        /*0650*/ 	.word	0x0000ab50
        /*0654*/ 	.word	0x000000ff
        /*0658*/ 	.word	0x00000000
        /*065c*/ 	.short	0x0101
        /*065e*/ 	.byte	0x27
	.zero		1


	//   ....[37]....
        /*0660*/ 	.word	0x0000bd10
        /*0664*/ 	.word	0x00000002
        /*0668*/ 	.word	0x00029880
        /*066c*/ 	.short	0x010a
        /*066e*/ 	.byte	0x3f
	.zero		1


	//   ....[38]....
        /*0670*/ 	.word	0x0000bf50
        /*0674*/ 	.word	0x00000002
        /*0678*/ 	.word	0x00029840
        /*067c*/ 	.short	0x010a
        /*067e*/ 	.byte	0x3f
	.zero		1


	//   ....[39]....
        /*0680*/ 	.word	0x0000cae0
        /*0684*/ 	.word	0x000000ff
        /*0688*/ 	.word	0x00029800
        /*068c*/ 	.short	0x0107
        /*068e*/ 	.byte	0x29
	.zero		1


	//   ....[40]....
        /*0690*/ 	.word	0x0000cb30
        /*0694*/ 	.word	0x000000ff
        /*0698*/ 	.word	0x00029800
        /*069c*/ 	.short	0x0101
        /*069e*/ 	.byte	0x29
	.zero		1


	//   ....[41]....
        /*06a0*/ 	.word	0x0000cb60
        /*06a4*/ 	.word	0x000000ff
        /*06a8*/ 	.word	0x00029820
        /*06ac*/ 	.short	0x010a
        /*06ae*/ 	.byte	0x29
	.zero		1


	//   ....[42]....
        /*06b0*/ 	.word	0x0000ce20
        /*06b4*/ 	.word	0x00000006
        /*06b8*/ 	.word	0x00029880
        /*06bc*/ 	.short	0x010a
        /*06be*/ 	.byte	0x3f
	.zero		1


	//   ....[43]....
        /*06c0*/ 	.word	0x0000d110
        /*06c4*/ 	.word	0x00000006
        /*06c8*/ 	.word	0x00029840
        /*06cc*/ 	.short	0x010a
        /*06ce*/ 	.byte	0x3f
	.zero		1


	//   ....[44]....
        /*06d0*/ 	.word	0x0000d640
        /*06d4*/ 	.word	0x00000012
        /*06d8*/ 	.word	0x00029870
        /*06dc*/ 	.short	0x010a
        /*06de*/ 	.byte	0x3f
	.zero		1


	//   ....[45]....
        /*06e0*/ 	.word	0x0000d6b0
        /*06e4*/ 	.word	0x00000012
        /*06e8*/ 	.word	0x00029860
        /*06ec*/ 	.short	0x010a
        /*06ee*/ 	.byte	0x3f
	.zero		1


	//   ....[46]....
        /*06f0*/ 	.word	0x0000dba0
        /*06f4*/ 	.word	0x00000012
        /*06f8*/ 	.word	0x00029850
        /*06fc*/ 	.short	0x0101
        /*06fe*/ 	.byte	0x3f
	.zero		1


	//   ....[47]....
        /*0700*/ 	.word	0x0000dc30
        /*0704*/ 	.word	0x00000012
        /*0708*/ 	.word	0x00000000
        /*070c*/ 	.short	0x0101
        /*070e*/ 	.byte	0x3f
	.zero		1


	//   ....[48]....
        /*0710*/ 	.word	0x0000dd50
        /*0714*/ 	.word	0x00000010
        /*0718*/ 	.word	0x00029870
        /*071c*/ 	.short	0x010a
        /*071e*/ 	.byte	0x3f
	.zero		1


	//   ....[49]....
        /*0720*/ 	.word	0x0000ddc0
        /*0724*/ 	.word	0x00000010
        /*0728*/ 	.word	0x00029860
        /*072c*/ 	.short	0x010a
        /*072e*/ 	.byte	0x3f
	.zero		1


	//   ....[50]....
        /*0730*/ 	.word	0x0000e2c0
        /*0734*/ 	.word	0x00000010
        /*0738*/ 	.word	0x00029850
        /*073c*/ 	.short	0x0101
        /*073e*/ 	.byte	0x3f
	.zero		1


	//   ....[51]....
        /*0740*/ 	.word	0x0000e350
        /*0744*/ 	.word	0x00000010
        /*0748*/ 	.word	0x00000000
        /*074c*/ 	.short	0x0101
        /*074e*/ 	.byte	0x3f
	.zero		1


	//   ....[52]....
        /*0750*/ 	.word	0x0000e490
        /*0754*/ 	.word	0x00000008
        /*0758*/ 	.word	0x00029820
        /*075c*/ 	.short	0x010a
        /*075e*/ 	.byte	0x3f
	.zero		1


	//   ....[53]....
        /*0760*/ 	.word	0x0000e610
        /*0764*/ 	.word	0x00000005
        /*0768*/ 	.word	0x00000000
        /*076c*/ 	.short	0x010a
        /*076e*/ 	.byte	0x3f
	.zero		1


	//   ....[54]....
        /*0770*/ 	.word	0x0000e660
        /*0774*/ 	.word	0x00000007
        /*0778*/ 	.word	0x00000000
        /*077c*/ 	.short	0x010a
        /*077e*/ 	.byte	0x3f
	.zero		1


	//   ....[55]....
        /*0780*/ 	.word	0x0000e6b0
        /*0784*/ 	.word	0x00000011
        /*0788*/ 	.word	0x00029860
        /*078c*/ 	.short	0x010a
        /*078e*/ 	.byte	0x3f
	.zero		1


	//   ....[56]....
        /*0790*/ 	.word	0x0000e700
        /*0794*/ 	.word	0x00000003
        /*0798*/ 	.word	0x00029860
        /*079c*/ 	.short	0x010a
        /*079e*/ 	.byte	0x3f
	.zero		1


	//   ....[57]....
        /*07a0*/ 	.word	0x0000e740
        /*07a4*/ 	.word	0x00000011
        /*07a8*/ 	.word	0x00029880
        /*07ac*/ 	.short	0x010a
        /*07ae*/ 	.byte	0x3f
	.zero		1


	//   ....[58]....
        /*07b0*/ 	.word	0x0000e760
        /*07b4*/ 	.word	0x00000003
        /*07b8*/ 	.word	0x00029880
        /*07bc*/ 	.short	0x010a
        /*07be*/ 	.byte	0x3f
	.zero		1


	//   ....[59]....
        /*07c0*/ 	.word	0x0000e7d0
        /*07c4*/ 	.word	0x00000003
        /*07c8*/ 	.word	0x00029800
        /*07cc*/ 	.short	0x010a
        /*07ce*/ 	.byte	0x3f
	.zero		1


	//   ....[60]....
        /*07d0*/ 	.word	0x0000e820
        /*07d4*/ 	.word	0x00000003
        /*07d8*/ 	.word	0x00029830
        /*07dc*/ 	.short	0x010a
        /*07de*/ 	.byte	0x3f
	.zero		1


	//   ....[61]....
        /*07e0*/ 	.word	0x0000e880
        /*07e4*/ 	.word	0x00000008
        /*07e8*/ 	.word	0x00029830
        /*07ec*/ 	.short	0x010a
        /*07ee*/ 	.byte	0x3f
	.zero		1


	//   ....[62]....
        /*07f0*/ 	.word	0x0000e8e0
        /*07f4*/ 	.word	0x00000008
        /*07f8*/ 	.word	0x00029850
        /*07fc*/ 	.short	0x010a
        /*07fe*/ 	.byte	0x3f
	.zero		1


	//   ....[63]....
        /*0800*/ 	.word	0x0000e940
        /*0804*/ 	.word	0x00000003
        /*0808*/ 	.word	0x00029850
        /*080c*/ 	.short	0x010a
        /*080e*/ 	.byte	0x3f
	.zero		1


	//   ....[64]....
        /*0810*/ 	.word	0x0000ea90
        /*0814*/ 	.word	0x00000002
        /*0818*/ 	.word	0x00029880
        /*081c*/ 	.short	0x010a
        /*081e*/ 	.byte	0x3f
	.zero		1


	//   ....[65]....
        /*0820*/ 	.word	0x0000eae0
        /*0824*/ 	.word	0x00000002
        /*0828*/ 	.word	0x00029840
        /*082c*/ 	.short	0x010a
        /*082e*/ 	.byte	0x3f
	.zero		1


	//   ....[66]....
        /*0830*/ 	.word	0x0000f080
        /*0834*/ 	.word	0x00000002
        /*0838*/ 	.word	0x00029820
        /*083c*/ 	.short	0x010a
        /*083e*/ 	.byte	0x3f
	.zero		1


	//   ....[67]....
        /*0840*/ 	.word	0x0000f0d0
        /*0844*/ 	.word	0x00000006
        /*0848*/ 	.word	0x00029880
        /*084c*/ 	.short	0x010a
        /*084e*/ 	.byte	0x3f
	.zero		1


	//   ....[68]....
        /*0850*/ 	.word	0x0000f120
        /*0854*/ 	.word	0x00000006
        /*0858*/ 	.word	0x00029840
        /*085c*/ 	.short	0x010a
        /*085e*/ 	.byte	0x3f
	.zero		1


	//   ....[69]....
        /*0860*/ 	.word	0x0000f170
        /*0864*/ 	.word	0x00000012
        /*0868*/ 	.word	0x00029870
        /*086c*/ 	.short	0x010a
        /*086e*/ 	.byte	0x3f
	.zero		1


	//   ....[70]....
        /*0870*/ 	.word	0x0000f1c0
        /*0874*/ 	.word	0x00000012
        /*0878*/ 	.word	0x00029860
        /*087c*/ 	.short	0x010a
        /*087e*/ 	.byte	0x3f
	.zero		1


	//   ....[71]....
        /*0880*/ 	.word	0x0000f210
        /*0884*/ 	.word	0x00000010
        /*0888*/ 	.word	0x00029870
        /*088c*/ 	.short	0x010a
        /*088e*/ 	.byte	0x3f
	.zero		1


	//   ....[72]....
        /*0890*/ 	.word	0x0000f260
        /*0894*/ 	.word	0x00000010
        /*0898*/ 	.word	0x00029860
        /*089c*/ 	.short	0x010a
        /*089e*/ 	.byte	0x3f
	.zero		1


	//   ....[73]....
        /*08a0*/ 	.word	0x0000f2b0
        /*08a4*/ 	.word	0x00000008
        /*08a8*/ 	.word	0x00029820
        /*08ac*/ 	.short	0x010a
        /*08ae*/ 	.byte	0x3f
	.zero		1


	//   ....[74]....
        /*08b0*/ 	.word	0x0000f300
        /*08b4*/ 	.word	0x00000005
        /*08b8*/ 	.word	0x00000000
        /*08bc*/ 	.short	0x010a
        /*08be*/ 	.byte	0x3f
	.zero		1


	//   ....[75]....
        /*08c0*/ 	.word	0x0000f350
        /*08c4*/ 	.word	0x00000007
        /*08c8*/ 	.word	0x00000000
        /*08cc*/ 	.short	0x010a
        /*08ce*/ 	.byte	0x3f
	.zero		1


	//   ....[76]....
        /*08d0*/ 	.word	0x0000f3a0
        /*08d4*/ 	.word	0x00000011
        /*08d8*/ 	.word	0x00029860
        /*08dc*/ 	.short	0x010a
        /*08de*/ 	.byte	0x3f
	.zero		1


	//   ....[77]....
        /*08e0*/ 	.word	0x0000f3f0
        /*08e4*/ 	.word	0x00000003
        /*08e8*/ 	.word	0x00029860
        /*08ec*/ 	.short	0x010a
        /*08ee*/ 	.byte	0x3f
	.zero		1


	//   ....[78]....
        /*08f0*/ 	.word	0x0000f440
        /*08f4*/ 	.word	0x00000011
        /*08f8*/ 	.word	0x00029880
        /*08fc*/ 	.short	0x010a
        /*08fe*/ 	.byte	0x3f
	.zero		1


	//----- nvinfo : EIATTR_NUM_MBARRIERS
	.align		4
.L_131:
        /*0900*/ 	.byte	0x03, 0x38
        /*0902*/ 	.short	0x0016


	//----- nvinfo : EIATTR_EXIT_INSTR_OFFSETS
	.align		4
        /*0904*/ 	.byte	0x04, 0x1c
        /*0906*/ 	.short	(.L_133 - .L_132)


	//   ....[0]....
.L_132:
        /*0908*/ 	.word	0x00000f50


	//   ....[1]....
        /*090c*/ 	.word	0x0000aee0


	//   ....[2]....
        /*0910*/ 	.word	0x0000e500


	//   ....[3]....
        /*0914*/ 	.word	0x0000e7b0


	//----- nvinfo : EIATTR_MAX_THREADS
	.align		4
.L_133:
        /*0918*/ 	.byte	0x04, 0x05
        /*091a*/ 	.short	(.L_135 - .L_134)
.L_134:
        /*091c*/ 	.word	0x00000180
        /*0920*/ 	.word	0x00000001
        /*0924*/ 	.word	0x00000001


	//----- nvinfo : EIATTR_CRS_STACK_SIZE
	.align		4
.L_135:
        /*0928*/ 	.byte	0x04, 0x1e
        /*092a*/ 	.short	(.L_137 - .L_136)
.L_136:
        /*092c*/ 	.word	0x00000000


	//----- nvinfo : EIATTR_CBANK_PARAM_SIZE
	.align		4
.L_137:
        /*0930*/ 	.byte	0x03, 0x19
        /*0932*/ 	.short	0x0a70


	//----- nvinfo : EIATTR_PARAM_CBANK
	.align		4
        /*0934*/ 	.byte	0x04, 0x0a
        /*0936*/ 	.short	(.L_139 - .L_138)
	.align		4
.L_138:
        /*0938*/ 	.word	index@(.nv.constant0._ZN7cutlass13device_kernelIN5flash11enable_sm90INS1_16FlashAttnFwdSm90INS1_25CollectiveMainloopFwdSm90ILi2EN4cute5tupleIJNS5_1CILi2EEENS7_ILi1EEES9_EEENS6_IJNS7_ILi128EEENS7_ILi160EEENS7_ILi192EEEEEELi128ENS_12float_e4m3_tEfNS_4arch4Sm90ELb0ELb0ELb1ELb0ELb0ELb0ELb0ELb1ELb1ELb1ELb0ELb0EEENS1_21CollectiveEpilogueFwdINS6_IJSB_SB_SC_EEESA_NS_10bfloat16_tESH_Li256ELb0ELb1ELb0ELb1EEENS1_29StaticPersistentTileSchedulerILb0EEEEEEEEEvNT_6ParamsE)
        /*093c*/ 	.short	0x0210
        /*093e*/ 	.short	0x0a70


	//----- nvinfo : EIATTR_SW_WAR
	.align		4
.L_139:
        /*0940*/ 	.byte	0x04, 0x36
        /*0942*/ 	.short	(.L_141 - .L_140)
.L_140:
        /*0944*/ 	.word	0x00000008
.L_141:


//--------------------- .nv.info._ZN7cutlass13device_kernelIN5flash11enable_sm90INS1_16FlashAttnFwdSm90INS1_25CollectiveMainloopFwdSm90ILi2EN4cute5tupleIJNS5_1CILi1EEES8_S8_EEENS6_IJNS7_ILi128EEENS7_ILi160EEENS7_ILi192EEEEEELi128ENS_12float_e4m3_tEfNS_4arch4Sm90ELb0ELb0ELb1ELb1ELb0ELb0ELb0ELb1ELb1ELb1ELb0ELb0EEENS1_21CollectiveEpilogueFwdINS6_IJSA_SA_SB_EEES9_NS_10bfloat16_tESG_Li256ELb1ELb1ELb0ELb1EEENS1_36VarlenDynamicPersistentTileSchedulerILi128ELi160ELi256ELi128ELb0ELb1ELb1ELb0ELb1ELb1EEEEEEEEEvNT_6ParamsE --------------------------
	.section	.nv.info._ZN7cutlass13device_kernelIN5flash11enable_sm90INS1_16FlashAttnFwdSm90INS1_25CollectiveMainloopFwdSm90ILi2EN4cute5tupleIJNS5_1CILi1EEES8_S8_EEENS6_IJNS7_ILi128EEENS7_ILi160EEENS7_ILi192EEEEEELi128ENS_12float_e4m3_tEfNS_4arch4Sm90ELb0ELb0ELb1ELb1ELb0ELb0ELb0ELb1ELb1ELb1ELb0ELb0EEENS1_21CollectiveEpilogueFwdINS6_IJSA_SA_SB_EEES9_NS_10bfloat16_tESG_Li256ELb1ELb1ELb0ELb1EEENS1_36VarlenDynamicPersistentTileSchedulerILi128ELi160ELi256ELi128ELb0ELb1ELb1ELb0ELb1ELb1EEEEEEEEEvNT_6ParamsE,"",@"SHT_CUDA_INFO"
	.sectionflags	@""
	.align	4


	//----- nvinfo : EIATTR_CUDA_API_VERSION
	.align		4
        /*0000*/ 	.byte	0x04, 0x37
        /*0002*/ 	.short	(.L_143 - .L_142)
.L_142:
        /*0004*/ 	.word	0x00000082


	//----- nvinfo : EIATTR_KPARAM_INFO
	.align		4
.L_143:
        /*0008*/ 	.byte	0x04, 0x17
        /*000a*/ 	.short	(.L_145 - .L_144)
.L_144:
        /*000c*/ 	.word	0x00000000
        /*0010*/ 	.short	0x0000
        /*0012*/ 	.short	0x0070
        /*0014*/ 	.byte	0x00, 0xf0, 0x01, 0x2a


	//----- nvinfo : EIATTR_SPARSE_MMA_MASK
	.align		4
.L_145:
        /*0018*/ 	.byte	0x03, 0x50
        /*001a*/ 	.short	0x0000


	//----- nvinfo : EIATTR_MAXREG_COUNT
	.align		4
        /*001c*/ 	.byte	0x03, 0x1b
        /*001e*/ 	.short	0x00a8


	//----- nvinfo : EIATTR_NUM_BARRIERS
	.align		4
        /*0020*/ 	.byte	0x02, 0x4c
        /*0022*/ 	.byte	0x10
	.zero		1


	//----- nvinfo : EIATTR_EXTERNS
	.align		4
        /*0024*/ 	.byte	0x04, 0x0f
        /*0026*/ 	.short	(.L_147 - .L_146)


	//   ....[0]....
	.align		4
.L_146:
        /*0028*/ 	.word	index@(__assertfail)


	//----- nvinfo : EIATTR_ANNOTATIONS
	.align		4
.L_147:
        /*002c*/ 	.byte	0x04, 0x55
        /*002e*/ 	.short	(.L_149 - .L_148)


	//   ....[0]....
.L_148:
        /* <DEDUP_REMOVED lines=31> */


	//----- nvinfo : EIATTR_MERCURY_ISA_VERSION
	.align		4
.L_149:
        /*0208*/ 	.byte	0x03, 0x5f
        /*020a*/ 	.short	0x0101


	//----- nvinfo : EIATTR_UNUSED_LOAD_BYTE_OFFSET
	.align		4
        /*020c*/ 	.byte	0x04, 0x44
        /*020e*/ 	.short	(.L_151 - .L_150)


	//   ....[0]....
.L_150:
        /*0210*/ 	.word	0x00000a40
        /*0214*/ 	.word	0x0000fff0


	//   ....[1]....
        /*0218*/ 	.word	0x00009960
        /*021c*/ 	.word	0x0000fff0


	//----- nvinfo : EIATTR_INT_WARP_WIDE_INSTR_OFFSETS
	.align		4
.L_151:
        /*0220*/ 	.byte	0x04, 0x31
        /*0222*/ 	.short	(.L_153 - .L_152)


	//   ....[0]....
.L_152:
        /*0224*/ 	.word	0x00000130


	//   ....[1]....
        /*0228*/ 	.word	0x00000170


	//   ....[2]....
        /*022c*/ 	.word	0x000001e0


	//   ....[3]....
        /*0230*/ 	.word	0x0000d4b0


	//   ....[4]....
        /*0234*/ 	.word	0x0000d540


	//   ....[5]....
        /*0238*/ 	.word	0x0000fe30


	//   ....[6]....
        /*023c*/ 	.word	0x0000fec0


	//----- nvinfo : EIATTR_COOP_GROUP_MASK_REGIDS
	.align		4
.L_153:
        /*0240*/ 	.byte	0x04, 0x29
        /*0242*/ 	.short	(.L_155 - .L_154)


	//   ....[0]....
.L_154:
        /*0244*/ 	.word	0xffffffff


	//   ....[1]....
        /*0248*/ 	.word	0xffffffff


	//   ....[2]....
        /*024c*/ 	.word	0xffffffff


	//   ....[3]....
        /*0250*/ 	.word	0xffffffff


	//   ....[4]....
        /*0254*/ 	.word	0xffffffff


	//   ....[5]....
        /*0258*/ 	.word	0xffffffff


	//   ....[6]....
        /*025c*/ 	.word	0xffffffff


	//   ....[7]....
        /*0260*/ 	.word	0xffffffff


	//   ....[8]....
        /*0264*/ 	.word	0xffffffff


	//   ....[9]....
        /*0268*/ 	.word	0xffffffff


	//   ....[10]....
        /*026c*/ 	.word	0xffffffff


	//   ....[11]....
        /*0270*/ 	.word	0xffffffff


	//   ....[12]....
        /*0274*/ 	.word	0xffffffff


	//   ....[13]....
        /*0278*/ 	.word	0xffffffff


	//   ....[14]....
        /*027c*/ 	.word	0xffffffff


	//   ....[15]....
        /*0280*/ 	.word	0xffffffff


	//   ....[16]....
        /*0284*/ 	.word	0xffffffff


	//   ....[17]....
        /*0288*/ 	.word	0xffffffff


	//   ....[18]....
        /*028c*/ 	.word	0xffffffff


	//   ....[19]....
        /*0290*/ 	.word	0xffffffff


	//   ....[20]....
        /*0294*/ 	.word	0xffffffff


	//   ....[21]....
        /*0298*/ 	.word	0xffffffff


	//   ....[22]....
        /*029c*/ 	.word	0xffffffff


	//   ....[23]....
        /*02a0*/ 	.word	0xffffffff


	//   ....[24]....
        /*02a4*/ 	.word	0xffffffff


	//   ....[25]....
        /*02a8*/ 	.word	0xffffffff


	//   ....[26]....
        /*02ac*/ 	.word	0xffffffff


	//   ....[27]....
        /*02b0*/ 	.word	0xffffffff


	//   ....[28]....
        /*02b4*/ 	.word	0xffffffff


	//   ....[29]....
        /*02b8*/ 	.word	0xffffffff


	//   ....[30]....
        /*02bc*/ 	.word	0xffffffff


	//   ....[31]....
        /*02c0*/ 	.word	0xffffffff


	//   ....[32]....
        /*02c4*/ 	.word	0xffffffff


	//   ....[33]....
        /*02c8*/ 	.word	0xffffffff


	//   ....[34]....
        /*02cc*/ 	.word	0xffffffff


	//   ....[35]....
        /*02d0*/ 	.word	0xffffffff


	//   ....[36]....
        /*02d4*/ 	.word	0xffffffff


	//   ....[37]....
        /*02d8*/ 	.word	0xffffffff


	//   ....[38]....
        /*02dc*/ 	.word	0xffffffff


	//   ....[39]....
        /*02e0*/ 	.word	0xffffffff


	//   ....[40]....
        /*02e4*/ 	.word	0xffffffff


	//   ....[41]....
        /*02e8*/ 	.word	0xffffffff


	//   ....[42]....
        /*02ec*/ 	.word	0xffffffff


	//   ....[43]....
        /*02f0*/ 	.word	0xffffffff


	//   ....[44]....
        /*02f4*/ 	.word	0xffffffff


	//   ....[45]....
        /*02f8*/ 	.word	0xffffffff


	//   ....[46]....
        /*02fc*/ 	.word	0xffffffff


	//   ....[47]....
        /*0300*/ 	.word	0xffffffff


	//   ....[48]....
        /*0304*/ 	.word	0xffffffff


	//   ....[49]....
        /*0308*/ 	.word	0xffffffff


	//   ....[50]....
        /*030c*/ 	.word	0xffffffff


	//   ....[51]....
        /*0310*/ 	.word	0xffffffff


	//   ....[52]....
        /*0314*/ 	.word	0xffffffff


	//   ....[53]....
        /*0318*/ 	.word	0xffffffff


	//   ....[54]....
        /*031c*/ 	.word	0xffffffff


	//   ....[55]....
        /*0320*/ 	.word	0xffffffff


	//   ....[56]....
        /*0324*/ 	.word	0xffffffff


	//   ....[57]....
        /*0328*/ 	.word	0xffffffff


	//   ....[58]....
        /*032c*/ 	.word	0xffffffff


	//   ....[59]....
        /*0330*/ 	.word	0xffffffff


	//   ....[60]....
        /*0334*/ 	.word	0xffffffff


	//   ....[61]....
        /*0338*/ 	.word	0xffffffff


	//   ....[62]....
        /*033c*/ 	.word	0xffffffff


	//   ....[63]....
        /*0340*/ 	.word	0xffffffff


	//   ....[64]....
        /*0344*/ 	.word	0xffffffff


	//   ....[65]....
        /*0348*/ 	.word	0xffffffff


	//   ....[66]....
        /*034c*/ 	.word	0xffffffff


	//   ....[67]....
        /*0350*/ 	.word	0xffffffff


	//   ....[68]....
        /*0354*/ 	.word	0xffffffff


	//   ....[69]....
        /*0358*/ 	.word	0xffffffff


	//   ....[70]....
        /*035c*/ 	.word	0xffffffff


	//   ....[71]....
        /*0360*/ 	.word	0xffffffff


	//   ....[72]....
        /*0364*/ 	.word	0xffffffff


	//   ....[73]....
        /*0368*/ 	.word	0xffffffff


	//   ....[74]....
        /*036c*/ 	.word	0xffffffff


	//   ....[75]....
        /*0370*/ 	.word	0xffffffff


	//   ....[76]....
        /*0374*/ 	.word	0xffffffff


	//   ....[77]....
        /*0378*/ 	.word	0xffffffff


	//   ....[78]....
        /*037c*/ 	.word	0xffffffff


	//   ....[79]....
        /*0380*/ 	.word	0xffffffff


	//   ....[80]....
        /*0384*/ 	.word	0xffffffff


	//   ....[81]....
        /*0388*/ 	.word	0xffffffff


	//   ....[82]....
        /*038c*/ 	.word	0xffffffff


	//   ....[83]....
        /*0390*/ 	.word	0xffffffff


	//   ....[84]....
        /*0394*/ 	.word	0xffffffff


	//   ....[85]....
        /*0398*/ 	.word	0xffffffff


	//   ....[86]....
        /*039c*/ 	.word	0xffffffff


	//   ....[87]....
        /*03a0*/ 	.word	0xffffffff


	//   ....[88]....
        /*03a4*/ 	.word	0xffffffff


	//   ....[89]....
        /*03a8*/ 	.word	0xffffffff


	//   ....[90]....
        /*03ac*/ 	.word	0xffffffff


	//   ....[91]....
        /*03b0*/ 	.word	0xffffffff


	//   ....[92]....
        /*03b4*/ 	.word	0xffffffff


	//   ....[93]....
        /*03b8*/ 	.word	0xffffffff


	//   ....[94]....
        /*03bc*/ 	.word	0xffffffff


	//   ....[95]....
        /*03c0*/ 	.word	0xffffffff


	//   ....[96]....
        /*03c4*/ 	.word	0xffffffff


	//   ....[97]....
        /*03c8*/ 	.word	0xffffffff


	//   ....[98]....
        /*03cc*/ 	.word	0xffffffff


	//   ....[99]....
        /*03d0*/ 	.word	0xffffffff


	//   ....[100]....
        /*03d4*/ 	.word	0xffffffff


	//   ....[101]....
        /*03d8*/ 	.word	0xffffffff


	//   ....[102]....
        /*03dc*/ 	.word	0xffffffff


	//   ....[103]....
        /*03e0*/ 	.word	0xffffffff


	//   ....[104]....
        /*03e4*/ 	.word	0xffffffff


	//   ....[105]....
        /*03e8*/ 	.word	0xffffffff


	//   ....[106]....
        /*03ec*/ 	.word	0xffffffff


	//   ....[107]....
        /*03f0*/ 	.word	0xffffffff


	//   ....[108]....
        /*03f4*/ 	.word	0xffffffff


	//   ....[109]....
        /*03f8*/ 	.word	0xffffffff


	//   ....[110]....
        /*03fc*/ 	.word	0xffffffff


	//   ....[111]....
        /*0400*/ 	.word	0xffffffff


	//   ....[112]....
        /*0404*/ 	.word	0xffffffff


	//   ....[113]....
        /*0408*/ 	.word	0xffffffff


	//   ....[114]....
        /*040c*/ 	.word	0xffffffff


	//   ....[115]....
        /*0410*/ 	.word	0x0500000f


	//   ....[116]....
        /*0414*/ 	.word	0x0500000f


	//   ....[117]....
        /*0418*/ 	.word	0x0500000f


	//   ....[118]....
        /*041c*/ 	.word	0x0500000f


	//   ....[119]....
        /*0420*/ 	.word	0x0500000f


	//   ....[120]....
        /*0424*/ 	.word	0x0500000f


	//   ....[121]....
        /*0428*/ 	.word	0x0500000f


	//   ....[122]....
        /*042c*/ 	.word	0x0500000f


	//   ....[123]....
        /*0430*/ 	.word	0x0500000f


	//   ....[124]....
        /*0434*/ 	.word	0x0500000f


	//----- nvinfo : EIATTR_COOP_GROUP_INSTR_OFFSETS
	.align		4
.L_155:
        /*0438*/ 	.byte	0x04, 0x28
        /*043a*/ 	.short	(.L_157 - .L_156)


	//   ....[0]....
.L_156:
        /*043c*/ 	.word	0x00000070


	//   ....[1]....
        /*0440*/ 	.word	0x00000140


	//   ....[2]....
        /*0444*/ 	.word	0x00000190


	//   ....[3]....
        /*0448*/ 	.word	0x000003c0


	//   ....[4]....
        /*044c*/ 	.word	0x00000520


	//   ....[5]....
        /*0450*/ 	.word	0x00000640


	//   ....[6]....
        /*0454*/ 	.word	0x000007a0


	//   ....[7]....
        /*0458*/ 	.word	0x00001420


	//   ....[8]....
        /*045c*/ 	.word	0x00003c00


	//   ....[9]....
        /*0460*/ 	.word	0x00003cb0


	//   ....[10]....
        /*0464*/ 	.word	0x00003ff0


	//   ....[11]....
        /*0468*/ 	.word	0x00004120


	//   ....[12]....
        /*046c*/ 	.word	0x000073b0


	//   ....[13]....
        /*0470*/ 	.word	0x000073e0


	//   ....[14]....
        /*0474*/ 	.word	0x00007410


	//   ....[15]....
        /*0478*/ 	.word	0x00007440


	//   ....[16]....
        /*047c*/ 	.word	0x000091e0


	//   ....[17]....
        /*0480*/ 	.word	0x00009240


	//   ....[18]....
        /*0484*/ 	.word	0x00009260


	//   ....[19]....
        /*0488*/ 	.word	0x00009280


	//   ....[20]....
        /*048c*/ 	.word	0x0000a1f0


	//   ....[21]....
        /*0490*/ 	.word	0x0000a200


	//   ....[22]....
        /*0494*/ 	.word	0x0000a210


	//   ....[23]....
        /*0498*/ 	.word	0x0000a220


	//   ....[24]....
        /*049c*/ 	.word	0x0000a230


	//   ....[25]....
        /*04a0*/ 	.word	0x0000a240


	//   ....[26]....
        /*04a4*/ 	.word	0x0000a250


	//   ....[27]....
        /*04a8*/ 	.word	0x0000a260


	//   ....[28]....
        /*04ac*/ 	.word	0x0000a290


	//   ....[29]....
        /*04b0*/ 	.word	0x0000a2a0


	//   ....[30]....
        /*04b4*/ 	.word	0x0000a2d0


	//   ....[31]....
        /*04b8*/ 	.word	0x0000a2e0


	//   ....[32]....
        /*04bc*/ 	.word	0x0000a320


	//   ....[33]....
        /*04c0*/ 	.word	0x0000a330


	//   ....[34]....
        /*04c4*/ 	.word	0x0000a360


	//   ....[35]....
        /*04c8*/ 	.word	0x0000a370


	//   ....[36]....
        /*04cc*/ 	.word	0x0000a3a0


	//   ....[37]....
        /*04d0*/ 	.word	0x0000a3b0


	//   ....[38]....
        /*04d4*/ 	.word	0x0000a3c0


	//   ....[39]....
        /*04d8*/ 	.word	0x0000a3d0


	//   ....[40]....
        /*04dc*/ 	.word	0x0000a3f0


	//   ....[41]....
        /*04e0*/ 	.word	0x0000a410


	//   ....[42]....
        /*04e4*/ 	.word	0x0000a430


	//   ....[43]....
        /*04e8*/ 	.word	0x0000a440


	//   ....[44]....
        /*04ec*/ 	.word	0x0000a470


	//   ....[45]....
        /*04f0*/ 	.word	0x0000a4a0


	//   ....[46]....
        /*04f4*/ 	.word	0x0000a4b0


	//   ....[47]....
        /*04f8*/ 	.word	0x0000a4c0


	//   ....[48]....
        /*04fc*/ 	.word	0x0000a4d0


	//   ....[49]....
        /*0500*/ 	.word	0x0000a4e0


	//   ....[50]....
        /*0504*/ 	.word	0x0000a4f0


	//   ....[51]....
        /*0508*/ 	.word	0x0000a500


	//   ....[52]....
        /*050c*/ 	.word	0x0000ab60


	//   ....[53]....
        /*0510*/ 	.word	0x0000aba0


	//   ....[54]....
        /*0514*/ 	.word	0x0000abd0


	//   ....[55]....
        /*0518*/ 	.word	0x0000ac10


	//   ....[56]....
        /*051c*/ 	.word	0x0000b180


	//   ....[57]....
        /*0520*/ 	.word	0x0000b1d0


	//   ....[58]....
        /*0524*/ 	.word	0x0000b2a0


	//   ....[59]....
        /*0528*/ 	.word	0x0000b2c0


	//   ....[60]....
        /*052c*/ 	.word	0x0000b380


	//   ....[61]....
        /*0530*/ 	.word	0x0000b3a0


	//   ....[62]....
        /*0534*/ 	.word	0x0000b470


	//   ....[63]....
        /*0538*/ 	.word	0x0000b490


	//   ....[64]....
        /*053c*/ 	.word	0x0000bd60


	//   ....[65]....
        /*0540*/ 	.word	0x0000bd90


	//   ....[66]....
        /*0544*/ 	.word	0x0000be60


	//   ....[67]....
        /*0548*/ 	.word	0x0000be80


	//   ....[68]....
        /*054c*/ 	.word	0x0000bf40


	//   ....[69]....
        /*0550*/ 	.word	0x0000bf60


	//   ....[70]....
        /*0554*/ 	.word	0x0000c030


	//   ....[71]....
        /*0558*/ 	.word	0x0000c050


	//   ....[72]....
        /*055c*/ 	.word	0x0000c190


	//   ....[73]....
        /*0560*/ 	.word	0x0000c3a0


	//   ....[74]....
        /*0564*/ 	.word	0x0000c3d0


	//   ....[75]....
        /*0568*/ 	.word	0x0000c400


	//   ....[76]....
        /*056c*/ 	.word	0x0000c440


	//   ....[77]....
        /*0570*/ 	.word	0x0000c470


	//   ....[78]....
        /*0574*/ 	.word	0x0000c4a0


	//   ....[79]....
        /*0578*/ 	.word	0x0000c630


	//   ....[80]....
        /*057c*/ 	.word	0x0000c660


	//   ....[81]....
        /*0580*/ 	.word	0x0000c690


	//   ....[82]....
        /*0584*/ 	.word	0x0000c6c0


	//   ....[83]....
        /*0588*/ 	.word	0x0000c6f0


	//   ....[84]....
        /*058c*/ 	.word	0x0000c730


	//   ....[85]....
        /*0590*/ 	.word	0x0000c7c0


	//   ....[86]....
        /*0594*/ 	.word	0x0000c800


	//   ....[87]....
        /*0598*/ 	.word	0x0000c890


	//   ....[88]....
        /*059c*/ 	.word	0x0000dc60


	//   ....[89]....
        /*05a0*/ 	.word	0x0000e930


	//   ....[90]....
        /*05a4*/ 	.word	0x0000e960


	//   ....[91]....
        /*05a8*/ 	.word	0x0000ea20


	//   ....[92]....
        /*05ac*/ 	.word	0x0000ea30


	//   ....[93]....
        /*05b0*/ 	.word	0x0000eac0


	//   ....[94]....
        /*05b4*/ 	.word	0x0000ead0


	//   ....[95]....
        /*05b8*/ 	.word	0x0000eae0


	//   ....[96]....
        /*05bc*/ 	.word	0x0000eb20


	//   ....[97]....
        /*05c0*/ 	.word	0x00010840


	//   ....[98]....
        /*05c4*/ 	.word	0x00010870


	//   ....[99]....
        /*05c8*/ 	.word	0x000108a0


	//   ....[100]....
        /*05cc*/ 	.word	0x000108d0


	//   ....[101]....
        /*05d0*/ 	.word	0x00010900


	//   ....[102]....
        /*05d4*/ 	.word	0x00010910


	//   ....[103]....
        /*05d8*/ 	.word	0x00010950


	//   ....[104]....
        /*05dc*/ 	.word	0x00010960


	//   ....[105]....
        /*05e0*/ 	.word	0x00010aa0


	//   ....[106]....
        /*05e4*/ 	.word	0x00010ad0


	//   ....[107]....
        /*05e8*/ 	.word	0x00010b00


	//   ....[108]....
        /*05ec*/ 	.word	0x00010b30


	//   ....[109]....
        /*05f0*/ 	.word	0x00010b60


	//   ....[110]....
        /*05f4*/ 	.word	0x00010ba0


	//   ....[111]....
        /*05f8*/ 	.word	0x00010c20


	//   ....[112]....
        /*05fc*/ 	.word	0x00010c60


	//   ....[113]....
        /*0600*/ 	.word	0x00010cb0


	//   ....[114]....
        /*0604*/ 	.word	0x00011160


	//   ....[115]....
        /*0608*/ 	.word	0x00011660


	//   ....[116]....
        /*060c*/ 	.word	0x00011840


	//   ....[117]....
        /*0610*/ 	.word	0x000118a0


	//   ....[118]....
        /*0614*/ 	.word	0x00011900


	//   ....[119]....
        /*0618*/ 	.word	0x00011a00


	//   ....[120]....
        /*061c*/ 	.word	0x00011a60


	//   ....[121]....
        /*0620*/ 	.word	0x00011b60


	//   ....[122]....
        /*0624*/ 	.word	0x00011bc0


	//   ....[123]....
        /*0628*/ 	.word	0x00011ca0


	//   ....[124]....
        /*062c*/ 	.word	0x00011ff0


	//----- nvinfo : EIATTR_REG_RECONFIG
	.align		4
.L_157:
        /*0630*/ 	.byte	0x01, 0x54
	.zero		2


	//----- nvinfo : EIATTR_SYSCALL_OFFSETS
	.align		4
        /*0634*/ 	.byte	0x04, 0x46
        /*0636*/ 	.short	(.L_159 - .L_158)


	//   ....[0]....
.L_158:
        /*0638*/ 	.word	0x00001600


	//   ....[1]....
        /*063c*/ 	.word	0x0000d6b0


	//   ....[2]....
        /*0640*/ 	.word	0x0000d840


	//   ....[3]....
        /*0644*/ 	.word	0x0000d990


	//   ....[4]....
        /*0648*/ 	.word	0x0000dad0


	//   ....[5]....
        /*064c*/ 	.word	0x0000e540


	//----- nvinfo : EIATTR_MBARRIER_INSTR_OFFSETS
	.align		4
.L_159:
        /*0650*/ 	.byte	0x04, 0x39
        /*0652*/ 	.short	(.L_161 - .L_160)


	//   ....[0]....
.L_160:
        /*0654*/ 	.word	0x00000270
        /*0658*/ 	.word	0x000000ff
        /*065c*/ 	.word	0x00029800
        /*0660*/ 	.short	0x0100
        /*0662*/ 	.byte	0x08
	.zero		1


	//   ....[1]....
        /*0664*/ 	.word	0x00000280
        /*0668*/ 	.word	0x000000ff
        /*066c*/ 	.word	0x00029820
        /*0670*/ 	.short	0x0100
        /*0672*/ 	.byte	0x08
	.zero		1


	//   ....[2]....
        /*0674*/ 	.word	0x00000370
        /*0678*/ 	.word	0x000000ff
        /*067c*/ 	.word	0x00029830
        /*0680*/ 	.short	0x0100
        /*0682*/ 	.byte	0x08
	.zero		1


	//   ....[3]....
        /*0684*/ 	.word	0x00000380
        /*0688*/ 	.word	0x000000ff
        /*068c*/ 	.word	0x00029840
        /*0690*/ 	.short	0x0100
        /*0692*/ 	.byte	0x08
	.zero		1


	//   ....[4]....
        /*0694*/ 	.word	0x00000390
        /*0698*/ 	.word	0x000000ff
        /*069c*/ 	.word	0x00029838
        /*06a0*/ 	.short	0x0100
        /*06a2*/ 	.byte	0x08
	.zero		1


	//   ....[5]....
        /*06a4*/ 	.word	0x000003a0
        /*06a8*/ 	.word	0x000000ff
        /*06ac*/ 	.word	0x00029848
        /*06b0*/ 	.short	0x0100
        /*06b2*/ 	.byte	0x08
	.zero		1


	//   ....[6]....
        /*06b4*/ 	.word	0x000004d0
        /*06b8*/ 	.word	0x000000ff
        /*06bc*/ 	.word	0x00029850
        /*06c0*/ 	.short	0x0100
        /*06c2*/ 	.byte	0x08
	.zero		1


	//   ....[7]....
        /*06c4*/ 	.word	0x000004e0
        /*06c8*/ 	.word	0x000000ff
        /*06cc*/ 	.word	0x00029860
        /*06d0*/ 	.short	0x0100
        /*06d2*/ 	.byte	0x08
	.zero		1


	//   ....[8]....
        /*06d4*/ 	.word	0x000004f0
        /*06d8*/ 	.word	0x000000ff
        /*06dc*/ 	.word	0x00029858
        /*06e0*/ 	.short	0x0100
        /*06e2*/ 	.byte	0x08
	.zero		1


	//   ....[9]....
        /*06e4*/ 	.word	0x00000500
        /*06e8*/ 	.word	0x000000ff
        /*06ec*/ 	.word	0x00029868
        /*06f0*/ 	.short	0x0100
        /*06f2*/ 	.byte	0x08
	.zero		1


	//   ....[10]....
        /*06f4*/ 	.word	0x000005f0
        /*06f8*/ 	.word	0x000000ff
        /*06fc*/ 	.word	0x00029870
        /*0700*/ 	.short	0x0100
        /*0702*/ 	.byte	0x06
	.zero		1


	//   ....[11]....
        /*0704*/ 	.word	0x00000600
        /*0708*/ 	.word	0x000000ff
        /*070c*/ 	.word	0x00029880
        /*0710*/ 	.short	0x0100
        /*0712*/ 	.byte	0x06
	.zero		1


	//   ....[12]....
        /*0714*/ 	.word	0x00000610
        /*0718*/ 	.word	0x000000ff
        /*071c*/ 	.word	0x00029878
        /*0720*/ 	.short	0x0100
        /*0722*/ 	.byte	0x06
	.zero		1


	//   ....[13]....
        /*0724*/ 	.word	0x00000620
        /*0728*/ 	.word	0x000000ff
        /*072c*/ 	.word	0x00029888
        /*0730*/ 	.short	0x0100
        /*0732*/ 	.byte	0x06
	.zero		1


	//   ....[14]....
        /*0734*/ 	.word	0x00000750
        /*0738*/ 	.word	0x000000ff
        /*073c*/ 	.word	0x00029890
        /*0740*/ 	.short	0x0100
        /*0742*/ 	.byte	0x08
	.zero		1


	//   ....[15]....
        /*0744*/ 	.word	0x00000760
        /*0748*/ 	.word	0x000000ff
        /*074c*/ 	.word	0x000298a0
        /*0750*/ 	.short	0x0100
        /*0752*/ 	.byte	0x08
	.zero		1


	//   ....[16]....
        /*0754*/ 	.word	0x00000770
        /*0758*/ 	.word	0x000000ff
        /*075c*/ 	.word	0x00029898
        /*0760*/ 	.short	0x0100
        /*0762*/ 	.byte	0x08
	.zero		1


	//   ....[17]....
        /*0764*/ 	.word	0x00000780
        /*0768*/ 	.word	0x000000ff
        /*076c*/ 	.word	0x000298a8
        /*0770*/ 	.short	0x0100
        /*0772*/ 	.byte	0x08
	.zero		1


	//   ....[18]....
        /*0774*/ 	.word	0x000008b0
        /*0778*/ 	.word	0x000000ff
        /*077c*/ 	.word	0x000298b0
        /*0780*/ 	.short	0x0100
        /*0782*/ 	.byte	0x08
	.zero		1


	//   ....[19]....
        /*0784*/ 	.word	0x000008c0
        /*0788*/ 	.word	0x000000ff
        /*078c*/ 	.word	0x000298c0
        /*0790*/ 	.short	0x0100
        /*0792*/ 	.byte	0x08
	.zero		1


	//   ....[20]....
        /*0794*/ 	.word	0x000008d0
        /*0798*/ 	.word	0x000000ff
        /*079c*/ 	.word	0x000298b8
        /*07a0*/ 	.short	0x0100
        /*07a2*/ 	.byte	0x08
	.zero		1


	//   ....[21]....
        /*07a4*/ 	.word	0x000008e0
        /*07a8*/ 	.word	0x000000ff
        /*07ac*/ 	.word	0x000298c8
        /*07b0*/ 	.short	0x0100
        /*07b2*/ 	.byte	0x08
	.zero		1


	//   ....[22]....
        /*07b4*/ 	.word	0x00001970
        /*07b8*/ 	.word	0x00000003
        /*07bc*/ 	.word	0x00029800
        /*07c0*/ 	.short	0x010a
        /*07c2*/ 	.byte	0x3f
	.zero		1


	//   ....[23]....
        /*07c4*/ 	.word	0x00001a10
        /*07c8*/ 	.word	0x00000005
        /*07cc*/ 	.word	0x00029830
        /*07d0*/ 	.short	0x010a
        /*07d2*/ 	.byte	0x3f
	.zero		1


	//   ....[24]....
        /*07d4*/ 	.word	0x00001a80
        /*07d8*/ 	.word	0x00000005
        /*07dc*/ 	.word	0x00029830
        /*07e0*/ 	.short	0x010a
        /*07e2*/ 	.byte	0x3f
	.zero		1


	//   ....[25]....
        /*07e4*/ 	.word	0x00004090
        /*07e8*/ 	.word	0x00000005
        /*07ec*/ 	.word	0x00000000
        /*07f0*/ 	.short	0x0101
        /*07f2*/ 	.byte	0x3f
	.zero		1


	//   ....[26]....
        /*07f4*/ 	.word	0x00005780
        /*07f8*/ 	.word	0x000000ff
        /*07fc*/ 	.word	0x00029830
        /*0800*/ 	.short	0x010a
        /*0802*/ 	.byte	0x06
	.zero		1


	//   ....[27]....
        /*0804*/ 	.word	0x000057c0
        /*0808*/ 	.word	0x000000ff
        /*080c*/ 	.word	0x00029830
        /*0810*/ 	.short	0x010a
        /*0812*/ 	.byte	0x06
	.zero		1


	//   ....[28]....
        /*0814*/ 	.word	0x00006410
        /*0818*/ 	.word	0x000000ff
        /*081c*/ 	.word	0x00029850
        /*0820*/ 	.short	0x010a
        /*0822*/ 	.byte	0x06
	.zero		1


	//   ....[29]....
        /*0824*/ 	.word	0x00006450
        /*0828*/ 	.word	0x000000ff
        /*082c*/ 	.word	0x00029850
        /*0830*/ 	.short	0x010a
        /*0832*/ 	.byte	0x06
	.zero		1


	//   ....[30]....
        /*0834*/ 	.word	0x00008590
        /*0838*/ 	.word	0x00000006
        /*083c*/ 	.word	0x00000000
        /*0840*/ 	.short	0x0101
        /*0842*/ 	.byte	0x3f
	.zero		1


	//   ....[31]....
        /*0844*/ 	.word	0x000087d0
        /*0848*/ 	.word	0x00000009
        /*084c*/ 	.word	0x00000000
        /*0850*/ 	.short	0x0101
        /*0852*/ 	.byte	0x3f
	.zero		1


	//   ....[32]....
        /*0854*/ 	.word	0x00008e20
        /*0858*/ 	.word	0x0000000f
        /*085c*/ 	.word	0x00029850
        /*0860*/ 	.short	0x010a
        /*0862*/ 	.byte	0x3f
	.zero		1


	//   ....[33]....
        /*0864*/ 	.word	0x00008eb0
        /*0868*/ 	.word	0x0000000f
        /*086c*/ 	.word	0x00029850
        /*0870*/ 	.short	0x010a
        /*0872*/ 	.byte	0x3f
	.zero		1


	//   ....[34]....
        /*0874*/ 	.word	0x00009500
        /*0878*/ 	.word	0x00000004
        /*087c*/ 	.word	0x00000000
        /*0880*/ 	.short	0x0101
        /*0882*/ 	.byte	0x3f
	.zero		1


	//   ....[35]....
        /*0884*/ 	.word	0x0000b1c0
        /*0888*/ 	.word	0x00000004
        /*088c*/ 	.word	0x00000000
        /*0890*/ 	.short	0x0101
        /*0892*/ 	.byte	0x3f
	.zero		1


	//   ....[36]....
        /*0894*/ 	.word	0x0000dee0
        /*0898*/ 	.word	0x00000002
        /*089c*/ 	.word	0x00029880
        /*08a0*/ 	.short	0x010a
        /*08a2*/ 	.byte	0x3f
	.zero		1


	//   ....[37]....
        /*08a4*/ 	.word	0x0000e070
        /*08a8*/ 	.word	0x00000002
        /*08ac*/ 	.word	0x00029840
        /*08b0*/ 	.short	0x010a
        /*08b2*/ 	.byte	0x3f
	.zero		1


	//   ....[38]....
        /*08b4*/ 	.word	0x0000ec30
        /*08b8*/ 	.word	0x00000011
        /*08bc*/ 	.word	0x00029800
        /*08c0*/ 	.short	0x0107
        /*08c2*/ 	.byte	0x3f
	.zero		1


	//   ....[39]....
        /*08c4*/ 	.word	0x0000ed30
        /*08c8*/ 	.word	0x00000011
        /*08cc*/ 	.word	0x00029800
        /*08d0*/ 	.short	0x0101
        /*08d2*/ 	.byte	0x3f
	.zero		1


	//   ....[40]....
        /*08d4*/ 	.word	0x0000ed50
        /*08d8*/ 	.word	0x00000011
        /*08dc*/ 	.word	0x00029820
        /*08e0*/ 	.short	0x010a
        /*08e2*/ 	.byte	0x3f
	.zero		1


	//   ....[41]....
        /*08e4*/ 	.word	0x0000f080
        /*08e8*/ 	.word	0x00000005
        /*08ec*/ 	.word	0x00029880
        /*08f0*/ 	.short	0x010a
        /*08f2*/ 	.byte	0x3f
	.zero		1


	//   ....[42]....
        /*08f4*/ 	.word	0x0000f2b0
        /*08f8*/ 	.word	0x00000005
        /*08fc*/ 	.word	0x00029840
        /*0900*/ 	.short	0x010a
        /*0902*/ 	.byte	0x3f
	.zero		1


	//   ....[43]....
        /*0904*/ 	.word	0x0000f770
        /*0908*/ 	.word	0x00000013
        /*090c*/ 	.word	0x00029870
        /*0910*/ 	.short	0x010a
        /*0912*/ 	.byte	0x3f
	.zero		1


	//   ....[44]....
        /*0914*/ 	.word	0x0000f7e0
        /*0918*/ 	.word	0x00000013
        /*091c*/ 	.word	0x00029860
        /*0920*/ 	.short	0x010a
        /*0922*/ 	.byte	0x3f
	.zero		1


	//   ....[45]....
        /*0924*/ 	.word	0x0000fd10
        /*0928*/ 	.word	0x00000013
        /*092c*/ 	.word	0x00029850
        /*0930*/ 	.short	0x0101
        /*0932*/ 	.byte	0x3f
	.zero		1


	//   ....[46]....
        /*0934*/ 	.word	0x0000fd80
        /*0938*/ 	.word	0x00000013
        /*093c*/ 	.word	0x00000000
        /*0940*/ 	.short	0x0101
        /*0942*/ 	.byte	0x3f
	.zero		1


	//   ....[47]....
        /*0944*/ 	.word	0x0000ffb0
        /*0948*/ 	.word	0x00000010
        /*094c*/ 	.word	0x00029870
        /*0950*/ 	.short	0x010a
        /*0952*/ 	.byte	0x3f
	.zero		1


	//   ....[48]....
        /*0954*/ 	.word	0x00010020
        /*0958*/ 	.word	0x00000010
        /*095c*/ 	.word	0x00029860
        /*0960*/ 	.short	0x010a
        /*0962*/ 	.byte	0x3f
	.zero		1


	//   ....[49]....
        /*0964*/ 	.word	0x00010560
        /*0968*/ 	.word	0x00000010
        /*096c*/ 	.word	0x00029850
        /*0970*/ 	.short	0x0101
        /*0972*/ 	.byte	0x3f
	.zero		1


	//   ....[50]....
        /*0974*/ 	.word	0x000105b0
        /*0978*/ 	.word	0x00000010
        /*097c*/ 	.word	0x00000000
        /*0980*/ 	.short	0x0101
        /*0982*/ 	.byte	0x3f
	.zero		1


	//   ....[51]....
        /*0984*/ 	.word	0x000110e0
        /*0988*/ 	.word	0x00000003
        /*098c*/ 	.word	0x00029820
        /*0990*/ 	.short	0x010a
        /*0992*/ 	.byte	0x3f
	.zero		1


	//   ....[52]....
        /*0994*/ 	.word	0x000112b0
        /*0998*/ 	.word	0x00000007
        /*099c*/ 	.word	0x00000000
        /*09a0*/ 	.short	0x010a
        /*09a2*/ 	.byte	0x3f
	.zero		1


	//   ....[53]....
        /*09a4*/ 	.word	0x00011300
        /*09a8*/ 	.word	0x00000005
        /*09ac*/ 	.word	0x00000000
        /*09b0*/ 	.short	0x010a
        /*09b2*/ 	.byte	0x3f
	.zero		1


	//   ....[54]....
        /*09b4*/ 	.word	0x00011350
        /*09b8*/ 	.word	0x00000005
        /*09bc*/ 	.word	0x00029860
        /*09c0*/ 	.short	0x010a
        /*09c2*/ 	.byte	0x3f
	.zero		1


	//   ....[55]....
        /*09c4*/ 	.word	0x000113a0
        /*09c8*/ 	.word	0x00000003
        /*09cc*/ 	.word	0x00029860
        /*09d0*/ 	.short	0x010a
        /*09d2*/ 	.byte	0x3f
	.zero		1


	//   ....[56]....
        /*09d4*/ 	.word	0x000113e0
        /*09d8*/ 	.word	0x00000005
        /*09dc*/ 	.word	0x00029880
        /*09e0*/ 	.short	0x010a
        /*09e2*/ 	.byte	0x3f
	.zero		1


	//   ....[57]....
        /*09e4*/ 	.word	0x00011400
        /*09e8*/ 	.word	0x00000003
        /*09ec*/ 	.word	0x00029880
        /*09f0*/ 	.short	0x010a
        /*09f2*/ 	.byte	0x3f
	.zero		1


	//   ....[58]....
        /*09f4*/ 	.word	0x00011460
        /*09f8*/ 	.word	0x00000003
        /*09fc*/ 	.word	0x00029800
        /*0a00*/ 	.short	0x010a
        /*0a02*/ 	.byte	0x3f
	.zero		1


	//   ....[59]....
        /*0a04*/ 	.word	0x000114b0
        /*0a08*/ 	.word	0x00000005
        /*0a0c*/ 	.word	0x00029830
        /*0a10*/ 	.short	0x010a
        /*0a12*/ 	.byte	0x3f
	.zero		1


	//   ....[60]....
        /*0a14*/ 	.word	0x00011510
        /*0a18*/ 	.word	0x00000004
        /*0a1c*/ 	.word	0x00029830
        /*0a20*/ 	.short	0x010a
        /*0a22*/ 	.byte	0x3f
	.zero		1


	//   ....[61]....
        /*0a24*/ 	.word	0x00011570
        /*0a28*/ 	.word	0x00000004
        /*0a2c*/ 	.word	0x00029850
        /*0a30*/ 	.short	0x010a
        /*0a32*/ 	.byte	0x3f
	.zero		1


	//   ....[62]....
        /*0a34*/ 	.word	0x000115c0
        /*0a38*/ 	.word	0x0000000f
        /*0a3c*/ 	.word	0x00029850
        /*0a40*/ 	.short	0x010a
        /*0a42*/ 	.byte	0x3f
	.zero		1


	//   ....[63]....
        /*0a44*/ 	.word	0x00011710
        /*0a48*/ 	.word	0x00000002
        /*0a4c*/ 	.word	0x00029880
        /*0a50*/ 	.short	0x010a
        /*0a52*/ 	.byte	0x3f
	.zero		1


	//   ....[64]....
        /*0a54*/ 	.word	0x00011760
        /*0a58*/ 	.word	0x00000002
        /*0a5c*/ 	.word	0x00029840
        /*0a60*/ 	.short	0x010a
        /*0a62*/ 	.byte	0x3f
	.zero		1


	//   ....[65]....
        /*0a64*/ 	.word	0x00011ce0
        /*0a68*/ 	.word	0x00000011
        /*0a6c*/ 	.word	0x00029820
        /*0a70*/ 	.short	0x010a
        /*0a72*/ 	.byte	0x3f
	.zero		1


	//   ....[66]....
        /*0a74*/ 	.word	0x00011d30
        /*0a78*/ 	.word	0x00000005
        /*0a7c*/ 	.word	0x00029880
        /*0a80*/ 	.short	0x010a
        /*0a82*/ 	.byte	0x3f
	.zero		1


	//   ....[67]....
        /*0a84*/ 	.word	0x00011d80
        /*0a88*/ 	.word	0x00000005
        /*0a8c*/ 	.word	0x00029840
        /*0a90*/ 	.short	0x010a
        /*0a92*/ 	.byte	0x3f
	.zero		1


	//   ....[68]....
        /*0a94*/ 	.word	0x00011dd0
        /*0a98*/ 	.word	0x00000013
        /*0a9c*/ 	.word	0x00029870
        /*0aa0*/ 	.short	0x010a
        /*0aa2*/ 	.byte	0x3f
	.zero		1


	//   ....[69]....
        /*0aa4*/ 	.word	0x00011e20
        /*0aa8*/ 	.word	0x00000013
        /*0aac*/ 	.word	0x00029860
        /*0ab0*/ 	.short	0x010a
        /*0ab2*/ 	.byte	0x3f
	.zero		1


	//   ....[70]....
        /*0ab4*/ 	.word	0x00011e70
        /*0ab8*/ 	.word	0x00000010
        /*0abc*/ 	.word	0x00029870
        /*0ac0*/ 	.short	0x010a
        /*0ac2*/ 	.byte	0x3f
	.zero		1


	//   ....[71]....
        /*0ac4*/ 	.word	0x00011ec0
        /*0ac8*/ 	.word	0x00000010
        /*0acc*/ 	.word	0x00029860
        /*0ad0*/ 	.short	0x010a
        /*0ad2*/ 	.byte	0x3f
	.zero		1


	//   ....[72]....
        /*0ad4*/ 	.word	0x00011f10
        /*0ad8*/ 	.word	0x00000003
        /*0adc*/ 	.word	0x00029820
        /*0ae0*/ 	.short	0x010a
        /*0ae2*/ 	.byte	0x3f
	.zero		1


	//   ....[73]....
        /*0ae4*/ 	.word	0x000120b0
        /*0ae8*/ 	.word	0x00000007
        /*0aec*/ 	.word	0x00000000
        /*0af0*/ 	.short	0x010a
        /*0af2*/ 	.byte	0x3f
	.zero		1


	//   ....[74]....
        /*0af4*/ 	.word	0x00012100
        /*0af8*/ 	.word	0x00000005
        /*0afc*/ 	.word	0x00000000
        /*0b00*/ 	.short	0x010a
        /*0b02*/ 	.byte	0x3f
	.zero		1


	//   ....[75]....
        /*0b04*/ 	.word	0x00012150
        /*0b08*/ 	.word	0x00000005
        /*0b0c*/ 	.word	0x00029860
        /*0b10*/ 	.short	0x010a
        /*0b12*/ 	.byte	0x3f
	.zero		1


	//   ....[76]....
        /*0b14*/ 	.word	0x000121a0
        /*0b18*/ 	.word	0x00000003
        /*0b1c*/ 	.word	0x00029860
        /*0b20*/ 	.short	0x010a
        /*0b22*/ 	.byte	0x3f
	.zero		1


	//   ....[77]....
        /*0b24*/ 	.word	0x000121f0
        /*0b28*/ 	.word	0x00000005
        /*0b2c*/ 	.word	0x00029880
        /*0b30*/ 	.short	0x010a
        /*0b32*/ 	.byte	0x3f
	.zero		1


	//----- nvinfo : EIATTR_NUM_MBARRIERS
	.align		4
.L_161:
        /*0b34*/ 	.byte	0x03, 0x38
        /*0b36*/ 	.short	0x0016


	//----- nvinfo : EIATTR_EXIT_INSTR_OFFSETS
	.align		4
        /*0b38*/ 	.byte	0x04, 0x1c
        /*0b3a*/ 	.short	(.L_163 - .L_162)


	//   ....[0]....
.L_162:
        /*0b3c*/ 	.word	0x00000a80


	//   ....[1]....
        /*0b40*/ 	.word	0x0000c140


	//   ....[2]....
        /*0b44*/ 	.word	0x00011450


	//----- nvinfo : EIATTR_MAX_THREADS
	.align		4
.L_163:
        /*0b48*/ 	.byte	0x04, 0x05
        /*0b4a*/ 	.short	(.L_165 - .L_164)
.L_164:
        /*0b4c*/ 	.word	0x00000180
        /*0b50*/ 	.word	0x00000001
        /*0b54*/ 	.word	0x00000001


	//----- nvinfo : EIATTR_CRS_STACK_SIZE
	.align		4
.L_165:
        /*0b58*/ 	.byte	0x04, 0x1e
        /*0b5a*/ 	.short	(.L_167 - .L_166)
.L_166:
        /*0b5c*/ 	.word	0x00000000


	//----- nvinfo : EIATTR_CBANK_PARAM_SIZE
	.align		4
.L_167:
        /*0b60*/ 	.byte	0x03, 0x19
        /*0b62*/ 	.short	0x0af0


	//----- nvinfo : EIATTR_PARAM_CBANK
	.align		4
        /*0b64*/ 	.byte	0x04, 0x0a
        /*0b66*/ 	.short	(.L_169 - .L_168)
	.align		4
.L_168:
        /*0b68*/ 	.word	index@(.nv.constant0._ZN7cutlass13device_kernelIN5flash11enable_sm90INS1_16FlashAttnFwdSm90INS1_25CollectiveMainloopFwdSm90ILi2EN4cute5tupleIJNS5_1CILi1EEES8_S8_EEENS6_IJNS7_ILi128EEENS7_ILi160EEENS7_ILi192EEEEEELi128ENS_12float_e4m3_tEfNS_4arch4Sm90ELb0ELb0ELb1ELb1ELb0ELb0ELb0ELb1ELb1ELb1ELb0ELb0EEENS1_21CollectiveEpilogueFwdINS6_IJSA_SA_SB_EEES9_NS_10bfloat16_tESG_Li256ELb1ELb1ELb0ELb1EEENS1_36VarlenDynamicPersistentTileSchedulerILi128ELi160ELi256ELi128ELb0ELb1ELb1ELb0ELb1ELb1EEEEEEEEEvNT_6ParamsE)
        /*0b6c*/ 	.short	0x0210
        /*0b6e*/ 	.short	0x0af0


	//----- nvinfo : EIATTR_SW_WAR
	.align		4
.L_169:
        /*0b70*/ 	.byte	0x04, 0x36
        /*0b72*/ 	.short	(.L_171 - .L_170)
.L_170:
        /*0b74*/ 	.word	0x00000008
.L_171:


//--------------------- .nv.info._ZN7cutlass13device_kernelIN5flash11enable_sm90INS1_16FlashAttnFwdSm90INS1_25CollectiveMainloopFwdSm90ILi2EN4cute5tupleIJNS5_1CILi1EEES8_S8_EEENS6_IJNS7_ILi128EEENS7_ILi160EEENS7_ILi192EEEEEELi128ENS_12float_e4m3_tEfNS_4arch4Sm90ELb0ELb0ELb1ELb1ELb0ELb1ELb0ELb1ELb1ELb1ELb0ELb0EEENS1_21CollectiveEpilogueFwdINS6_IJSA_SA_SB_EEES9_NS_10bfloat16_tESG_Li256ELb1ELb1ELb0ELb1EEENS1_36VarlenDynamicPersistentTileSchedulerILi128ELi160ELi256ELi128ELb0ELb1ELb1ELb0ELb1ELb1EEEEEEEEEvNT_6ParamsE --------------------------
	.section	.nv.info._ZN7cutlass13device_kernelIN5flash11enable_sm90INS1_16FlashAttnFwdSm90INS1_25CollectiveMainloopFwdSm90ILi2EN4cute5tupleIJNS5_1CILi1EEES8_S8_EEENS6_IJNS7_ILi128EEENS7_ILi160EEENS7_ILi192EEEEEELi128ENS_12float_e4m3_tEfNS_4arch4Sm90ELb0ELb0ELb1ELb1ELb0ELb1ELb0ELb1ELb1ELb1ELb0ELb0EEENS1_21CollectiveEpilogueFwdINS6_IJSA_SA_SB_EEES9_NS_10bfloat16_tESG_Li256ELb1ELb1ELb0ELb1EEENS1_36VarlenDynamicPersistentTileSchedulerILi128ELi160ELi256ELi128ELb0ELb1ELb1ELb0ELb1ELb1EEEEEEEEEvNT_6ParamsE,"",@"SHT_CUDA_INFO"
	.sectionflags	@""
	.align	4


	//----- nvinfo : EIATTR_CUDA_API_VERSION
	.align		4
        /*0000*/ 	.byte	0x04, 0x37
        /*0002*/ 	.short	(.L_173 - .L_172)
.L_172:
        /*0004*/ 	.word	0x00000082


	//----- nvinfo : EIATTR_KPARAM_INFO
	.align		4
.L_173:
        /*0008*/ 	.byte	0x04, 0x17
        /*000a*/ 	.short	(.L_175 - .L_174)
.L_174:
        /*000c*/ 	.word	0x00000000
        /*0010*/ 	.short	0x0000
        /*0012*/ 	.short	0x0070
        /*0014*/ 	.byte	0x00, 0xf0, 0x01, 0x2a


	//----- nvinfo : EIATTR_SPARSE_MMA_MASK
	.align		4
.L_175:
        /*0018*/ 	.byte	0x03, 0x50
        /*001a*/ 	.short	0x0000


	//----- nvinfo : EIATTR_MAXREG_COUNT
	.align		4
        /*001c*/ 	.byte	0x03, 0x1b
        /*001e*/ 	.short	0x00a8


	//----- nvinfo : EIATTR_NUM_BARRIERS
	.align		4
        /*0020*/ 	.byte	0x02, 0x4c
        /*0022*/ 	.byte	0x10
	.zero		1


	//----- nvinfo : EIATTR_EXTERNS
	.align		4
        /*0024*/ 	.byte	0x04, 0x0f
        /*0026*/ 	.short	(.L_177 - .L_176)


	//   ....[0]....
	.align		4
.L_176:
        /*0028*/ 	.word	index@(__assertfail)


	//----- nvinfo : EIATTR_ANNOTATIONS
	.align		4
.L_177:
        /*002c*/ 	.byte	0x04, 0x55
        /*002e*/ 	.short	(.L_179 - .L_178)


	//   ....[0]....
.L_178:
        /* <DEDUP_REMOVED lines=81> */


	//----- nvinfo : EIATTR_MERCURY_ISA_VERSION
	.align		4
.L_179:
        /*0528*/ 	.byte	0x03, 0x5f
        /*052a*/ 	.short	0x0101


	//----- nvinfo : EIATTR_UNUSED_LOAD_BYTE_OFFSET
	.align		4
        /*052c*/ 	.byte	0x04, 0x44
        /*052e*/ 	.short	(.L_181 - .L_180)


	//   ....[0]....
.L_180:
        /*0530*/ 	.word	0x00000ae0
        /*0534*/ 	.word	0x0000fff0


	//   ....[1]....
        /*0538*/ 	.word	0x0001f690
        /*053c*/ 	.word	0x0000fff0


	//----- nvinfo : EIATTR_INT_WARP_WIDE_INSTR_OFFSETS
	.align		4
.L_181:
        /*0540*/ 	.byte	0x04, 0x31
        /*0542*/ 	.short	(.L_183 - .L_182)


	//   ....[0]....
.L_182:
        /*0544*/ 	.word	0x00000190


	//   ....[1]....
        /*0548*/ 	.word	0x000001d0


	//   ....[2]....
        /*054c*/ 	.word	0x00000240


	//   ....[3]....
        /*0550*/ 	.word	0x000243d0


	//   ....[4]....
        /*0554*/ 	.word	0x00024430


	//   ....[5]....
        /*0558*/ 	.word	0x00026fc0


	//   ....[6]....
        /*055c*/ 	.word	0x00027020


	//----- nvinfo : EIATTR_COOP_GROUP_MASK_REGIDS
	.align		4
.L_183:
        /*0560*/ 	.byte	0x04, 0x29
        /*0562*/ 	.short	(.L_185 - .L_184)


	//   ....[0]....
.L_184:
        /*0564*/ 	.word	0xffffffff


	//   ....[1]....
        /*0568*/ 	.word	0xffffffff


	//   ....[2]....
        /*056c*/ 	.word	0xffffffff


	//   ....[3]....
        /*0570*/ 	.word	0xffffffff


	//   ....[4]....
        /*0574*/ 	.word	0xffffffff


	//   ....[5]....
        /*0578*/ 	.word	0xffffffff


	//   ....[6]....
        /*057c*/ 	.word	0xffffffff


	//   ....[7]....
        /*0580*/ 	.word	0xffffffff


	//   ....[8]....
        /*0584*/ 	.word	0xffffffff


	//   ....[9]....
        /*0588*/ 	.word	0xffffffff


	//   ....[10]....
        /*058c*/ 	.word	0xffffffff


	//   ....[11]....
        /*0590*/ 	.word	0xffffffff


	//   ....[12]....
        /*0594*/ 	.word	0xffffffff


	//   ....[13]....
        /*0598*/ 	.word	0xffffffff


	//   ....[14]....
        /*059c*/ 	.word	0xffffffff


	//   ....[15]....
        /*05a0*/ 	.word	0xffffffff


	//   ....[16]....
        /*05a4*/ 	.word	0xffffffff


	//   ....[17]....
        /*05a8*/ 	.word	0xffffffff


	//   ....[18]....
        /*05ac*/ 	.word	0xffffffff


	//   ....[19]....
        /*05b0*/ 	.word	0xffffffff


	//   ....[20]....
        /*05b4*/ 	.word	0xffffffff


	//   ....[21]....
        /*05b8*/ 	.word	0xffffffff


	//   ....[22]....
        /*05bc*/ 	.word	0xffffffff


	//   ....[23]....
        /*05c0*/ 	.word	0xffffffff


	//   ....[24]....
        /*05c4*/ 	.word	0xffffffff


	//   ....[25]....
        /*05c8*/ 	.word	0xffffffff


	//   ....[26]....
        /*05cc*/ 	.word	0xffffffff


	//   ....[27]....
        /*05d0*/ 	.word	0xffffffff


	//   ....[28]....
        /*05d4*/ 	.word	0xffffffff


	//   ....[29]....
        /*05d8*/ 	.word	0xffffffff


	//   ....[30]....
        /*05dc*/ 	.word	0xffffffff


	//   ....[31]....
        /*05e0*/ 	.word	0xffffffff


	//   ....[32]....
        /*05e4*/ 	.word	0xffffffff


	//   ....[33]....
        /*05e8*/ 	.word	0xffffffff


	//   ....[34]....
        /*05ec*/ 	.word	0xffffffff


	//   ....[35]....
        /*05f0*/ 	.word	0xffffffff


	//   ....[36]....
        /*05f4*/ 	.word	0xffffffff


	//   ....[37]....
        /*05f8*/ 	.word	0xffffffff


	//   ....[38]....
        /*05fc*/ 	.word	0xffffffff


	//   ....[39]....
        /*0600*/ 	.word	0xffffffff


	//   ....[40]....
        /*0604*/ 	.word	0xffffffff


	//   ....[41]....
        /*0608*/ 	.word	0xffffffff


	//   ....[42]....
        /*060c*/ 	.word	0xffffffff


	//   ....[43]....
        /*0610*/ 	.word	0xffffffff


	//   ....[44]....
        /*0614*/ 	.word	0xffffffff


	//   ....[45]....
        /*0618*/ 	.word	0xffffffff


	//   ....[46]....
        /*061c*/ 	.word	0xffffffff


	//   ....[47]....
        /*0620*/ 	.word	0xffffffff


	//   ....[48]....
        /*0624*/ 	.word	0xffffffff


	//   ....[49]....
        /*0628*/ 	.word	0xffffffff


	//   ....[50]....
        /*062c*/ 	.word	0xffffffff


	//   ....[51]....
        /*0630*/ 	.word	0xffffffff


	//   ....[52]....
        /*0634*/ 	.word	0xffffffff


	//   ....[53]....
        /*0638*/ 	.word	0xffffffff


	//   ....[54]....
        /*063c*/ 	.word	0xffffffff


	//   ....[55]....
        /*0640*/ 	.word	0xffffffff


	//   ....[56]....
        /*0644*/ 	.word	0xffffffff


	//   ....[57]....
        /*0648*/ 	.word	0xffffffff


	//   ....[58]....
        /*064c*/ 	.word	0xffffffff


	//   ....[59]....
        /*0650*/ 	.word	0xffffffff


	//   ....[60]....
        /*0654*/ 	.word	0xffffffff


	//   ....[61]....
        /*0658*/ 	.word	0xffffffff


	//   ....[62]....
        /*065c*/ 	.word	0xffffffff


	//   ....[63]....
        /*0660*/ 	.word	0xffffffff


	//   ....[64]....
        /*0664*/ 	.word	0xffffffff


	//   ....[65]....
        /*0668*/ 	.word	0xffffffff


	//   ....[66]....
        /*066c*/ 	.word	0xffffffff


	//   ....[67]....
        /*0670*/ 	.word	0xffffffff


	//   ....[68]....
        /*0674*/ 	.word	0xffffffff


	//   ....[69]....
        /*0678*/ 	.word	0xffffffff


	//   ....[70]....
        /*067c*/ 	.word	0xffffffff


	//   ....[71]....
        /*0680*/ 	.word	0xffffffff


	//   ....[72]....
        /*0684*/ 	.word	0xffffffff


	//   ....[73]....
        /*0688*/ 	.word	0xffffffff


	//   ....[74]....
        /*068c*/ 	.word	0xffffffff


	//   ....[75]....
        /*0690*/ 	.word	0xffffffff


	//   ....[76]....
        /*0694*/ 	.word	0xffffffff


	//   ....[77]....
        /*0698*/ 	.word	0xffffffff


	//   ....[78]....
        /*069c*/ 	.word	0xffffffff


	//   ....[79]....
        /*06a0*/ 	.word	0xffffffff


	//   ....[80]....
        /*06a4*/ 	.word	0xffffffff


	//   ....[81]....
        /*06a8*/ 	.word	0xffffffff


	//   ....[82]....
        /*06ac*/ 	.word	0xffffffff


	//   ....[83]....
        /*06b0*/ 	.word	0xffffffff


	//   ....[84]....
        /*06b4*/ 	.word	0xffffffff


	//   ....[85]....
        /*06b8*/ 	.word	0xffffffff


	//   ....[86]....
        /*06bc*/ 	.word	0xffffffff


	//   ....[87]....
        /*06c0*/ 	.word	0xffffffff


	//   ....[88]....
        /*06c4*/ 	.word	0xffffffff


	//   ....[89]....
        /*06c8*/ 	.word	0xffffffff


	//   ....[90]....
        /*06cc*/ 	.word	0xffffffff


	//   ....[91]....
        /*06d0*/ 	.word	0xffffffff


	//   ....[92]....
        /*06d4*/ 	.word	0xffffffff


	//   ....[93]....
        /*06d8*/ 	.word	0xffffffff


	//   ....[94]....
        /*06dc*/ 	.word	0xffffffff


	//   ....[95]....
        /*06e0*/ 	.word	0xffffffff


	//   ....[96]....
        /*06e4*/ 	.word	0xffffffff


	//   ....[97]....
        /*06e8*/ 	.word	0xffffffff


	//   ....[98]....
        /*06ec*/ 	.word	0xffffffff


	//   ....[99]....
        /*06f0*/ 	.word	0xffffffff


	//   ....[100]....
        /*06f4*/ 	.word	0xffffffff


	//   ....[101]....
        /*06f8*/ 	.word	0xffffffff


	//   ....[102]....
        /*06fc*/ 	.word	0xffffffff


	//   ....[103]....
        /*0700*/ 	.word	0xffffffff


	//   ....[104]....
        /*0704*/ 	.word	0xffffffff


	//   ....[105]....
        /*0708*/ 	.word	0xffffffff


	//   ....[106]....
        /*070c*/ 	.word	0xffffffff


	//   ....[107]....
        /*0710*/ 	.word	0xffffffff


	//   ....[108]....
        /*0714*/ 	.word	0xffffffff


	//   ....[109]....
        /*0718*/ 	.word	0xffffffff


	//   ....[110]....
        /*071c*/ 	.word	0xffffffff


	//   ....[111]....
        /*0720*/ 	.word	0xffffffff


	//   ....[112]....
        /*0724*/ 	.word	0xffffffff


	//   ....[113]....
        /*0728*/ 	.word	0xffffffff


	//   ....[114]....
        /*072c*/ 	.word	0xffffffff


	//   ....[115]....
        /*0730*/ 	.word	0xffffffff


	//   ....[116]....
        /*0734*/ 	.word	0xffffffff


	//   ....[117]....
        /*0738*/ 	.word	0xffffffff


	//   ....[118]....
        /*073c*/ 	.word	0xffffffff


	//   ....[119]....
        /*0740*/ 	.word	0xffffffff


	//   ....[120]....
        /*0744*/ 	.word	0xffffffff


	//   ....[121]....
        /*0748*/ 	.word	0xffffffff


	//   ....[122]....
        /*074c*/ 	.word	0xffffffff


	//   ....[123]....
        /*0750*/ 	.word	0xffffffff


	//   ....[124]....
        /*0754*/ 	.word	0x0500000f


	//   ....[125]....
        /*0758*/ 	.word	0x0500000f


	//   ....[126]....
        /*075c*/ 	.word	0x0500000f


	//   ....[127]....
        /*0760*/ 	.word	0x0500000f


	//   ....[128]....
        /*0764*/ 	.word	0x0500000f


	//   ....[129]....
        /*0768*/ 	.word	0x0500000f


	//   ....[130]....
        /*076c*/ 	.word	0x0500000f


	//   ....[131]....
        /*0770*/ 	.word	0x0500000f


	//   ....[132]....
        /*0774*/ 	.word	0x0500000f


	//   ....[133]....
        /*0778*/ 	.word	0x0500000f


	//   ....[134]....
        /*077c*/ 	.word	0x0500000f


	//   ....[135]....
        /*0780*/ 	.word	0x0500000f


	//   ....[136]....
        /*0784*/ 	.word	0x0500000f


	//   ....[137]....
        /*0788*/ 	.word	0x0500000f


	//   ....[138]....
        /*078c*/ 	.word	0x0500000f


	//   ....[139]....
        /*0790*/ 	.word	0x0500000f


	//   ....[140]....
        /*0794*/ 	.word	0x0500000f


	//   ....[141]....
        /*0798*/ 	.word	0x0500000f


	//   ....[142]....
        /*079c*/ 	.word	0x0500000f


	//   ....[143]....
        /*07a0*/ 	.word	0x0500000f


	//   ....[144]....
        /*07a4*/ 	.word	0x0500000f


	//   ....[145]....
        /*07a8*/ 	.word	0x0500000f


	//   ....[146]....
        /*07ac*/ 	.word	0x0500000f


	//   ....[147]....
        /*07b0*/ 	.word	0x0500000f


	//   ....[148]....
        /*07b4*/ 	.word	0x0500000f


	//   ....[149]....
        /*07b8*/ 	.word	0x0500000f


	//   ....[150]....
        /*07bc*/ 	.word	0x0500000f


	//   ....[151]....
        /*07c0*/ 	.word	0x0500000f


	//   ....[152]....
        /*07c4*/ 	.word	0x0500000f


	//   ....[153]....
        /*07c8*/ 	.word	0x0500000f


	//   ....[154]....
        /*07cc*/ 	.word	0x0500000f


	//   ....[155]....
        /*07d0*/ 	.word	0x0500000f


	//   ....[156]....
        /*07d4*/ 	.word	0x0500000f


	//   ....[157]....
        /*07d8*/ 	.word	0x0500000f


	//   ....[158]....
        /*07dc*/ 	.word	0x0500000f


	//   ....[159]....
        /*07e0*/ 	.word	0x0500000f


	//   ....[160]....
        /*07e4*/ 	.word	0x0500000f


	//   ....[161]....
        /*07e8*/ 	.word	0x0500000f


	//   ....[162]....
        /*07ec*/ 	.word	0x0500000f


	//   ....[163]....
        /*07f0*/ 	.word	0x0500000f


	//   ....[164]....
        /*07f4*/ 	.word	0x0500000f


	//   ....[165]....
        /*07f8*/ 	.word	0x0500000f


	//   ....[166]....
        /*07fc*/ 	.word	0x0500000f


	//   ....[167]....
        /*0800*/ 	.word	0x0500000f


	//   ....[168]....
        /*0804*/ 	.word	0x0500000f


	//   ....[169]....
        /*0808*/ 	.word	0x0500000f


	//   ....[170]....
        /*080c*/ 	.word	0x0500000f


	//   ....[171]....
        /*0810*/ 	.word	0x0500000f


	//   ....[172]....
        /*0814*/ 	.word	0x0500000f


	//   ....[173]....
        /*0818*/ 	.word	0x0500000f


	//   ....[174]....
        /*081c*/ 	.word	0x0500000f


	//   ....[175]....
        /*0820*/ 	.word	0x0500000f


	//   ....[176]....
        /*0824*/ 	.word	0x0500000f


	//   ....[177]....
        /*0828*/ 	.word	0x0500000f


	//   ....[178]....
        /*082c*/ 	.word	0x0500000f


	//   ....[179]....
        /*0830*/ 	.word	0x0500000f


	//   ....[180]....
        /*0834*/ 	.word	0x0500000f


	//   ....[181]....
        /*0838*/ 	.word	0x0500000f


	//   ....[182]....
        /*083c*/ 	.word	0x0500000f


	//   ....[183]....
        /*0840*/ 	.word	0x0500000f


	//   ....[184]....
        /*0844*/ 	.word	0x0500000f


	//   ....[185]....
        /*0848*/ 	.word	0x0500000f


	//   ....[186]....
        /*084c*/ 	.word	0x0500000f


	//   ....[187]....
        /*0850*/ 	.word	0x0500000f


	//   ....[188]....
        /*0854*/ 	.word	0x0500000f


	//   ....[189]....
        /*0858*/ 	.word	0x0500000f


	//   ....[190]....
        /*085c*/ 	.word	0x0500000f


	//   ....[191]....
        /*0860*/ 	.word	0x0500000f


	//   ....[192]....
        /*0864*/ 	.word	0x0500000f


	//   ....[193]....
        /*0868*/ 	.word	0x0500000f


	//   ....[194]....
        /*086c*/ 	.word	0x0500000f


	//   ....[195]....
        /*0870*/ 	.word	0x0500000f


	//   ....[196]....
        /*0874*/ 	.word	0x0500000f


	//   ....[197]....
        /*0878*/ 	.word	0x0500000f


	//   ....[198]....
        /*087c*/ 	.word	0x0500000f


	//   ....[199]....
        /*0880*/ 	.word	0x0500000f


	//   ....[200]....
        /*0884*/ 	.word	0x0500000f


	//----- nvinfo : EIATTR_COOP_GROUP_INSTR_OFFSETS
	.align		4
.L_185:
        /*0888*/ 	.byte	0x04, 0x28
        /*088a*/ 	.short	(.L_187 - .L_186)


	//   ....[0]....
.L_186:
        /*088c*/ 	.word	0x00000070


	//   ....[1]....
        /*0890*/ 	.word	0x000001a0


	//   ....[2]....
        /*0894*/ 	.word	0x000001f0


	//   ....[3]....
        /*0898*/ 	.word	0x00000420


	//   ....[4]....
        /*089c*/ 	.word	0x00000580


	//   ....[5]....
        /*08a0*/ 	.word	0x000006a0


	//   ....[6]....
        /*08a4*/ 	.word	0x00000800


	//   ....[7]....
        /*08a8*/ 	.word	0x0000fd50


	//   ....[8]....
        /*08ac*/ 	.word	0x00010500


	//   ....[9]....
        /*08b0*/ 	.word	0x00010510


	//   ....[10]....
        /*08b4*/ 	.word	0x00010520


	//   ....[11]....
        /*08b8*/ 	.word	0x00010530


	//   ....[12]....
        /*08bc*/ 	.word	0x00013960


	//   ....[13]....
        /*08c0*/ 	.word	0x00013970


	//   ....[14]....
        /*08c4*/ 	.word	0x00013980


	//   ....[15]....
        /*08c8*/ 	.word	0x00013990


	//   ....[16]....
        /*08cc*/ 	.word	0x00019480


	//   ....[17]....
        /*08d0*/ 	.word	0x00019520


	//   ....[18]....
        /*08d4*/ 	.word	0x00019850


	//   ....[19]....
        /*08d8*/ 	.word	0x000198e0


	//   ....[20]....
        /*08dc*/ 	.word	0x0001d280


	//   ....[21]....
        /*08e0*/ 	.word	0x0001d290


	//   ....[22]....
        /*08e4*/ 	.word	0x0001d2e0


	//   ....[23]....
        /*08e8*/ 	.word	0x0001d2f0


	//   ....[24]....
        /*08ec*/ 	.word	0x0001eee0


	//   ....[25]....
        /*08f0*/ 	.word	0x0001ef40


	//   ....[26]....
        /*08f4*/ 	.word	0x0001ef60


	//   ....[27]....
        /*08f8*/ 	.word	0x0001ef80


	//   ....[28]....
        /*08fc*/ 	.word	0x0001fce0


	//   ....[29]....
        /*0900*/ 	.word	0x0001fd10


	//   ....[30]....
        /*0904*/ 	.word	0x0001fd40


	//   ....[31]....
        /*0908*/ 	.word	0x0001fd70


	//   ....[32]....
        /*090c*/ 	.word	0x0001fda0


	//   ....[33]....
        /*0910*/ 	.word	0x0001fdd0


	//   ....[34]....
        /*0914*/ 	.word	0x0001fe00


	//   ....[35]....
        /*0918*/ 	.word	0x0001fe30


	//   ....[36]....
        /*091c*/ 	.word	0x0001fe60


	//   ....[37]....
        /*0920*/ 	.word	0x0001fe90


	//   ....[38]....
        /*0924*/ 	.word	0x0001fec0


	//   ....[39]....
        /*0928*/ 	.word	0x0001fef0


	//   ....[40]....
        /*092c*/ 	.word	0x0001ff20


	//   ....[41]....
        /*0930*/ 	.word	0x0001ff50


	//   ....[42]....
        /*0934*/ 	.word	0x0001ff80


	//   ....[43]....
        /*0938*/ 	.word	0x0001ffb0


	//   ....[44]....
        /*093c*/ 	.word	0x0001ffe0


	//   ....[45]....
        /*0940*/ 	.word	0x00020010


	//   ....[46]....
        /*0944*/ 	.word	0x00020040


	//   ....[47]....
        /*0948*/ 	.word	0x00020070


	//   ....[48]....
        /*094c*/ 	.word	0x000200a0


	//   ....[49]....
        /*0950*/ 	.word	0x000200d0


	//   ....[50]....
        /*0954*/ 	.word	0x00020100


	//   ....[51]....
        /*0958*/ 	.word	0x00020120


	//   ....[52]....
        /*095c*/ 	.word	0x00020130


	//   ....[53]....
        /*0960*/ 	.word	0x00020140


	//   ....[54]....
        /*0964*/ 	.word	0x00020160


	//   ....[55]....
        /*0968*/ 	.word	0x00020170


	//   ....[56]....
        /*096c*/ 	.word	0x00020180


	//   ....[57]....
        /*0970*/ 	.word	0x00020190


	//   ....[58]....
        /*0974*/ 	.word	0x000201c0


	//   ....[59]....
        /*0978*/ 	.word	0x000201f0


	//   ....[60]....
        /*097c*/ 	.word	0x000207b0


	//   ....[61]....
        /*0980*/ 	.word	0x000207f0


	//   ....[62]....
        /*0984*/ 	.word	0x00020820


	//   ....[63]....
        /*0988*/ 	.word	0x00020860


	//   ....[64]....
        /*098c*/ 	.word	0x00020e20


	//   ....[65]....
        /*0990*/ 	.word	0x00020e50


	//   ....[66]....
        /*0994*/ 	.word	0x00020f10


	//   ....[67]....
        /*0998*/ 	.word	0x00020f30


	//   ....[68]....
        /*099c*/ 	.word	0x00020ff0


	//   ....[69]....
        /*09a0*/ 	.word	0x00021010


	//   ....[70]....
        /*09a4*/ 	.word	0x000210e0


	//   ....[71]....
        /*09a8*/ 	.word	0x00021100


	//   ....[72]....
        /*09ac*/ 	.word	0x000218e0


	//   ....[73]....
        /*09b0*/ 	.word	0x000218f0


	//   ....[74]....
        /*09b4*/ 	.word	0x00021a30


	//   ....[75]....
        /*09b8*/ 	.word	0x00021a40


	//   ....[76]....
        /*09bc*/ 	.word	0x00021b70


	//   ....[77]....
        /*09c0*/ 	.word	0x00021b80


	//   ....[78]....
        /*09c4*/ 	.word	0x00021cb0


	//   ....[79]....
        /*09c8*/ 	.word	0x00021cc0


	//   ....[80]....
        /*09cc*/ 	.word	0x00021e40


	//   ....[81]....
        /*09d0*/ 	.word	0x00022030


	//   ....[82]....
        /*09d4*/ 	.word	0x00022060


	//   ....[83]....
        /*09d8*/ 	.word	0x00022090


	//   ....[84]....
        /*09dc*/ 	.word	0x000220c0


	//   ....[85]....
        /*09e0*/ 	.word	0x000220f0


	//   ....[86]....
        /*09e4*/ 	.word	0x00022120


	//   ....[87]....
        /*09e8*/ 	.word	0x00022290


	//   ....[88]....
        /*09ec*/ 	.word	0x000222c0


	//   ....[89]....
        /*09f0*/ 	.word	0x000222f0


	//   ....[90]....
        /*09f4*/ 	.word	0x00022320


	//   ....[91]....
        /*09f8*/ 	.word	0x00022350


	//   ....[92]....
        /*09fc*/ 	.word	0x00022380


	//   ....[93]....
        /*0a00*/ 	.word	0x00022420


	//   ....[94]....
        /*0a04*/ 	.word	0x00022450


	//   ....[95]....
        /*0a08*/ 	.word	0x000224e0


	//   ....[96]....
        /*0a0c*/ 	.word	0x000231e0


	//   ....[97]....
        /*0a10*/ 	.word	0x00024ba0


	//   ....[98]....
        /*0a14*/ 	.word	0x000259e0


	//   ....[99]....
        /*0a18*/ 	.word	0x00025a00


	//   ....[100]....
        /*0a1c*/ 	.word	0x00025a40


	//   ....[101]....
        /*0a20*/ 	.word	0x00025ac0


	//   ....[102]....
        /*0a24*/ 	.word	0x00025b50


	//   ....[103]....
        /*0a28*/ 	.word	0x00025b60


	//   ....[104]....
        /*0a2c*/ 	.word	0x00025bb0


	//   ....[105]....
        /*0a30*/ 	.word	0x00025bf0


	//   ....[106]....
        /*0a34*/ 	.word	0x00027980


	//   ....[107]....
        /*0a38*/ 	.word	0x000279b0


	//   ....[108]....
        /*0a3c*/ 	.word	0x000279f0


	//   ....[109]....
        /*0a40*/ 	.word	0x00027a20


	//   ....[110]....
        /*0a44*/ 	.word	0x00027a50


	//   ....[111]....
        /*0a48*/ 	.word	0x00027a80


	//   ....[112]....
        /*0a4c*/ 	.word	0x00027ab0


	//   ....[113]....
        /*0a50*/ 	.word	0x00027ae0


	//   ....[114]....
        /*0a54*/ 	.word	0x00027c60


	//   ....[115]....
        /*0a58*/ 	.word	0x00027c90


	//   ....[116]....
        /*0a5c*/ 	.word	0x00027cc0


	//   ....[117]....
        /*0a60*/ 	.word	0x00027cf0


	//   ....[118]....
        /*0a64*/ 	.word	0x00027d20


	//   ....[119]....
        /*0a68*/ 	.word	0x00027d50


	//   ....[120]....
        /*0a6c*/ 	.word	0x00027e10


	//   ....[121]....
        /*0a70*/ 	.word	0x00027e30


	//   ....[122]....
        /*0a74*/ 	.word	0x00027ea0


	//   ....[123]....
        /*0a78*/ 	.word	0x00028330


	//   ....[124]....
        /*0a7c*/ 	.word	0x000287e0


	//   ....[125]....
        /*0a80*/ 	.word	0x00028890


	//   ....[126]....
        /*0a84*/ 	.word	0x00028920


	//   ....[127]....
        /*0a88*/ 	.word	0x00028970


	//   ....[128]....
        /*0a8c*/ 	.word	0x000289c0


	//   ....[129]....
        /*0a90*/ 	.word	0x00028aa0


	//   ....[130]....
        /*0a94*/ 	.word	0x00028b30


	//   ....[131]....
        /*0a98*/ 	.word	0x00028b80


	//   ....[132]....
        /*0a9c*/ 	.word	0x00028bd0


	//   ....[133]....
        /*0aa0*/ 	.word	0x00028e10


	//   ....[134]....
        /*0aa4*/ 	.word	0x00028f30


	//   ....[135]....
        /*0aa8*/ 	.word	0x00029050


	//   ....[136]....
        /*0aac*/ 	.word	0x00029100


	//   ....[137]....
        /*0ab0*/ 	.word	0x00029160


	//   ....[138]....
        /*0ab4*/ 	.word	0x000291e0


	//   ....[139]....
        /*0ab8*/ 	.word	0x00029240


	//   ....[140]....
        /*0abc*/ 	.word	0x000292a0


	//   ....[141]....
        /*0ac0*/ 	.word	0x00029300


	//   ....[142]....
        /*0ac4*/ 	.word	0x00029380


	//   ....[143]....
        /*0ac8*/ 	.word	0x000293e0


	//   ....[144]....
        /*0acc*/ 	.word	0x00029460


	//   ....[145]....
        /*0ad0*/ 	.word	0x000294c0


	//   ....[146]....
        /*0ad4*/ 	.word	0x00029540


	//   ....[147]....
        /*0ad8*/ 	.word	0x000295a0


	//   ....[148]....
        /*0adc*/ 	.word	0x00029620


	//   ....[149]....
        /*0ae0*/ 	.word	0x00029680


	//   ....[150]....
        /*0ae4*/ 	.word	0x00029710


	//   ....[151]....
        /*0ae8*/ 	.word	0x00029770


	//   ....[152]....
        /*0aec*/ 	.word	0x000297f0


	//   ....[153]....
        /*0af0*/ 	.word	0x00029850


	//   ....[154]....
        /*0af4*/ 	.word	0x000298b0


	//   ....[155]....
        /*0af8*/ 	.word	0x00029910


	//   ....[156]....
        /*0afc*/ 	.word	0x00029970


	//   ....[157]....
        /*0b00*/ 	.word	0x000299d0


	//   ....[158]....
        /*0b04*/ 	.word	0x00029a50


	//   ....[159]....
        /*0b08*/ 	.word	0x00029ab0


	//   ....[160]....
        /*0b0c*/ 	.word	0x00029b30


	//   ....[161]....
        /*0b10*/ 	.word	0x00029b90


	//   ....[162]....
        /*0b14*/ 	.word	0x00029c10


	//   ....[163]....
        /*0b18*/ 	.word	0x00029c70


	//   ....[164]....
        /*0b1c*/ 	.word	0x00029cf0


	//   ....[165]....
        /*0b20*/ 	.word	0x00029de0


	//   ....[166]....
        /*0b24*/ 	.word	0x00029e30


	//   ....[167]....
        /*0b28*/ 	.word	0x00029ec0


	//   ....[168]....
        /*0b2c*/ 	.word	0x00029f50


	//   ....[169]....
        /*0b30*/ 	.word	0x00029fe0


	//   ....[170]....
        /*0b34*/ 	.word	0x0002a070


	//   ....[171]....
        /*0b38*/ 	.word	0x0002a100


	//   ....[172]....
        /*0b3c*/ 	.word	0x0002a190


	//   ....[173]....
        /*0b40*/ 	.word	0x0002a250


	//   ....[174]....
        /*0b44*/ 	.word	0x0002a540


	//   ....[175]....
        /*0b48*/ 	.word	0x0002a740


	//   ....[176]....
        /*0b4c*/ 	.word	0x0002a790


	//   ....[177]....
        /*0b50*/ 	.word	0x0002a7f0


	//   ....[178]....
        /*0b54*/ 	.word	0x0002a900


	//   ....[179]....
        /*0b58*/ 	.word	0x0002a960


	//   ....[180]....
        /*0b5c*/ 	.word	0x0002aa70


	//   ....[181]....
        /*0b60*/ 	.word	0x0002aad0


	//   ....[182]....
        /*0b64*/ 	.word	0x0002abb0


	//   ....[183]....
        /*0b68*/ 	.word	0x0002aed0


	//   ....[184]....
        /*0b6c*/ 	.word	0x0002af70


	//   ....[185]....
        /*0b70*/ 	.word	0x0002b090


	//   ....[186]....
        /*0b74*/ 	.word	0x0002b110


	//   ....[187]....
        /*0b78*/ 	.word	0x0002b190


	//   ....[188]....
        /*0b7c*/ 	.word	0x0002b210


	//   ....[189]....
        /*0b80*/ 	.word	0x0002b290


	//   ....[190]....
        /*0b84*/ 	.word	0x0002b320


	//   ....[191]....
        /*0b88*/ 	.word	0x0002b3c0


	//   ....[192]....
        /*0b8c*/ 	.word	0x0002b470


	//   ....[193]....
        /*0b90*/ 	.word	0x0002b4f0


	//   ....[194]....
        /*0b94*/ 	.word	0x0002b570


	//   ....[195]....
        /*0b98*/ 	.word	0x0002b5f0


	//   ....[196]....
        /*0b9c*/ 	.word	0x0002b680


	//   ....[197]....
        /*0ba0*/ 	.word	0x0002b700


	//   ....[198]....
        /*0ba4*/ 	.word	0x0002b7a0


	//   ....[199]....
        /*0ba8*/ 	.word	0x0002b830


	//   ....[200]....
        /*0bac*/ 	.word	0x0002b960


	//----- nvinfo : EIATTR_REG_RECONFIG
	.align		4
.L_187:
        /*0bb0*/ 	.byte	0x01, 0x54
	.zero		2


	//----- nvinfo : EIATTR_SYSCALL_OFFSETS
	.align		4
        /*0bb4*/ 	.byte	0x04, 0x46
        /*0bb6*/ 	.short	(.L_189 - .L_188)


	//   ....[0]....
.L_188:
        /*0bb8*/ 	.word	0x00001bf0


	//   ....[1]....
        /*0bbc*/ 	.word	0x00001d40


	//   ....[2]....
        /*0bc0*/ 	.word	0x0000fee0


	//   ....[3]....
        /*0bc4*/ 	.word	0x00010480


	//   ....[4]....
        /*0bc8*/ 	.word	0x000245d0


	//   ....[5]....
        /*0bcc*/ 	.word	0x00024770


	//   ....[6]....
        /*0bd0*/ 	.word	0x000248d0


	//   ....[7]....
        /*0bd4*/ 	.word	0x00024a20


	//   ....[8]....
        /*0bd8*/ 	.word	0x00025590


	//----- nvinfo : EIATTR_MBARRIER_INSTR_OFFSETS
	.align		4
.L_189:
        /*0bdc*/ 	.byte	0x04, 0x39
        /*0bde*/ 	.short	(.L_191 - .L_190)


	//   ....[0]....
.L_190:
        /*0be0*/ 	.word	0x000002d0
        /*0be4*/ 	.word	0x000000ff
        /*0be8*/ 	.word	0x00029800
        /*0bec*/ 	.short	0x0100
        /*0bee*/ 	.byte	0x08
	.zero		1


	//   ....[1]....
        /*0bf0*/ 	.word	0x000002e0
        /*0bf4*/ 	.word	0x000000ff
        /*0bf8*/ 	.word	0x00029820
        /*0bfc*/ 	.short	0x0100
        /*0bfe*/ 	.byte	0x08
	.zero		1


	//   ....[2]....
        /*0c00*/ 	.word	0x000003d0
        /*0c04*/ 	.word	0x000000ff
        /*0c08*/ 	.word	0x00029830
        /*0c0c*/ 	.short	0x0100
        /*0c0e*/ 	.byte	0x08
	.zero		1


	//   ....[3]....
        /*0c10*/ 	.word	0x000003e0
        /*0c14*/ 	.word	0x000000ff
        /*0c18*/ 	.word	0x00029840
        /*0c1c*/ 	.short	0x0100
        /*0c1e*/ 	.byte	0x08
	.zero		1


	//   ....[4]....
        /*0c20*/ 	.word	0x000003f0
        /*0c24*/ 	.word	0x000000ff
        /*0c28*/ 	.word	0x00029838
        /*0c2c*/ 	.short	0x0100
        /*0c2e*/ 	.byte	0x08
	.zero		1


	//   ....[5]....
        /*0c30*/ 	.word	0x00000400
        /*0c34*/ 	.word	0x000000ff
        /*0c38*/ 	.word	0x00029848
        /*0c3c*/ 	.short	0x0100
        /*0c3e*/ 	.byte	0x08
	.zero		1


	//   ....[6]....
        /*0c40*/ 	.word	0x00000530
        /*0c44*/ 	.word	0x000000ff
        /*0c48*/ 	.word	0x00029850
        /*0c4c*/ 	.short	0x0100
        /*0c4e*/ 	.byte	0x08
	.zero		1


	//   ....[7]....
        /*0c50*/ 	.word	0x00000540
        /*0c54*/ 	.word	0x000000ff
        /*0c58*/ 	.word	0x00029860
        /*0c5c*/ 	.short	0x0100
        /*0c5e*/ 	.byte	0x08
	.zero		1


	//   ....[8]....
        /*0c60*/ 	.word	0x00000550
        /*0c64*/ 	.word	0x000000ff
        /*0c68*/ 	.word	0x00029858
        /*0c6c*/ 	.short	0x0100
        /*0c6e*/ 	.byte	0x08
	.zero		1


	//   ....[9]....
        /*0c70*/ 	.word	0x00000560
        /*0c74*/ 	.word	0x000000ff
        /*0c78*/ 	.word	0x00029868
        /*0c7c*/ 	.short	0x0100
        /*0c7e*/ 	.byte	0x08
	.zero		1


	//   ....[10]....
        /*0c80*/ 	.word	0x00000650
        /*0c84*/ 	.word	0x000000ff
        /*0c88*/ 	.word	0x00029870
        /*0c8c*/ 	.short	0x0100
        /*0c8e*/ 	.byte	0x06
	.zero		1


	//   ....[11]....
        /*0c90*/ 	.word	0x00000660
        /*0c94*/ 	.word	0x000000ff
        /*0c98*/ 	.word	0x00029880
        /*0c9c*/ 	.short	0x0100
        /*0c9e*/ 	.byte	0x06
	.zero		1


	//   ....[12]....
        /*0ca0*/ 	.word	0x00000670
        /*0ca4*/ 	.word	0x000000ff
        /*0ca8*/ 	.word	0x00029878
        /*0cac*/ 	.short	0x0100
        /*0cae*/ 	.byte	0x06
	.zero		1


	//   ....[13]....
        /*0cb0*/ 	.word	0x00000680
        /*0cb4*/ 	.word	0x000000ff
        /*0cb8*/ 	.word	0x00029888
        /*0cbc*/ 	.short	0x0100
        /*0cbe*/ 	.byte	0x06
	.zero		1


	//   ....[14]....
        /*0cc0*/ 	.word	0x000007b0
        /*0cc4*/ 	.word	0x000000ff
        /*0cc8*/ 	.word	0x00029890
        /*0ccc*/ 	.short	0x0100
        /*0cce*/ 	.byte	0x08
	.zero		1


	//   ....[15]....
        /*0cd0*/ 	.word	0x000007c0
        /*0cd4*/ 	.word	0x000000ff
        /*0cd8*/ 	.word	0x000298a0
        /*0cdc*/ 	.short	0x0100
        /*0cde*/ 	.byte	0x08
	.zero		1


	//   ....[16]....
        /*0ce0*/ 	.word	0x000007d0
        /*0ce4*/ 	.word	0x000000ff
        /*0ce8*/ 	.word	0x00029898
        /*0cec*/ 	.short	0x0100
        /*0cee*/ 	.byte	0x08
	.zero		1


	//   ....[17]....
        /*0cf0*/ 	.word	0x000007e0
        /*0cf4*/ 	.word	0x000000ff
        /*0cf8*/ 	.word	0x000298a8
        /*0cfc*/ 	.short	0x0100
        /*0cfe*/ 	.byte	0x08
	.zero		1


	//   ....[18]....
        /*0d00*/ 	.word	0x00000910
        /*0d04*/ 	.word	0x000000ff
        /*0d08*/ 	.word	0x000298b0
        /*0d0c*/ 	.short	0x0100
        /*0d0e*/ 	.byte	0x08
	.zero		1


	//   ....[19]....
        /*0d10*/ 	.word	0x00000920
        /*0d14*/ 	.word	0x000000ff
        /*0d18*/ 	.word	0x000298c0
        /*0d1c*/ 	.short	0x0100
        /*0d1e*/ 	.byte	0x08
	.zero		1


	//   ....[20]....
        /*0d20*/ 	.word	0x00000930
        /*0d24*/ 	.word	0x000000ff
        /*0d28*/ 	.word	0x000298b8
        /*0d2c*/ 	.short	0x0100
        /*0d2e*/ 	.byte	0x08
	.zero		1


	//   ....[21]....
        /*0d30*/ 	.word	0x00000940
        /*0d34*/ 	.word	0x000000ff
        /*0d38*/ 	.word	0x000298c8
        /*0d3c*/ 	.short	0x0100
        /*0d3e*/ 	.byte	0x08
	.zero		1


	//   ....[22]....
        /*0d40*/ 	.word	0x000034d0
        /*0d44*/ 	.word	0x00000061
        /*0d48*/ 	.word	0x00029890
        /*0d4c*/ 	.short	0x010a
        /*0d4e*/ 	.byte	0x3f
	.zero		1


	//   ....[23]....
        /*0d50*/ 	.word	0x00009220
        /*0d54*/ 	.word	0x00000061
        /*0d58*/ 	.word	0x00029890
        /*0d5c*/ 	.short	0x010a
        /*0d5e*/ 	.byte	0x3f
	.zero		1


	//   ....[24]....
        /*0d60*/ 	.word	0x0000f130
        /*0d64*/ 	.word	0x00000061
        /*0d68*/ 	.word	0x00029890
        /*0d6c*/ 	.short	0x010a
        /*0d6e*/ 	.byte	0x3f
	.zero		1


	//   ....[25]....
        /*0d70*/ 	.word	0x0000f500
        /*0d74*/ 	.word	0x00000028
        /*0d78*/ 	.word	0x00000000
        /*0d7c*/ 	.short	0x0101
        /*0d7e*/ 	.byte	0x3f
	.zero		1


	//   ....[26]....
        /*0d80*/ 	.word	0x0000f540
        /*0d84*/ 	.word	0x00000061
        /*0d88*/ 	.word	0x000298b0
        /*0d8c*/ 	.short	0x010a
        /*0d8e*/ 	.byte	0x3f
	.zero		1


	//   ....[27]....
        /*0d90*/ 	.word	0x0000f9e0
        /*0d94*/ 	.word	0x00000061
        /*0d98*/ 	.word	0x00000000
        /*0d9c*/ 	.short	0x0101
        /*0d9e*/ 	.byte	0x3f
	.zero		1


	//   ....[28]....
        /*0da0*/ 	.word	0x000101e0
        /*0da4*/ 	.word	0x00000010
        /*0da8*/ 	.word	0x00029800
        /*0dac*/ 	.short	0x010a
        /*0dae*/ 	.byte	0x3f
	.zero		1


	//   ....[29]....
        /*0db0*/ 	.word	0x00010230
        /*0db4*/ 	.word	0x00000010
        /*0db8*/ 	.word	0x00029800
        /*0dbc*/ 	.short	0x010a
        /*0dbe*/ 	.byte	0x3f
	.zero		1


	//   ....[30]....
        /*0dc0*/ 	.word	0x00010a70
        /*0dc4*/ 	.word	0x00000010
        /*0dc8*/ 	.word	0x00029800
        /*0dcc*/ 	.short	0x010a
        /*0dce*/ 	.byte	0x3f
	.zero		1


	//   ....[31]....
        /*0dd0*/ 	.word	0x00013de0
        /*0dd4*/ 	.word	0x00000010
        /*0dd8*/ 	.word	0x00029800
        /*0ddc*/ 	.short	0x010a
        /*0dde*/ 	.byte	0x3f
	.zero		1


	//   ....[32]....
        /*0de0*/ 	.word	0x00016e80
        /*0de4*/ 	.word	0x00000003
        /*0de8*/ 	.word	0x00029830
        /*0dec*/ 	.short	0x010a
        /*0dee*/ 	.byte	0x3f
	.zero		1


	//   ....[33]....
        /*0df0*/ 	.word	0x00016f00
        /*0df4*/ 	.word	0x00000003
        /*0df8*/ 	.word	0x00029830
        /*0dfc*/ 	.short	0x010a
        /*0dfe*/ 	.byte	0x3f
	.zero		1


	//   ....[34]....
        /*0e00*/ 	.word	0x00019cb0
        /*0e04*/ 	.word	0x0000001a
        /*0e08*/ 	.word	0x00000000
        /*0e0c*/ 	.short	0x0101
        /*0e0e*/ 	.byte	0x3f
	.zero		1


	//   ....[35]....
        /*0e10*/ 	.word	0x0001afa0
        /*0e14*/ 	.word	0x0000000b
        /*0e18*/ 	.word	0x00029830
        /*0e1c*/ 	.short	0x010a
        /*0e1e*/ 	.byte	0x3f
	.zero		1


	//   ....[36]....
        /*0e20*/ 	.word	0x0001aff0
        /*0e24*/ 	.word	0x0000000b
        /*0e28*/ 	.word	0x00029830
        /*0e2c*/ 	.short	0x010a
        /*0e2e*/ 	.byte	0x3f
	.zero		1


	//   ....[37]....
        /*0e30*/ 	.word	0x0001c0f0
        /*0e34*/ 	.word	0x0000000b
        /*0e38*/ 	.word	0x00029850
        /*0e3c*/ 	.short	0x010a
        /*0e3e*/ 	.byte	0x3f
	.zero		1


	//   ....[38]....
        /*0e40*/ 	.word	0x0001c130
        /*0e44*/ 	.word	0x0000000b
        /*0e48*/ 	.word	0x00029850
        /*0e4c*/ 	.short	0x010a
        /*0e4e*/ 	.byte	0x3f
	.zero		1


	//   ....[39]....
        /*0e50*/ 	.word	0x0001e2e0
        /*0e54*/ 	.word	0x00000004
        /*0e58*/ 	.word	0x00000000
        /*0e5c*/ 	.short	0x0101
        /*0e5e*/ 	.byte	0x3f
	.zero		1


	//   ....[40]....
        /*0e60*/ 	.word	0x0001e500
        /*0e64*/ 	.word	0x00000006
        /*0e68*/ 	.word	0x00000000
        /*0e6c*/ 	.short	0x0101
        /*0e6e*/ 	.byte	0x3f
	.zero		1


	//   ....[41]....
        /*0e70*/ 	.word	0x0001eb70
        /*0e74*/ 	.word	0x0000000d
        /*0e78*/ 	.word	0x00029850
        /*0e7c*/ 	.short	0x010a
        /*0e7e*/ 	.byte	0x3f
	.zero		1


	//   ....[42]....
        /*0e80*/ 	.word	0x0001ebf0
        /*0e84*/ 	.word	0x0000000d
        /*0e88*/ 	.word	0x00029850
        /*0e8c*/ 	.short	0x010a
        /*0e8e*/ 	.byte	0x3f
	.zero		1


	//   ....[43]....
        /*0e90*/ 	.word	0x0001f220
        /*0e94*/ 	.word	0x00000000
        /*0e98*/ 	.word	0x00000000
        /*0e9c*/ 	.short	0x0101
        /*0e9e*/ 	.byte	0x3f
	.zero		1


	//   ....[44]....
        /*0ea0*/ 	.word	0x00020e10
        /*0ea4*/ 	.word	0x00000000
        /*0ea8*/ 	.word	0x00000000
        /*0eac*/ 	.short	0x0101
        /*0eae*/ 	.byte	0x3f
	.zero		1


	//   ....[45]....
        /*0eb0*/ 	.word	0x000232d0
        /*0eb4*/ 	.word	0x00000006
        /*0eb8*/ 	.word	0x00029820
        /*0ebc*/ 	.short	0x010a
        /*0ebe*/ 	.byte	0x3f
	.zero		1


	//   ....[46]....
        /*0ec0*/ 	.word	0x000233c0
        /*0ec4*/ 	.word	0x00000007
        /*0ec8*/ 	.word	0x000298a0
        /*0ecc*/ 	.short	0x010a
        /*0ece*/ 	.byte	0x3f
	.zero		1


	//   ....[47]....
        /*0ed0*/ 	.word	0x000237f0
        /*0ed4*/ 	.word	0x00000007
        /*0ed8*/ 	.word	0x000298c0
        /*0edc*/ 	.short	0x010a
        /*0ede*/ 	.byte	0x3f
	.zero		1


	//   ....[48]....
        /*0ee0*/ 	.word	0x00023be0
        /*0ee4*/ 	.word	0x00000008
        /*0ee8*/ 	.word	0x000298a0
        /*0eec*/ 	.short	0x010a
        /*0eee*/ 	.byte	0x3f
	.zero		1


	//   ....[49]....
        /*0ef0*/ 	.word	0x00024000
        /*0ef4*/ 	.word	0x00000008
        /*0ef8*/ 	.word	0x000298c0
        /*0efc*/ 	.short	0x010a
        /*0efe*/ 	.byte	0x3f
	.zero		1


	//   ....[50]....
        /*0f00*/ 	.word	0x00024e60
        /*0f04*/ 	.word	0x00000002
        /*0f08*/ 	.word	0x00029880
        /*0f0c*/ 	.short	0x010a
        /*0f0e*/ 	.byte	0x3f
	.zero		1


	//   ....[51]....
        /*0f10*/ 	.word	0x00025030
        /*0f14*/ 	.word	0x00000002
        /*0f18*/ 	.word	0x00029840
        /*0f1c*/ 	.short	0x010a
        /*0f1e*/ 	.byte	0x3f
	.zero		1


	//   ....[52]....
        /*0f20*/ 	.word	0x00025cf0
        /*0f24*/ 	.word	0x00000008
        /*0f28*/ 	.word	0x00029800
        /*0f2c*/ 	.short	0x0107
        /*0f2e*/ 	.byte	0x3f
	.zero		1


	//   ....[53]....
        /*0f30*/ 	.word	0x00025df0
        /*0f34*/ 	.word	0x00000002
        /*0f38*/ 	.word	0x00029800
        /*0f3c*/ 	.short	0x0101
        /*0f3e*/ 	.byte	0x3f
	.zero		1


	//   ....[54]....
        /*0f40*/ 	.word	0x00025e10
        /*0f44*/ 	.word	0x00000002
        /*0f48*/ 	.word	0x00029820
        /*0f4c*/ 	.short	0x010a
        /*0f4e*/ 	.byte	0x3f
	.zero		1


	//   ....[55]....
        /*0f50*/ 	.word	0x00026170
        /*0f54*/ 	.word	0x00000005
        /*0f58*/ 	.word	0x00029880
        /*0f5c*/ 	.short	0x010a
        /*0f5e*/ 	.byte	0x3f
	.zero		1


	//   ....[56]....
        /*0f60*/ 	.word	0x000263d0
        /*0f64*/ 	.word	0x00000005
        /*0f68*/ 	.word	0x00029840
        /*0f6c*/ 	.short	0x010a
        /*0f6e*/ 	.byte	0x3f
	.zero		1


	//   ....[57]....
        /*0f70*/ 	.word	0x000268f0
        /*0f74*/ 	.word	0x00000011
        /*0f78*/ 	.word	0x00029870
        /*0f7c*/ 	.short	0x010a
        /*0f7e*/ 	.byte	0x3f
	.zero		1


	//   ....[58]....
        /*0f80*/ 	.word	0x00026960
        /*0f84*/ 	.word	0x00000011
        /*0f88*/ 	.word	0x00029860
        /*0f8c*/ 	.short	0x010a
        /*0f8e*/ 	.byte	0x3f
	.zero		1


	//   ....[59]....
        /*0f90*/ 	.word	0x00026ea0
        /*0f94*/ 	.word	0x00000011
        /*0f98*/ 	.word	0x00029850
        /*0f9c*/ 	.short	0x0101
        /*0f9e*/ 	.byte	0x3f
	.zero		1


	//   ....[60]....
        /*0fa0*/ 	.word	0x00026f20
        /*0fa4*/ 	.word	0x00000011
        /*0fa8*/ 	.word	0x00000000
        /*0fac*/ 	.short	0x0101
        /*0fae*/ 	.byte	0x3f
	.zero		1


	//   ....[61]....
        /*0fb0*/ 	.word	0x00027150
        /*0fb4*/ 	.word	0x00000011
        /*0fb8*/ 	.word	0x00029870
        /*0fbc*/ 	.short	0x010a
        /*0fbe*/ 	.byte	0x3f
	.zero		1


	//   ....[62]....
        /*0fc0*/ 	.word	0x000271c0
        /*0fc4*/ 	.word	0x00000011
        /*0fc8*/ 	.word	0x00029860
        /*0fcc*/ 	.short	0x010a
        /*0fce*/ 	.byte	0x3f
	.zero		1


	//   ....[63]....
        /*0fd0*/ 	.word	0x00027720
        /*0fd4*/ 	.word	0x00000011
        /*0fd8*/ 	.word	0x00029850
        /*0fdc*/ 	.short	0x0101
        /*0fde*/ 	.byte	0x3f
	.zero		1


	//   ....[64]....
        /*0fe0*/ 	.word	0x00027770
        /*0fe4*/ 	.word	0x00000011
        /*0fe8*/ 	.word	0x00000000
        /*0fec*/ 	.short	0x0101
        /*0fee*/ 	.byte	0x3f
	.zero		1


	//   ....[65]....
        /*0ff0*/ 	.word	0x000282b0
        /*0ff4*/ 	.word	0x00000000
        /*0ff8*/ 	.word	0x00029820
        /*0ffc*/ 	.short	0x010a
        /*0ffe*/ 	.byte	0x3f
	.zero		1


	//   ....[66]....
        /*1000*/ 	.word	0x00028460
        /*1004*/ 	.word	0x00000006
        /*1008*/ 	.word	0x00000000
        /*100c*/ 	.short	0x010a
        /*100e*/ 	.byte	0x3f
	.zero		1


	//   ....[67]....
        /*1010*/ 	.word	0x000284d0
        /*1014*/ 	.word	0x00000007
        /*1018*/ 	.word	0x00000000
        /*101c*/ 	.short	0x010a
        /*101e*/ 	.byte	0x3f
	.zero		1


	//   ....[68]....
        /*1020*/ 	.word	0x00028530
        /*1024*/ 	.word	0x00000004
        /*1028*/ 	.word	0x00029860
        /*102c*/ 	.short	0x010a
        /*102e*/ 	.byte	0x3f
	.zero		1


	//   ....[69]....
        /*1030*/ 	.word	0x00028580
        /*1034*/ 	.word	0x00000003
        /*1038*/ 	.word	0x00029860
        /*103c*/ 	.short	0x010a
        /*103e*/ 	.byte	0x3f
	.zero		1


	//   ....[70]....
        /*1040*/ 	.word	0x000285c0
        /*1044*/ 	.word	0x00000004
        /*1048*/ 	.word	0x00029880
        /*104c*/ 	.short	0x010a
        /*104e*/ 	.byte	0x3f
	.zero		1


	//   ....[71]....
        /*1050*/ 	.word	0x000285e0
        /*1054*/ 	.word	0x00000003
        /*1058*/ 	.word	0x00029880
        /*105c*/ 	.short	0x010a
        /*105e*/ 	.byte	0x3f
	.zero		1


	//   ....[72]....
        /*1060*/ 	.word	0x00028640
        /*1064*/ 	.word	0x00000061
        /*1068*/ 	.word	0x00029890
        /*106c*/ 	.short	0x010a
        /*106e*/ 	.byte	0x3f
	.zero		1


	//   ....[73]....
        /*1070*/ 	.word	0x00028690
        /*1074*/ 	.word	0x00000061
        /*1078*/ 	.word	0x00029890
        /*107c*/ 	.short	0x010a
        /*107e*/ 	.byte	0x3f
	.zero		1


	//   ....[74]....
        /*1080*/ 	.word	0x000286e0
        /*1084*/ 	.word	0x00000061
        /*1088*/ 	.word	0x00029890
        /*108c*/ 	.short	0x010a
        /*108e*/ 	.byte	0x3f
	.zero		1


	//   ....[75]....
        /*1090*/ 	.word	0x00028730
        /*1094*/ 	.word	0x00000061
        /*1098*/ 	.word	0x000298b0
        /*109c*/ 	.short	0x010a
        /*109e*/ 	.byte	0x3f
	.zero		1


	//   ....[76]....
        /*10a0*/ 	.word	0x000289f0
        /*10a4*/ 	.word	0x00000010
        /*10a8*/ 	.word	0x00029800
        /*10ac*/ 	.short	0x010a
        /*10ae*/ 	.byte	0x3f
	.zero		1


	//   ....[77]....
        /*10b0*/ 	.word	0x00028c10
        /*10b4*/ 	.word	0x00000010
        /*10b8*/ 	.word	0x00029800
        /*10bc*/ 	.short	0x010a
        /*10be*/ 	.byte	0x3f
	.zero		1


	//   ....[78]....
        /*10c0*/ 	.word	0x00028c60
        /*10c4*/ 	.word	0x00000003
        /*10c8*/ 	.word	0x00029830
        /*10cc*/ 	.short	0x010a
        /*10ce*/ 	.byte	0x3f
	.zero		1


	//   ....[79]....
        /*10d0*/ 	.word	0x00028cb0
        /*10d4*/ 	.word	0x0000000b
        /*10d8*/ 	.word	0x00029830
        /*10dc*/ 	.short	0x010a
        /*10de*/ 	.byte	0x3f
	.zero		1


	//   ....[80]....
        /*10e0*/ 	.word	0x00028d00
        /*10e4*/ 	.word	0x0000000b
        /*10e8*/ 	.word	0x00029850
        /*10ec*/ 	.short	0x010a
        /*10ee*/ 	.byte	0x3f
	.zero		1


	//   ....[81]....
        /*10f0*/ 	.word	0x00028d50
        /*10f4*/ 	.word	0x0000000d
        /*10f8*/ 	.word	0x00029850
        /*10fc*/ 	.short	0x010a
        /*10fe*/ 	.byte	0x3f
	.zero		1


	//   ....[82]....
        /*1100*/ 	.word	0x0002a320
        /*1104*/ 	.word	0x00000005
        /*1108*/ 	.word	0x00029820
        /*110c*/ 	.short	0x010a
        /*110e*/ 	.byte	0x3f
	.zero		1


	//   ....[83]....
        /*1110*/ 	.word	0x0002a370
        /*1114*/ 	.word	0x00000007
        /*1118*/ 	.word	0x000298a0
        /*111c*/ 	.short	0x010a
        /*111e*/ 	.byte	0x3f
	.zero		1


	//   ....[84]....
        /*1120*/ 	.word	0x0002a3c0
        /*1124*/ 	.word	0x00000007
        /*1128*/ 	.word	0x000298c0
        /*112c*/ 	.short	0x010a
        /*112e*/ 	.byte	0x3f
	.zero		1


	//   ....[85]....
        /*1130*/ 	.word	0x0002a410
        /*1134*/ 	.word	0x00000008
        /*1138*/ 	.word	0x000298a0
        /*113c*/ 	.short	0x010a
        /*113e*/ 	.byte	0x3f
	.zero		1


	//   ....[86]....
        /*1140*/ 	.word	0x0002a460
        /*1144*/ 	.word	0x00000008
        /*1148*/ 	.word	0x000298c0
        /*114c*/ 	.short	0x010a
        /*114e*/ 	.byte	0x3f
	.zero		1


	//   ....[87]....
        /*1150*/ 	.word	0x0002a600
        /*1154*/ 	.word	0x00000002
        /*1158*/ 	.word	0x00029880
        /*115c*/ 	.short	0x010a
        /*115e*/ 	.byte	0x3f
	.zero		1


	//   ....[88]....
        /*1160*/ 	.word	0x0002a650
        /*1164*/ 	.word	0x00000002
        /*1168*/ 	.word	0x00029840
        /*116c*/ 	.short	0x010a
        /*116e*/ 	.byte	0x3f
	.zero		1


	//   ....[89]....
        /*1170*/ 	.word	0x0002ac40
        /*1174*/ 	.word	0x00000002
        /*1178*/ 	.word	0x00029820
        /*117c*/ 	.short	0x010a
        /*117e*/ 	.byte	0x3f
	.zero		1


	//   ....[90]....
        /*1180*/ 	.word	0x0002ac90
        /*1184*/ 	.word	0x00000005
        /*1188*/ 	.word	0x00029880
        /*118c*/ 	.short	0x010a
        /*118e*/ 	.byte	0x3f
	.zero		1


	//   ....[91]....
        /*1190*/ 	.word	0x0002ace0
        /*1194*/ 	.word	0x00000005
        /*1198*/ 	.word	0x00029840
        /*119c*/ 	.short	0x010a
        /*119e*/ 	.byte	0x3f
	.zero		1


	//   ....[92]....
        /*11a0*/ 	.word	0x0002ad30
        /*11a4*/ 	.word	0x00000011
        /*11a8*/ 	.word	0x00029870
        /*11ac*/ 	.short	0x010a
        /*11ae*/ 	.byte	0x3f
	.zero		1


	//   ....[93]....
        /*11b0*/ 	.word	0x0002ad80
        /*11b4*/ 	.word	0x00000011
        /*11b8*/ 	.word	0x00029860
        /*11bc*/ 	.short	0x010a
        /*11be*/ 	.byte	0x3f
	.zero		1


	//   ....[94]....
        /*11c0*/ 	.word	0x0002add0
        /*11c4*/ 	.word	0x00000011
        /*11c8*/ 	.word	0x00029870
        /*11cc*/ 	.short	0x010a
        /*11ce*/ 	.byte	0x3f
	.zero		1


	//   ....[95]....
        /*11d0*/ 	.word	0x0002ae20
        /*11d4*/ 	.word	0x00000011
        /*11d8*/ 	.word	0x00029860
        /*11dc*/ 	.short	0x010a
        /*11de*/ 	.byte	0x3f
	.zero		1


	//   ....[96]....
        /*11e0*/ 	.word	0x0002b880
        /*11e4*/ 	.word	0x00000000
        /*11e8*/ 	.word	0x00029820
        /*11ec*/ 	.short	0x010a
        /*11ee*/ 	.byte	0x3f
	.zero		1


	//   ....[97]....
        /*11f0*/ 	.word	0x0002ba20
        /*11f4*/ 	.word	0x00000006
        /*11f8*/ 	.word	0x00000000
        /*11fc*/ 	.short	0x010a
        /*11fe*/ 	.byte	0x3f
	.zero		1


	//   ....[98]....
        /*1200*/ 	.word	0x0002ba70
        /*1204*/ 	.word	0x00000007
        /*1208*/ 	.word	0x00000000
        /*120c*/ 	.short	0x010a
        /*120e*/ 	.byte	0x3f
	.zero		1


	//   ....[99]....
        /*1210*/ 	.word	0x0002bac0
        /*1214*/ 	.word	0x00000004
        /*1218*/ 	.word	0x00029860
        /*121c*/ 	.short	0x010a
        /*121e*/ 	.byte	0x3f
	.zero		1


	//   ....[100]....
        /*1220*/ 	.word	0x0002bb10
        /*1224*/ 	.word	0x00000003
        /*1228*/ 	.word	0x00029860
        /*122c*/ 	.short	0x010a
        /*122e*/ 	.byte	0x3f
	.zero		1


	//   ....[101]....
        /*1230*/ 	.word	0x0002bb60
        /*1234*/ 	.word	0x00000004
        /*1238*/ 	.word	0x00029880
        /*123c*/ 	.short	0x010a
        /*123e*/ 	.byte	0x3f
	.zero		1


	//----- nvinfo : EIATTR_NUM_MBARRIERS
	.align		4
.L_191:
        /*1240*/ 	.byte	0x03, 0x38
        /*1242*/ 	.short	0x0016


	//----- nvinfo : EIATTR_EXIT_INSTR_OFFSETS
	.align		4
        /*1244*/ 	.byte	0x04, 0x1c
        /*1246*/ 	.short	(.L_193 - .L_192)


	//   ....[0]....
.L_192:
        /*1248*/ 	.word	0x00028630


	//----- nvinfo : EIATTR_MAX_THREADS
	.align		4
.L_193:
        /*124c*/ 	.byte	0x04, 0x05
        /*124e*/ 	.short	(.L_195 - .L_194)
.L_194:
        /*1250*/ 	.word	0x00000180
        /*1254*/ 	.word	0x00000001
        /*1258*/ 	.word	0x00000001


	//----- nvinfo : EIATTR_CRS_STACK_SIZE
	.align		4
.L_195:
        /*125c*/ 	.byte	0x04, 0x1e
        /*125e*/ 	.short	(.L_197 - .L_196)
.L_196:
        /*1260*/ 	.word	0x00000000


	//----- nvinfo : EIATTR_CBANK_PARAM_SIZE
	.align		4
.L_197:
        /*1264*/ 	.byte	0x03, 0x19
        /*1266*/ 	.short	0x0af0


	//----- nvinfo : EIATTR_PARAM_CBANK
	.align		4
        /*1268*/ 	.byte	0x04, 0x0a
        /*126a*/ 	.short	(.L_199 - .L_198)
	.align		4
.L_198:
        /*126c*/ 	.word	index@(.nv.constant0._ZN7cutlass13device_kernelIN5flash11enable_sm90INS1_16FlashAttnFwdSm90INS1_25CollectiveMainloopFwdSm90ILi2EN4cute5tupleIJNS5_1CILi1EEES8_S8_EEENS6_IJNS7_ILi128EEENS7_ILi160EEENS7_ILi192EEEEEELi128ENS_12float_e4m3_tEfNS_4arch4Sm90ELb0ELb0ELb1ELb1ELb0ELb1ELb0ELb1ELb1ELb1ELb0ELb0EEENS1_21CollectiveEpilogueFwdINS6_IJSA_SA_SB_EEES9_NS_10bfloat16_tESG_Li256ELb1ELb1ELb0ELb1EEENS1_36VarlenDynamicPersistentTileSchedulerILi128ELi160ELi256ELi128ELb0ELb1ELb1ELb0ELb1ELb1EEEEEEEEEvNT_6ParamsE)
        /*1270*/ 	.short	0x0210
        /*1272*/ 	.short	0x0af0


	//----- nvinfo : EIATTR_SW_WAR
	.align		4
.L_199:
        /*1274*/ 	.byte	0x04, 0x36
        /*1276*/ 	.short	(.L_201 - .L_200)
.L_200:
        /*1278*/ 	.word	0x00000008
.L_201:


//--------------------- .nv.info._ZN7cutlass13device_kernelIN5flash11enable_sm90INS1_16FlashAttnFwdSm90INS1_25CollectiveMainloopFwdSm90ILi2EN4cute5tupleIJNS5_1CILi1EEES8_S8_EEENS6_IJNS7_ILi128EEESA_NS7_ILi192EEEEEELi128ENS_12float_e4m3_tEfNS_4arch4Sm90ELb0ELb1ELb1ELb0ELb0ELb0ELb0ELb1ELb1ELb1ELb0ELb0EEENS1_21CollectiveEpilogueFwdINS6_IJSA_SA_SA_EEES9_NS_10bfloat16_tESF_Li256ELb0ELb1ELb0ELb1EEENS1_30DynamicPersistentTileSchedulerILi256ELi128ELb0ELb1ELb1EEEEEEEEEvNT_6ParamsE --------------------------
	.section	.nv.info._ZN7cutlass13device_kernelIN5flash11enable_sm90INS1_16FlashAttnFwdSm90INS1_25CollectiveMainloopFwdSm90ILi2EN4cute5tupleIJNS5_1CILi1EEES8_S8_EEENS6_IJNS7_ILi128EEESA_NS7_ILi192EEEEEELi128ENS_12float_e4m3_tEfNS_4arch4Sm90ELb0ELb1ELb1ELb0ELb0ELb0ELb0ELb1ELb1ELb1ELb0ELb0EEENS1_21CollectiveEpilogueFwdINS6_IJSA_SA_SA_EEES9_NS_10bfloat16_tESF_Li256ELb0ELb1ELb0ELb1EEENS1_30DynamicPersistentTileSchedulerILi256ELi128ELb0ELb1ELb1EEEEEEEEEvNT_6ParamsE,"",@"SHT_CUDA_INFO"
	.sectionflags	@""
	.align	4


	//----- nvinfo : EIATTR_CUDA_API_VERSION
	.align		4
        /*0000*/ 	.byte	0x04, 0x37
        /*0002*/ 	.short	(.L_203 - .L_202)
.L_202:
        /*0004*/ 	.word	0x00000082


	//----- nvinfo : EIATTR_KPARAM_INFO
	.align		4
.L_203:
        /*0008*/ 	.byte	0x04, 0x17
        /*000a*/ 	.short	(.L_205 - .L_204)
.L_204:
        /*000c*/ 	.word	0x00000000
        /*0010*/ 	.short	0x0000
        /*0012*/ 	.short	0x0070
        /*0014*/ 	.byte	0x00, 0xf0, 0x01, 0x2a


	//----- nvinfo : EIATTR_SPARSE_MMA_MASK
	.align		4
.L_205:
        /*0018*/ 	.byte	0x03, 0x50
        /*001a*/ 	.short	0x0000


	//----- nvinfo : EIATTR_MAXREG_COUNT
	.align		4
        /*001c*/ 	.byte	0x03, 0x1b
        /*001e*/ 	.short	0x00a8


	//----- nvinfo : EIATTR_NUM_BARRIERS
	.align		4
        /*0020*/ 	.byte	0x02, 0x4c
        /*0022*/ 	.byte	0x10
	.zero		1


	//----- nvinfo : EIATTR_EXTERNS
	.align		4
        /*0024*/ 	.byte	0x04, 0x0f
        /*0026*/ 	.short	(.L_207 - .L_206)


	//   ....[0]....
	.align		4
.L_206:
        /*0028*/ 	.word	index@(__assertfail)


	//----- nvinfo : EIATTR_ANNOTATIONS
	.align		4
.L_207:
        /*002c*/ 	.byte	0x04, 0x55
        /*002e*/ 	.short	(.L_209 - .L_208)


	//   ....[0]....
.L_208:
        /* <DEDUP_REMOVED lines=27> */


	//----- nvinfo : EIATTR_MERCURY_ISA_VERSION
	.align		4
.L_209:
        /*01d0*/ 	.byte	0x03, 0x5f
        /*01d2*/ 	.short	0x0101


	//----- nvinfo : EIATTR_INT_WARP_WIDE_INSTR_OFFSETS
	.align		4
        /*01d4*/ 	.byte	0x04, 0x31
        /*01d6*/ 	.short	(.L_211 - .L_210)


	//   ....[0]....
.L_210:
        /*01d8*/ 	.word	0x00000130


	//   ....[1]....
        /*01dc*/ 	.word	0x00000170


	//   ....[2]....
        /*01e0*/ 	.word	0x000001e0


	//   ....[3]....
        /*01e4*/ 	.word	0x000127e0


	//   ....[4]....
        /*01e8*/ 	.word	0x00012870


	//   ....[5]....
        /*01ec*/ 	.word	0x00015060


	//   ....[6]....
        /*01f0*/ 	.word	0x000150f0


	//----- nvinfo : EIATTR_COOP_GROUP_MASK_REGIDS
	.align		4
.L_211:
        /*01f4*/ 	.byte	0x04, 0x29
        /*01f6*/ 	.short	(.L_213 - .L_212)


	//   ....[0]....
.L_212:
        /*01f8*/ 	.word	0xffffffff


	//   ....[1]....
        /*01fc*/ 	.word	0xffffffff


	//   ....[2]....
        /*0200*/ 	.word	0xffffffff


	//   ....[3]....
        /*0204*/ 	.word	0xffffffff


	//   ....[4]....
        /*0208*/ 	.word	0xffffffff


	//   ....[5]....
        /*020c*/ 	.word	0xffffffff


	//   ....[6]....
        /*0210*/ 	.word	0xffffffff


	//   ....[7]....
        /*0214*/ 	.word	0xffffffff


	//   ....[8]....
        /*0218*/ 	.word	0xffffffff


	//   ....[9]....
        /*021c*/ 	.word	0xffffffff


	//   ....[10]....
        /*0220*/ 	.word	0xffffffff


	//   ....[11]....
        /*0224*/ 	.word	0xffffffff


	//   ....[12]....
        /*0228*/ 	.word	0xffffffff


	//   ....[13]....
        /*022c*/ 	.word	0xffffffff


	//   ....[14]....
        /*0230*/ 	.word	0xffffffff


	//   ....[15]....
        /*0234*/ 	.word	0xffffffff


	//   ....[16]....
        /*0238*/ 	.word	0xffffffff


	//   ....[17]....
        /*023c*/ 	.word	0xffffffff


	//   ....[18]....
        /*0240*/ 	.word	0xffffffff


	//   ....[19]....
        /*0244*/ 	.word	0xffffffff


	//   ....[20]....
        /*0248*/ 	.word	0xffffffff


	//   ....[21]....
        /*024c*/ 	.word	0xffffffff


	//   ....[22]....
        /*0250*/ 	.word	0xffffffff


	//   ....[23]....
        /*0254*/ 	.word	0xffffffff


	//   ....[24]....
        /*0258*/ 	.word	0xffffffff


	//   ....[25]....
        /*025c*/ 	.word	0xffffffff


	//   ....[26]....
        /*0260*/ 	.word	0xffffffff


	//   ....[27]....
        /*0264*/ 	.word	0xffffffff


	//   ....[28]....
        /*0268*/ 	.word	0xffffffff


	//   ....[29]....
        /*026c*/ 	.word	0xffffffff


	//   ....[30]....
        /*0270*/ 	.word	0xffffffff


	//   ....[31]....
        /*0274*/ 	.word	0xffffffff


	//   ....[32]....
        /*0278*/ 	.word	0xffffffff


	//   ....[33]....
        /*027c*/ 	.word	0xffffffff


	//   ....[34]....
        /*0280*/ 	.word	0xffffffff


	//   ....[35]....
        /*0284*/ 	.word	0xffffffff


	//   ....[36]....
        /*0288*/ 	.word	0xffffffff


	//   ....[37]....
        /*028c*/ 	.word	0xffffffff


	//   ....[38]....
        /*0290*/ 	.word	0xffffffff


	//   ....[39]....
        /*0294*/ 	.word	0xffffffff


	//   ....[40]....
        /*0298*/ 	.word	0xffffffff


	//   ....[41]....
        /*029c*/ 	.word	0xffffffff


	//   ....[42]....
        /*02a0*/ 	.word	0xffffffff


	//   ....[43]....
        /*02a4*/ 	.word	0xffffffff


	//   ....[44]....
        /*02a8*/ 	.word	0xffffffff


	//   ....[45]....
        /*02ac*/ 	.word	0xffffffff


	//   ....[46]....
        /*02b0*/ 	.word	0xffffffff


	//   ....[47]....
        /*02b4*/ 	.word	0xffffffff


	//   ....[48]....
        /*02b8*/ 	.word	0xffffffff


	//   ....[49]....
        /*02bc*/ 	.word	0xffffffff


	//   ....[50]....
        /*02c0*/ 	.word	0xffffffff


	//   ....[51]....
        /*02c4*/ 	.word	0xffffffff


	//   ....[52]....
        /*02c8*/ 	.word	0xffffffff


	//   ....[53]....
        /*02cc*/ 	.word	0xffffffff


	//   ....[54]....
        /*02d0*/ 	.word	0xffffffff


	//   ....[55]....
        /*02d4*/ 	.word	0xffffffff


	//   ....[56]....
        /*02d8*/ 	.word	0xffffffff


	//   ....[57]....
        /*02dc*/ 	.word	0xffffffff


	//   ....[58]....
        /*02e0*/ 	.word	0xffffffff


	//   ....[59]....
        /*02e4*/ 	.word	0xffffffff


	//   ....[60]....
        /*02e8*/ 	.word	0xffffffff


	//   ....[61]....
        /*02ec*/ 	.word	0xffffffff


	//   ....[62]....
        /*02f0*/ 	.word	0xffffffff


	//   ....[63]....
        /*02f4*/ 	.word	0xffffffff


	//   ....[64]....
        /*02f8*/ 	.word	0xffffffff


	//   ....[65]....
        /*02fc*/ 	.word	0xffffffff


	//   ....[66]....
        /*0300*/ 	.word	0xffffffff


	//   ....[67]....
        /*0304*/ 	.word	0xffffffff


	//   ....[68]....
        /*0308*/ 	.word	0xffffffff


	//   ....[69]....
        /*030c*/ 	.word	0xffffffff


	//   ....[70]....
        /*0310*/ 	.word	0xffffffff


	//   ....[71]....
        /*0314*/ 	.word	0xffffffff


	//   ....[72]....
        /*0318*/ 	.word	0xffffffff


	//   ....[73]....
        /*031c*/ 	.word	0xffffffff


	//   ....[74]....
        /*0320*/ 	.word	0xffffffff


	//   ....[75]....
        /*0324*/ 	.word	0xffffffff


	//   ....[76]....
        /*0328*/ 	.word	0xffffffff


	//   ....[77]....
        /*032c*/ 	.word	0xffffffff


	//   ....[78]....
        /*0330*/ 	.word	0xffffffff


	//   ....[79]....
        /*0334*/ 	.word	0xffffffff


	//   ....[80]....
        /*0338*/ 	.word	0xffffffff


	//   ....[81]....
        /*033c*/ 	.word	0xffffffff


	//   ....[82]....
        /*0340*/ 	.word	0xffffffff


	//   ....[83]....
        /*0344*/ 	.word	0xffffffff


	//   ....[84]....
        /*0348*/ 	.word	0xffffffff


	//   ....[85]....
        /*034c*/ 	.word	0xffffffff


	//   ....[86]....
        /*0350*/ 	.word	0xffffffff


	//   ....[87]....
        /*0354*/ 	.word	0xffffffff


	//   ....[88]....
        /*0358*/ 	.word	0xffffffff


	//   ....[89]....
        /*035c*/ 	.word	0xffffffff


	//   ....[90]....
        /*0360*/ 	.word	0xffffffff


	//   ....[91]....
        /*0364*/ 	.word	0xffffffff


	//   ....[92]....
        /*0368*/ 	.word	0xffffffff


	//   ....[93]....
        /*036c*/ 	.word	0xffffffff


	//   ....[94]....
        /*0370*/ 	.word	0xffffffff


	//   ....[95]....
        /*0374*/ 	.word	0xffffffff


	//   ....[96]....
        /*0378*/ 	.word	0xffffffff


	//   ....[97]....
        /*037c*/ 	.word	0xffffffff


	//   ....[98]....
        /*0380*/ 	.word	0x0500000f


	//   ....[99]....
        /*0384*/ 	.word	0x0500000f


	//   ....[100]....
        /*0388*/ 	.word	0x0500000f


	//   ....[101]....
        /*038c*/ 	.word	0x0500000f


	//   ....[102]....
        /*0390*/ 	.word	0x0500000f


	//   ....[103]....
        /*0394*/ 	.word	0x0500000f


	//   ....[104]....
        /*0398*/ 	.word	0x0500000f


	//   ....[105]....
        /*039c*/ 	.word	0x0500000f


	//   ....[106]....
        /*03a0*/ 	.word	0x0500000f


	//   ....[107]....
        /*03a4*/ 	.word	0x0500000f


	//----- nvinfo : EIATTR_COOP_GROUP_INSTR_OFFSETS
	.align		4
.L_213:
        /*03a8*/ 	.byte	0x04, 0x28
        /*03aa*/ 	.short	(.L_215 - .L_214)


	//   ....[0]....
.L_214:
        /*03ac*/ 	.word	0x00000070


	//   ....[1]....
        /*03b0*/ 	.word	0x00000140


	//   ....[2]....
        /*03b4*/ 	.word	0x00000190


	//   ....[3]....
        /*03b8*/ 	.word	0x000003c0


	//   ....[4]....
        /*03bc*/ 	.word	0x00000520


	//   ....[5]....
        /*03c0*/ 	.word	0x00000640


	//   ....[6]....
        /*03c4*/ 	.word	0x000007a0


	//   ....[7]....
        /*03c8*/ 	.word	0x00001770


	//   ....[8]....
        /*03cc*/ 	.word	0x00002230


	//   ....[9]....
        /*03d0*/ 	.word	0x00002bf0


	//   ....[10]....
        /*03d4*/ 	.word	0x00003ce0


	//   ....[11]....
        /*03d8*/ 	.word	0x00003e10


	//   ....[12]....
        /*03dc*/ 	.word	0x00004710


	//   ....[13]....
        /*03e0*/ 	.word	0x00004770


	//   ....[14]....
        /*03e4*/ 	.word	0x00006410


	//   ....[15]....
        /*03e8*/ 	.word	0x00006730


	//   ....[16]....
        /*03ec*/ 	.word	0x000072d0


	//   ....[17]....
        /*03f0*/ 	.word	0x000072f0


	//   ....[18]....
        /*03f4*/ 	.word	0x00007cc0


	//   ....[19]....
        /*03f8*/ 	.word	0x00007d60


	//   ....[20]....
        /*03fc*/ 	.word	0x0000a1e0


	//   ....[21]....
        /*0400*/ 	.word	0x0000a200


	//   ....[22]....
        /*0404*/ 	.word	0x0000a230


	//   ....[23]....
        /*0408*/ 	.word	0x0000a240


	//   ....[24]....
        /*040c*/ 	.word	0x0000c360


	//   ....[25]....
        /*0410*/ 	.word	0x0000c850


	//   ....[26]....
        /*0414*/ 	.word	0x0000d3c0


	//   ....[27]....
        /*0418*/ 	.word	0x0000d4c0


	//   ....[28]....
        /*041c*/ 	.word	0x0000dd30


	//   ....[29]....
        /*0420*/ 	.word	0x0000dda0


	//   ....[30]....
        /*0424*/ 	.word	0x0000f0e0


	//   ....[31]....
        /*0428*/ 	.word	0x0000f0f0


	//   ....[32]....
        /*042c*/ 	.word	0x0000f170


	//   ....[33]....
        /*0430*/ 	.word	0x0000f180


	//   ....[34]....
        /*0434*/ 	.word	0x00010500


	//   ....[35]....
        /*0438*/ 	.word	0x00010510


	//   ....[36]....
        /*043c*/ 	.word	0x00010520


	//   ....[37]....
        /*0440*/ 	.word	0x00010530


	//   ....[38]....
        /*0444*/ 	.word	0x00010540


	//   ....[39]....
        /*0448*/ 	.word	0x00010550


	//   ....[40]....
        /*044c*/ 	.word	0x00010560


	//   ....[41]....
        /*0450*/ 	.word	0x00010570


	//   ....[42]....
        /*0454*/ 	.word	0x00010590


	//   ....[43]....
        /*0458*/ 	.word	0x000105a0


	//   ....[44]....
        /*045c*/ 	.word	0x000105c0


	//   ....[45]....
        /*0460*/ 	.word	0x000105d0


	//   ....[46]....
        /*0464*/ 	.word	0x000105e0


	//   ....[47]....
        /*0468*/ 	.word	0x00010610


	//   ....[48]....
        /*046c*/ 	.word	0x00010630


	//   ....[49]....
        /*0470*/ 	.word	0x00010640


	//   ....[50]....
        /*0474*/ 	.word	0x00010650


	//   ....[51]....
        /*0478*/ 	.word	0x00010680


	//   ....[52]....
        /*047c*/ 	.word	0x000106b0


	//   ....[53]....
        /*0480*/ 	.word	0x000106c0


	//   ....[54]....
        /*0484*/ 	.word	0x000106d0


	//   ....[55]....
        /*0488*/ 	.word	0x000106e0


	//   ....[56]....
        /*048c*/ 	.word	0x000106f0


	//   ....[57]....
        /*0490*/ 	.word	0x00010700


	//   ....[58]....
        /*0494*/ 	.word	0x00010710


	//   ....[59]....
        /*0498*/ 	.word	0x00010720


	//   ....[60]....
        /*049c*/ 	.word	0x00010730


	//   ....[61]....
        /*04a0*/ 	.word	0x00010740


	//   ....[62]....
        /*04a4*/ 	.word	0x00010750


	//   ....[63]....
        /*04a8*/ 	.word	0x00010760


	//   ....[64]....
        /*04ac*/ 	.word	0x00010770


	//   ....[65]....
        /*04b0*/ 	.word	0x000107a0


	//   ....[66]....
        /*04b4*/ 	.word	0x000108e0


	//   ....[67]....
        /*04b8*/ 	.word	0x00010920


	//   ....[68]....
        /*04bc*/ 	.word	0x00010960


	//   ....[69]....
        /*04c0*/ 	.word	0x000109c0


	//   ....[70]....
        /*04c4*/ 	.word	0x00010e00


	//   ....[71]....
        /*04c8*/ 	.word	0x00010e30


	//   ....[72]....
        /*04cc*/ 	.word	0x00010ef0


	//   ....[73]....
        /*04d0*/ 	.word	0x00010f10


	//   ....[74]....
        /*04d4*/ 	.word	0x00010fd0


	//   ....[75]....
        /*04d8*/ 	.word	0x00010ff0


	//   ....[76]....
        /*04dc*/ 	.word	0x000110c0


	//   ....[77]....
        /*04e0*/ 	.word	0x000110e0


	//   ....[78]....
        /*04e4*/ 	.word	0x00011720


	//   ....[79]....
        /*04e8*/ 	.word	0x00011750


	//   ....[80]....
        /*04ec*/ 	.word	0x00011820


	//   ....[81]....
        /*04f0*/ 	.word	0x00011840


	//   ....[82]....
        /*04f4*/ 	.word	0x00011900


	//   ....[83]....
        /*04f8*/ 	.word	0x00011920


	//   ....[84]....
        /*04fc*/ 	.word	0x000119f0


	//   ....[85]....
        /*0500*/ 	.word	0x00011a10


	//   ....[86]....
        /*0504*/ 	.word	0x00011b80


	//   ....[87]....
        /*0508*/ 	.word	0x00012fc0


	//   ....[88]....
        /*050c*/ 	.word	0x00013bc0


	//   ....[89]....
        /*0510*/ 	.word	0x00013bf0


	//   ....[90]....
        /*0514*/ 	.word	0x00013cb0


	//   ....[91]....
        /*0518*/ 	.word	0x00013cc0


	//   ....[92]....
        /*051c*/ 	.word	0x00013d50


	//   ....[93]....
        /*0520*/ 	.word	0x00013d60


	//   ....[94]....
        /*0524*/ 	.word	0x00013d70


	//   ....[95]....
        /*0528*/ 	.word	0x00013d80


	//   ....[96]....
        /*052c*/ 	.word	0x000158f0


	//   ....[97]....
        /*0530*/ 	.word	0x00015a90


	//   ....[98]....
        /*0534*/ 	.word	0x00016130


	//   ....[99]....
        /*0538*/ 	.word	0x000162e0


	//   ....[100]....
        /*053c*/ 	.word	0x00016330


	//   ....[101]....
        /*0540*/ 	.word	0x000163c0


	//   ....[102]....
        /*0544*/ 	.word	0x000164c0


	//   ....[103]....
        /*0548*/ 	.word	0x00016520


	//   ....[104]....
        /*054c*/ 	.word	0x00016620


	//   ....[105]....
        /*0550*/ 	.word	0x00016680


	//   ....[106]....
        /*0554*/ 	.word	0x00016760


	//   ....[107]....
        /*0558*/ 	.word	0x00016ab0


	//----- nvinfo : EIATTR_REG_RECONFIG
	.align		4
.L_215:
        /*055c*/ 	.byte	0x01, 0x54
	.zero		2


	//----- nvinfo : EIATTR_SYSCALL_OFFSETS
	.align		4
        /*0560*/ 	.byte	0x04, 0x46
        /*0562*/ 	.short	(.L_217 - .L_216)


	//   ....[0]....
.L_216:
        /*0564*/ 	.word	0x00001950


	//   ....[1]....
        /*0568*/ 	.word	0x000129e0


	//   ....[2]....
        /*056c*/ 	.word	0x00012b70


	//   ....[3]....
        /*0570*/ 	.word	0x00012cc0


	//   ....[4]....
        /*0574*/ 	.word	0x00012e10


	//   ....[5]....
        /*0578*/ 	.word	0x000137c0


	//----- nvinfo : EIATTR_MBARRIER_INSTR_OFFSETS
	.align		4
.L_217:
        /*057c*/ 	.byte	0x04, 0x39
        /*057e*/ 	.short	(.L_219 - .L_218)


	//   ....[0]....
.L_218:
        /*0580*/ 	.word	0x00000270
        /*0584*/ 	.word	0x000000ff
        /*0588*/ 	.word	0x00022800
        /*058c*/ 	.short	0x0100
        /*058e*/ 	.byte	0x08
	.zero		1


	//   ....[1]....
        /*0590*/ 	.word	0x00000280
        /*0594*/ 	.word	0x000000ff
        /*0598*/ 	.word	0x00022820
        /*059c*/ 	.short	0x0100
        /*059e*/ 	.byte	0x08
	.zero		1


	//   ....[2]....
        /*05a0*/ 	.word	0x00000370
        /*05a4*/ 	.word	0x000000ff
        /*05a8*/ 	.word	0x00022830
        /*05ac*/ 	.short	0x0100
        /*05ae*/ 	.byte	0x08
	.zero		1


	//   ....[3]....
        /*05b0*/ 	.word	0x00000380
        /*05b4*/ 	.word	0x000000ff
        /*05b8*/ 	.word	0x00022840
        /*05bc*/ 	.short	0x0100
        /*05be*/ 	.byte	0x08
	.zero		1


	//   ....[4]....
        /*05c0*/ 	.word	0x00000390
        /*05c4*/ 	.word	0x000000ff
        /*05c8*/ 	.word	0x00022838
        /*05cc*/ 	.short	0x0100
        /*05ce*/ 	.byte	0x08
	.zero		1


	//   ....[5]....
        /*05d0*/ 	.word	0x000003a0
        /*05d4*/ 	.word	0x000000ff
        /*05d8*/ 	.word	0x00022848
        /*05dc*/ 	.short	0x0100
        /*05de*/ 	.byte	0x08
	.zero		1


	//   ....[6]....
        /*05e0*/ 	.word	0x000004d0
        /*05e4*/ 	.word	0x000000ff
        /*05e8*/ 	.word	0x00022850
        /*05ec*/ 	.short	0x0100
        /*05ee*/ 	.byte	0x08
	.zero		1


	//   ....[7]....
        /*05f0*/ 	.word	0x000004e0
        /*05f4*/ 	.word	0x000000ff
        /*05f8*/ 	.word	0x00022860
        /*05fc*/ 	.short	0x0100
        /*05fe*/ 	.byte	0x08
	.zero		1


	//   ....[8]....
        /*0600*/ 	.word	0x000004f0
        /*0604*/ 	.word	0x000000ff
        /*0608*/ 	.word	0x00022858
        /*060c*/ 	.short	0x0100
        /*060e*/ 	.byte	0x08
	.zero		1


	//   ....[9]....
        /*0610*/ 	.word	0x00000500
        /*0614*/ 	.word	0x000000ff
        /*0618*/ 	.word	0x00022868
        /*061c*/ 	.short	0x0100
        /*061e*/ 	.byte	0x08
	.zero		1


	//   ....[10]....
        /*0620*/ 	.word	0x000005f0
        /*0624*/ 	.word	0x000000ff
        /*0628*/ 	.word	0x00022870
        /*062c*/ 	.short	0x0100
        /*062e*/ 	.byte	0x06
	.zero		1


	//   ....[11]....
        /*0630*/ 	.word	0x00000600
        /*0634*/ 	.word	0x000000ff
        /*0638*/ 	.word	0x00022880
        /*063c*/ 	.short	0x0100
        /*063e*/ 	.byte	0x06
	.zero		1


	//   ....[12]....
        /*0640*/ 	.word	0x00000610
        /*0644*/ 	.word	0x000000ff
        /*0648*/ 	.word	0x00022878
        /*064c*/ 	.short	0x0100
        /*064e*/ 	.byte	0x06
	.zero		1


	//   ....[13]....
        /*0650*/ 	.word	0x00000620
        /*0654*/ 	.word	0x000000ff
        /*0658*/ 	.word	0x00022888
        /*065c*/ 	.short	0x0100
        /*065e*/ 	.byte	0x06
	.zero		1


	//   ....[14]....
        /*0660*/ 	.word	0x00000750
        /*0664*/ 	.word	0x000000ff
        /*0668*/ 	.word	0x00022890
        /*066c*/ 	.short	0x0100
        /*066e*/ 	.byte	0x08
	.zero		1


	//   ....[15]....
        /*0670*/ 	.word	0x00000760
        /*0674*/ 	.word	0x000000ff
        /*0678*/ 	.word	0x000228a0
        /*067c*/ 	.short	0x0100
        /*067e*/ 	.byte	0x08
	.zero		1


	//   ....[16]....
        /*0680*/ 	.word	0x00000770
        /*0684*/ 	.word	0x000000ff
        /*0688*/ 	.word	0x00022898
        /*068c*/ 	.short	0x0100
        /*068e*/ 	.byte	0x08
	.zero		1


	//   ....[17]....
        /*0690*/ 	.word	0x00000780
        /*0694*/ 	.word	0x000000ff
        /*0698*/ 	.word	0x000228a8
        /*069c*/ 	.short	0x0100
        /*069e*/ 	.byte	0x08
	.zero		1


	//   ....[18]....
        /*06a0*/ 	.word	0x000008b0
        /*06a4*/ 	.word	0x000000ff
        /*06a8*/ 	.word	0x000228b0
        /*06ac*/ 	.short	0x0100
        /*06ae*/ 	.byte	0x08
	.zero		1


	//   ....[19]....
        /*06b0*/ 	.word	0x000008c0
        /*06b4*/ 	.word	0x000000ff
        /*06b8*/ 	.word	0x000228c0
        /*06bc*/ 	.short	0x0100
        /*06be*/ 	.byte	0x08
	.zero		1


	//   ....[20]....
        /*06c0*/ 	.word	0x000008d0
        /*06c4*/ 	.word	0x000000ff
        /*06c8*/ 	.word	0x000228b8
        /*06cc*/ 	.short	0x0100
        /*06ce*/ 	.byte	0x08
	.zero		1


	//   ....[21]....
        /*06d0*/ 	.word	0x000008e0
        /*06d4*/ 	.word	0x000000ff
        /*06d8*/ 	.word	0x000228c8
        /*06dc*/ 	.short	0x0100
        /*06de*/ 	.byte	0x08
	.zero		1


	//   ....[22]....
        /*06e0*/ 	.word	0x00001c30
        /*06e4*/ 	.word	0x000000ff
        /*06e8*/ 	.word	0x00022800
        /*06ec*/ 	.short	0x010a
        /*06ee*/ 	.byte	0x25
	.zero		1


	//   ....[23]....
        /*06f0*/ 	.word	0x00001cd0
        /*06f4*/ 	.word	0x0000005b
        /*06f8*/ 	.word	0x00022830
        /*06fc*/ 	.short	0x010a
        /*06fe*/ 	.byte	0x3f
	.zero		1


	//   ....[24]....
        /*0700*/ 	.word	0x00001d30
        /*0704*/ 	.word	0x0000005b
        /*0708*/ 	.word	0x00022830
        /*070c*/ 	.short	0x010a
        /*070e*/ 	.byte	0x3f
	.zero		1


	//   ....[25]....
        /*0710*/ 	.word	0x000022c0
        /*0714*/ 	.word	0x0000000a
        /*0718*/ 	.word	0x00000000
        /*071c*/ 	.short	0x0101
        /*071e*/ 	.byte	0x3f
	.zero		1


	//   ....[26]....
        /*0720*/ 	.word	0x00005700
        /*0724*/ 	.word	0x000000ff
        /*0728*/ 	.word	0x00022830
        /*072c*/ 	.short	0x010a
        /*072e*/ 	.byte	0x06
	.zero		1


	//   ....[27]....
        /*0730*/ 	.word	0x00005740
        /*0734*/ 	.word	0x000000ff
        /*0738*/ 	.word	0x00022830
        /*073c*/ 	.short	0x010a
        /*073e*/ 	.byte	0x06
	.zero		1


	//   ....[28]....
        /*0740*/ 	.word	0x000059e0
        /*0744*/ 	.word	0x000000ff
        /*0748*/ 	.word	0x00022850
        /*074c*/ 	.short	0x010a
        /*074e*/ 	.byte	0x06
	.zero		1


	//   ....[29]....
        /*0750*/ 	.word	0x00005a20
        /*0754*/ 	.word	0x000000ff
        /*0758*/ 	.word	0x00022850
        /*075c*/ 	.short	0x010a
        /*075e*/ 	.byte	0x06
	.zero		1


	//   ....[30]....
        /*0760*/ 	.word	0x00006590
        /*0764*/ 	.word	0x00000021
        /*0768*/ 	.word	0x00000000
        /*076c*/ 	.short	0x0101
        /*076e*/ 	.byte	0x3f
	.zero		1


	//   ....[31]....
        /*0770*/ 	.word	0x000087a0
        /*0774*/ 	.word	0x000000ff
        /*0778*/ 	.word	0x00000000
        /*077c*/ 	.short	0x0101
        /*077e*/ 	.byte	0x06
	.zero		1


	//   ....[32]....
        /*0780*/ 	.word	0x000090d0
        /*0784*/ 	.word	0x000000ff
        /*0788*/ 	.word	0x00022830
        /*078c*/ 	.short	0x010a
        /*078e*/ 	.byte	0x06
	.zero		1


	//   ....[33]....
        /*0790*/ 	.word	0x00009110
        /*0794*/ 	.word	0x000000ff
        /*0798*/ 	.word	0x00022830
        /*079c*/ 	.short	0x010a
        /*079e*/ 	.byte	0x06
	.zero		1


	//   ....[34]....
        /*07a0*/ 	.word	0x000093e0
        /*07a4*/ 	.word	0x000000ff
        /*07a8*/ 	.word	0x00022850
        /*07ac*/ 	.short	0x010a
        /*07ae*/ 	.byte	0x06
	.zero		1


	//   ....[35]....
        /*07b0*/ 	.word	0x00009420
        /*07b4*/ 	.word	0x000000ff
        /*07b8*/ 	.word	0x00022850
        /*07bc*/ 	.short	0x010a
        /*07be*/ 	.byte	0x06
	.zero		1


	//   ....[36]....
        /*07c0*/ 	.word	0x0000adc0
        /*07c4*/ 	.word	0x00000002
        /*07c8*/ 	.word	0x00000000
        /*07cc*/ 	.short	0x0101
        /*07ce*/ 	.byte	0x3f
	.zero		1


	//   ....[37]....
        /*07d0*/ 	.word	0x0000b0b0
        /*07d4*/ 	.word	0x000000ff
        /*07d8*/ 	.word	0x00000000
        /*07dc*/ 	.short	0x0101
        /*07de*/ 	.byte	0x06
	.zero		1


	//   ....[38]....
        /*07e0*/ 	.word	0x0000b7d0
        /*07e4*/ 	.word	0x000000ff
        /*07e8*/ 	.word	0x00022830
        /*07ec*/ 	.short	0x010a
        /*07ee*/ 	.byte	0x06
	.zero		1


	//   ....[39]....
        /*07f0*/ 	.word	0x0000b810
        /*07f4*/ 	.word	0x000000ff
        /*07f8*/ 	.word	0x00022830
        /*07fc*/ 	.short	0x010a
        /*07fe*/ 	.byte	0x06
	.zero		1


	//   ....[40]....
        /*0800*/ 	.word	0x0000bae0
        /*0804*/ 	.word	0x000000ff
        /*0808*/ 	.word	0x00022850
        /*080c*/ 	.short	0x010a
        /*080e*/ 	.byte	0x06
	.zero		1


	//   ....[41]....
        /*0810*/ 	.word	0x0000bb20
        /*0814*/ 	.word	0x000000ff
        /*0818*/ 	.word	0x00022850
        /*081c*/ 	.short	0x010a
        /*081e*/ 	.byte	0x06
	.zero		1


	//   ....[42]....
        /*0820*/ 	.word	0x0000c620
        /*0824*/ 	.word	0x00000029
        /*0828*/ 	.word	0x00000000
        /*082c*/ 	.short	0x0101
        /*082e*/ 	.byte	0x3f
	.zero		1


	//   ....[43]....
        /*0830*/ 	.word	0x0000e850
        /*0834*/ 	.word	0x000000ff
        /*0838*/ 	.word	0x00000000
        /*083c*/ 	.short	0x0101
        /*083e*/ 	.byte	0x06
	.zero		1


	//   ....[44]....
        /*0840*/ 	.word	0x0000ee40
        /*0844*/ 	.word	0x000000ff
        /*0848*/ 	.word	0x00022850
        /*084c*/ 	.short	0x010a
        /*084e*/ 	.byte	0x05
	.zero		1


	//   ....[45]....
        /*0850*/ 	.word	0x0000ee80
        /*0854*/ 	.word	0x000000ff
        /*0858*/ 	.word	0x00022850
        /*085c*/ 	.short	0x010a
        /*085e*/ 	.byte	0x05
	.zero		1


	//   ....[46]....
        /*0860*/ 	.word	0x0000f440
        /*0864*/ 	.word	0x000000ff
        /*0868*/ 	.word	0x00000000
        /*086c*/ 	.short	0x0101
        /*086e*/ 	.byte	0x04
	.zero		1


	//   ....[47]....
        /*0870*/ 	.word	0x00010df0
        /*0874*/ 	.word	0x00000003
        /*0878*/ 	.word	0x00000000
        /*087c*/ 	.short	0x0101
        /*087e*/ 	.byte	0x3f
	.zero		1


	//   ....[48]....
        /*0880*/ 	.word	0x00013230
        /*0884*/ 	.word	0x00000002
        /*0888*/ 	.word	0x00022880
        /*088c*/ 	.short	0x010a
        /*088e*/ 	.byte	0x3f
	.zero		1


	//   ....[49]....
        /*0890*/ 	.word	0x000133b0
        /*0894*/ 	.word	0x00000002
        /*0898*/ 	.word	0x00022840
        /*089c*/ 	.short	0x010a
        /*089e*/ 	.byte	0x3f
	.zero		1


	//   ....[50]....
        /*08a0*/ 	.word	0x00013ec0
        /*08a4*/ 	.word	0x00000011
        /*08a8*/ 	.word	0x00022800
        /*08ac*/ 	.short	0x0107
        /*08ae*/ 	.byte	0x3f
	.zero		1


	//   ....[51]....
        /*08b0*/ 	.word	0x00013fc0
        /*08b4*/ 	.word	0x00000011
        /*08b8*/ 	.word	0x00022800
        /*08bc*/ 	.short	0x0101
        /*08be*/ 	.byte	0x3f
	.zero		1


	//   ....[52]....
        /*08c0*/ 	.word	0x00013fe0
        /*08c4*/ 	.word	0x00000011
        /*08c8*/ 	.word	0x00022820
        /*08cc*/ 	.short	0x010a
        /*08ce*/ 	.byte	0x3f
	.zero		1


	//   ....[53]....
        /*08d0*/ 	.word	0x00014300
        /*08d4*/ 	.word	0x00000003
        /*08d8*/ 	.word	0x00022880
        /*08dc*/ 	.short	0x010a
        /*08de*/ 	.byte	0x3f
	.zero		1


	//   ....[54]....
        /*08e0*/ 	.word	0x00014520
        /*08e4*/ 	.word	0x00000003
        /*08e8*/ 	.word	0x00022840
        /*08ec*/ 	.short	0x010a
        /*08ee*/ 	.byte	0x3f
	.zero		1


	//   ....[55]....
        /*08f0*/ 	.word	0x000149e0
        /*08f4*/ 	.word	0x00000014
        /*08f8*/ 	.word	0x00022870
        /*08fc*/ 	.short	0x010a
        /*08fe*/ 	.byte	0x3f
	.zero		1


	//   ....[56]....
        /*0900*/ 	.word	0x00014a50
        /*0904*/ 	.word	0x00000014
        /*0908*/ 	.word	0x00022860
        /*090c*/ 	.short	0x010a
        /*090e*/ 	.byte	0x3f
	.zero		1


	//   ....[57]....
        /*0910*/ 	.word	0x00014f40
        /*0914*/ 	.word	0x00000014
        /*0918*/ 	.word	0x00022850
        /*091c*/ 	.short	0x0101
        /*091e*/ 	.byte	0x3f
	.zero		1


	//   ....[58]....
        /*0920*/ 	.word	0x00014fc0
        /*0924*/ 	.word	0x00000014
        /*0928*/ 	.word	0x00000000
        /*092c*/ 	.short	0x0101
        /*092e*/ 	.byte	0x3f
	.zero		1


	//   ....[59]....
        /*0930*/ 	.word	0x000151e0
        /*0934*/ 	.word	0x00000010
        /*0938*/ 	.word	0x00022870
        /*093c*/ 	.short	0x010a
        /*093e*/ 	.byte	0x3f
	.zero		1


	//   ....[60]....
        /*0940*/ 	.word	0x00015250
        /*0944*/ 	.word	0x00000010
        /*0948*/ 	.word	0x00022860
        /*094c*/ 	.short	0x010a
        /*094e*/ 	.byte	0x3f
	.zero		1


	//   ....[61]....
        /*0950*/ 	.word	0x00015720
        /*0954*/ 	.word	0x00000010
        /*0958*/ 	.word	0x00022850
        /*095c*/ 	.short	0x0101
        /*095e*/ 	.byte	0x3f
	.zero		1


	//   ....[62]....
        /*0960*/ 	.word	0x000157a0
        /*0964*/ 	.word	0x00000010
        /*0968*/ 	.word	0x00000000
        /*096c*/ 	.short	0x0101
        /*096e*/ 	.byte	0x3f
	.zero		1


	//   ....[63]....
        /*0970*/ 	.word	0x00015a10
        /*0974*/ 	.word	0x00000000
        /*0978*/ 	.word	0x00022820
        /*097c*/ 	.short	0x010a
        /*097e*/ 	.byte	0x3f
	.zero		1


	//   ....[64]....
        /*0980*/ 	.word	0x00015c00
        /*0984*/ 	.word	0x00000006
        /*0988*/ 	.word	0x00000000
        /*098c*/ 	.short	0x010a
        /*098e*/ 	.byte	0x3f
	.zero		1


	//   ....[65]....
        /*0990*/ 	.word	0x00015c30
        /*0994*/ 	.word	0x00000007
        /*0998*/ 	.word	0x00000000
        /*099c*/ 	.short	0x010a
        /*099e*/ 	.byte	0x3f
	.zero		1


	//   ....[66]....
        /*09a0*/ 	.word	0x00015c80
        /*09a4*/ 	.word	0x00000004
        /*09a8*/ 	.word	0x00022860
        /*09ac*/ 	.short	0x010a
        /*09ae*/ 	.byte	0x3f
	.zero		1


	//   ....[67]....
        /*09b0*/ 	.word	0x00015cd0
        /*09b4*/ 	.word	0x00000003
        /*09b8*/ 	.word	0x00022860
        /*09bc*/ 	.short	0x010a
        /*09be*/ 	.byte	0x3f
	.zero		1


	//   ....[68]....
        /*09c0*/ 	.word	0x00015d10
        /*09c4*/ 	.word	0x00000004
        /*09c8*/ 	.word	0x00022880
        /*09cc*/ 	.short	0x010a
        /*09ce*/ 	.byte	0x3f
	.zero		1


	//   ....[69]....
        /*09d0*/ 	.word	0x00015d30
        /*09d4*/ 	.word	0x00000003
        /*09d8*/ 	.word	0x00022880
        /*09dc*/ 	.short	0x010a
        /*09de*/ 	.byte	0x3f
	.zero		1


	//   ....[70]....
        /*09e0*/ 	.word	0x00015da0
        /*09e4*/ 	.word	0x00000003
        /*09e8*/ 	.word	0x00022800
        /*09ec*/ 	.short	0x010a
        /*09ee*/ 	.byte	0x3f
	.zero		1


	//   ....[71]....
        /*09f0*/ 	.word	0x00015df0
        /*09f4*/ 	.word	0x0000005b
        /*09f8*/ 	.word	0x00022830
        /*09fc*/ 	.short	0x010a
        /*09fe*/ 	.byte	0x3f
	.zero		1


	//   ....[72]....
        /*0a00*/ 	.word	0x00015e50
        /*0a04*/ 	.word	0x0000000a
        /*0a08*/ 	.word	0x00022830
        /*0a0c*/ 	.short	0x010a
        /*0a0e*/ 	.byte	0x3f
	.zero		1


	//   ....[73]....
        /*0a10*/ 	.word	0x00015eb0
        /*0a14*/ 	.word	0x0000000a
        /*0a18*/ 	.word	0x00022850
        /*0a1c*/ 	.short	0x010a
        /*0a1e*/ 	.byte	0x3f
	.zero		1


	//   ....[74]....
        /*0a20*/ 	.word	0x00015f10
        /*0a24*/ 	.word	0x00000007
        /*0a28*/ 	.word	0x00022830
        /*0a2c*/ 	.short	0x010a
        /*0a2e*/ 	.byte	0x3f
	.zero		1


	//   ....[75]....
        /*0a30*/ 	.word	0x00015f70
        /*0a34*/ 	.word	0x00000007
        /*0a38*/ 	.word	0x00022850
        /*0a3c*/ 	.short	0x010a
        /*0a3e*/ 	.byte	0x3f
	.zero		1


	//   ....[76]....
        /*0a40*/ 	.word	0x00015fd0
        /*0a44*/ 	.word	0x00000007
        /*0a48*/ 	.word	0x00022830
        /*0a4c*/ 	.short	0x010a
        /*0a4e*/ 	.byte	0x3f
	.zero		1


	//   ....[77]....
        /*0a50*/ 	.word	0x00016030
        /*0a54*/ 	.word	0x00000007
        /*0a58*/ 	.word	0x00022850
        /*0a5c*/ 	.short	0x010a
        /*0a5e*/ 	.byte	0x3f
	.zero		1


	//   ....[78]....
        /*0a60*/ 	.word	0x00016090
        /*0a64*/ 	.word	0x00000005
        /*0a68*/ 	.word	0x00022850
        /*0a6c*/ 	.short	0x010a
        /*0a6e*/ 	.byte	0x3f
	.zero		1


	//   ....[79]....
        /*0a70*/ 	.word	0x000161e0
        /*0a74*/ 	.word	0x00000002
        /*0a78*/ 	.word	0x00022880
        /*0a7c*/ 	.short	0x010a
        /*0a7e*/ 	.byte	0x3f
	.zero		1


	//   ....[80]....
        /*0a80*/ 	.word	0x00016230
        /*0a84*/ 	.word	0x00000002
        /*0a88*/ 	.word	0x00022840
        /*0a8c*/ 	.short	0x010a
        /*0a8e*/ 	.byte	0x3f
	.zero		1


	//   ....[81]....
        /*0a90*/ 	.word	0x000167a0
        /*0a94*/ 	.word	0x00000011
        /*0a98*/ 	.word	0x00022820
        /*0a9c*/ 	.short	0x010a
        /*0a9e*/ 	.byte	0x3f
	.zero		1


	//   ....[82]....
        /*0aa0*/ 	.word	0x000167f0
        /*0aa4*/ 	.word	0x00000003
        /*0aa8*/ 	.word	0x00022880
        /*0aac*/ 	.short	0x010a
        /*0aae*/ 	.byte	0x3f
	.zero		1


	//   ....[83]....
        /*0ab0*/ 	.word	0x00016840
        /*0ab4*/ 	.word	0x00000003
        /*0ab8*/ 	.word	0x00022840
        /*0abc*/ 	.short	0x010a
        /*0abe*/ 	.byte	0x3f
	.zero		1


	//   ....[84]....
        /*0ac0*/ 	.word	0x00016890
        /*0ac4*/ 	.word	0x00000014
        /*0ac8*/ 	.word	0x00022870
        /*0acc*/ 	.short	0x010a
        /*0ace*/ 	.byte	0x3f
	.zero		1


	//   ....[85]....
        /*0ad0*/ 	.word	0x000168e0
        /*0ad4*/ 	.word	0x00000014
        /*0ad8*/ 	.word	0x00022860
        /*0adc*/ 	.short	0x010a
        /*0ade*/ 	.byte	0x3f
	.zero		1


	//   ....[86]....
        /*0ae0*/ 	.word	0x00016930
        /*0ae4*/ 	.word	0x00000010
        /*0ae8*/ 	.word	0x00022870
        /*0aec*/ 	.short	0x010a
        /*0aee*/ 	.byte	0x3f
	.zero		1


	//   ....[87]....
        /*0af0*/ 	.word	0x00016980
        /*0af4*/ 	.word	0x00000010
        /*0af8*/ 	.word	0x00022860
        /*0afc*/ 	.short	0x010a
        /*0afe*/ 	.byte	0x3f
	.zero		1


	//   ....[88]....
        /*0b00*/ 	.word	0x000169d0
        /*0b04*/ 	.word	0x00000000
        /*0b08*/ 	.word	0x00022820
        /*0b0c*/ 	.short	0x010a
        /*0b0e*/ 	.byte	0x3f
	.zero		1


	//   ....[89]....
        /*0b10*/ 	.word	0x00016b70
        /*0b14*/ 	.word	0x00000006
        /*0b18*/ 	.word	0x00000000
        /*0b1c*/ 	.short	0x010a
        /*0b1e*/ 	.byte	0x3f
	.zero		1


	//   ....[90]....
        /*0b20*/ 	.word	0x00016bc0
        /*0b24*/ 	.word	0x00000007
        /*0b28*/ 	.word	0x00000000
        /*0b2c*/ 	.short	0x010a
        /*0b2e*/ 	.byte	0x3f
	.zero		1


	//   ....[91]....
        /*0b30*/ 	.word	0x00016c10
        /*0b34*/ 	.word	0x00000004
        /*0b38*/ 	.word	0x00022860
        /*0b3c*/ 	.short	0x010a
        /*0b3e*/ 	.byte	0x3f
	.zero		1


	//   ....[92]....
        /*0b40*/ 	.word	0x00016c60
        /*0b44*/ 	.word	0x00000003
        /*0b48*/ 	.word	0x00022860
        /*0b4c*/ 	.short	0x010a
        /*0b4e*/ 	.byte	0x3f
	.zero		1


	//   ....[93]....
        /*0b50*/ 	.word	0x00016cb0
        /*0b54*/ 	.word	0x00000004
        /*0b58*/ 	.word	0x00022880
        /*0b5c*/ 	.short	0x010a
        /*0b5e*/ 	.byte	0x3f
	.zero		1


	//----- nvinfo : EIATTR_NUM_MBARRIERS
	.align		4
.L_219:
        /*0b60*/ 	.byte	0x03, 0x38
        /*0b62*/ 	.short	0x0016


	//----- nvinfo : EIATTR_EXIT_INSTR_OFFSETS
	.align		4
        /*0b64*/ 	.byte	0x04, 0x1c
        /*0b66*/ 	.short	(.L_221 - .L_220)


	//   ....[0]....
.L_220:
        /*0b68*/ 	.word	0x00000a40


	//   ....[1]....
        /*0b6c*/ 	.word	0x00011b10


	//   ....[2]....
        /*0b70*/ 	.word	0x00015d80


	//----- nvinfo : EIATTR_MAX_THREADS
	.align		4
.L_221:
        /*0b74*/ 	.byte	0x04, 0x05
        /*0b76*/ 	.short	(.L_223 - .L_222)
.L_222:
        /*0b78*/ 	.word	0x00000180
        /*0b7c*/ 	.word	0x00000001
        /*0b80*/ 	.word	0x00000001


	//----- nvinfo : EIATTR_CRS_STACK_SIZE
	.align		4
.L_223:
        /*0b84*/ 	.byte	0x04, 0x1e
        /*0b86*/ 	.short	(.L_225 - .L_224)
.L_224:
        /*0b88*/ 	.word	0x00000000


	//----- nvinfo : EIATTR_CBANK_PARAM_SIZE
	.align		4
.L_225:
        /*0b8c*/ 	.byte	0x03, 0x19
        /*0b8e*/ 	.short	0x0af0


	//----- nvinfo : EIATTR_PARAM_CBANK
	.align		4
        /*0b90*/ 	.byte	0x04, 0x0a
        /*0b92*/ 	.short	(.L_227 - .L_226)
	.align		4
.L_226:
        /*0b94*/ 	.word	index@(.nv.constant0._ZN7cutlass13device_kernelIN5flash11enable_sm90INS1_16FlashAttnFwdSm90INS1_25CollectiveMainloopFwdSm90ILi2EN4cute5tupleIJNS5_1CILi1EEES8_S8_EEENS6_IJNS7_ILi128EEESA_NS7_ILi192EEEEEELi128ENS_12float_e4m3_tEfNS_4arch4Sm90ELb0ELb1ELb1ELb0ELb0ELb0ELb0ELb1ELb1ELb1ELb0ELb0EEENS1_21CollectiveEpilogueFwdINS6_IJSA_SA_SA_EEES9_NS_10bfloat16_tESF_Li256ELb0ELb1ELb0ELb1EEENS1_30DynamicPersistentTileSchedulerILi256ELi128ELb0ELb1ELb1EEEEEEEEEvNT_6ParamsE)
        /*0b98*/ 	.short	0x0210
        /*0b9a*/ 	.short	0x0af0


	//----- nvinfo : EIATTR_SW_WAR
	.align		4
.L_227:
        /*0b9c*/ 	.byte	0x04, 0x36
        /*0b9e*/ 	.short	(.L_229 - .L_228)
.L_228:
        /*0ba0*/ 	.word	0x00000008
.L_229:


//--------------------- .nv.info._ZN7cutlass13device_kernelIN5flash11enable_sm90INS1_16FlashAttnFwdSm90INS1_25CollectiveMainloopFwdSm90ILi2EN4cute5tupleIJNS5_1CILi1EEES8_S8_EEENS6_IJNS7_ILi128EEESA_NS7_ILi192EEEEEELi128ENS_12float_e4m3_tEfNS_4arch4Sm90ELb0ELb1ELb1ELb1ELb0ELb0ELb0ELb1ELb1ELb1ELb0ELb0EEENS1_21CollectiveEpilogueFwdINS6_IJSA_SA_SA_EEES9_NS_10bfloat16_tESF_Li256ELb1ELb1ELb0ELb1EEENS1_36VarlenDynamicPersistentTileSchedulerILi128ELi128ELi256ELi128ELb0ELb1ELb1ELb1ELb0ELb1EEEEEEEEEvNT_6ParamsE --------------------------
	.section	.nv.info._ZN7cutlass13device_kernelIN5flash11enable_sm90INS1_16FlashAttnFwdSm90INS1_25CollectiveMainloopFwdSm90ILi2EN4cute5tupleIJNS5_1CILi1EEES8_S8_EEENS6_IJNS7_ILi128EEESA_NS7_ILi192EEEEEELi128ENS_12float_e4m3_tEfNS_4arch4Sm90ELb0ELb1ELb1ELb1ELb0ELb0ELb0ELb1ELb1ELb1ELb0ELb0EEENS1_21CollectiveEpilogueFwdINS6_IJSA_SA_SA_EEES9_NS_10bfloat16_tESF_Li256ELb1ELb1ELb0ELb1EEENS1_36VarlenDynamicPersistentTileSchedulerILi128ELi128ELi256ELi128ELb0ELb1ELb1ELb1ELb0ELb1EEEEEEEEEvNT_6ParamsE,"",@"SHT_CUDA_INFO"
	.sectionflags	@""
	.align	4


	//----- nvinfo : EIATTR_CUDA_API_VERSION
	.align		4
        /*0000*/ 	.byte	0x04, 0x37
        /*0002*/ 	.short	(.L_231 - .L_230)
.L_230:
        /*0004*/ 	.word	0x00000082


	//----- nvinfo : EIATTR_KPARAM_INFO
	.align		4
.L_231:
        /*0008*/ 	.byte	0x04, 0x17
        /*000a*/ 	.short	(.L_233 - .L_232)
.L_232:
        /*000c*/ 	.word	0x00000000
        /*0010*/ 	.short	0x0000
        /*0012*/ 	.short	0x0070
        /*0014*/ 	.byte	0x00, 0xf0, 0x01, 0x2a


	//----- nvinfo : EIATTR_SPARSE_MMA_MASK
	.align		4
.L_233:
        /*0018*/ 	.byte	0x03, 0x50
        /*001a*/ 	.short	0x0000


	//----- nvinfo : EIATTR_MAXREG_COUNT
	.align		4
        /*001c*/ 	.byte	0x03, 0x1b
        /*001e*/ 	.short	0x00a8


	//----- nvinfo : EIATTR_NUM_BARRIERS
	.align		4
        /*0020*/ 	.byte	0x02, 0x4c
        /*0022*/ 	.byte	0x10
	.zero		1


	//----- nvinfo : EIATTR_EXTERNS
	.align		4
        /*0024*/ 	.byte	0x04, 0x0f
        /*0026*/ 	.short	(.L_235 - .L_234)


	//   ....[0]....
	.align		4
.L_234:
        /*0028*/ 	.word	index@(__assertfail)


	//----- nvinfo : EIATTR_ANNOTATIONS
	.align		4
.L_235:
        /*002c*/ 	.byte	0x04, 0x55
        /*002e*/ 	.short	(.L_237 - .L_236)


	//   ....[0]....
.L_236:
        /* <DEDUP_REMOVED lines=36> */


	//----- nvinfo : EIATTR_MERCURY_ISA_VERSION
	.align		4
.L_237:
        /*0258*/ 	.byte	0x03, 0x5f
        /*025a*/ 	.short	0x0101


	//----- nvinfo : EIATTR_UNUSED_LOAD_BYTE_OFFSET
	.align		4
        /*025c*/ 	.byte	0x04, 0x44
        /*025e*/ 	.short	(.L_239 - .L_238)


	//   ....[0]....
.L_238:
        /*0260*/ 	.word	0x00000a40
        /*0264*/ 	.word	0x0000fff0


	//   ....[1]....
        /*0268*/ 	.word	0x0000f700
        /*026c*/ 	.word	0x0000fff0


	//----- nvinfo : EIATTR_INT_WARP_WIDE_INSTR_OFFSETS
	.align		4
.L_239:
        /*0270*/ 	.byte	0x04, 0x31
        /*0272*/ 	.short	(.L_241 - .L_240)


	//   ....[0]....
.L_240:
        /*0274*/ 	.word	0x00000130


	//   ....[1]....
        /*0278*/ 	.word	0x00000170


	//   ....[2]....
        /*027c*/ 	.word	0x000001e0


	//   ....[3]....
        /*0280*/ 	.word	0x00013740


	//   ....[4]....
        /*0284*/ 	.word	0x000137d0


	//   ....[5]....
        /*0288*/ 	.word	0x00016120


	//   ....[6]....
        /*028c*/ 	.word	0x000161b0


	//----- nvinfo : EIATTR_COOP_GROUP_MASK_REGIDS
	.align		4
.L_241:
        /*0290*/ 	.byte	0x04, 0x29
        /*0292*/ 	.short	(.L_243 - .L_242)


	//   ....[0]....
.L_242:
        /*0294*/ 	.word	0xffffffff


	//   ....[1]....
        /*0298*/ 	.word	0xffffffff


	//   ....[2]....
        /*029c*/ 	.word	0xffffffff


	//   ....[3]....
        /*02a0*/ 	.word	0xffffffff


	//   ....[4]....
        /*02a4*/ 	.word	0xffffffff


	//   ....[5]....
        /*02a8*/ 	.word	0xffffffff


	//   ....[6]....
        /*02ac*/ 	.word	0xffffffff


	//   ....[7]....
        /*02b0*/ 	.word	0xffffffff


	//   ....[8]....
        /*02b4*/ 	.word	0xffffffff


	//   ....[9]....
        /*02b8*/ 	.word	0xffffffff


	//   ....[10]....
        /*02bc*/ 	.word	0xffffffff


	//   ....[11]....
        /*02c0*/ 	.word	0xffffffff


	//   ....[12]....
        /*02c4*/ 	.word	0xffffffff


	//   ....[13]....
        /*02c8*/ 	.word	0xffffffff


	//   ....[14]....
        /*02cc*/ 	.word	0xffffffff


	//   ....[15]....
        /*02d0*/ 	.word	0xffffffff


	//   ....[16]....
        /*02d4*/ 	.word	0xffffffff


	//   ....[17]....
        /*02d8*/ 	.word	0xffffffff


	//   ....[18]....
        /*02dc*/ 	.word	0xffffffff


	//   ....[19]....
        /*02e0*/ 	.word	0xffffffff


	//   ....[20]....
        /*02e4*/ 	.word	0xffffffff


	//   ....[21]....
        /*02e8*/ 	.word	0xffffffff


	//   ....[22]....
        /*02ec*/ 	.word	0xffffffff


	//   ....[23]....
        /*02f0*/ 	.word	0xffffffff


	//   ....[24]....
        /*02f4*/ 	.word	0xffffffff


	//   ....[25]....
        /*02f8*/ 	.word	0xffffffff


	//   ....[26]....
        /*02fc*/ 	.word	0xffffffff


	//   ....[27]....
        /*0300*/ 	.word	0xffffffff


	//   ....[28]....
        /*0304*/ 	.word	0xffffffff


	//   ....[29]....
        /*0308*/ 	.word	0xffffffff


	//   ....[30]....
        /*030c*/ 	.word	0xffffffff


	//   ....[31]....
        /*0310*/ 	.word	0xffffffff


	//   ....[32]....
        /*0314*/ 	.word	0xffffffff


	//   ....[33]....
        /*0318*/ 	.word	0xffffffff


	//   ....[34]....
        /*031c*/ 	.word	0xffffffff


	//   ....[35]....
        /*0320*/ 	.word	0xffffffff


	//   ....[36]....
        /*0324*/ 	.word	0xffffffff


	//   ....[37]....
        /*0328*/ 	.word	0xffffffff


	//   ....[38]....
        /*032c*/ 	.word	0xffffffff


	//   ....[39]....
        /*0330*/ 	.word	0xffffffff


	//   ....[40]....
        /*0334*/ 	.word	0xffffffff


	//   ....[41]....
        /*0338*/ 	.word	0xffffffff


	//   ....[42]....
        /*033c*/ 	.word	0xffffffff


	//   ....[43]....
        /*0340*/ 	.word	0xffffffff


	//   ....[44]....
        /*0344*/ 	.word	0xffffffff


	//   ....[45]....
        /*0348*/ 	.word	0xffffffff


	//   ....[46]....
        /*034c*/ 	.word	0xffffffff


	//   ....[47]....
        /*0350*/ 	.word	0xffffffff


	//   ....[48]....
        /*0354*/ 	.word	0xffffffff


	//   ....[49]....
        /*0358*/ 	.word	0xffffffff


	//   ....[50]....
        /*035c*/ 	.word	0xffffffff


	//   ....[51]....
        /*0360*/ 	.word	0xffffffff


	//   ....[52]....
        /*0364*/ 	.word	0xffffffff


	//   ....[53]....
        /*0368*/ 	.word	0xffffffff


	//   ....[54]....
        /*036c*/ 	.word	0xffffffff


	//   ....[55]....
        /*0370*/ 	.word	0xffffffff


	//   ....[56]....
        /*0374*/ 	.word	0xffffffff


	//   ....[57]....
        /*0378*/ 	.word	0xffffffff


	//   ....[58]....
        /*037c*/ 	.word	0xffffffff


	//   ....[59]....
        /*0380*/ 	.word	0xffffffff


	//   ....[60]....
        /*0384*/ 	.word	0xffffffff


	//   ....[61]....
        /*0388*/ 	.word	0xffffffff


	//   ....[62]....
        /*038c*/ 	.word	0xffffffff


	//   ....[63]....
        /*0390*/ 	.word	0xffffffff


	//   ....[64]....
        /*0394*/ 	.word	0xffffffff


	//   ....[65]....
        /*0398*/ 	.word	0xffffffff


	//   ....[66]....
        /*039c*/ 	.word	0xffffffff


	//   ....[67]....
        /*03a0*/ 	.word	0xffffffff


	//   ....[68]....
        /*03a4*/ 	.word	0xffffffff


	//   ....[69]....
        /*03a8*/ 	.word	0xffffffff


	//   ....[70]....
        /*03ac*/ 	.word	0xffffffff


	//   ....[71]....
        /*03b0*/ 	.word	0xffffffff


	//   ....[72]....
        /*03b4*/ 	.word	0xffffffff


	//   ....[73]....
        /*03b8*/ 	.word	0xffffffff


	//   ....[74]....
        /*03bc*/ 	.word	0xffffffff


	//   ....[75]....
        /*03c0*/ 	.word	0xffffffff


	//   ....[76]....
        /*03c4*/ 	.word	0xffffffff


	//   ....[77]....
        /*03c8*/ 	.word	0xffffffff


	//   ....[78]....
        /*03cc*/ 	.word	0xffffffff


	//   ....[79]....
        /*03d0*/ 	.word	0xffffffff


	//   ....[80]....
        /*03d4*/ 	.word	0xffffffff


	//   ....[81]....
        /*03d8*/ 	.word	0xffffffff


	//   ....[82]....
        /*03dc*/ 	.word	0xffffffff


	//   ....[83]....
        /*03e0*/ 	.word	0xffffffff


	//   ....[84]....
        /*03e4*/ 	.word	0xffffffff


	//   ....[85]....
        /*03e8*/ 	.word	0xffffffff


	//   ....[86]....
        /*03ec*/ 	.word	0xffffffff


	//   ....[87]....
        /*03f0*/ 	.word	0xffffffff


	//   ....[88]....
        /*03f4*/ 	.word	0xffffffff


	//   ....[89]....
        /*03f8*/ 	.word	0xffffffff


	//   ....[90]....
        /*03fc*/ 	.word	0xffffffff


	//   ....[91]....
        /*0400*/ 	.word	0xffffffff


	//   ....[92]....
        /*0404*/ 	.word	0xffffffff


	//   ....[93]....
        /*0408*/ 	.word	0xffffffff


	//   ....[94]....
        /*040c*/ 	.word	0xffffffff


	//   ....[95]....
        /*0410*/ 	.word	0xffffffff


	//   ....[96]....
        /*0414*/ 	.word	0xffffffff


	//   ....[97]....
        /*0418*/ 	.word	0xffffffff


	//   ....[98]....
        /*041c*/ 	.word	0xffffffff


	//   ....[99]....
        /*0420*/ 	.word	0xffffffff


	//   ....[100]....
        /*0424*/ 	.word	0xffffffff


	//   ....[101]....
        /*0428*/ 	.word	0xffffffff


	//   ....[102]....
        /*042c*/ 	.word	0xffffffff


	//   ....[103]....
        /*0430*/ 	.word	0xffffffff


	//   ....[104]....
        /*0434*/ 	.word	0xffffffff


	//   ....[105]....
        /*0438*/ 	.word	0xffffffff


	//   ....[106]....
        /*043c*/ 	.word	0xffffffff


	//   ....[107]....
        /*0440*/ 	.word	0xffffffff


	//   ....[108]....
        /*0444*/ 	.word	0xffffffff


	//   ....[109]....
        /*0448*/ 	.word	0xffffffff


	//   ....[110]....
        /*044c*/ 	.word	0xffffffff


	//   ....[111]....
        /*0450*/ 	.word	0xffffffff


	//   ....[112]....
        /*0454*/ 	.word	0xffffffff


	//   ....[113]....
        /*0458*/ 	.word	0xffffffff


	//   ....[114]....
        /*045c*/ 	.word	0xffffffff


	//   ....[115]....
        /*0460*/ 	.word	0xffffffff


	//   ....[116]....
        /*0464*/ 	.word	0xffffffff


	//   ....[117]....
        /*0468*/ 	.word	0xffffffff


	//   ....[118]....
        /*046c*/ 	.word	0xffffffff


	//   ....[119]....
        /*0470*/ 	.word	0xffffffff


	//   ....[120]....
        /*0474*/ 	.word	0xffffffff


	//   ....[121]....
        /*0478*/ 	.word	0xffffffff


	//   ....[122]....
        /*047c*/ 	.word	0xffffffff


	//   ....[123]....
        /*0480*/ 	.word	0xffffffff


	//   ....[124]....
        /*0484*/ 	.word	0xffffffff


	//   ....[125]....
        /*0488*/ 	.word	0xffffffff


	//   ....[126]....
        /*048c*/ 	.word	0xffffffff


	//   ....[127]....
        /*0490*/ 	.word	0xffffffff


	//   ....[128]....
        /*0494*/ 	.word	0xffffffff


	//   ....[129]....
        /*0498*/ 	.word	0x0500000f


	//   ....[130]....
        /*049c*/ 	.word	0x0500000f


	//   ....[131]....
        /*04a0*/ 	.word	0x0500000f


	//   ....[132]....
        /*04a4*/ 	.word	0x0500000f


	//   ....[133]....
        /*04a8*/ 	.word	0x0500000f


	//   ....[134]....
        /*04ac*/ 	.word	0x0500000f


	//   ....[135]....
        /*04b0*/ 	.word	0x0500000f


	//   ....[136]....
        /*04b4*/ 	.word	0x0500000f


	//   ....[137]....
        /*04b8*/ 	.word	0x0500000f


	//   ....[138]....
        /*04bc*/ 	.word	0x0500000f


	//----- nvinfo : EIATTR_COOP_GROUP_INSTR_OFFSETS
	.align		4
.L_243:
        /*04c0*/ 	.byte	0x04, 0x28
        /*04c2*/ 	.short	(.L_245 - .L_244)


	//   ....[0]....
.L_244:
        /*04c4*/ 	.word	0x00000070


	//   ....[1]....
        /*04c8*/ 	.word	0x00000140


	//   ....[2]....
        /*04cc*/ 	.word	0x00000190


	//   ....[3]....
        /*04d0*/ 	.word	0x000003c0


	//   ....[4]....
        /*04d4*/ 	.word	0x00000520


	//   ....[5]....
        /*04d8*/ 	.word	0x00000640


	//   ....[6]....
        /*04dc*/ 	.word	0x000007a0


	//   ....[7]....
        /*04e0*/ 	.word	0x000017c0


	//   ....[8]....
        /*04e4*/ 	.word	0x00002310


	//   ....[9]....
        /*04e8*/ 	.word	0x00003540


	//   ....[10]....
        /*04ec*/ 	.word	0x00003c30


	//   ....[11]....
        /*04f0*/ 	.word	0x00003ce0


	//   ....[12]....
        /*04f4*/ 	.word	0x00004600


	//   ....[13]....
        /*04f8*/ 	.word	0x00004660


	//   ....[14]....
        /*04fc*/ 	.word	0x00005c60


	//   ....[15]....
        /*0500*/ 	.word	0x00006640


	//   ....[16]....
        /*0504*/ 	.word	0x00007200


	//   ....[17]....
        /*0508*/ 	.word	0x00007300


	//   ....[18]....
        /*050c*/ 	.word	0x00007b10


	//   ....[19]....
        /*0510*/ 	.word	0x00007be0


	//   ....[20]....
        /*0514*/ 	.word	0x0000a0b0


	//   ....[21]....
        /*0518*/ 	.word	0x0000a0e0


	//   ....[22]....
        /*051c*/ 	.word	0x0000a110


	//   ....[23]....
        /*0520*/ 	.word	0x0000a120


	//   ....[24]....
        /*0524*/ 	.word	0x0000bc80


	//   ....[25]....
        /*0528*/ 	.word	0x0000c690


	//   ....[26]....
        /*052c*/ 	.word	0x0000d250


	//   ....[27]....
        /*0530*/ 	.word	0x0000d350


	//   ....[28]....
        /*0534*/ 	.word	0x0000dbc0


	//   ....[29]....
        /*0538*/ 	.word	0x0000dc30


	//   ....[30]....
        /*053c*/ 	.word	0x0000ef80


	//   ....[31]....
        /*0540*/ 	.word	0x0000ef90


	//   ....[32]....
        /*0544*/ 	.word	0x0000f010


	//   ....[33]....
        /*0548*/ 	.word	0x0000f020


	//   ....[34]....
        /*054c*/ 	.word	0x0000fef0


	//   ....[35]....
        /*0550*/ 	.word	0x0000ff00


	//   ....[36]....
        /*0554*/ 	.word	0x0000ff10


	//   ....[37]....
        /*0558*/ 	.word	0x0000ff20


	//   ....[38]....
        /*055c*/ 	.word	0x0000ff30


	//   ....[39]....
        /*0560*/ 	.word	0x0000ff40


	//   ....[40]....
        /*0564*/ 	.word	0x0000ff50


	//   ....[41]....
        /*0568*/ 	.word	0x0000ff70


	//   ....[42]....
        /*056c*/ 	.word	0x0000ff90


	//   ....[43]....
        /*0570*/ 	.word	0x0000ffb0


	//   ....[44]....
        /*0574*/ 	.word	0x0000fff0


	//   ....[45]....
        /*0578*/ 	.word	0x00010000


	//   ....[46]....
        /*057c*/ 	.word	0x00010010


	//   ....[47]....
        /*0580*/ 	.word	0x00010020


	//   ....[48]....
        /*0584*/ 	.word	0x00010040


	//   ....[49]....
        /*0588*/ 	.word	0x00010060


	//   ....[50]....
        /*058c*/ 	.word	0x00010070


	//   ....[51]....
        /*0590*/ 	.word	0x00010080


	//   ....[52]....
        /*0594*/ 	.word	0x00010090


	//   ....[53]....
        /*0598*/ 	.word	0x000100a0


	//   ....[54]....
        /*059c*/ 	.word	0x000100b0


	//   ....[55]....
        /*05a0*/ 	.word	0x000100c0


	//   ....[56]....
        /*05a4*/ 	.word	0x000100d0


	//   ....[57]....
        /*05a8*/ 	.word	0x000100e0


	//   ....[58]....
        /*05ac*/ 	.word	0x000100f0


	//   ....[59]....
        /*05b0*/ 	.word	0x00010120


	//   ....[60]....
        /*05b4*/ 	.word	0x00010150


	//   ....[61]....
        /*05b8*/ 	.word	0x00010180


	//   ....[62]....
        /*05bc*/ 	.word	0x000101c0


	//   ....[63]....
        /*05c0*/ 	.word	0x00010200


	//   ....[64]....
        /*05c4*/ 	.word	0x00010230


	//   ....[65]....
        /*05c8*/ 	.word	0x00010260


	//   ....[66]....
        /*05cc*/ 	.word	0x00010810


	//   ....[67]....
        /*05d0*/ 	.word	0x00010850


	//   ....[68]....
        /*05d4*/ 	.word	0x00010890


	//   ....[69]....
        /*05d8*/ 	.word	0x000108c0


	//   ....[70]....
        /*05dc*/ 	.word	0x00010e20


	//   ....[71]....
        /*05e0*/ 	.word	0x00010e60


	//   ....[72]....
        /*05e4*/ 	.word	0x00010f20


	//   ....[73]....
        /*05e8*/ 	.word	0x00010f40


	//   ....[74]....
        /*05ec*/ 	.word	0x00011000


	//   ....[75]....
        /*05f0*/ 	.word	0x00011020


	//   ....[76]....
        /*05f4*/ 	.word	0x000110f0


	//   ....[77]....
        /*05f8*/ 	.word	0x00011110


	//   ....[78]....
        /*05fc*/ 	.word	0x00011920


	//   ....[79]....
        /*0600*/ 	.word	0x00011940


	//   ....[80]....
        /*0604*/ 	.word	0x00011a00


	//   ....[81]....
        /*0608*/ 	.word	0x00011a20


	//   ....[82]....
        /*060c*/ 	.word	0x00011ae0


	//   ....[83]....
        /*0610*/ 	.word	0x00011b00


	//   ....[84]....
        /*0614*/ 	.word	0x00011bd0


	//   ....[85]....
        /*0618*/ 	.word	0x00011bf0


	//   ....[86]....
        /*061c*/ 	.word	0x00011d40


	//   ....[87]....
        /*0620*/ 	.word	0x00011f30


	//   ....[88]....
        /*0624*/ 	.word	0x00011f60


	//   ....[89]....
        /*0628*/ 	.word	0x00011f90


	//   ....[90]....
        /*062c*/ 	.word	0x00011fd0


	//   ....[91]....
        /*0630*/ 	.word	0x00012000


	//   ....[92]....
        /*0634*/ 	.word	0x00012040


	//   ....[93]....
        /*0638*/ 	.word	0x000121d0


	//   ....[94]....
        /*063c*/ 	.word	0x00012200


	//   ....[95]....
        /*0640*/ 	.word	0x00012230


	//   ....[96]....
        /*0644*/ 	.word	0x00012260


	//   ....[97]....
        /*0648*/ 	.word	0x00012290


	//   ....[98]....
        /*064c*/ 	.word	0x000122d0


	//   ....[99]....
        /*0650*/ 	.word	0x00012370


	//   ....[100]....
        /*0654*/ 	.word	0x00012400


	//   ....[101]....
        /*0658*/ 	.word	0x000124b0


	//   ....[102]....
        /*065c*/ 	.word	0x00013ef0


	//   ....[103]....
        /*0660*/ 	.word	0x00014bf0


	//   ....[104]....
        /*0664*/ 	.word	0x00014c00


	//   ....[105]....
        /*0668*/ 	.word	0x00014d10


	//   ....[106]....
        /*066c*/ 	.word	0x00014d20


	//   ....[107]....
        /*0670*/ 	.word	0x00014dc0


	//   ....[108]....
        /*0674*/ 	.word	0x00014dd0


	//   ....[109]....
        /*0678*/ 	.word	0x00014de0


	//   ....[110]....
        /*067c*/ 	.word	0x00014df0


	//   ....[111]....
        /*0680*/ 	.word	0x00016ad0


	//   ....[112]....
        /*0684*/ 	.word	0x00016ae0


	//   ....[113]....
        /*0688*/ 	.word	0x00016b10


	//   ....[114]....
        /*068c*/ 	.word	0x00016b40


	//   ....[115]....
        /*0690*/ 	.word	0x00016b70


	//   ....[116]....
        /*0694*/ 	.word	0x00016ba0


	//   ....[117]....
        /*0698*/ 	.word	0x00016bd0


	//   ....[118]....
        /*069c*/ 	.word	0x00016be0


	//   ....[119]....
        /*06a0*/ 	.word	0x00016d20


	//   ....[120]....
        /*06a4*/ 	.word	0x00016d60


	//   ....[121]....
        /*06a8*/ 	.word	0x00016d90


	//   ....[122]....
        /*06ac*/ 	.word	0x00016dc0


	//   ....[123]....
        /*06b0*/ 	.word	0x00016df0


	//   ....[124]....
        /*06b4*/ 	.word	0x00016e20


	//   ....[125]....
        /*06b8*/ 	.word	0x00016eb0


	//   ....[126]....
        /*06bc*/ 	.word	0x00016f40


	//   ....[127]....
        /*06c0*/ 	.word	0x00016fb0


	//   ....[128]....
        /*06c4*/ 	.word	0x00017650


	//   ....[129]....
        /*06c8*/ 	.word	0x00017cf0


	//   ....[130]....
        /*06cc*/ 	.word	0x00017ed0


	//   ....[131]....
        /*06d0*/ 	.word	0x00017f40


	//   ....[132]....
        /*06d4*/ 	.word	0x00017fa0


	//   ....[133]....
        /*06d8*/ 	.word	0x000180c0


	//   ....[134]....
        /*06dc*/ 	.word	0x00018120


	//   ....[135]....
        /*06e0*/ 	.word	0x00018230


	//   ....[136]....
        /*06e4*/ 	.word	0x00018290


	//   ....[137]....
        /*06e8*/ 	.word	0x00018330


	//   ....[138]....
        /*06ec*/ 	.word	0x000186e0


	//----- nvinfo : EIATTR_REG_RECONFIG
	.align		4
.L_245:
        /*06f0*/ 	.byte	0x01, 0x54
	.zero		2


	//----- nvinfo : EIATTR_SYSCALL_OFFSETS
	.align		4
        /*06f4*/ 	.byte	0x04, 0x46
        /*06f6*/ 	.short	(.L_247 - .L_246)


	//   ....[0]....
.L_246:
        /*06f8*/ 	.word	0x000019a0


	//   ....[1]....
        /*06fc*/ 	.word	0x00013940


	//   ....[2]....
        /*0700*/ 	.word	0x00013ad0


	//   ....[3]....
        /*0704*/ 	.word	0x00013c20


	//   ....[4]....
        /*0708*/ 	.word	0x00013d60


	//   ....[5]....
        /*070c*/ 	.word	0x00014770


	//----- nvinfo : EIATTR_MBARRIER_INSTR_OFFSETS
	.align		4
.L_247:
        /*0710*/ 	.byte	0x04, 0x39
        /*0712*/ 	.short	(.L_249 - .L_248)


	//   ....[0]....
.L_248:
        /*0714*/ 	.word	0x00000270
        /*0718*/ 	.word	0x000000ff
        /*071c*/ 	.word	0x00022800
        /*0720*/ 	.short	0x0100
        /*0722*/ 	.byte	0x08
	.zero		1


	//   ....[1]....
        /*0724*/ 	.word	0x00000280
        /*0728*/ 	.word	0x000000ff
        /*072c*/ 	.word	0x00022820
        /*0730*/ 	.short	0x0100
        /*0732*/ 	.byte	0x08
	.zero		1


	//   ....[2]....
        /*0734*/ 	.word	0x00000370
        /*0738*/ 	.word	0x000000ff
        /*073c*/ 	.word	0x00022830
        /*0740*/ 	.short	0x0100
        /*0742*/ 	.byte	0x08
	.zero		1


	//   ....[3]....
        /*0744*/ 	.word	0x00000380
        /*0748*/ 	.word	0x000000ff
        /*074c*/ 	.word	0x00022840
        /*0750*/ 	.short	0x0100
        /*0752*/ 	.byte	0x08
	.zero		1


	//   ....[4]....
        /*0754*/ 	.word	0x00000390
        /*0758*/ 	.word	0x000000ff
        /*075c*/ 	.word	0x00022838
        /*0760*/ 	.short	0x0100
        /*0762*/ 	.byte	0x08
	.zero		1


	//   ....[5]....
        /*0764*/ 	.word	0x000003a0
        /*0768*/ 	.word	0x000000ff
        /*076c*/ 	.word	0x00022848
        /*0770*/ 	.short	0x0100
        /*0772*/ 	.byte	0x08
	.zero		1


	//   ....[6]....
        /*0774*/ 	.word	0x000004d0
        /*0778*/ 	.word	0x000000ff
        /*077c*/ 	.word	0x00022850
        /*0780*/ 	.short	0x0100
        /*0782*/ 	.byte	0x08
	.zero		1


	//   ....[7]....
        /*0784*/ 	.word	0x000004e0
        /*0788*/ 	.word	0x000000ff
        /*078c*/ 	.word	0x00022860
        /*0790*/ 	.short	0x0100
        /*0792*/ 	.byte	0x08
	.zero		1


	//   ....[8]....
        /*0794*/ 	.word	0x000004f0
        /*0798*/ 	.word	0x000000ff
        /*079c*/ 	.word	0x00022858
        /*07a0*/ 	.short	0x0100
        /*07a2*/ 	.byte	0x08
	.zero		1


	//   ....[9]....
        /*07a4*/ 	.word	0x00000500
        /*07a8*/ 	.word	0x000000ff
        /*07ac*/ 	.word	0x00022868
        /*07b0*/ 	.short	0x0100
        /*07b2*/ 	.byte	0x08
	.zero		1


	//   ....[10]....
        /*07b4*/ 	.word	0x000005f0
        /*07b8*/ 	.word	0x000000ff
        /*07bc*/ 	.word	0x00022870
        /*07c0*/ 	.short	0x0100
        /*07c2*/ 	.byte	0x06
	.zero		1


	//   ....[11]....
        /*07c4*/ 	.word	0x00000600
        /*07c8*/ 	.word	0x000000ff
        /*07cc*/ 	.word	0x00022880
        /*07d0*/ 	.short	0x0100
        /*07d2*/ 	.byte	0x06
	.zero		1


	//   ....[12]....
        /*07d4*/ 	.word	0x00000610
        /*07d8*/ 	.word	0x000000ff
        /*07dc*/ 	.word	0x00022878
        /*07e0*/ 	.short	0x0100
        /*07e2*/ 	.byte	0x06
	.zero		1


	//   ....[13]....
        /*07e4*/ 	.word	0x00000620
        /*07e8*/ 	.word	0x000000ff
        /*07ec*/ 	.word	0x00022888
        /*07f0*/ 	.short	0x0100
        /*07f2*/ 	.byte	0x06
	.zero		1


	//   ....[14]....
        /*07f4*/ 	.word	0x00000750
        /*07f8*/ 	.word	0x000000ff
        /*07fc*/ 	.word	0x00022890
        /*0800*/ 	.short	0x0100
        /*0802*/ 	.byte	0x08
	.zero		1


	//   ....[15]....
        /*0804*/ 	.word	0x00000760
        /*0808*/ 	.word	0x000000ff
        /*080c*/ 	.word	0x000228a0
        /*0810*/ 	.short	0x0100
        /*0812*/ 	.byte	0x08
	.zero		1


	//   ....[16]....
        /*0814*/ 	.word	0x00000770
        /*0818*/ 	.word	0x000000ff
        /*081c*/ 	.word	0x00022898
        /*0820*/ 	.short	0x0100
        /*0822*/ 	.byte	0x08
	.zero		1


	//   ....[17]....
        /*0824*/ 	.word	0x00000780
        /*0828*/ 	.word	0x000000ff
        /*082c*/ 	.word	0x000228a8
        /*0830*/ 	.short	0x0100
        /*0832*/ 	.byte	0x08
	.zero		1


	//   ....[18]....
        /*0834*/ 	.word	0x000008b0
        /*0838*/ 	.word	0x000000ff
        /*083c*/ 	.word	0x000228b0
        /*0840*/ 	.short	0x0100
        /*0842*/ 	.byte	0x08
	.zero		1


	//   ....[19]....
        /*0844*/ 	.word	0x000008c0
        /*0848*/ 	.word	0x000000ff
        /*084c*/ 	.word	0x000228c0
        /*0850*/ 	.short	0x0100
        /*0852*/ 	.byte	0x08
	.zero		1


	//   ....[20]....
        /*0854*/ 	.word	0x000008d0
        /*0858*/ 	.word	0x000000ff
        /*085c*/ 	.word	0x000228b8
        /*0860*/ 	.short	0x0100
        /*0862*/ 	.byte	0x08
	.zero		1


	//   ....[21]....
        /*0864*/ 	.word	0x000008e0
        /*0868*/ 	.word	0x000000ff
        /*086c*/ 	.word	0x000228c8
        /*0870*/ 	.short	0x0100
        /*0872*/ 	.byte	0x08
	.zero		1


	//   ....[22]....
        /*0874*/ 	.word	0x00001c80
        /*0878*/ 	.word	0x000000ff
        /*087c*/ 	.word	0x00022800
        /*0880*/ 	.short	0x010a
        /*0882*/ 	.byte	0x2b
	.zero		1


	//   ....[23]....
        /*0884*/ 	.word	0x00001d20
        /*0888*/ 	.word	0x0000000b
        /*088c*/ 	.word	0x00022830
        /*0890*/ 	.short	0x010a
        /*0892*/ 	.byte	0x3f
	.zero		1


	//   ....[24]....
        /*0894*/ 	.word	0x00001d80
        /*0898*/ 	.word	0x0000000b
        /*089c*/ 	.word	0x00022830
        /*08a0*/ 	.short	0x010a
        /*08a2*/ 	.byte	0x3f
	.zero		1


	//   ....[25]....
        /*08a4*/ 	.word	0x00002360
        /*08a8*/ 	.word	0x0000000d
        /*08ac*/ 	.word	0x00000000
        /*08b0*/ 	.short	0x0101
        /*08b2*/ 	.byte	0x3f
	.zero		1


	//   ....[26]....
        /*08b4*/ 	.word	0x00005680
        /*08b8*/ 	.word	0x000000ff
        /*08bc*/ 	.word	0x00022830
        /*08c0*/ 	.short	0x010a
        /*08c2*/ 	.byte	0x0a
	.zero		1


	//   ....[27]....
        /*08c4*/ 	.word	0x000056c0
        /*08c8*/ 	.word	0x000000ff
        /*08cc*/ 	.word	0x00022830
        /*08d0*/ 	.short	0x010a
        /*08d2*/ 	.byte	0x0a
	.zero		1


	//   ....[28]....
        /*08d4*/ 	.word	0x00005960
        /*08d8*/ 	.word	0x000000ff
        /*08dc*/ 	.word	0x00022850
        /*08e0*/ 	.short	0x010a
        /*08e2*/ 	.byte	0x0a
	.zero		1


	//   ....[29]....
        /*08e4*/ 	.word	0x000059a0
        /*08e8*/ 	.word	0x000000ff
        /*08ec*/ 	.word	0x00022850
        /*08f0*/ 	.short	0x010a
        /*08f2*/ 	.byte	0x0a
	.zero		1


	//   ....[30]....
        /*08f4*/ 	.word	0x000064b0
        /*08f8*/ 	.word	0x00000015
        /*08fc*/ 	.word	0x00000000
        /*0900*/ 	.short	0x0101
        /*0902*/ 	.byte	0x3f
	.zero		1


	//   ....[31]....
        /*0904*/ 	.word	0x00008690
        /*0908*/ 	.word	0x000000ff
        /*090c*/ 	.word	0x00000000
        /*0910*/ 	.short	0x0101
        /*0912*/ 	.byte	0x0a
	.zero		1


	//   ....[32]....
        /*0914*/ 	.word	0x00008fa0
        /*0918*/ 	.word	0x000000ff
        /*091c*/ 	.word	0x00022830
        /*0920*/ 	.short	0x010a
        /*0922*/ 	.byte	0x07
	.zero		1


	//   ....[33]....
        /*0924*/ 	.word	0x00008fe0
        /*0928*/ 	.word	0x000000ff
        /*092c*/ 	.word	0x00022830
        /*0930*/ 	.short	0x010a
        /*0932*/ 	.byte	0x07
	.zero		1


	//   ....[34]....
        /*0934*/ 	.word	0x000092b0
        /*0938*/ 	.word	0x000000ff
        /*093c*/ 	.word	0x00022850
        /*0940*/ 	.short	0x010a
        /*0942*/ 	.byte	0x0a
	.zero		1


	//   ....[35]....
        /*0944*/ 	.word	0x000092f0
        /*0948*/ 	.word	0x000000ff
        /*094c*/ 	.word	0x00022850
        /*0950*/ 	.short	0x010a
        /*0952*/ 	.byte	0x0a
	.zero		1


	//   ....[36]....
        /*0954*/ 	.word	0x0000aca0
        /*0958*/ 	.word	0x00000002
        /*095c*/ 	.word	0x00000000
        /*0960*/ 	.short	0x0101
        /*0962*/ 	.byte	0x3f
	.zero		1


	//   ....[37]....
        /*0964*/ 	.word	0x0000af90
        /*0968*/ 	.word	0x000000ff
        /*096c*/ 	.word	0x00000000
        /*0970*/ 	.short	0x0101
        /*0972*/ 	.byte	0x06
	.zero		1


	//   ....[38]....
        /*0974*/ 	.word	0x0000b690
        /*0978*/ 	.word	0x000000ff
        /*097c*/ 	.word	0x00022830
        /*0980*/ 	.short	0x010a
        /*0982*/ 	.byte	0x07
	.zero		1


	//   ....[39]....
        /*0984*/ 	.word	0x0000b6d0
        /*0988*/ 	.word	0x000000ff
        /*098c*/ 	.word	0x00022830
        /*0990*/ 	.short	0x010a
        /*0992*/ 	.byte	0x07
	.zero		1


	//   ....[40]....
        /*0994*/ 	.word	0x0000b9a0
        /*0998*/ 	.word	0x000000ff
        /*099c*/ 	.word	0x00022850
        /*09a0*/ 	.short	0x010a
        /*09a2*/ 	.byte	0x0a
	.zero		1


	//   ....[41]....
        /*09a4*/ 	.word	0x0000b9e0
        /*09a8*/ 	.word	0x000000ff
        /*09ac*/ 	.word	0x00022850
        /*09b0*/ 	.short	0x010a
        /*09b2*/ 	.byte	0x0a
	.zero		1


	//   ....[42]....
        /*09b4*/ 	.word	0x0000c500
        /*09b8*/ 	.word	0x0000000e
        /*09bc*/ 	.word	0x00000000
        /*09c0*/ 	.short	0x0101
        /*09c2*/ 	.byte	0x3f
	.zero		1


	//   ....[43]....
        /*09c4*/ 	.word	0x0000e6e0
        /*09c8*/ 	.word	0x000000ff
        /*09cc*/ 	.word	0x00000000
        /*09d0*/ 	.short	0x0101
        /*09d2*/ 	.byte	0x06
	.zero		1


	//   ....[44]....
        /*09d4*/ 	.word	0x0000ece0
        /*09d8*/ 	.word	0x000000ff
        /*09dc*/ 	.word	0x00022850
        /*09e0*/ 	.short	0x010a
        /*09e2*/ 	.byte	0x05
	.zero		1


	//   ....[45]....
        /*09e4*/ 	.word	0x0000ed20
        /*09e8*/ 	.word	0x000000ff
        /*09ec*/ 	.word	0x00022850
        /*09f0*/ 	.short	0x010a
        /*09f2*/ 	.byte	0x05
	.zero		1


	//   ....[46]....
        /*09f4*/ 	.word	0x0000f2e0
        /*09f8*/ 	.word	0x000000ff
        /*09fc*/ 	.word	0x00000000
        /*0a00*/ 	.short	0x0101
        /*0a02*/ 	.byte	0x04
	.zero		1


	//   ....[47]....
        /*0a04*/ 	.word	0x00010e50
        /*0a08*/ 	.word	0x00000003
        /*0a0c*/ 	.word	0x00000000
        /*0a10*/ 	.short	0x0101
        /*0a12*/ 	.byte	0x3f
	.zero		1


	//   ....[48]....
        /*0a14*/ 	.word	0x00014170
        /*0a18*/ 	.word	0x00000002
        /*0a1c*/ 	.word	0x00022880
        /*0a20*/ 	.short	0x010a
        /*0a22*/ 	.byte	0x3f
	.zero		1


	//   ....[49]....
        /*0a24*/ 	.word	0x00014300
        /*0a28*/ 	.word	0x00000002
        /*0a2c*/ 	.word	0x00022840
        /*0a30*/ 	.short	0x010a
        /*0a32*/ 	.byte	0x3f
	.zero		1


	//   ....[50]....
        /*0a34*/ 	.word	0x00014f50
        /*0a38*/ 	.word	0x00000011
        /*0a3c*/ 	.word	0x00022800
        /*0a40*/ 	.short	0x0107
        /*0a42*/ 	.byte	0x3f
	.zero		1


	//   ....[51]....
        /*0a44*/ 	.word	0x00015050
        /*0a48*/ 	.word	0x00000011
        /*0a4c*/ 	.word	0x00022800
        /*0a50*/ 	.short	0x0101
        /*0a52*/ 	.byte	0x3f
	.zero		1


	//   ....[52]....
        /*0a54*/ 	.word	0x00015070
        /*0a58*/ 	.word	0x00000011
        /*0a5c*/ 	.word	0x00022820
        /*0a60*/ 	.short	0x010a
        /*0a62*/ 	.byte	0x3f
	.zero		1


	//   ....[53]....
        /*0a64*/ 	.word	0x000153a0
        /*0a68*/ 	.word	0x00000003
        /*0a6c*/ 	.word	0x00022880
        /*0a70*/ 	.short	0x010a
        /*0a72*/ 	.byte	0x3f
	.zero		1


	//   ....[54]....
        /*0a74*/ 	.word	0x000155d0
        /*0a78*/ 	.word	0x00000003
        /*0a7c*/ 	.word	0x00022840
        /*0a80*/ 	.short	0x010a
        /*0a82*/ 	.byte	0x3f
	.zero		1


	//   ....[55]....
        /*0a84*/ 	.word	0x00015a90
        /*0a88*/ 	.word	0x00000014
        /*0a8c*/ 	.word	0x00022870
        /*0a90*/ 	.short	0x010a
        /*0a92*/ 	.byte	0x3f
	.zero		1


	//   ....[56]....
        /*0a94*/ 	.word	0x00015b00
        /*0a98*/ 	.word	0x00000014
        /*0a9c*/ 	.word	0x00022860
        /*0aa0*/ 	.short	0x010a
        /*0aa2*/ 	.byte	0x3f
	.zero		1


	//   ....[57]....
        /*0aa4*/ 	.word	0x00015ff0
        /*0aa8*/ 	.word	0x00000014
        /*0aac*/ 	.word	0x00022850
        /*0ab0*/ 	.short	0x0101
        /*0ab2*/ 	.byte	0x3f
	.zero		1


	//   ....[58]....
        /*0ab4*/ 	.word	0x00016080
        /*0ab8*/ 	.word	0x00000014
        /*0abc*/ 	.word	0x00000000
        /*0ac0*/ 	.short	0x0101
        /*0ac2*/ 	.byte	0x3f
	.zero		1


	//   ....[59]....
        /*0ac4*/ 	.word	0x000162a0
        /*0ac8*/ 	.word	0x00000010
        /*0acc*/ 	.word	0x00022870
        /*0ad0*/ 	.short	0x010a
        /*0ad2*/ 	.byte	0x3f
	.zero		1


	//   ....[60]....
        /*0ad4*/ 	.word	0x00016310
        /*0ad8*/ 	.word	0x00000010
        /*0adc*/ 	.word	0x00022860
        /*0ae0*/ 	.short	0x010a
        /*0ae2*/ 	.byte	0x3f
	.zero		1


	//   ....[61]....
        /*0ae4*/ 	.word	0x000167e0
        /*0ae8*/ 	.word	0x00000010
        /*0aec*/ 	.word	0x00022850
        /*0af0*/ 	.short	0x0101
        /*0af2*/ 	.byte	0x3f
	.zero		1


	//   ....[62]....
        /*0af4*/ 	.word	0x00016830
        /*0af8*/ 	.word	0x00000010
        /*0afc*/ 	.word	0x00000000
        /*0b00*/ 	.short	0x0101
        /*0b02*/ 	.byte	0x3f
	.zero		1


	//   ....[63]....
        /*0b04*/ 	.word	0x000175d0
        /*0b08*/ 	.word	0x00000000
        /*0b0c*/ 	.word	0x00022820
        /*0b10*/ 	.short	0x010a
        /*0b12*/ 	.byte	0x3f
	.zero		1


	//   ....[64]....
        /*0b14*/ 	.word	0x000177c0
        /*0b18*/ 	.word	0x00000006
        /*0b1c*/ 	.word	0x00000000
        /*0b20*/ 	.short	0x010a
        /*0b22*/ 	.byte	0x3f
	.zero		1


	//   ....[65]....
        /*0b24*/ 	.word	0x000177f0
        /*0b28*/ 	.word	0x00000007
        /*0b2c*/ 	.word	0x00000000
        /*0b30*/ 	.short	0x010a
        /*0b32*/ 	.byte	0x3f
	.zero		1


	//   ....[66]....
        /*0b34*/ 	.word	0x00017840
        /*0b38*/ 	.word	0x00000004
        /*0b3c*/ 	.word	0x00022860
        /*0b40*/ 	.short	0x010a
        /*0b42*/ 	.byte	0x3f
	.zero		1


	//   ....[67]....
        /*0b44*/ 	.word	0x00017890
        /*0b48*/ 	.word	0x00000003
        /*0b4c*/ 	.word	0x00022860
        /*0b50*/ 	.short	0x010a
        /*0b52*/ 	.byte	0x3f
	.zero		1


	//   ....[68]....
        /*0b54*/ 	.word	0x000178d0
        /*0b58*/ 	.word	0x00000004
        /*0b5c*/ 	.word	0x00022880
        /*0b60*/ 	.short	0x010a
        /*0b62*/ 	.byte	0x3f
	.zero		1


	//   ....[69]....
        /*0b64*/ 	.word	0x000178f0
        /*0b68*/ 	.word	0x00000003
        /*0b6c*/ 	.word	0x00022880
        /*0b70*/ 	.short	0x010a
        /*0b72*/ 	.byte	0x3f
	.zero		1


	//   ....[70]....
        /*0b74*/ 	.word	0x00017960
        /*0b78*/ 	.word	0x00000003
        /*0b7c*/ 	.word	0x00022800
        /*0b80*/ 	.short	0x010a
        /*0b82*/ 	.byte	0x3f
	.zero		1


	//   ....[71]....
        /*0b84*/ 	.word	0x000179b0
        /*0b88*/ 	.word	0x0000000b
        /*0b8c*/ 	.word	0x00022830
        /*0b90*/ 	.short	0x010a
        /*0b92*/ 	.byte	0x3f
	.zero		1


	//   ....[72]....
        /*0b94*/ 	.word	0x00017a10
        /*0b98*/ 	.word	0x0000000a
        /*0b9c*/ 	.word	0x00022830
        /*0ba0*/ 	.short	0x010a
        /*0ba2*/ 	.byte	0x3f
	.zero		1


	//   ....[73]....
        /*0ba4*/ 	.word	0x00017a70
        /*0ba8*/ 	.word	0x0000000a
        /*0bac*/ 	.word	0x00022850
        /*0bb0*/ 	.short	0x010a
        /*0bb2*/ 	.byte	0x3f
	.zero		1


	//   ....[74]....
        /*0bb4*/ 	.word	0x00017ad0
        /*0bb8*/ 	.word	0x00000007
        /*0bbc*/ 	.word	0x00022830
        /*0bc0*/ 	.short	0x010a
        /*0bc2*/ 	.byte	0x3f
	.zero		1


	//   ....[75]....
        /*0bc4*/ 	.word	0x00017b30
        /*0bc8*/ 	.word	0x00000007
        /*0bcc*/ 	.word	0x00022850
        /*0bd0*/ 	.short	0x010a
        /*0bd2*/ 	.byte	0x3f
	.zero		1


	//   ....[76]....
        /*0bd4*/ 	.word	0x00017b90
        /*0bd8*/ 	.word	0x00000007
        /*0bdc*/ 	.word	0x00022830
        /*0be0*/ 	.short	0x010a
        /*0be2*/ 	.byte	0x3f
	.zero		1


	//   ....[77]....
        /*0be4*/ 	.word	0x00017bf0
        /*0be8*/ 	.word	0x00000007
        /*0bec*/ 	.word	0x00022850
        /*0bf0*/ 	.short	0x010a
        /*0bf2*/ 	.byte	0x3f
	.zero		1


	//   ....[78]....
        /*0bf4*/ 	.word	0x00017c50
        /*0bf8*/ 	.word	0x00000005
        /*0bfc*/ 	.word	0x00022850
        /*0c00*/ 	.short	0x010a
        /*0c02*/ 	.byte	0x3f
	.zero		1


	//   ....[79]....
        /*0c04*/ 	.word	0x00017da0
        /*0c08*/ 	.word	0x00000002
        /*0c0c*/ 	.word	0x00022880
        /*0c10*/ 	.short	0x010a
        /*0c12*/ 	.byte	0x3f
	.zero		1


	//   ....[80]....
        /*0c14*/ 	.word	0x00017df0
        /*0c18*/ 	.word	0x00000002
        /*0c1c*/ 	.word	0x00022840
        /*0c20*/ 	.short	0x010a
        /*0c22*/ 	.byte	0x3f
	.zero		1


	//   ....[81]....
        /*0c24*/ 	.word	0x000183d0
        /*0c28*/ 	.word	0x00000011
        /*0c2c*/ 	.word	0x00022820
        /*0c30*/ 	.short	0x010a
        /*0c32*/ 	.byte	0x3f
	.zero		1


	//   ....[82]....
        /*0c34*/ 	.word	0x00018420
        /*0c38*/ 	.word	0x00000003
        /*0c3c*/ 	.word	0x00022880
        /*0c40*/ 	.short	0x010a
        /*0c42*/ 	.byte	0x3f
	.zero		1


	//   ....[83]....
        /*0c44*/ 	.word	0x00018470
        /*0c48*/ 	.word	0x00000003
        /*0c4c*/ 	.word	0x00022840
        /*0c50*/ 	.short	0x010a
        /*0c52*/ 	.byte	0x3f
	.zero		1


	//   ....[84]....
        /*0c54*/ 	.word	0x000184c0
        /*0c58*/ 	.word	0x00000014
        /*0c5c*/ 	.word	0x00022870
        /*0c60*/ 	.short	0x010a
        /*0c62*/ 	.byte	0x3f
	.zero		1


	//   ....[85]....
        /*0c64*/ 	.word	0x00018510
        /*0c68*/ 	.word	0x00000014
        /*0c6c*/ 	.word	0x00022860
        /*0c70*/ 	.short	0x010a
        /*0c72*/ 	.byte	0x3f
	.zero		1


	//   ....[86]....
        /*0c74*/ 	.word	0x00018560
        /*0c78*/ 	.word	0x00000010
        /*0c7c*/ 	.word	0x00022870
        /*0c80*/ 	.short	0x010a
        /*0c82*/ 	.byte	0x3f
	.zero		1


	//   ....[87]....
        /*0c84*/ 	.word	0x000185b0
        /*0c88*/ 	.word	0x00000010
        /*0c8c*/ 	.word	0x00022860
        /*0c90*/ 	.short	0x010a
        /*0c92*/ 	.byte	0x3f
	.zero		1


	//   ....[88]....
        /*0c94*/ 	.word	0x00018600
        /*0c98*/ 	.word	0x00000000
        /*0c9c*/ 	.word	0x00022820
        /*0ca0*/ 	.short	0x010a
        /*0ca2*/ 	.byte	0x3f
	.zero		1


	//   ....[89]....
        /*0ca4*/ 	.word	0x000187a0
        /*0ca8*/ 	.word	0x00000006
        /*0cac*/ 	.word	0x00000000
        /*0cb0*/ 	.short	0x010a
        /*0cb2*/ 	.byte	0x3f
	.zero		1


	//   ....[90]....
        /*0cb4*/ 	.word	0x000187f0
        /*0cb8*/ 	.word	0x00000007
        /*0cbc*/ 	.word	0x00000000
        /*0cc0*/ 	.short	0x010a
        /*0cc2*/ 	.byte	0x3f
	.zero		1


	//   ....[91]....
        /*0cc4*/ 	.word	0x00018840
        /*0cc8*/ 	.word	0x00000004
        /*0ccc*/ 	.word	0x00022860
        /*0cd0*/ 	.short	0x010a
        /*0cd2*/ 	.byte	0x3f
	.zero		1


	//   ....[92]....
        /*0cd4*/ 	.word	0x00018890
        /*0cd8*/ 	.word	0x00000003
        /*0cdc*/ 	.word	0x00022860
        /*0ce0*/ 	.short	0x010a
        /*0ce2*/ 	.byte	0x3f
	.zero		1


	//   ....[93]....
        /*0ce4*/ 	.word	0x000188e0
        /*0ce8*/ 	.word	0x00000004
        /*0cec*/ 	.word	0x00022880
        /*0cf0*/ 	.short	0x010a
        /*0cf2*/ 	.byte	0x3f
	.zero		1


	//----- nvinfo : EIATTR_NUM_MBARRIERS
	.align		4
.L_249:
        /*0cf4*/ 	.byte	0x03, 0x38
        /*0cf6*/ 	.short	0x0016


	//----- nvinfo : EIATTR_EXIT_INSTR_OFFSETS
	.align		4
        /*0cf8*/ 	.byte	0x04, 0x1c
        /*0cfa*/ 	.short	(.L_251 - .L_250)


	//   ....[0]....
.L_250:
        /*0cfc*/ 	.word	0x00000a80


	//   ....[1]....
        /*0d00*/ 	.word	0x00011ce0


	//   ....[2]....
        /*0d04*/ 	.word	0x00017940


	//----- nvinfo : EIATTR_MAX_THREADS
	.align		4
.L_251:
        /*0d08*/ 	.byte	0x04, 0x05
        /*0d0a*/ 	.short	(.L_253 - .L_252)
.L_252:
        /*0d0c*/ 	.word	0x00000180
        /*0d10*/ 	.word	0x00000001
        /*0d14*/ 	.word	0x00000001


	//----- nvinfo : EIATTR_CRS_STACK_SIZE
	.align		4
.L_253:
        /*0d18*/ 	.byte	0x04, 0x1e
        /*0d1a*/ 	.short	(.L_255 - .L_254)
.L_254:
        /*0d1c*/ 	.word	0x00000000


	//----- nvinfo : EIATTR_CBANK_PARAM_SIZE
	.align		4
.L_255:
        /*0d20*/ 	.byte	0x03, 0x19
        /*0d22*/ 	.short	0x0af0


	//----- nvinfo : EIATTR_PARAM_CBANK
	.align		4
        /*0d24*/ 	.byte	0x04, 0x0a
        /*0d26*/ 	.short	(.L_257 - .L_256)
	.align		4
.L_256:
        /*0d28*/ 	.word	index@(.nv.constant0._ZN7cutlass13device_kernelIN5flash11enable_sm90INS1_16FlashAttnFwdSm90INS1_25CollectiveMainloopFwdSm90ILi2EN4cute5tupleIJNS5_1CILi1EEES8_S8_EEENS6_IJNS7_ILi128EEESA_NS7_ILi192EEEEEELi128ENS_12float_e4m3_tEfNS_4arch4Sm90ELb0ELb1ELb1ELb1ELb0ELb0ELb0ELb1ELb1ELb1ELb0ELb0EEENS1_21CollectiveEpilogueFwdINS6_IJSA_SA_SA_EEES9_NS_10bfloat16_tESF_Li256ELb1ELb1ELb0ELb1EEENS1_36VarlenDynamicPersistentTileSchedulerILi128ELi128ELi256ELi128ELb0ELb1ELb1ELb1ELb0ELb1EEEEEEEEEvNT_6ParamsE)
        /*0d2c*/ 	.short	0x0210
        /*0d2e*/ 	.short	0x0af0


	//----- nvinfo : EIATTR_SW_WAR
	.align		4
.L_257:
        /*0d30*/ 	.byte	0x04, 0x36
        /*0d32*/ 	.short	(.L_259 - .L_258)
.L_258:
        /*0d34*/ 	.word	0x00000008
.L_259:


//--------------------- .nv.info._ZN7cutlass13device_kernelIN5flash11enable_sm90INS1_16FlashAttnFwdSm90INS1_25CollectiveMainloopFwdSm90ILi2EN4cute5tupleIJNS5_1CILi1EEES8_S8_EEENS6_IJNS7_ILi128EEESA_NS7_ILi192EEEEEELi128ENS_12float_e4m3_tEfNS_4arch4Sm90ELb0ELb1ELb1ELb1ELb0ELb1ELb0ELb1ELb1ELb1ELb0ELb0EEENS1_21CollectiveEpilogueFwdINS6_IJSA_SA_SA_EEES9_NS_10bfloat16_tESF_Li256ELb1ELb1ELb0ELb1EEENS1_36VarlenDynamicPersistentTileSchedulerILi128ELi128ELi256ELi128ELb0ELb1ELb1ELb1ELb0ELb1EEEEEEEEEvNT_6ParamsE --------------------------
	.section	.nv.info._ZN7cutlass13device_kernelIN5flash11enable_sm90INS1_16FlashAttnFwdSm90INS1_25CollectiveMainloopFwdSm90ILi2EN4cute5tupleIJNS5_1CILi1EEES8_S8_EEENS6_IJNS7_ILi128EEESA_NS7_ILi192EEEEEELi128ENS_12float_e4m3_tEfNS_4arch4Sm90ELb0ELb1ELb1ELb1ELb0ELb1ELb0ELb1ELb1ELb1ELb0ELb0EEENS1_21CollectiveEpilogueFwdINS6_IJSA_SA_SA_EEES9_NS_10bfloat16_tESF_Li256ELb1ELb1ELb0ELb1EEENS1_36VarlenDynamicPersistentTileSchedulerILi128ELi128ELi256ELi128ELb0ELb1ELb1ELb1ELb0ELb1EEEEEEEEEvNT_6ParamsE,"",@"SHT_CUDA_INFO"
	.sectionflags	@""
	.align	4


	//----- nvinfo : EIATTR_CUDA_API_VERSION
	.align		4
        /*0000*/ 	.byte	0x04, 0x37
        /*0002*/ 	.short	(.L_261 - .L_260)
.L_260:
        /*0004*/ 	.word	0x00000082


	//----- nvinfo : EIATTR_KPARAM_INFO
	.align		4
.L_261:
        /*0008*/ 	.byte	0x04, 0x17
        /*000a*/ 	.short	(.L_263 - .L_262)
.L_262:
        /*000c*/ 	.word	0x00000000
        /*0010*/ 	.short	0x0000
        /*0012*/ 	.short	0x0070
        /*0014*/ 	.byte	0x00, 0xf0, 0x01, 0x2a


	//----- nvinfo : EIATTR_SPARSE_MMA_MASK
	.align		4
.L_263:
        /*0018*/ 	.byte	0x03, 0x50
        /*001a*/ 	.short	0x0000


	//----- nvinfo : EIATTR_MAXREG_COUNT
	.align		4
        /*001c*/ 	.byte	0x03, 0x1b
        /*001e*/ 	.short	0x00a8


	//----- nvinfo : EIATTR_NUM_BARRIERS
	.align		4
        /*0020*/ 	.byte	0x02, 0x4c
        /*0022*/ 	.byte	0x10
	.zero		1


	//----- nvinfo : EIATTR_EXTERNS
	.align		4
        /*0024*/ 	.byte	0x04, 0x0f
        /*0026*/ 	.short	(.L_265 - .L_264)


	//   ....[0]....
	.align		4
.L_264:
        /*0028*/ 	.word	index@(__assertfail)


	//----- nvinfo : EIATTR_ANNOTATIONS
	.align		4
.L_265:
        /*002c*/ 	.byte	0x04, 0x55
        /*002e*/ 	.short	(.L_267 - .L_266)


	//   ....[0]....
.L_266:
        /* <DEDUP_REMOVED lines=68> */


	//----- nvinfo : EIATTR_MERCURY_ISA_VERSION
	.align		4
.L_267:
        /*0458*/ 	.byte	0x03, 0x5f
        /*045a*/ 	.short	0x0101


	//----- nvinfo : EIATTR_UNUSED_LOAD_BYTE_OFFSET
	.align		4
        /*045c*/ 	.byte	0x04, 0x44
        /*045e*/ 	.short	(.L_269 - .L_268)


	//   ....[0]....
.L_268:
        /*0460*/ 	.word	0x00000ad0
        /*0464*/ 	.word	0x0000fff0


	//   ....[1]....
        /*0468*/ 	.word	0x0001f1a0
        /*046c*/ 	.word	0x0000fff0


	//----- nvinfo : EIATTR_INT_WARP_WIDE_INSTR_OFFSETS
	.align		4
.L_269:
        /*0470*/ 	.byte	0x04, 0x31
        /*0472*/ 	.short	(.L_271 - .L_270)


	//   ....[0]....
.L_270:
        /*0474*/ 	.word	0x00000190


	//   ....[1]....
        /*0478*/ 	.word	0x000001d0


	//   ....[2]....
        /*047c*/ 	.word	0x00000240


	//   ....[3]....
        /*0480*/ 	.word	0x000247f0


	//   ....[4]....
        /*0484*/ 	.word	0x00024850


	//   ....[5]....
        /*0488*/ 	.word	0x00027270


	//   ....[6]....
        /*048c*/ 	.word	0x000272d0


	//----- nvinfo : EIATTR_COOP_GROUP_MASK_REGIDS
	.align		4
.L_271:
        /*0490*/ 	.byte	0x04, 0x29
        /*0492*/ 	.short	(.L_273 - .L_272)


	//   ....[0]....
.L_272:
        /*0494*/ 	.word	0xffffffff


	//   ....[1]....
        /*0498*/ 	.word	0xffffffff


	//   ....[2]....
        /*049c*/ 	.word	0xffffffff


	//   ....[3]....
        /*04a0*/ 	.word	0xffffffff


	//   ....[4]....
        /*04a4*/ 	.word	0xffffffff


	//   ....[5]....
        /*04a8*/ 	.word	0xffffffff


	//   ....[6]....
        /*04ac*/ 	.word	0xffffffff


	//   ....[7]....
        /*04b0*/ 	.word	0xffffffff


	//   ....[8]....
        /*04b4*/ 	.word	0xffffffff


	//   ....[9]....
        /*04b8*/ 	.word	0xffffffff


	//   ....[10]....
        /*04bc*/ 	.word	0xffffffff


	//   ....[11]....
        /*04c0*/ 	.word	0xffffffff


	//   ....[12]....
        /*04c4*/ 	.word	0xffffffff


	//   ....[13]....
        /*04c8*/ 	.word	0xffffffff


	//   ....[14]....
        /*04cc*/ 	.word	0xffffffff


	//   ....[15]....
        /*04d0*/ 	.word	0xffffffff


	//   ....[16]....
        /*04d4*/ 	.word	0xffffffff


	//   ....[17]....
        /*04d8*/ 	.word	0xffffffff


	//   ....[18]....
        /*04dc*/ 	.word	0xffffffff


	//   ....[19]....
        /*04e0*/ 	.word	0xffffffff


	//   ....[20]....
        /*04e4*/ 	.word	0xffffffff


	//   ....[21]....
        /*04e8*/ 	.word	0xffffffff


	//   ....[22]....
        /*04ec*/ 	.word	0xffffffff


	//   ....[23]....
        /*04f0*/ 	.word	0xffffffff


	//   ....[24]....
        /*04f4*/ 	.word	0xffffffff


	//   ....[25]....
        /*04f8*/ 	.word	0xffffffff


	//   ....[26]....
        /*04fc*/ 	.word	0xffffffff


	//   ....[27]....
        /*0500*/ 	.word	0xffffffff


	//   ....[28]....
        /*0504*/ 	.word	0xffffffff


	//   ....[29]....
        /*0508*/ 	.word	0xffffffff


	//   ....[30]....
        /*050c*/ 	.word	0xffffffff


	//   ....[31]....
        /*0510*/ 	.word	0xffffffff


	//   ....[32]....
        /*0514*/ 	.word	0xffffffff


	//   ....[33]....
        /*0518*/ 	.word	0xffffffff


	//   ....[34]....
        /*051c*/ 	.word	0xffffffff


	//   ....[35]....
        /*0520*/ 	.word	0xffffffff


	//   ....[36]....
        /*0524*/ 	.word	0xffffffff


	//   ....[37]....
        /*0528*/ 	.word	0xffffffff


	//   ....[38]....
        /*052c*/ 	.word	0xffffffff


	//   ....[39]....
        /*0530*/ 	.word	0xffffffff


	//   ....[40]....
        /*0534*/ 	.word	0xffffffff


	//   ....[41]....
        /*0538*/ 	.word	0xffffffff


	//   ....[42]....
        /*053c*/ 	.word	0xffffffff


	//   ....[43]....
        /*0540*/ 	.word	0xffffffff


	//   ....[44]....
        /*0544*/ 	.word	0xffffffff


	//   ....[45]....
        /*0548*/ 	.word	0xffffffff


	//   ....[46]....
        /*054c*/ 	.word	0xffffffff


	//   ....[47]....
        /*0550*/ 	.word	0xffffffff


	//   ....[48]....
        /*0554*/ 	.word	0xffffffff


	//   ....[49]....
        /*0558*/ 	.word	0xffffffff


	//   ....[50]....
        /*055c*/ 	.word	0xffffffff


	//   ....[51]....
        /*0560*/ 	.word	0xffffffff


	//   ....[52]....
        /*0564*/ 	.word	0xffffffff


	//   ....[53]....
        /*0568*/ 	.word	0xffffffff


	//   ....[54]....
        /*056c*/ 	.word	0xffffffff


	//   ....[55]....
        /*0570*/ 	.word	0xffffffff


	//   ....[56]....
        /*0574*/ 	.word	0xffffffff


	//   ....[57]....
        /*0578*/ 	.word	0xffffffff


	//   ....[58]....
        /*057c*/ 	.word	0xffffffff


	//   ....[59]....
        /*0580*/ 	.word	0xffffffff


	//   ....[60]....
        /*0584*/ 	.word	0xffffffff


	//   ....[61]....
        /*0588*/ 	.word	0xffffffff


	//   ....[62]....
        /*058c*/ 	.word	0xffffffff


	//   ....[63]....
        /*0590*/ 	.word	0xffffffff


	//   ....[64]....
        /*0594*/ 	.word	0xffffffff


	//   ....[65]....
        /*0598*/ 	.word	0xffffffff


	//   ....[66]....
        /*059c*/ 	.word	0xffffffff


	//   ....[67]....
        /*05a0*/ 	.word	0xffffffff


	//   ....[68]....
        /*05a4*/ 	.word	0xffffffff


	//   ....[69]....
        /*05a8*/ 	.word	0xffffffff


	//   ....[70]....
        /*05ac*/ 	.word	0xffffffff


	//   ....[71]....
        /*05b0*/ 	.word	0xffffffff


	//   ....[72]....
        /*05b4*/ 	.word	0xffffffff


	//   ....[73]....
        /*05b8*/ 	.word	0xffffffff


	//   ....[74]....
        /*05bc*/ 	.word	0xffffffff


	//   ....[75]....
        /*05c0*/ 	.word	0xffffffff


	//   ....[76]....
        /*05c4*/ 	.word	0xffffffff


	//   ....[77]....
        /*05c8*/ 	.word	0xffffffff


	//   ....[78]....
        /*05cc*/ 	.word	0xffffffff


	//   ....[79]....
        /*05d0*/ 	.word	0xffffffff


	//   ....[80]....
        /*05d4*/ 	.word	0xffffffff


	//   ....[81]....
        /*05d8*/ 	.word	0xffffffff


	//   ....[82]....
        /*05dc*/ 	.word	0xffffffff


	//   ....[83]....
        /*05e0*/ 	.word	0xffffffff


	//   ....[84]....
        /*05e4*/ 	.word	0xffffffff


	//   ....[85]....
        /*05e8*/ 	.word	0xffffffff


	//   ....[86]....
        /*05ec*/ 	.word	0xffffffff


	//   ....[87]....
        /*05f0*/ 	.word	0xffffffff


	//   ....[88]....
        /*05f4*/ 	.word	0xffffffff


	//   ....[89]....
        /*05f8*/ 	.word	0xffffffff


	//   ....[90]....
        /*05fc*/ 	.word	0xffffffff


	//   ....[91]....
        /*0600*/ 	.word	0xffffffff


	//   ....[92]....
        /*0604*/ 	.word	0xffffffff


	//   ....[93]....
        /*0608*/ 	.word	0xffffffff


	//   ....[94]....
        /*060c*/ 	.word	0xffffffff


	//   ....[95]....
        /*0610*/ 	.word	0xffffffff


	//   ....[96]....
        /*0614*/ 	.word	0xffffffff


	//   ....[97]....
        /*0618*/ 	.word	0xffffffff


	//   ....[98]....
        /*061c*/ 	.word	0xffffffff


	//   ....[99]....
        /*0620*/ 	.word	0xffffffff


	//   ....[100]....
        /*0624*/ 	.word	0xffffffff


	//   ....[101]....
        /*0628*/ 	.word	0xffffffff


	//   ....[102]....
        /*062c*/ 	.word	0xffffffff


	//   ....[103]....
        /*0630*/ 	.word	0xffffffff


	//   ....[104]....
        /*0634*/ 	.word	0xffffffff


	//   ....[105]....
        /*0638*/ 	.word	0xffffffff


	//   ....[106]....
        /*063c*/ 	.word	0xffffffff


	//   ....[107]....
        /*0640*/ 	.word	0xffffffff


	//   ....[108]....
        /*0644*/ 	.word	0xffffffff


	//   ....[109]....
        /*0648*/ 	.word	0xffffffff


	//   ....[110]....
        /*064c*/ 	.word	0xffffffff


	//   ....[111]....
        /*0650*/ 	.word	0xffffffff


	//   ....[112]....
        /*0654*/ 	.word	0xffffffff


	//   ....[113]....
        /*0658*/ 	.word	0xffffffff


	//   ....[114]....
        /*065c*/ 	.word	0xffffffff


	//   ....[115]....
        /*0660*/ 	.word	0xffffffff


	//   ....[116]....
        /*0664*/ 	.word	0xffffffff


	//   ....[117]....
        /*0668*/ 	.word	0xffffffff


	//   ....[118]....
        /*066c*/ 	.word	0xffffffff


	//   ....[119]....
        /*0670*/ 	.word	0xffffffff


	//   ....[120]....
        /*0674*/ 	.word	0xffffffff


	//   ....[121]....
        /*0678*/ 	.word	0xffffffff


	//   ....[122]....
        /*067c*/ 	.word	0xffffffff


	//   ....[123]....
        /*0680*/ 	.word	0xffffffff


	//   ....[124]....
        /*0684*/ 	.word	0xffffffff


	//   ....[125]....
        /*0688*/ 	.word	0xffffffff


	//   ....[126]....
        /*068c*/ 	.word	0xffffffff


	//   ....[127]....
        /*0690*/ 	.word	0xffffffff


	//   ....[128]....
        /*0694*/ 	.word	0xffffffff


	//   ....[129]....
        /*0698*/ 	.word	0xffffffff


	//   ....[130]....
        /*069c*/ 	.word	0xffffffff


	//   ....[131]....
        /*06a0*/ 	.word	0xffffffff


	//   ....[132]....
        /*06a4*/ 	.word	0xffffffff


	//   ....[133]....
        /*06a8*/ 	.word	0xffffffff


	//   ....[134]....
        /*06ac*/ 	.word	0xffffffff


	//   ....[135]....
        /*06b0*/ 	.word	0xffffffff


	//   ....[136]....
        /*06b4*/ 	.word	0xffffffff


	//   ....[137]....
        /*06b8*/ 	.word	0xffffffff


	//   ....[138]....
        /*06bc*/ 	.word	0x0500000f


	//   ....[139]....
        /*06c0*/ 	.word	0x0500000f


	//   ....[140]....
        /*06c4*/ 	.word	0x0500000f


	//   ....[141]....
        /*06c8*/ 	.word	0x0500000f


	//   ....[142]....
        /*06cc*/ 	.word	0x0500000f


	//   ....[143]....
        /*06d0*/ 	.word	0x0500000f


	//   ....[144]....
        /*06d4*/ 	.word	0x0500000f


	//   ....[145]....
        /*06d8*/ 	.word	0x0500000f


	//   ....[146]....
        /*06dc*/ 	.word	0x0500000f


	//   ....[147]....
        /*06e0*/ 	.word	0x0500000f


	//   ....[148]....
        /*06e4*/ 	.word	0x0500000f


	//   ....[149]....
        /*06e8*/ 	.word	0x0500000f


	//   ....[150]....
        /*06ec*/ 	.word	0x0500000f


	//   ....[151]....
        /*06f0*/ 	.word	0x0500000f


	//   ....[152]....
        /*06f4*/ 	.word	0x0500000f


	//   ....[153]....
        /*06f8*/ 	.word	0x0500000f


	//   ....[154]....
        /*06fc*/ 	.word	0x0500000f


	//   ....[155]....
        /*0700*/ 	.word	0x0500000f


	//   ....[156]....
        /*0704*/ 	.word	0x0500000f


	//   ....[157]....
        /*0708*/ 	.word	0x0500000f


	//   ....[158]....
        /*070c*/ 	.word	0x0500000f


	//   ....[159]....
        /*0710*/ 	.word	0x0500000f


	//   ....[160]....
        /*0714*/ 	.word	0x0500000f


	//   ....[161]....
        /*0718*/ 	.word	0x0500000f


	//   ....[162]....
        /*071c*/ 	.word	0x0500000f


	//   ....[163]....
        /*0720*/ 	.word	0x0500000f


	//   ....[164]....
        /*0724*/ 	.word	0x0500000f


	//   ....[165]....
        /*0728*/ 	.word	0x0500000f


	//   ....[166]....
        /*072c*/ 	.word	0x0500000f


	//   ....[167]....
        /*0730*/ 	.word	0x0500000f


	//   ....[168]....
        /*0734*/ 	.word	0x0500000f


	//   ....[169]....
        /*0738*/ 	.word	0x0500000f


	//   ....[170]....
        /*073c*/ 	.word	0x0500000f


	//   ....[171]....
        /*0740*/ 	.word	0x0500000f


	//   ....[172]....
        /*0744*/ 	.word	0x0500000f


	//   ....[173]....
        /*0748*/ 	.word	0x0500000f


	//   ....[174]....
        /*074c*/ 	.word	0x0500000f


	//   ....[175]....
        /*0750*/ 	.word	0x0500000f


	//   ....[176]....
        /*0754*/ 	.word	0x0500000f


	//   ....[177]....
        /*0758*/ 	.word	0x0500000f


	//   ....[178]....
        /*075c*/ 	.word	0x0500000f


	//   ....[179]....
        /*0760*/ 	.word	0x0500000f


	//   ....[180]....
        /*0764*/ 	.word	0x0500000f


	//   ....[181]....
        /*0768*/ 	.word	0x0500000f


	//   ....[182]....
        /*076c*/ 	.word	0x0500000f


	//   ....[183]....
        /*0770*/ 	.word	0x0500000f


	//   ....[184]....
        /*0774*/ 	.word	0x0500000f


	//   ....[185]....
        /*0778*/ 	.word	0x0500000f


	//   ....[186]....
        /*077c*/ 	.word	0x0500000f


	//   ....[187]....
        /*0780*/ 	.word	0x0500000f


	//   ....[188]....
        /*0784*/ 	.word	0x0500000f


	//   ....[189]....
        /*0788*/ 	.word	0x0500000f


	//   ....[190]....
        /*078c*/ 	.word	0x0500000f


	//   ....[191]....
        /*0790*/ 	.word	0x0500000f


	//   ....[192]....
        /*0794*/ 	.word	0x0500000f


	//   ....[193]....
        /*0798*/ 	.word	0x0500000f


	//   ....[194]....
        /*079c*/ 	.word	0x0500000f


	//   ....[195]....
        /*07a0*/ 	.word	0x0500000f


	//   ....[196]....
        /*07a4*/ 	.word	0x0500000f


	//   ....[197]....
        /*07a8*/ 	.word	0x0500000f


	//   ....[198]....
        /*07ac*/ 	.word	0x0500000f


	//   ....[199]....
        /*07b0*/ 	.word	0x0500000f


	//   ....[200]....
        /*07b4*/ 	.word	0x0500000f


	//   ....[201]....
        /*07b8*/ 	.word	0x0500000f


	//   ....[202]....
        /*07bc*/ 	.word	0x0500000f


	//   ....[203]....
        /*07c0*/ 	.word	0x0500000f


	//   ....[204]....
        /*07c4*/ 	.word	0x0500000f


	//   ....[205]....
        /*07c8*/ 	.word	0x0500000f


	//   ....[206]....
        /*07cc*/ 	.word	0x0500000f


	//   ....[207]....
        /*07d0*/ 	.word	0x0500000f


	//   ....[208]....
        /*07d4*/ 	.word	0x0500000f


	//   ....[209]....
        /*07d8*/ 	.word	0x0500000f


	//   ....[210]....
        /*07dc*/ 	.word	0x0500000f


	//   ....[211]....
        /*07e0*/ 	.word	0x0500000f


	//   ....[212]....
        /*07e4*/ 	.word	0x0500000f


	//   ....[213]....
        /*07e8*/ 	.word	0x0500000f


	//   ....[214]....
        /*07ec*/ 	.word	0x0500000f


	//----- nvinfo : EIATTR_COOP_GROUP_INSTR_OFFSETS
	.align		4
.L_273:
        /*07f0*/ 	.byte	0x04, 0x28
        /*07f2*/ 	.short	(.L_275 - .L_274)


	//   ....[0]....
.L_274:
        /*07f4*/ 	.word	0x00000070


	//   ....[1]....
        /*07f8*/ 	.word	0x000001a0


	//   ....[2]....
        /*07fc*/ 	.word	0x000001f0


	//   ....[3]....
        /*0800*/ 	.word	0x00000420


	//   ....[4]....
        /*0804*/ 	.word	0x00000580


	//   ....[5]....
        /*0808*/ 	.word	0x000006a0


	//   ....[6]....
        /*080c*/ 	.word	0x00000800


	//   ....[7]....
        /*0810*/ 	.word	0x00009d30


	//   ....[8]....
        /*0814*/ 	.word	0x0000a680


	//   ....[9]....
        /*0818*/ 	.word	0x0000a690


	//   ....[10]....
        /*081c*/ 	.word	0x0000a6a0


	//   ....[11]....
        /*0820*/ 	.word	0x0000a6b0


	//   ....[12]....
        /*0824*/ 	.word	0x0000dc60


	//   ....[13]....
        /*0828*/ 	.word	0x0000dc70


	//   ....[14]....
        /*082c*/ 	.word	0x0000dc80


	//   ....[15]....
        /*0830*/ 	.word	0x0000dc90


	//   ....[16]....
        /*0834*/ 	.word	0x00011740


	//   ....[17]....
        /*0838*/ 	.word	0x000120c0


	//   ....[18]....
        /*083c*/ 	.word	0x000131d0


	//   ....[19]....
        /*0840*/ 	.word	0x00013270


	//   ....[20]....
        /*0844*/ 	.word	0x00013b70


	//   ....[21]....
        /*0848*/ 	.word	0x00013bc0


	//   ....[22]....
        /*084c*/ 	.word	0x00015b10


	//   ....[23]....
        /*0850*/ 	.word	0x00015d20


	//   ....[24]....
        /*0854*/ 	.word	0x000169e0


	//   ....[25]....
        /*0858*/ 	.word	0x00016a90


	//   ....[26]....
        /*085c*/ 	.word	0x00017250


	//   ....[27]....
        /*0860*/ 	.word	0x000172c0


	//   ....[28]....
        /*0864*/ 	.word	0x00019740


	//   ....[29]....
        /*0868*/ 	.word	0x000197f0


	//   ....[30]....
        /*086c*/ 	.word	0x00019840


	//   ....[31]....
        /*0870*/ 	.word	0x00019860


	//   ....[32]....
        /*0874*/ 	.word	0x0001be60


	//   ....[33]....
        /*0878*/ 	.word	0x0001c050


	//   ....[34]....
        /*087c*/ 	.word	0x0001cd20


	//   ....[35]....
        /*0880*/ 	.word	0x0001cdd0


	//   ....[36]....
        /*0884*/ 	.word	0x0001d560


	//   ....[37]....
        /*0888*/ 	.word	0x0001d5e0


	//   ....[38]....
        /*088c*/ 	.word	0x0001e9d0


	//   ....[39]....
        /*0890*/ 	.word	0x0001e9e0


	//   ....[40]....
        /*0894*/ 	.word	0x0001ea60


	//   ....[41]....
        /*0898*/ 	.word	0x0001ea70


	//   ....[42]....
        /*089c*/ 	.word	0x0001f7e0


	//   ....[43]....
        /*08a0*/ 	.word	0x0001f810


	//   ....[44]....
        /*08a4*/ 	.word	0x0001f840


	//   ....[45]....
        /*08a8*/ 	.word	0x0001f870


	//   ....[46]....
        /*08ac*/ 	.word	0x0001f8a0


	//   ....[47]....
        /*08b0*/ 	.word	0x0001f8d0


	//   ....[48]....
        /*08b4*/ 	.word	0x0001f900


	//   ....[49]....
        /*08b8*/ 	.word	0x0001f930


	//   ....[50]....
        /*08bc*/ 	.word	0x0001f960


	//   ....[51]....
        /*08c0*/ 	.word	0x0001f990


	//   ....[52]....
        /*08c4*/ 	.word	0x0001f9c0


	//   ....[53]....
        /*08c8*/ 	.word	0x0001f9f0


	//   ....[54]....
        /*08cc*/ 	.word	0x0001fa20


	//   ....[55]....
        /*08d0*/ 	.word	0x0001fa50


	//   ....[56]....
        /*08d4*/ 	.word	0x0001fa80


	//   ....[57]....
        /*08d8*/ 	.word	0x0001fab0


	//   ....[58]....
        /*08dc*/ 	.word	0x0001fae0


	//   ....[59]....
        /*08e0*/ 	.word	0x0001fb10


	//   ....[60]....
        /*08e4*/ 	.word	0x0001fb40


	//   ....[61]....
        /*08e8*/ 	.word	0x0001fb70


	//   ....[62]....
        /*08ec*/ 	.word	0x0001fba0


	//   ....[63]....
        /*08f0*/ 	.word	0x0001fbd0


	//   ....[64]....
        /*08f4*/ 	.word	0x0001fc00


	//   ....[65]....
        /*08f8*/ 	.word	0x0001fc20


	//   ....[66]....
        /*08fc*/ 	.word	0x0001fc30


	//   ....[67]....
        /*0900*/ 	.word	0x0001fc40


	//   ....[68]....
        /*0904*/ 	.word	0x0001fc60


	//   ....[69]....
        /*0908*/ 	.word	0x0001fc70


	//   ....[70]....
        /*090c*/ 	.word	0x0001fc80


	//   ....[71]....
        /*0910*/ 	.word	0x0001fc90


	//   ....[72]....
        /*0914*/ 	.word	0x0001fcc0


	//   ....[73]....
        /*0918*/ 	.word	0x0001fcf0


	//   ....[74]....
        /*091c*/ 	.word	0x000202c0


	//   ....[75]....
        /*0920*/ 	.word	0x00020300


	//   ....[76]....
        /*0924*/ 	.word	0x00020330


	//   ....[77]....
        /*0928*/ 	.word	0x00020370


	//   ....[78]....
        /*092c*/ 	.word	0x000208f0


	//   ....[79]....
        /*0930*/ 	.word	0x00020920


	//   ....[80]....
        /*0934*/ 	.word	0x000209f0


	//   ....[81]....
        /*0938*/ 	.word	0x00020a10


	//   ....[82]....
        /*093c*/ 	.word	0x00020ad0


	//   ....[83]....
        /*0940*/ 	.word	0x00020af0


	//   ....[84]....
        /*0944*/ 	.word	0x00020bc0


	//   ....[85]....
        /*0948*/ 	.word	0x00020be0


	//   ....[86]....
        /*094c*/ 	.word	0x000213a0


	//   ....[87]....
        /*0950*/ 	.word	0x000213b0


	//   ....[88]....
        /*0954*/ 	.word	0x000214d0


	//   ....[89]....
        /*0958*/ 	.word	0x000214e0


	//   ....[90]....
        /*095c*/ 	.word	0x000215f0


	//   ....[91]....
        /*0960*/ 	.word	0x00021600


	//   ....[92]....
        /*0964*/ 	.word	0x00021710


	//   ....[93]....
        /*0968*/ 	.word	0x00021720


	//   ....[94]....
        /*096c*/ 	.word	0x00021890


	//   ....[95]....
        /*0970*/ 	.word	0x00021a70


	//   ....[96]....
        /*0974*/ 	.word	0x00021aa0


	//   ....[97]....
        /*0978*/ 	.word	0x00021ad0


	//   ....[98]....
        /*097c*/ 	.word	0x00021b00


	//   ....[99]....
        /*0980*/ 	.word	0x00021b30


	//   ....[100]....
        /*0984*/ 	.word	0x00021b60


	//   ....[101]....
        /*0988*/ 	.word	0x00021cd0


	//   ....[102]....
        /*098c*/ 	.word	0x00021d00


	//   ....[103]....
        /*0990*/ 	.word	0x00021d30


	//   ....[104]....
        /*0994*/ 	.word	0x00021d60


	//   ....[105]....
        /*0998*/ 	.word	0x00021d90


	//   ....[106]....
        /*099c*/ 	.word	0x00021dc0


	//   ....[107]....
        /*09a0*/ 	.word	0x00021e60


	//   ....[108]....
        /*09a4*/ 	.word	0x00021ec0


	//   ....[109]....
        /*09a8*/ 	.word	0x00021f50


	//   ....[110]....
        /*09ac*/ 	.word	0x000231d0


	//   ....[111]....
        /*09b0*/ 	.word	0x00024f90


	//   ....[112]....
        /*09b4*/ 	.word	0x00025d30


	//   ....[113]....
        /*09b8*/ 	.word	0x00025d50


	//   ....[114]....
        /*09bc*/ 	.word	0x00025db0


	//   ....[115]....
        /*09c0*/ 	.word	0x00025e30


	//   ....[116]....
        /*09c4*/ 	.word	0x00025ec0


	//   ....[117]....
        /*09c8*/ 	.word	0x00025ed0


	//   ....[118]....
        /*09cc*/ 	.word	0x00025f20


	//   ....[119]....
        /*09d0*/ 	.word	0x00025f60


	//   ....[120]....
        /*09d4*/ 	.word	0x00027bd0


	//   ....[121]....
        /*09d8*/ 	.word	0x00027c00


	//   ....[122]....
        /*09dc*/ 	.word	0x00027c40


	//   ....[123]....
        /*09e0*/ 	.word	0x00027c70


	//   ....[124]....
        /*09e4*/ 	.word	0x00027ca0


	//   ....[125]....
        /*09e8*/ 	.word	0x00027cd0


	//   ....[126]....
        /*09ec*/ 	.word	0x00027d00


	//   ....[127]....
        /*09f0*/ 	.word	0x00027d30


	//   ....[128]....
        /*09f4*/ 	.word	0x00027ec0


	//   ....[129]....
        /*09f8*/ 	.word	0x00027ef0


	//   ....[130]....
        /*09fc*/ 	.word	0x00027f20


	//   ....[131]....
        /*0a00*/ 	.word	0x00027f50


	//   ....[132]....
        /*0a04*/ 	.word	0x00027f80


	//   ....[133]....
        /*0a08*/ 	.word	0x00027fb0


	//   ....[134]....
        /*0a0c*/ 	.word	0x00028070


	//   ....[135]....
        /*0a10*/ 	.word	0x00028090


	//   ....[136]....
        /*0a14*/ 	.word	0x00028100


	//   ....[137]....
        /*0a18*/ 	.word	0x000287e0


	//   ....[138]....
        /*0a1c*/ 	.word	0x00028c90


	//   ....[139]....
        /*0a20*/ 	.word	0x00028d30


	//   ....[140]....
        /*0a24*/ 	.word	0x00028dc0


	//   ....[141]....
        /*0a28*/ 	.word	0x00028e10


	//   ....[142]....
        /*0a2c*/ 	.word	0x00028e60


	//   ....[143]....
        /*0a30*/ 	.word	0x00028f30


	//   ....[144]....
        /*0a34*/ 	.word	0x00028fc0


	//   ....[145]....
        /*0a38*/ 	.word	0x00029010


	//   ....[146]....
        /*0a3c*/ 	.word	0x00029060


	//   ....[147]....
        /*0a40*/ 	.word	0x000293f0


	//   ....[148]....
        /*0a44*/ 	.word	0x00029520


	//   ....[149]....
        /*0a48*/ 	.word	0x00029650


	//   ....[150]....
        /*0a4c*/ 	.word	0x000296d0


	//   ....[151]....
        /*0a50*/ 	.word	0x00029730


	//   ....[152]....
        /*0a54*/ 	.word	0x000297b0


	//   ....[153]....
        /*0a58*/ 	.word	0x00029810


	//   ....[154]....
        /*0a5c*/ 	.word	0x00029870


	//   ....[155]....
        /*0a60*/ 	.word	0x000298d0


	//   ....[156]....
        /*0a64*/ 	.word	0x00029950


	//   ....[157]....
        /*0a68*/ 	.word	0x000299b0


	//   ....[158]....
        /*0a6c*/ 	.word	0x00029a30


	//   ....[159]....
        /*0a70*/ 	.word	0x00029a90


	//   ....[160]....
        /*0a74*/ 	.word	0x00029b10


	//   ....[161]....
        /*0a78*/ 	.word	0x00029b70


	//   ....[162]....
        /*0a7c*/ 	.word	0x00029bf0


	//   ....[163]....
        /*0a80*/ 	.word	0x00029c50


	//   ....[164]....
        /*0a84*/ 	.word	0x00029ce0


	//   ....[165]....
        /*0a88*/ 	.word	0x00029d40


	//   ....[166]....
        /*0a8c*/ 	.word	0x00029dc0


	//   ....[167]....
        /*0a90*/ 	.word	0x00029e20


	//   ....[168]....
        /*0a94*/ 	.word	0x00029e80


	//   ....[169]....
        /*0a98*/ 	.word	0x00029ee0


	//   ....[170]....
        /*0a9c*/ 	.word	0x00029f40


	//   ....[171]....
        /*0aa0*/ 	.word	0x00029fa0


	//   ....[172]....
        /*0aa4*/ 	.word	0x0002a020


	//   ....[173]....
        /*0aa8*/ 	.word	0x0002a080


	//   ....[174]....
        /*0aac*/ 	.word	0x0002a100


	//   ....[175]....
        /*0ab0*/ 	.word	0x0002a160


	//   ....[176]....
        /*0ab4*/ 	.word	0x0002a1e0


	//   ....[177]....
        /*0ab8*/ 	.word	0x0002a240


	//   ....[178]....
        /*0abc*/ 	.word	0x0002a2c0


	//   ....[179]....
        /*0ac0*/ 	.word	0x0002a3b0


	//   ....[180]....
        /*0ac4*/ 	.word	0x0002a400


	//   ....[181]....
        /*0ac8*/ 	.word	0x0002a490


	//   ....[182]....
        /*0acc*/ 	.word	0x0002a520


	//   ....[183]....
        /*0ad0*/ 	.word	0x0002a5b0


	//   ....[184]....
        /*0ad4*/ 	.word	0x0002a640


	//   ....[185]....
        /*0ad8*/ 	.word	0x0002a6d0


	//   ....[186]....
        /*0adc*/ 	.word	0x0002a760


	//   ....[187]....
        /*0ae0*/ 	.word	0x0002a820


	//   ....[188]....
        /*0ae4*/ 	.word	0x0002ab10


	//   ....[189]....
        /*0ae8*/ 	.word	0x0002ad20


	//   ....[190]....
        /*0aec*/ 	.word	0x0002ad70


	//   ....[191]....
        /*0af0*/ 	.word	0x0002add0


	//   ....[192]....
        /*0af4*/ 	.word	0x0002aee0


	//   ....[193]....
        /*0af8*/ 	.word	0x0002af40


	//   ....[194]....
        /*0afc*/ 	.word	0x0002b050


	//   ....[195]....
        /*0b00*/ 	.word	0x0002b0b0


	//   ....[196]....
        /*0b04*/ 	.word	0x0002b190


	//   ....[197]....
        /*0b08*/ 	.word	0x0002b4b0


	//   ....[198]....
        /*0b0c*/ 	.word	0x0002b550


	//   ....[199]....
        /*0b10*/ 	.word	0x0002b670


	//   ....[200]....
        /*0b14*/ 	.word	0x0002b6f0


	//   ....[201]....
        /*0b18*/ 	.word	0x0002b770


	//   ....[202]....
        /*0b1c*/ 	.word	0x0002b7f0


	//   ....[203]....
        /*0b20*/ 	.word	0x0002b870


	//   ....[204]....
        /*0b24*/ 	.word	0x0002b900


	//   ....[205]....
        /*0b28*/ 	.word	0x0002b9a0


	//   ....[206]....
        /*0b2c*/ 	.word	0x0002ba50


	//   ....[207]....
        /*0b30*/ 	.word	0x0002bad0


	//   ....[208]....
        /*0b34*/ 	.word	0x0002bb50


	//   ....[209]....
        /*0b38*/ 	.word	0x0002bbd0


	//   ....[210]....
        /*0b3c*/ 	.word	0x0002bc60


	//   ....[211]....
        /*0b40*/ 	.word	0x0002bce0


	//   ....[212]....
        /*0b44*/ 	.word	0x0002bd80


	//   ....[213]....
        /*0b48*/ 	.word	0x0002be10


	//   ....[214]....
        /*0b4c*/ 	.word	0x0002bf40


	//----- nvinfo : EIATTR_REG_RECONFIG
	.align		4
.L_275:
        /*0b50*/ 	.byte	0x01, 0x54
	.zero		2


	//----- nvinfo : EIATTR_SYSCALL_OFFSETS
	.align		4
        /*0b54*/ 	.byte	0x04, 0x46
        /*0b56*/ 	.short	(.L_277 - .L_276)


	//   ....[0]....
.L_276:
        /*0b58*/ 	.word	0x00001e80


	//   ....[1]....
        /*0b5c*/ 	.word	0x00001fd0


	//   ....[2]....
        /*0b60*/ 	.word	0x00009ec0


	//   ....[3]....
        /*0b64*/ 	.word	0x0000a460


	//   ....[4]....
        /*0b68*/ 	.word	0x000249f0


	//   ....[5]....
        /*0b6c*/ 	.word	0x00024b90


	//   ....[6]....
        /*0b70*/ 	.word	0x00024cf0


	//   ....[7]....
        /*0b74*/ 	.word	0x00024e30


	//   ....[8]....
        /*0b78*/ 	.word	0x000258a0


	//----- nvinfo : EIATTR_MBARRIER_INSTR_OFFSETS
	.align		4
.L_277:
        /*0b7c*/ 	.byte	0x04, 0x39
        /*0b7e*/ 	.short	(.L_279 - .L_278)


	//   ....[0]....
.L_278:
        /*0b80*/ 	.word	0x000002d0
        /*0b84*/ 	.word	0x000000ff
        /*0b88*/ 	.word	0x00022800
        /*0b8c*/ 	.short	0x0100
        /*0b8e*/ 	.byte	0x08
	.zero		1


	//   ....[1]....
        /*0b90*/ 	.word	0x000002e0
        /*0b94*/ 	.word	0x000000ff
        /*0b98*/ 	.word	0x00022820
        /*0b9c*/ 	.short	0x0100
        /*0b9e*/ 	.byte	0x08
	.zero		1


	//   ....[2]....
        /*0ba0*/ 	.word	0x000003d0
        /*0ba4*/ 	.word	0x000000ff
        /*0ba8*/ 	.word	0x00022830
        /*0bac*/ 	.short	0x0100
        /*0bae*/ 	.byte	0x08
	.zero		1


	//   ....[3]....
        /*0bb0*/ 	.word	0x000003e0
        /*0bb4*/ 	.word	0x000000ff
        /*0bb8*/ 	.word	0x00022840
        /*0bbc*/ 	.short	0x0100
        /*0bbe*/ 	.byte	0x08
	.zero		1


	//   ....[4]....
        /*0bc0*/ 	.word	0x000003f0
        /*0bc4*/ 	.word	0x000000ff
        /*0bc8*/ 	.word	0x00022838
        /*0bcc*/ 	.short	0x0100
        /*0bce*/ 	.byte	0x08
	.zero		1


	//   ....[5]....
        /*0bd0*/ 	.word	0x00000400
        /*0bd4*/ 	.word	0x000000ff
        /*0bd8*/ 	.word	0x00022848
        /*0bdc*/ 	.short	0x0100
        /*0bde*/ 	.byte	0x08
	.zero		1


	//   ....[6]....
        /*0be0*/ 	.word	0x00000530
        /*0be4*/ 	.word	0x000000ff
        /*0be8*/ 	.word	0x00022850
        /*0bec*/ 	.short	0x0100
        /*0bee*/ 	.byte	0x08
	.zero		1


	//   ....[7]....
        /*0bf0*/ 	.word	0x00000540
        /*0bf4*/ 	.word	0x000000ff
        /*0bf8*/ 	.word	0x00022860
        /*0bfc*/ 	.short	0x0100
        /*0bfe*/ 	.byte	0x08
	.zero		1


	//   ....[8]....
        /*0c00*/ 	.word	0x00000550
        /*0c04*/ 	.word	0x000000ff
        /*0c08*/ 	.word	0x00022858
        /*0c0c*/ 	.short	0x0100
        /*0c0e*/ 	.byte	0x08
	.zero		1


	//   ....[9]....
        /*0c10*/ 	.word	0x00000560
        /*0c14*/ 	.word	0x000000ff
        /*0c18*/ 	.word	0x00022868
        /*0c1c*/ 	.short	0x0100
        /*0c1e*/ 	.byte	0x08
	.zero		1


	//   ....[10]....
        /*0c20*/ 	.word	0x00000650
        /*0c24*/ 	.word	0x000000ff
        /*0c28*/ 	.word	0x00022870
        /*0c2c*/ 	.short	0x0100
        /*0c2e*/ 	.byte	0x06
	.zero		1


	//   ....[11]....
        /*0c30*/ 	.word	0x00000660
        /*0c34*/ 	.word	0x000000ff
        /*0c38*/ 	.word	0x00022880
        /*0c3c*/ 	.short	0x0100
        /*0c3e*/ 	.byte	0x06
	.zero		1


	//   ....[12]....
        /*0c40*/ 	.word	0x00000670
        /*0c44*/ 	.word	0x000000ff
        /*0c48*/ 	.word	0x00022878
        /*0c4c*/ 	.short	0x0100
        /*0c4e*/ 	.byte	0x06
	.zero		1


	//   ....[13]....
        /*0c50*/ 	.word	0x00000680
        /*0c54*/ 	.word	0x000000ff
        /*0c58*/ 	.word	0x00022888
        /*0c5c*/ 	.short	0x0100
        /*0c5e*/ 	.byte	0x06
	.zero		1


	//   ....[14]....
        /*0c60*/ 	.word	0x000007b0
        /*0c64*/ 	.word	0x000000ff
        /*0c68*/ 	.word	0x00022890
        /*0c6c*/ 	.short	0x0100
        /*0c6e*/ 	.byte	0x08
	.zero		1


	//   ....[15]....
        /*0c70*/ 	.word	0x000007c0
        /*0c74*/ 	.word	0x000000ff
        /*0c78*/ 	.word	0x000228a0
        /*0c7c*/ 	.short	0x0100
        /*0c7e*/ 	.byte	0x08
	.zero		1


	//   ....[16]....
        /*0c80*/ 	.word	0x000007d0
        /*0c84*/ 	.word	0x000000ff
        /*0c88*/ 	.word	0x00022898
        /*0c8c*/ 	.short	0x0100
        /*0c8e*/ 	.byte	0x08
	.zero		1


	//   ....[17]....
        /*0c90*/ 	.word	0x000007e0
        /*0c94*/ 	.word	0x000000ff
        /*0c98*/ 	.word	0x000228a8
        /*0c9c*/ 	.short	0x0100
        /*0c9e*/ 	.byte	0x08
	.zero		1


	//   ....[18]....
        /*0ca0*/ 	.word	0x00000910
        /*0ca4*/ 	.word	0x000000ff
        /*0ca8*/ 	.word	0x000228b0
        /*0cac*/ 	.short	0x0100
        /*0cae*/ 	.byte	0x08
	.zero		1


	//   ....[19]....
        /*0cb0*/ 	.word	0x00000920
        /*0cb4*/ 	.word	0x000000ff
        /*0cb8*/ 	.word	0x000228c0
        /*0cbc*/ 	.short	0x0100
        /*0cbe*/ 	.byte	0x08
	.zero		1


	//   ....[20]....
        /*0cc0*/ 	.word	0x00000930
        /*0cc4*/ 	.word	0x000000ff
        /*0cc8*/ 	.word	0x000228b8
        /*0ccc*/ 	.short	0x0100
        /*0cce*/ 	.byte	0x08
	.zero		1


	//   ....[21]....
        /*0cd0*/ 	.word	0x00000940
        /*0cd4*/ 	.word	0x000000ff
        /*0cd8*/ 	.word	0x000228c8
        /*0cdc*/ 	.short	0x0100
        /*0cde*/ 	.byte	0x08
	.zero		1


	//   ....[22]....
        /*0ce0*/ 	.word	0x00003080
        /*0ce4*/ 	.word	0x0000006c
        /*0ce8*/ 	.word	0x00022890
        /*0cec*/ 	.short	0x010a
        /*0cee*/ 	.byte	0x3f
	.zero		1


	//   ....[23]....
        /*0cf0*/ 	.word	0x00005f90
        /*0cf4*/ 	.word	0x0000006c
        /*0cf8*/ 	.word	0x00022890
        /*0cfc*/ 	.short	0x010a
        /*0cfe*/ 	.byte	0x3f
	.zero		1


	//   ....[24]....
        /*0d00*/ 	.word	0x00008f00
        /*0d04*/ 	.word	0x0000006c
        /*0d08*/ 	.word	0x00022890
        /*0d0c*/ 	.short	0x010a
        /*0d0e*/ 	.byte	0x3f
	.zero		1


	//   ....[25]....
        /*0d10*/ 	.word	0x00009170
        /*0d14*/ 	.word	0x00000004
        /*0d18*/ 	.word	0x00000000
        /*0d1c*/ 	.short	0x0101
        /*0d1e*/ 	.byte	0x3f
	.zero		1


	//   ....[26]....
        /*0d20*/ 	.word	0x000091b0
        /*0d24*/ 	.word	0x0000006c
        /*0d28*/ 	.word	0x000228b0
        /*0d2c*/ 	.short	0x010a
        /*0d2e*/ 	.byte	0x3f
	.zero		1


	//   ....[27]....
        /*0d30*/ 	.word	0x000095f0
        /*0d34*/ 	.word	0x0000006c
        /*0d38*/ 	.word	0x00000000
        /*0d3c*/ 	.short	0x0101
        /*0d3e*/ 	.byte	0x3f
	.zero		1


	//   ....[28]....
        /*0d40*/ 	.word	0x0000a1e0
        /*0d44*/ 	.word	0x00000010
        /*0d48*/ 	.word	0x00022800
        /*0d4c*/ 	.short	0x010a
        /*0d4e*/ 	.byte	0x3f
	.zero		1


	//   ....[29]....
        /*0d50*/ 	.word	0x0000a230
        /*0d54*/ 	.word	0x00000010
        /*0d58*/ 	.word	0x00022800
        /*0d5c*/ 	.short	0x010a
        /*0d5e*/ 	.byte	0x3f
	.zero		1


	//   ....[30]....
        /*0d60*/ 	.word	0x0000abd0
        /*0d64*/ 	.word	0x00000010
        /*0d68*/ 	.word	0x00022800
        /*0d6c*/ 	.short	0x010a
        /*0d6e*/ 	.byte	0x3f
	.zero		1


	//   ....[31]....
        /*0d70*/ 	.word	0x0000e0c0
        /*0d74*/ 	.word	0x00000010
        /*0d78*/ 	.word	0x00022800
        /*0d7c*/ 	.short	0x010a
        /*0d7e*/ 	.byte	0x3f
	.zero		1


	//   ....[32]....
        /*0d80*/ 	.word	0x00011160
        /*0d84*/ 	.word	0x00000008
        /*0d88*/ 	.word	0x00022830
        /*0d8c*/ 	.short	0x010a
        /*0d8e*/ 	.byte	0x3f
	.zero		1


	//   ....[33]....
        /*0d90*/ 	.word	0x000111d0
        /*0d94*/ 	.word	0x00000008
        /*0d98*/ 	.word	0x00022830
        /*0d9c*/ 	.short	0x010a
        /*0d9e*/ 	.byte	0x3f
	.zero		1


	//   ....[34]....
        /*0da0*/ 	.word	0x00011ad0
        /*0da4*/ 	.word	0x00000008
        /*0da8*/ 	.word	0x00000000
        /*0dac*/ 	.short	0x0101
        /*0dae*/ 	.byte	0x3f
	.zero		1


	//   ....[35]....
        /*0db0*/ 	.word	0x00014c10
        /*0db4*/ 	.word	0x00000007
        /*0db8*/ 	.word	0x00022830
        /*0dbc*/ 	.short	0x010a
        /*0dbe*/ 	.byte	0x3f
	.zero		1


	//   ....[36]....
        /*0dc0*/ 	.word	0x00014c60
        /*0dc4*/ 	.word	0x00000007
        /*0dc8*/ 	.word	0x00022830
        /*0dcc*/ 	.short	0x010a
        /*0dce*/ 	.byte	0x3f
	.zero		1


	//   ....[37]....
        /*0dd0*/ 	.word	0x00014fd0
        /*0dd4*/ 	.word	0x00000007
        /*0dd8*/ 	.word	0x00022850
        /*0ddc*/ 	.short	0x010a
        /*0dde*/ 	.byte	0x3f
	.zero		1


	//   ....[38]....
        /*0de0*/ 	.word	0x00015010
        /*0de4*/ 	.word	0x00000007
        /*0de8*/ 	.word	0x00022850
        /*0dec*/ 	.short	0x010a
        /*0dee*/ 	.byte	0x3f
	.zero		1


	//   ....[39]....
        /*0df0*/ 	.word	0x00015b30
        /*0df4*/ 	.word	0x00000007
        /*0df8*/ 	.word	0x00000000
        /*0dfc*/ 	.short	0x0101
        /*0dfe*/ 	.byte	0x3f
	.zero		1


	//   ....[40]....
        /*0e00*/ 	.word	0x00017dc0
        /*0e04*/ 	.word	0x00000007
        /*0e08*/ 	.word	0x00000000
        /*0e0c*/ 	.short	0x0101
        /*0e0e*/ 	.byte	0x3f
	.zero		1


	//   ....[41]....
        /*0e10*/ 	.word	0x000186d0
        /*0e14*/ 	.word	0x00000007
        /*0e18*/ 	.word	0x00022830
        /*0e1c*/ 	.short	0x010a
        /*0e1e*/ 	.byte	0x3f
	.zero		1


	//   ....[42]....
        /*0e20*/ 	.word	0x00018720
        /*0e24*/ 	.word	0x00000007
        /*0e28*/ 	.word	0x00022830
        /*0e2c*/ 	.short	0x010a
        /*0e2e*/ 	.byte	0x3f
	.zero		1


	//   ....[43]....
        /*0e30*/ 	.word	0x00018ac0
        /*0e34*/ 	.word	0x00000007
        /*0e38*/ 	.word	0x00022850
        /*0e3c*/ 	.short	0x010a
        /*0e3e*/ 	.byte	0x3f
	.zero		1


	//   ....[44]....
        /*0e40*/ 	.word	0x00018b00
        /*0e44*/ 	.word	0x00000007
        /*0e48*/ 	.word	0x00022850
        /*0e4c*/ 	.short	0x010a
        /*0e4e*/ 	.byte	0x3f
	.zero		1


	//   ....[45]....
        /*0e50*/ 	.word	0x0001a620
        /*0e54*/ 	.word	0x00000000
        /*0e58*/ 	.word	0x00000000
        /*0e5c*/ 	.short	0x0101
        /*0e5e*/ 	.byte	0x3f
	.zero		1


	//   ....[46]....
        /*0e60*/ 	.word	0x0001a850
        /*0e64*/ 	.word	0x00000008
        /*0e68*/ 	.word	0x00000000
        /*0e6c*/ 	.short	0x0101
        /*0e6e*/ 	.byte	0x3f
	.zero		1


	//   ....[47]....
        /*0e70*/ 	.word	0x0001af10
        /*0e74*/ 	.word	0x00000007
        /*0e78*/ 	.word	0x00022830
        /*0e7c*/ 	.short	0x010a
        /*0e7e*/ 	.byte	0x3f
	.zero		1


	//   ....[48]....
        /*0e80*/ 	.word	0x0001af60
        /*0e84*/ 	.word	0x00000007
        /*0e88*/ 	.word	0x00022830
        /*0e8c*/ 	.short	0x010a
        /*0e8e*/ 	.byte	0x3f
	.zero		1


	//   ....[49]....
        /*0e90*/ 	.word	0x0001b300
        /*0e94*/ 	.word	0x00000007
        /*0e98*/ 	.word	0x00022850
        /*0e9c*/ 	.short	0x010a
        /*0e9e*/ 	.byte	0x3f
	.zero		1


	//   ....[50]....
        /*0ea0*/ 	.word	0x0001b340
        /*0ea4*/ 	.word	0x00000007
        /*0ea8*/ 	.word	0x00022850
        /*0eac*/ 	.short	0x010a
        /*0eae*/ 	.byte	0x3f
	.zero		1


	//   ....[51]....
        /*0eb0*/ 	.word	0x0001be90
        /*0eb4*/ 	.word	0x00000006
        /*0eb8*/ 	.word	0x00000000
        /*0ebc*/ 	.short	0x0101
        /*0ebe*/ 	.byte	0x3f
	.zero		1


	//   ....[52]....
        /*0ec0*/ 	.word	0x0001e0d0
        /*0ec4*/ 	.word	0x00000006
        /*0ec8*/ 	.word	0x00000000
        /*0ecc*/ 	.short	0x0101
        /*0ece*/ 	.byte	0x3f
	.zero		1


	//   ....[53]....
        /*0ed0*/ 	.word	0x0001e6c0
        /*0ed4*/ 	.word	0x0000000d
        /*0ed8*/ 	.word	0x00022850
        /*0edc*/ 	.short	0x010a
        /*0ede*/ 	.byte	0x3f
	.zero		1


	//   ....[54]....
        /*0ee0*/ 	.word	0x0001e740
        /*0ee4*/ 	.word	0x0000000d
        /*0ee8*/ 	.word	0x00022850
        /*0eec*/ 	.short	0x010a
        /*0eee*/ 	.byte	0x3f
	.zero		1


	//   ....[55]....
        /*0ef0*/ 	.word	0x0001ed30
        /*0ef4*/ 	.word	0x00000000
        /*0ef8*/ 	.word	0x00000000
        /*0efc*/ 	.short	0x0101
        /*0efe*/ 	.byte	0x3f
	.zero		1


	//   ....[56]....
        /*0f00*/ 	.word	0x00020910
        /*0f04*/ 	.word	0x00000000
        /*0f08*/ 	.word	0x00000000
        /*0f0c*/ 	.short	0x0101
        /*0f0e*/ 	.byte	0x3f
	.zero		1


	//   ....[57]....
        /*0f10*/ 	.word	0x000232c0
        /*0f14*/ 	.word	0x00000006
        /*0f18*/ 	.word	0x00022820
        /*0f1c*/ 	.short	0x010a
        /*0f1e*/ 	.byte	0x3f
	.zero		1


	//   ....[58]....
        /*0f20*/ 	.word	0x000233b0
        /*0f24*/ 	.word	0x00000007
        /*0f28*/ 	.word	0x000228a0
        /*0f2c*/ 	.short	0x010a
        /*0f2e*/ 	.byte	0x3f
	.zero		1


	//   ....[59]....
        /*0f30*/ 	.word	0x000237e0
        /*0f34*/ 	.word	0x00000007
        /*0f38*/ 	.word	0x000228c0
        /*0f3c*/ 	.short	0x010a
        /*0f3e*/ 	.byte	0x3f
	.zero		1


	//   ....[60]....
        /*0f40*/ 	.word	0x00023bd0
        /*0f44*/ 	.word	0x00000008
        /*0f48*/ 	.word	0x000228a0
        /*0f4c*/ 	.short	0x010a
        /*0f4e*/ 	.byte	0x3f
	.zero		1


	//   ....[61]....
        /*0f50*/ 	.word	0x00023ff0
        /*0f54*/ 	.word	0x00000008
        /*0f58*/ 	.word	0x000228c0
        /*0f5c*/ 	.short	0x010a
        /*0f5e*/ 	.byte	0x3f
	.zero		1


	//   ....[62]....
        /*0f60*/ 	.word	0x00025240
        /*0f64*/ 	.word	0x00000000
        /*0f68*/ 	.word	0x00022880
        /*0f6c*/ 	.short	0x010a
        /*0f6e*/ 	.byte	0x3f
	.zero		1


	//   ....[63]....
        /*0f70*/ 	.word	0x00025400
        /*0f74*/ 	.word	0x00000000
        /*0f78*/ 	.word	0x00022840
        /*0f7c*/ 	.short	0x010a
        /*0f7e*/ 	.byte	0x3f
	.zero		1


	//   ....[64]....
        /*0f80*/ 	.word	0x00026060
        /*0f84*/ 	.word	0x00000008
        /*0f88*/ 	.word	0x00022800
        /*0f8c*/ 	.short	0x0107
        /*0f8e*/ 	.byte	0x3f
	.zero		1


	//   ....[65]....
        /*0f90*/ 	.word	0x00026160
        /*0f94*/ 	.word	0x00000002
        /*0f98*/ 	.word	0x00022800
        /*0f9c*/ 	.short	0x0101
        /*0f9e*/ 	.byte	0x3f
	.zero		1


	//   ....[66]....
        /*0fa0*/ 	.word	0x00026180
        /*0fa4*/ 	.word	0x00000002
        /*0fa8*/ 	.word	0x00022820
        /*0fac*/ 	.short	0x010a
        /*0fae*/ 	.byte	0x3f
	.zero		1


	//   ....[67]....
        /*0fb0*/ 	.word	0x000264d0
        /*0fb4*/ 	.word	0x00000003
        /*0fb8*/ 	.word	0x00022880
        /*0fbc*/ 	.short	0x010a
        /*0fbe*/ 	.byte	0x3f
	.zero		1


	//   ....[68]....
        /*0fc0*/ 	.word	0x00026720
        /*0fc4*/ 	.word	0x00000003
        /*0fc8*/ 	.word	0x00022840
        /*0fcc*/ 	.short	0x010a
        /*0fce*/ 	.byte	0x3f
	.zero		1


	//   ....[69]....
        /*0fd0*/ 	.word	0x00026c10
        /*0fd4*/ 	.word	0x00000015
        /*0fd8*/ 	.word	0x00022870
        /*0fdc*/ 	.short	0x010a
        /*0fde*/ 	.byte	0x3f
	.zero		1


	//   ....[70]....
        /*0fe0*/ 	.word	0x00026c80
        /*0fe4*/ 	.word	0x00000015
        /*0fe8*/ 	.word	0x00022860
        /*0fec*/ 	.short	0x010a
        /*0fee*/ 	.byte	0x3f
	.zero		1


	//   ....[71]....
        /*0ff0*/ 	.word	0x00027140
        /*0ff4*/ 	.word	0x00000015
        /*0ff8*/ 	.word	0x00022850
        /*0ffc*/ 	.short	0x0101
        /*0ffe*/ 	.byte	0x3f
	.zero		1


	//   ....[72]....
        /*1000*/ 	.word	0x000271d0
        /*1004*/ 	.word	0x00000015
        /*1008*/ 	.word	0x00000000
        /*100c*/ 	.short	0x0101
        /*100e*/ 	.byte	0x3f
	.zero		1


	//   ....[73]....
        /*1010*/ 	.word	0x00027400
        /*1014*/ 	.word	0x00000011
        /*1018*/ 	.word	0x00022870
        /*101c*/ 	.short	0x010a
        /*101e*/ 	.byte	0x3f
	.zero		1


	//   ....[74]....
        /*1020*/ 	.word	0x00027470
        /*1024*/ 	.word	0x00000011
        /*1028*/ 	.word	0x00022860
        /*102c*/ 	.short	0x010a
        /*102e*/ 	.byte	0x3f
	.zero		1


	//   ....[75]....
        /*1030*/ 	.word	0x00027960
        /*1034*/ 	.word	0x00000011
        /*1038*/ 	.word	0x00022850
        /*103c*/ 	.short	0x0101
        /*103e*/ 	.byte	0x3f
	.zero		1


	//   ....[76]....
        /*1040*/ 	.word	0x000279b0
        /*1044*/ 	.word	0x00000011
        /*1048*/ 	.word	0x00000000
        /*104c*/ 	.short	0x0101
        /*104e*/ 	.byte	0x3f
	.zero		1


	//   ....[77]....
        /*1050*/ 	.word	0x00028760
        /*1054*/ 	.word	0x00000000
        /*1058*/ 	.word	0x00022820
        /*105c*/ 	.short	0x010a
        /*105e*/ 	.byte	0x3f
	.zero		1


	//   ....[78]....
        /*1060*/ 	.word	0x00028910
        /*1064*/ 	.word	0x00000006
        /*1068*/ 	.word	0x00000000
        /*106c*/ 	.short	0x010a
        /*106e*/ 	.byte	0x3f
	.zero		1


	//   ....[79]....
        /*1070*/ 	.word	0x00028980
        /*1074*/ 	.word	0x00000007
        /*1078*/ 	.word	0x00000000
        /*107c*/ 	.short	0x010a
        /*107e*/ 	.byte	0x3f
	.zero		1


	//   ....[80]....
        /*1080*/ 	.word	0x000289e0
        /*1084*/ 	.word	0x00000004
        /*1088*/ 	.word	0x00022860
        /*108c*/ 	.short	0x010a
        /*108e*/ 	.byte	0x3f
	.zero		1


	//   ....[81]....
        /*1090*/ 	.word	0x00028a30
        /*1094*/ 	.word	0x00000003
        /*1098*/ 	.word	0x00022860
        /*109c*/ 	.short	0x010a
        /*109e*/ 	.byte	0x3f
	.zero		1


	//   ....[82]....
        /*10a0*/ 	.word	0x00028a70
        /*10a4*/ 	.word	0x00000004
        /*10a8*/ 	.word	0x00022880
        /*10ac*/ 	.short	0x010a
        /*10ae*/ 	.byte	0x3f
	.zero		1


	//   ....[83]....
        /*10b0*/ 	.word	0x00028a90
        /*10b4*/ 	.word	0x00000003
        /*10b8*/ 	.word	0x00022880
        /*10bc*/ 	.short	0x010a
        /*10be*/ 	.byte	0x3f
	.zero		1


	//   ....[84]....
        /*10c0*/ 	.word	0x00028af0
        /*10c4*/ 	.word	0x0000006c
        /*10c8*/ 	.word	0x00022890
        /*10cc*/ 	.short	0x010a
        /*10ce*/ 	.byte	0x3f
	.zero		1


	//   ....[85]....
        /*10d0*/ 	.word	0x00028b40
        /*10d4*/ 	.word	0x0000006c
        /*10d8*/ 	.word	0x00022890
        /*10dc*/ 	.short	0x010a
        /*10de*/ 	.byte	0x3f
	.zero		1


	//   ....[86]....
        /*10e0*/ 	.word	0x00028b90
        /*10e4*/ 	.word	0x0000006c
        /*10e8*/ 	.word	0x00022890
        /*10ec*/ 	.short	0x010a
        /*10ee*/ 	.byte	0x3f
	.zero		1


	//   ....[87]....
        /*10f0*/ 	.word	0x00028be0
        /*10f4*/ 	.word	0x0000006c
        /*10f8*/ 	.word	0x000228b0
        /*10fc*/ 	.short	0x010a
        /*10fe*/ 	.byte	0x3f
	.zero		1


	//   ....[88]....
        /*1100*/ 	.word	0x00028e90
        /*1104*/ 	.word	0x00000010
        /*1108*/ 	.word	0x00022800
        /*110c*/ 	.short	0x010a
        /*110e*/ 	.byte	0x3f
	.zero		1


	//   ....[89]....
        /*1110*/ 	.word	0x000290a0
        /*1114*/ 	.word	0x00000010
        /*1118*/ 	.word	0x00022800
        /*111c*/ 	.short	0x010a
        /*111e*/ 	.byte	0x3f
	.zero		1


	//   ....[90]....
        /*1120*/ 	.word	0x000290f0
        /*1124*/ 	.word	0x00000008
        /*1128*/ 	.word	0x00022830
        /*112c*/ 	.short	0x010a
        /*112e*/ 	.byte	0x3f
	.zero		1


	//   ....[91]....
        /*1130*/ 	.word	0x00029140
        /*1134*/ 	.word	0x00000007
        /*1138*/ 	.word	0x00022830
        /*113c*/ 	.short	0x010a
        /*113e*/ 	.byte	0x3f
	.zero		1


	//   ....[92]....
        /*1140*/ 	.word	0x00029190
        /*1144*/ 	.word	0x00000007
        /*1148*/ 	.word	0x00022850
        /*114c*/ 	.short	0x010a
        /*114e*/ 	.byte	0x3f
	.zero		1


	//   ....[93]....
        /*1150*/ 	.word	0x000291e0
        /*1154*/ 	.word	0x00000007
        /*1158*/ 	.word	0x00022830
        /*115c*/ 	.short	0x010a
        /*115e*/ 	.byte	0x3f
	.zero		1


	//   ....[94]....
        /*1160*/ 	.word	0x00029230
        /*1164*/ 	.word	0x00000007
        /*1168*/ 	.word	0x00022850
        /*116c*/ 	.short	0x010a
        /*116e*/ 	.byte	0x3f
	.zero		1


	//   ....[95]....
        /*1170*/ 	.word	0x00029280
        /*1174*/ 	.word	0x00000007
        /*1178*/ 	.word	0x00022830
        /*117c*/ 	.short	0x010a
        /*117e*/ 	.byte	0x3f
	.zero		1


	//   ....[96]....
        /*1180*/ 	.word	0x000292d0
        /*1184*/ 	.word	0x00000007
        /*1188*/ 	.word	0x00022850
        /*118c*/ 	.short	0x010a
        /*118e*/ 	.byte	0x3f
	.zero		1


	//   ....[97]....
        /*1190*/ 	.word	0x00029320
        /*1194*/ 	.word	0x0000000d
        /*1198*/ 	.word	0x00022850
        /*119c*/ 	.short	0x010a
        /*119e*/ 	.byte	0x3f
	.zero		1


	//   ....[98]....
        /*11a0*/ 	.word	0x0002a8f0
        /*11a4*/ 	.word	0x00000005
        /*11a8*/ 	.word	0x00022820
        /*11ac*/ 	.short	0x010a
        /*11ae*/ 	.byte	0x3f
	.zero		1


	//   ....[99]....
        /*11b0*/ 	.word	0x0002a940
        /*11b4*/ 	.word	0x00000007
        /*11b8*/ 	.word	0x000228a0
        /*11bc*/ 	.short	0x010a
        /*11be*/ 	.byte	0x3f
	.zero		1


	//   ....[100]....
        /*11c0*/ 	.word	0x0002a990
        /*11c4*/ 	.word	0x00000007
        /*11c8*/ 	.word	0x000228c0
        /*11cc*/ 	.short	0x010a
        /*11ce*/ 	.byte	0x3f
	.zero		1


	//   ....[101]....
        /*11d0*/ 	.word	0x0002a9e0
        /*11d4*/ 	.word	0x00000008
        /*11d8*/ 	.word	0x000228a0
        /*11dc*/ 	.short	0x010a
        /*11de*/ 	.byte	0x3f
	.zero		1


	//   ....[102]....
        /*11e0*/ 	.word	0x0002aa30
        /*11e4*/ 	.word	0x00000008
        /*11e8*/ 	.word	0x000228c0
        /*11ec*/ 	.short	0x010a
        /*11ee*/ 	.byte	0x3f
	.zero		1


	//   ....[103]....
        /*11f0*/ 	.word	0x0002abd0
        /*11f4*/ 	.word	0x00000000
        /*11f8*/ 	.word	0x00022880
        /*11fc*/ 	.short	0x010a
        /*11fe*/ 	.byte	0x3f
	.zero		1


	//   ....[104]....
        /*1200*/ 	.word	0x0002ac20
        /*1204*/ 	.word	0x00000000
        /*1208*/ 	.word	0x00022840
        /*120c*/ 	.short	0x010a
        /*120e*/ 	.byte	0x3f
	.zero		1


	//   ....[105]....
        /*1210*/ 	.word	0x0002b220
        /*1214*/ 	.word	0x00000002
        /*1218*/ 	.word	0x00022820
        /*121c*/ 	.short	0x010a
        /*121e*/ 	.byte	0x3f
	.zero		1


	//   ....[106]....
        /*1220*/ 	.word	0x0002b270
        /*1224*/ 	.word	0x00000003
        /*1228*/ 	.word	0x00022880
        /*122c*/ 	.short	0x010a
        /*122e*/ 	.byte	0x3f
	.zero		1


	//   ....[107]....
        /*1230*/ 	.word	0x0002b2c0
        /*1234*/ 	.word	0x00000003
        /*1238*/ 	.word	0x00022840
        /*123c*/ 	.short	0x010a
        /*123e*/ 	.byte	0x3f
	.zero		1


	//   ....[108]....
        /*1240*/ 	.word	0x0002b310
        /*1244*/ 	.word	0x00000015
        /*1248*/ 	.word	0x00022870
        /*124c*/ 	.short	0x010a
        /*124e*/ 	.byte	0x3f
	.zero		1


	//   ....[109]....
        /*1250*/ 	.word	0x0002b360
        /*1254*/ 	.word	0x00000015
        /*1258*/ 	.word	0x00022860
        /*125c*/ 	.short	0x010a
        /*125e*/ 	.byte	0x3f
	.zero		1


	//   ....[110]....
        /*1260*/ 	.word	0x0002b3b0
        /*1264*/ 	.word	0x00000011
        /*1268*/ 	.word	0x00022870
        /*126c*/ 	.short	0x010a
        /*126e*/ 	.byte	0x3f
	.zero		1


	//   ....[111]....
        /*1270*/ 	.word	0x0002b400
        /*1274*/ 	.word	0x00000011
        /*1278*/ 	.word	0x00022860
        /*127c*/ 	.short	0x010a
        /*127e*/ 	.byte	0x3f
	.zero		1


	//   ....[112]....
        /*1280*/ 	.word	0x0002be60
        /*1284*/ 	.word	0x00000000
        /*1288*/ 	.word	0x00022820
        /*128c*/ 	.short	0x010a
        /*128e*/ 	.byte	0x3f
	.zero		1


	//   ....[113]....
        /*1290*/ 	.word	0x0002c000
        /*1294*/ 	.word	0x00000006
        /*1298*/ 	.word	0x00000000
        /*129c*/ 	.short	0x010a
        /*129e*/ 	.byte	0x3f
	.zero		1


	//   ....[114]....
        /*12a0*/ 	.word	0x0002c050
        /*12a4*/ 	.word	0x00000007
        /*12a8*/ 	.word	0x00000000
        /*12ac*/ 	.short	0x010a
        /*12ae*/ 	.byte	0x3f
	.zero		1


	//   ....[115]....
        /*12b0*/ 	.word	0x0002c0a0
        /*12b4*/ 	.word	0x00000004
        /*12b8*/ 	.word	0x00022860
        /*12bc*/ 	.short	0x010a
        /*12be*/ 	.byte	0x3f
	.zero		1


	//   ....[116]....
        /*12c0*/ 	.word	0x0002c0f0
        /*12c4*/ 	.word	0x00000003
        /*12c8*/ 	.word	0x00022860
        /*12cc*/ 	.short	0x010a
        /*12ce*/ 	.byte	0x3f
	.zero		1


	//   ....[117]....
        /*12d0*/ 	.word	0x0002c140
        /*12d4*/ 	.word	0x00000004
        /*12d8*/ 	.word	0x00022880
        /*12dc*/ 	.short	0x010a
        /*12de*/ 	.byte	0x3f
	.zero		1


	//----- nvinfo : EIATTR_NUM_MBARRIERS
	.align		4
.L_279:
        /*12e0*/ 	.byte	0x03, 0x38
        /*12e2*/ 	.short	0x0016


	//----- nvinfo : EIATTR_EXIT_INSTR_OFFSETS
	.align		4
        /*12e4*/ 	.byte	0x04, 0x1c
        /*12e6*/ 	.short	(.L_281 - .L_280)


	//   ....[0]....
.L_280:
        /*12e8*/ 	.word	0x00028ae0


	//----- nvinfo : EIATTR_MAX_THREADS
	.align		4
.L_281:
        /*12ec*/ 	.byte	0x04, 0x05
        /*12ee*/ 	.short	(.L_283 - .L_282)
.L_282:
        /*12f0*/ 	.word	0x00000180
        /*12f4*/ 	.word	0x00000001
        /*12f8*/ 	.word	0x00000001


	//----- nvinfo : EIATTR_CRS_STACK_SIZE
	.align		4
.L_283:
        /*12fc*/ 	.byte	0x04, 0x1e
        /*12fe*/ 	.short	(.L_285 - .L_284)
.L_284:
        /*1300*/ 	.word	0x00000000


	//----- nvinfo : EIATTR_CBANK_PARAM_SIZE
	.align		4
.L_285:
        /*1304*/ 	.byte	0x03, 0x19
        /*1306*/ 	.short	0x0af0


	//----- nvinfo : EIATTR_PARAM_CBANK
	.align		4
        /*1308*/ 	.byte	0x04, 0x0a
        /*130a*/ 	.short	(.L_287 - .L_286)
	.align		4
.L_286:
        /*130c*/ 	.word	index@(.nv.constant0._ZN7cutlass13device_kernelIN5flash11enable_sm90INS1_16FlashAttnFwdSm90INS1_25CollectiveMainloopFwdSm90ILi2EN4cute5tupleIJNS5_1CILi1EEES8_S8_EEENS6_IJNS7_ILi128EEESA_NS7_ILi192EEEEEELi128ENS_12float_e4m3_tEfNS_4arch4Sm90ELb0ELb1ELb1ELb1ELb0ELb1ELb0ELb1ELb1ELb1ELb0ELb0EEENS1_21CollectiveEpilogueFwdINS6_IJSA_SA_SA_EEES9_NS_10bfloat16_tESF_Li256ELb1ELb1ELb0ELb1EEENS1_36VarlenDynamicPersistentTileSchedulerILi128ELi128ELi256ELi128ELb0ELb1ELb1ELb1ELb0ELb1EEEEEEEEEvNT_6ParamsE)
        /*1310*/ 	.short	0x0210
        /*1312*/ 	.short	0x0af0


	//----- nvinfo : EIATTR_SW_WAR
	.align		4
.L_287:
        /*1314*/ 	.byte	0x04, 0x36
        /*1316*/ 	.short	(.L_289 - .L_288)
.L_288:
        /*1318*/ 	.word	0x00000008
.L_289:


//--------------------- .nv.info._ZN7cutlass13device_kernelIN5flash11enable_sm90INS1_16FlashAttnFwdSm90INS1_25CollectiveMainloopFwdSm90ILi2EN4cute5tupleIJNS5_1CILi1EEES8_S8_EEENS6_IJNS7_ILi128EEENS7_ILi160EEENS7_ILi192EEEEEELi128ENS_12float_e4m3_tEfNS_4arch4Sm90ELb1ELb0ELb1ELb0ELb0ELb0ELb0ELb1ELb1ELb1ELb0ELb0EEENS1_21CollectiveEpilogueFwdINS6_IJSA_SA_SB_EEES9_NS_10bfloat16_tESG_Li256ELb0ELb1ELb0ELb1EEENS1_30DynamicPersistentTileSchedulerILi256ELi128ELb0ELb1ELb1EEEEEEEEEvNT_6ParamsE --------------------------
	.section	.nv.info._ZN7cutlass13device_kernelIN5flash11enable_sm90INS1_16FlashAttnFwdSm90INS1_25CollectiveMainloopFwdSm90ILi2EN4cute5tupleIJNS5_1CILi1EEES8_S8_EEENS6_IJNS7_ILi128EEENS7_ILi160EEENS7_ILi192EEEEEELi128ENS_12float_e4m3_tEfNS_4arch4Sm90ELb1ELb0ELb1ELb0ELb0ELb0ELb0ELb1ELb1ELb1ELb0ELb0EEENS1_21CollectiveEpilogueFwdINS6_IJSA_SA_SB_EEES9_NS_10bfloat16_tESG_Li256ELb0ELb1ELb0ELb1EEENS1_30DynamicPersistentTileSchedulerILi256ELi128ELb0ELb1ELb1EEEEEEEEEvNT_6ParamsE,"",@"SHT_CUDA_INFO"
	.sectionflags	@""
	.align	4


	//----- nvinfo : EIATTR_CUDA_API_VERSION
	.align		4
        /*0000*/ 	.byte	0x04, 0x37
        /*0002*/ 	.short	(.L_291 - .L_290)
.L_290:
        /*0004*/ 	.word	0x00000082


	//----- nvinfo : EIATTR_KPARAM_INFO
	.align		4
.L_291:
        /*0008*/ 	.byte	0x04, 0x17
        /*000a*/ 	.short	(.L_293 - .L_292)
.L_292:
        /*000c*/ 	.word	0x00000000
        /*0010*/ 	.short	0x0000
        /*0012*/ 	.short	0x0070
        /*0014*/ 	.byte	0x00, 0xf0, 0x01, 0x2a


	//----- nvinfo : EIATTR_SPARSE_MMA_MASK
	.align		4
.L_293:
        /*0018*/ 	.byte	0x03, 0x50
        /*001a*/ 	.short	0x0000


	//----- nvinfo : EIATTR_MAXREG_COUNT
	.align		4
        /*001c*/ 	.byte	0x03, 0x1b
        /*001e*/ 	.short	0x00a8


	//----- nvinfo : EIATTR_NUM_BARRIERS
	.align		4
        /*0020*/ 	.byte	0x02, 0x4c
        /*0022*/ 	.byte	0x10
	.zero		1


	//----- nvinfo : EIATTR_EXTERNS
	.align		4
        /*0024*/ 	.byte	0x04, 0x0f
        /*0026*/ 	.short	(.L_295 - .L_294)


	//   ....[0]....
	.align		4
.L_294:
        /*0028*/ 	.word	index@(__assertfail)


	//----- nvinfo : EIATTR_ANNOTATIONS
	.align		4
.L_295:
        /*002c*/ 	.byte	0x04, 0x55
        /*002e*/ 	.short	(.L_297 - .L_296)


	//   ....[0]....
.L_296:
        /* <DEDUP_REMOVED lines=24> */


	//----- nvinfo : EIATTR_MERCURY_ISA_VERSION
	.align		4
.L_297:
        /*01a0*/ 	.byte	0x03, 0x5f
        /*01a2*/ 	.short	0x0101


	//----- nvinfo : EIATTR_INT_WARP_WIDE_INSTR_OFFSETS
	.align		4
        /*01a4*/ 	.byte	0x04, 0x31
        /*01a6*/ 	.short	(.L_299 - .L_298)


	//   ....[0]....
.L_298:
        /*01a8*/ 	.word	0x00000130


	//   ....[1]....
        /*01ac*/ 	.word	0x00000170


	//   ....[2]....
        /*01b0*/ 	.word	0x000001e0


	//   ....[3]....
        /*01b4*/ 	.word	0x00010790


	//   ....[4]....
        /*01b8*/ 	.word	0x00010820


	//   ....[5]....
        /*01bc*/ 	.word	0x00013080


	//   ....[6]....
        /*01c0*/ 	.word	0x00013110


	//----- nvinfo : EIATTR_COOP_GROUP_MASK_REGIDS
	.align		4
.L_299:
        /*01c4*/ 	.byte	0x04, 0x29
        /*01c6*/ 	.short	(.L_301 - .L_300)


	//   ....[0]....
.L_300:
        /*01c8*/ 	.word	0xffffffff


	//   ....[1]....
        /*01cc*/ 	.word	0xffffffff


	//   ....[2]....
        /*01d0*/ 	.word	0xffffffff


	//   ....[3]....
        /*01d4*/ 	.word	0xffffffff


	//   ....[4]....
        /*01d8*/ 	.word	0xffffffff


	//   ....[5]....
        /*01dc*/ 	.word	0xffffffff


	//   ....[6]....
        /*01e0*/ 	.word	0xffffffff


	//   ....[7]....
        /*01e4*/ 	.word	0xffffffff


	//   ....[8]....
        /*01e8*/ 	.word	0xffffffff


	//   ....[9]....
        /*01ec*/ 	.word	0xffffffff


	//   ....[10]....
        /*01f0*/ 	.word	0xffffffff


	//   ....[11]....
        /*01f4*/ 	.word	0xffffffff


	//   ....[12]....
        /*01f8*/ 	.word	0xffffffff


	//   ....[13]....
        /*01fc*/ 	.word	0xffffffff


	//   ....[14]....
        /*0200*/ 	.word	0xffffffff


	//   ....[15]....
        /*0204*/ 	.word	0xffffffff


	//   ....[16]....
        /*0208*/ 	.word	0xffffffff


	//   ....[17]....
        /*020c*/ 	.word	0xffffffff


	//   ....[18]....
        /*0210*/ 	.word	0xffffffff


	//   ....[19]....
        /*0214*/ 	.word	0xffffffff


	//   ....[20]....
        /*0218*/ 	.word	0xffffffff


	//   ....[21]....
        /*021c*/ 	.word	0xffffffff


	//   ....[22]....
        /*0220*/ 	.word	0xffffffff


	//   ....[23]....
        /*0224*/ 	.word	0xffffffff


	//   ....[24]....
        /*0228*/ 	.word	0xffffffff


	//   ....[25]....
        /*022c*/ 	.word	0xffffffff


	//   ....[26]....
        /*0230*/ 	.word	0xffffffff


	//   ....[27]....
        /*0234*/ 	.word	0xffffffff


	//   ....[28]....
        /*0238*/ 	.word	0xffffffff


	//   ....[29]....
        /*023c*/ 	.word	0xffffffff


	//   ....[30]....
        /*0240*/ 	.word	0xffffffff


	//   ....[31]....
        /*0244*/ 	.word	0xffffffff


	//   ....[32]....
        /*0248*/ 	.word	0xffffffff


	//   ....[33]....
        /*024c*/ 	.word	0xffffffff


	//   ....[34]....
        /*0250*/ 	.word	0xffffffff


	//   ....[35]....
        /*0254*/ 	.word	0xffffffff


	//   ....[36]....
        /*0258*/ 	.word	0xffffffff


	//   ....[37]....
        /*025c*/ 	.word	0xffffffff


	//   ....[38]....
        /*0260*/ 	.word	0xffffffff


	//   ....[39]....
        /*0264*/ 	.word	0xffffffff


	//   ....[40]....
        /*0268*/ 	.word	0xffffffff


	//   ....[41]....
        /*026c*/ 	.word	0xffffffff


	//   ....[42]....
        /*0270*/ 	.word	0xffffffff


	//   ....[43]....
        /*0274*/ 	.word	0xffffffff


	//   ....[44]....
        /*0278*/ 	.word	0xffffffff


	//   ....[45]....
        /*027c*/ 	.word	0xffffffff


	//   ....[46]....
        /*0280*/ 	.word	0xffffffff


	//   ....[47]....
        /*0284*/ 	.word	0xffffffff


	//   ....[48]....
        /*0288*/ 	.word	0xffffffff


	//   ....[49]....
        /*028c*/ 	.word	0xffffffff


	//   ....[50]....
        /*0290*/ 	.word	0xffffffff


	//   ....[51]....
        /*0294*/ 	.word	0xffffffff


	//   ....[52]....
        /*0298*/ 	.word	0xffffffff


	//   ....[53]....
        /*029c*/ 	.word	0xffffffff


	//   ....[54]....
        /*02a0*/ 	.word	0xffffffff


	//   ....[55]....
        /*02a4*/ 	.word	0xffffffff


	//   ....[56]....
        /*02a8*/ 	.word	0xffffffff


	//   ....[57]....
        /*02ac*/ 	.word	0xffffffff


	//   ....[58]....
        /*02b0*/ 	.word	0xffffffff


	//   ....[59]....
        /*02b4*/ 	.word	0xffffffff


	//   ....[60]....
        /*02b8*/ 	.word	0xffffffff


	//   ....[61]....
        /*02bc*/ 	.word	0xffffffff


	//   ....[62]....
        /*02c0*/ 	.word	0xffffffff


	//   ....[63]....
        /*02c4*/ 	.word	0xffffffff


	//   ....[64]....
        /*02c8*/ 	.word	0xffffffff


	//   ....[65]....
        /*02cc*/ 	.word	0xffffffff


	//   ....[66]....
        /*02d0*/ 	.word	0xffffffff


	//   ....[67]....
        /*02d4*/ 	.word	0xffffffff


	//   ....[68]....
        /*02d8*/ 	.word	0xffffffff


	//   ....[69]....
        /*02dc*/ 	.word	0xffffffff


	//   ....[70]....
        /*02e0*/ 	.word	0xffffffff


	//   ....[71]....
        /*02e4*/ 	.word	0xffffffff


	//   ....[72]....
        /*02e8*/ 	.word	0xffffffff


	//   ....[73]....
        /*02ec*/ 	.word	0xffffffff


	//   ....[74]....
        /*02f0*/ 	.word	0xffffffff


	//   ....[75]....
        /*02f4*/ 	.word	0xffffffff


	//   ....[76]....
        /*02f8*/ 	.word	0xffffffff


	//   ....[77]....
        /*02fc*/ 	.word	0xffffffff


	//   ....[78]....
        /*0300*/ 	.word	0xffffffff


	//   ....[79]....
        /*0304*/ 	.word	0xffffffff


	//   ....[80]....
        /*0308*/ 	.word	0xffffffff


	//   ....[81]....
        /*030c*/ 	.word	0xffffffff


	//   ....[82]....
        /*0310*/ 	.word	0xffffffff


	//   ....[83]....
        /*0314*/ 	.word	0xffffffff


	//   ....[84]....
        /*0318*/ 	.word	0xffffffff


	//   ....[85]....
        /*031c*/ 	.word	0xffffffff


	//   ....[86]....
        /*0320*/ 	.word	0xffffffff


	//   ....[87]....
        /*0324*/ 	.word	0xffffffff


	//   ....[88]....
        /*0328*/ 	.word	0xffffffff


	//   ....[89]....
        /*032c*/ 	.word	0xffffffff


	//   ....[90]....
        /*0330*/ 	.word	0xffffffff


	//   ....[91]....
        /*0334*/ 	.word	0xffffffff


	//   ....[92]....
        /*0338*/ 	.word	0x0500000f


	//   ....[93]....
        /*033c*/ 	.word	0x0500000f


	//   ....[94]....
        /*0340*/ 	.word	0x0500000f


	//   ....[95]....
        /*0344*/ 	.word	0x0500000f


	//   ....[96]....
        /*0348*/ 	.word	0x0500000f


	//   ....[97]....
        /*034c*/ 	.word	0x0500000f


	//   ....[98]....
        /*0350*/ 	.word	0x0500000f


	//   ....[99]....
        /*0354*/ 	.word	0x0500000f


	//   ....[100]....
        /*0358*/ 	.word	0x0500000f


	//   ....[101]....
        /*035c*/ 	.word	0x0500000f


	//----- nvinfo : EIATTR_COOP_GROUP_INSTR_OFFSETS
	.align		4
.L_301:
        /*0360*/ 	.byte	0x04, 0x28
        /*0362*/ 	.short	(.L_303 - .L_302)


	//   ....[0]....
.L_302:
        /*0364*/ 	.word	0x00000070


	//   ....[1]....
        /*0368*/ 	.word	0x00000140


	//   ....[2]....
        /*036c*/ 	.word	0x00000190


	//   ....[3]....
        /*0370*/ 	.word	0x000003c0


	//   ....[4]....
        /*0374*/ 	.word	0x00000520


	//   ....[5]....
        /*0378*/ 	.word	0x00000640


	//   ....[6]....
        /*037c*/ 	.word	0x000007a0


	//   ....[7]....
        /*0380*/ 	.word	0x00001470


	//   ....[8]....
        /*0384*/ 	.word	0x00002b60


	//   ....[9]....
        /*0388*/ 	.word	0x00003460


	//   ....[10]....
        /*038c*/ 	.word	0x000038f0


	//   ....[11]....
        /*0390*/ 	.word	0x00003a20


	//   ....[12]....
        /*0394*/ 	.word	0x000045e0


	//   ....[13]....
        /*0398*/ 	.word	0x00004670


	//   ....[14]....
        /*039c*/ 	.word	0x00006670


	//   ....[15]....
        /*03a0*/ 	.word	0x00007010


	//   ....[16]....
        /*03a4*/ 	.word	0x000076a0


	//   ....[17]....
        /*03a8*/ 	.word	0x000077b0


	//   ....[18]....
        /*03ac*/ 	.word	0x00008450


	//   ....[19]....
        /*03b0*/ 	.word	0x000084a0


	//   ....[20]....
        /*03b4*/ 	.word	0x0000b7e0


	//   ....[21]....
        /*03b8*/ 	.word	0x0000b840


	//   ....[22]....
        /*03bc*/ 	.word	0x0000b860


	//   ....[23]....
        /*03c0*/ 	.word	0x0000b880


	//   ....[24]....
        /*03c4*/ 	.word	0x0000d3b0


	//   ....[25]....
        /*03c8*/ 	.word	0x0000d3c0


	//   ....[26]....
        /*03cc*/ 	.word	0x0000d440


	//   ....[27]....
        /*03d0*/ 	.word	0x0000d450


	//   ....[28]....
        /*03d4*/ 	.word	0x0000e780


	//   ....[29]....
        /*03d8*/ 	.word	0x0000e790


	//   ....[30]....
        /*03dc*/ 	.word	0x0000e7a0


	//   ....[31]....
        /*03e0*/ 	.word	0x0000e7b0


	//   ....[32]....
        /*03e4*/ 	.word	0x0000e7c0


	//   ....[33]....
        /*03e8*/ 	.word	0x0000e7d0


	//   ....[34]....
        /*03ec*/ 	.word	0x0000e7e0


	//   ....[35]....
        /*03f0*/ 	.word	0x0000e7f0


	//   ....[36]....
        /*03f4*/ 	.word	0x0000e800


	//   ....[37]....
        /*03f8*/ 	.word	0x0000e810


	//   ....[38]....
        /*03fc*/ 	.word	0x0000e840


	//   ....[39]....
        /*0400*/ 	.word	0x0000e850


	//   ....[40]....
        /*0404*/ 	.word	0x0000e860


	//   ....[41]....
        /*0408*/ 	.word	0x0000e870


	//   ....[42]....
        /*040c*/ 	.word	0x0000e890


	//   ....[43]....
        /*0410*/ 	.word	0x0000e8a0


	//   ....[44]....
        /*0414*/ 	.word	0x0000e8d0


	//   ....[45]....
        /*0418*/ 	.word	0x0000e8e0


	//   ....[46]....
        /*041c*/ 	.word	0x0000e900


	//   ....[47]....
        /*0420*/ 	.word	0x0000e910


	//   ....[48]....
        /*0424*/ 	.word	0x0000e920


	//   ....[49]....
        /*0428*/ 	.word	0x0000e930


	//   ....[50]....
        /*042c*/ 	.word	0x0000e940


	//   ....[51]....
        /*0430*/ 	.word	0x0000e950


	//   ....[52]....
        /*0434*/ 	.word	0x0000e970


	//   ....[53]....
        /*0438*/ 	.word	0x0000e9a0


	//   ....[54]....
        /*043c*/ 	.word	0x0000e9e0


	//   ....[55]....
        /*0440*/ 	.word	0x0000ea20


	//   ....[56]....
        /*0444*/ 	.word	0x0000ea60


	//   ....[57]....
        /*0448*/ 	.word	0x0000eaa0


	//   ....[58]....
        /*044c*/ 	.word	0x0000eab0


	//   ....[59]....
        /*0450*/ 	.word	0x0000eac0


	//   ....[60]....
        /*0454*/ 	.word	0x0000ebb0


	//   ....[61]....
        /*0458*/ 	.word	0x0000ebe0


	//   ....[62]....
        /*045c*/ 	.word	0x0000ec10


	//   ....[63]....
        /*0460*/ 	.word	0x0000ec40


	//   ....[64]....
        /*0464*/ 	.word	0x0000f0f0


	//   ....[65]....
        /*0468*/ 	.word	0x0000f130


	//   ....[66]....
        /*046c*/ 	.word	0x0000f1f0


	//   ....[67]....
        /*0470*/ 	.word	0x0000f210


	//   ....[68]....
        /*0474*/ 	.word	0x0000f2d0


	//   ....[69]....
        /*0478*/ 	.word	0x0000f2f0


	//   ....[70]....
        /*047c*/ 	.word	0x0000f3c0


	//   ....[71]....
        /*0480*/ 	.word	0x0000f3e0


	//   ....[72]....
        /*0484*/ 	.word	0x0000fa80


	//   ....[73]....
        /*0488*/ 	.word	0x0000faa0


	//   ....[74]....
        /*048c*/ 	.word	0x0000fb60


	//   ....[75]....
        /*0490*/ 	.word	0x0000fb80


	//   ....[76]....
        /*0494*/ 	.word	0x0000fc40


	//   ....[77]....
        /*0498*/ 	.word	0x0000fc60


	//   ....[78]....
        /*049c*/ 	.word	0x0000fd30


	//   ....[79]....
        /*04a0*/ 	.word	0x0000fd50


	//   ....[80]....
        /*04a4*/ 	.word	0x0000fec0


	//   ....[81]....
        /*04a8*/ 	.word	0x00010f70


	//   ....[82]....
        /*04ac*/ 	.word	0x00011b90


	//   ....[83]....
        /*04b0*/ 	.word	0x00011bc0


	//   ....[84]....
        /*04b4*/ 	.word	0x00011c90


	//   ....[85]....
        /*04b8*/ 	.word	0x00011ca0


	//   ....[86]....
        /*04bc*/ 	.word	0x00011d30


	//   ....[87]....
        /*04c0*/ 	.word	0x00011d40


	//   ....[88]....
        /*04c4*/ 	.word	0x00011d50


	//   ....[89]....
        /*04c8*/ 	.word	0x00011d60


	//   ....[90]....
        /*04cc*/ 	.word	0x00013980


	//   ....[91]....
        /*04d0*/ 	.word	0x00013b20


	//   ....[92]....
        /*04d4*/ 	.word	0x00014100


	//   ....[93]....
        /*04d8*/ 	.word	0x000142b0


	//   ....[94]....
        /*04dc*/ 	.word	0x00014310


	//   ....[95]....
        /*04e0*/ 	.word	0x000143a0


	//   ....[96]....
        /*04e4*/ 	.word	0x000144a0


	//   ....[97]....
        /*04e8*/ 	.word	0x00014500


	//   ....[98]....
        /*04ec*/ 	.word	0x00014600


	//   ....[99]....
        /*04f0*/ 	.word	0x00014660


	//   ....[100]....
        /*04f4*/ 	.word	0x00014740


	//   ....[101]....
        /*04f8*/ 	.word	0x00014a90


	//----- nvinfo : EIATTR_REG_RECONFIG
	.align		4
.L_303:
        /*04fc*/ 	.byte	0x01, 0x54
	.zero		2


	//----- nvinfo : EIATTR_SYSCALL_OFFSETS
	.align		4
        /*0500*/ 	.byte	0x04, 0x46
        /*0502*/ 	.short	(.L_305 - .L_304)


	//   ....[0]....
.L_304:
        /*0504*/ 	.word	0x00001650


	//   ....[1]....
        /*0508*/ 	.word	0x00010990


	//   ....[2]....
        /*050c*/ 	.word	0x00010b20


	//   ....[3]....
        /*0510*/ 	.word	0x00010c70


	//   ....[4]....
        /*0514*/ 	.word	0x00010dc0


	//   ....[5]....
        /*0518*/ 	.word	0x00011770


	//----- nvinfo : EIATTR_MBARRIER_INSTR_OFFSETS
	.align		4
.L_305:
        /*051c*/ 	.byte	0x04, 0x39
        /*051e*/ 	.short	(.L_307 - .L_306)


	//   ....[0]....
.L_306:
        /*0520*/ 	.word	0x00000270
        /*0524*/ 	.word	0x000000ff
        /*0528*/ 	.word	0x00029800
        /*052c*/ 	.short	0x0100
        /*052e*/ 	.byte	0x08
	.zero		1


	//   ....[1]....
        /*0530*/ 	.word	0x00000280
        /*0534*/ 	.word	0x000000ff
        /*0538*/ 	.word	0x00029820
        /*053c*/ 	.short	0x0100
        /*053e*/ 	.byte	0x08
	.zero		1


	//   ....[2]....
        /*0540*/ 	.word	0x00000370
        /*0544*/ 	.word	0x000000ff
        /*0548*/ 	.word	0x00029830
        /*054c*/ 	.short	0x0100
        /*054e*/ 	.byte	0x08
	.zero		1


	//   ....[3]....
        /*0550*/ 	.word	0x00000380
        /*0554*/ 	.word	0x000000ff
        /*0558*/ 	.word	0x00029840
        /*055c*/ 	.short	0x0100
        /*055e*/ 	.byte	0x08
	.zero		1


	//   ....[4]....
        /*0560*/ 	.word	0x00000390
        /*0564*/ 	.word	0x000000ff
        /*0568*/ 	.word	0x00029838
        /*056c*/ 	.short	0x0100
        /*056e*/ 	.byte	0x08
	.zero		1


	//   ....[5]....
        /*0570*/ 	.word	0x000003a0
        /*0574*/ 	.word	0x000000ff
        /*0578*/ 	.word	0x00029848
        /*057c*/ 	.short	0x0100
        /*057e*/ 	.byte	0x08
	.zero		1


	//   ....[6]....
        /*0580*/ 	.word	0x000004d0
        /*0584*/ 	.word	0x000000ff
        /*0588*/ 	.word	0x00029850
        /*058c*/ 	.short	0x0100
        /*058e*/ 	.byte	0x08
	.zero		1


	//   ....[7]....
        /*0590*/ 	.word	0x000004e0
        /*0594*/ 	.word	0x000000ff
        /*0598*/ 	.word	0x00029860
        /*059c*/ 	.short	0x0100
        /*059e*/ 	.byte	0x08
	.zero		1


	//   ....[8]....
        /*05a0*/ 	.word	0x000004f0
        /*05a4*/ 	.word	0x000000ff
        /*05a8*/ 	.word	0x00029858
        /*05ac*/ 	.short	0x0100
        /*05ae*/ 	.byte	0x08
	.zero		1


	//   ....[9]....
        /*05b0*/ 	.word	0x00000500
        /*05b4*/ 	.word	0x000000ff
        /*05b8*/ 	.word	0x00029868
        /*05bc*/ 	.short	0x0100
        /*05be*/ 	.byte	0x08
	.zero		1


	//   ....[10]....
        /*05c0*/ 	.word	0x000005f0
        /*05c4*/ 	.word	0x000000ff
        /*05c8*/ 	.word	0x00029870
        /*05cc*/ 	.short	0x0100
        /*05ce*/ 	.byte	0x06
	.zero		1


	//   ....[11]....
        /*05d0*/ 	.word	0x00000600
        /*05d4*/ 	.word	0x000000ff
        /*05d8*/ 	.word	0x00029880
        /*05dc*/ 	.short	0x0100
        /*05de*/ 	.byte	0x06
	.zero		1


	//   ....[12]....
        /*05e0*/ 	.word	0x00000610
        /*05e4*/ 	.word	0x000000ff
        /*05e8*/ 	.word	0x00029878
        /*05ec*/ 	.short	0x0100
        /*05ee*/ 	.byte	0x06
	.zero		1


	//   ....[13]....
        /*05f0*/ 	.word	0x00000620
        /*05f4*/ 	.word	0x000000ff
        /*05f8*/ 	.word	0x00029888
        /*05fc*/ 	.short	0x0100
        /*05fe*/ 	.byte	0x06
	.zero		1


	//   ....[14]....
        /*0600*/ 	.word	0x00000750
        /*0604*/ 	.word	0x000000ff
        /*0608*/ 	.word	0x00029890
        /*060c*/ 	.short	0x0100
        /*060e*/ 	.byte	0x08
	.zero		1


	//   ....[15]....
        /*0610*/ 	.word	0x00000760
        /*0614*/ 	.word	0x000000ff
        /*0618*/ 	.word	0x000298a0
        /*061c*/ 	.short	0x0100
        /*061e*/ 	.byte	0x08
	.zero		1


	//   ....[16]....
        /*0620*/ 	.word	0x00000770
        /*0624*/ 	.word	0x000000ff
        /*0628*/ 	.word	0x00029898
        /*062c*/ 	.short	0x0100
        /*062e*/ 	.byte	0x08
	.zero		1


	//   ....[17]....
        /*0630*/ 	.word	0x00000780
        /*0634*/ 	.word	0x000000ff
        /*0638*/ 	.word	0x000298a8
        /*063c*/ 	.short	0x0100
        /*063e*/ 	.byte	0x08
	.zero		1


	//   ....[18]....
        /*0640*/ 	.word	0x000008b0
        /*0644*/ 	.word	0x000000ff
        /*0648*/ 	.word	0x000298b0
        /*064c*/ 	.short	0x0100
        /*064e*/ 	.byte	0x08
	.zero		1


	//   ....[19]....
        /*0650*/ 	.word	0x000008c0
        /*0654*/ 	.word	0x000000ff
        /*0658*/ 	.word	0x000298c0
        /*065c*/ 	.short	0x0100
        /*065e*/ 	.byte	0x08
	.zero		1


	//   ....[20]....
        /*0660*/ 	.word	0x000008d0
        /*0664*/ 	.word	0x000000ff
        /*0668*/ 	.word	0x000298b8
        /*066c*/ 	.short	0x0100
        /*066e*/ 	.byte	0x08
	.zero		1


	//   ....[21]....
        /*0670*/ 	.word	0x000008e0
        /*0674*/ 	.word	0x000000ff
        /*0678*/ 	.word	0x000298c8
        /*067c*/ 	.short	0x0100
        /*067e*/ 	.byte	0x08
	.zero		1


	//   ....[22]....
        /*0680*/ 	.word	0x000019a0
        /*0684*/ 	.word	0x000000ff
        /*0688*/ 	.word	0x00029800
        /*068c*/ 	.short	0x010a
        /*068e*/ 	.byte	0x29
	.zero		1


	//   ....[23]....
        /*0690*/ 	.word	0x00001a40
        /*0694*/ 	.word	0x00000002
        /*0698*/ 	.word	0x00029830
        /*069c*/ 	.short	0x010a
        /*069e*/ 	.byte	0x3f
	.zero		1


	//   ....[24]....
        /*06a0*/ 	.word	0x00001aa0
        /*06a4*/ 	.word	0x00000002
        /*06a8*/ 	.word	0x00029830
        /*06ac*/ 	.short	0x010a
        /*06ae*/ 	.byte	0x3f
	.zero		1


	//   ....[25]....
        /*06b0*/ 	.word	0x00003360
        /*06b4*/ 	.word	0x00000002
        /*06b8*/ 	.word	0x00000000
        /*06bc*/ 	.short	0x0101
        /*06be*/ 	.byte	0x3f
	.zero		1


	//   ....[26]....
        /*06c0*/ 	.word	0x00005820
        /*06c4*/ 	.word	0x000000ff
        /*06c8*/ 	.word	0x00029830
        /*06cc*/ 	.short	0x010a
        /*06ce*/ 	.byte	0x06
	.zero		1


	//   ....[27]....
        /*06d0*/ 	.word	0x00005860
        /*06d4*/ 	.word	0x000000ff
        /*06d8*/ 	.word	0x00029830
        /*06dc*/ 	.short	0x010a
        /*06de*/ 	.byte	0x06
	.zero		1


	//   ....[28]....
        /*06e0*/ 	.word	0x000064a0
        /*06e4*/ 	.word	0x000000ff
        /*06e8*/ 	.word	0x00029850
        /*06ec*/ 	.short	0x010a
        /*06ee*/ 	.byte	0x06
	.zero		1


	//   ....[29]....
        /*06f0*/ 	.word	0x000064e0
        /*06f4*/ 	.word	0x000000ff
        /*06f8*/ 	.word	0x00029850
        /*06fc*/ 	.short	0x010a
        /*06fe*/ 	.byte	0x06
	.zero		1


	//   ....[30]....
        /*0700*/ 	.word	0x00008fc0
        /*0704*/ 	.word	0x00000002
        /*0708*/ 	.word	0x00000000
        /*070c*/ 	.short	0x0101
        /*070e*/ 	.byte	0x3f
	.zero		1


	//   ....[31]....
        /*0710*/ 	.word	0x00009330
        /*0714*/ 	.word	0x000000ff
        /*0718*/ 	.word	0x00000000
        /*071c*/ 	.short	0x0101
        /*071e*/ 	.byte	0x06
	.zero		1


	//   ....[32]....
        /*0720*/ 	.word	0x00009a70
        /*0724*/ 	.word	0x000000ff
        /*0728*/ 	.word	0x00029830
        /*072c*/ 	.short	0x010a
        /*072e*/ 	.byte	0x06
	.zero		1


	//   ....[33]....
        /*0730*/ 	.word	0x00009ab0
        /*0734*/ 	.word	0x000000ff
        /*0738*/ 	.word	0x00029830
        /*073c*/ 	.short	0x010a
        /*073e*/ 	.byte	0x06
	.zero		1


	//   ....[34]....
        /*0740*/ 	.word	0x0000a6c0
        /*0744*/ 	.word	0x000000ff
        /*0748*/ 	.word	0x00029850
        /*074c*/ 	.short	0x010a
        /*074e*/ 	.byte	0x06
	.zero		1


	//   ....[35]....
        /*0750*/ 	.word	0x0000a700
        /*0754*/ 	.word	0x000000ff
        /*0758*/ 	.word	0x00029850
        /*075c*/ 	.short	0x010a
        /*075e*/ 	.byte	0x06
	.zero		1


	//   ....[36]....
        /*0760*/ 	.word	0x0000c690
        /*0764*/ 	.word	0x00000002
        /*0768*/ 	.word	0x00000000
        /*076c*/ 	.short	0x0101
        /*076e*/ 	.byte	0x3f
	.zero		1


	//   ....[37]....
        /*0770*/ 	.word	0x0000c9e0
        /*0774*/ 	.word	0x000000ff
        /*0778*/ 	.word	0x00000000
        /*077c*/ 	.short	0x0101
        /*077e*/ 	.byte	0x06
	.zero		1


	//   ....[38]....
        /*0780*/ 	.word	0x0000d060
        /*0784*/ 	.word	0x000000ff
        /*0788*/ 	.word	0x00029850
        /*078c*/ 	.short	0x010a
        /*078e*/ 	.byte	0x09
	.zero		1


	//   ....[39]....
        /*0790*/ 	.word	0x0000d0a0
        /*0794*/ 	.word	0x000000ff
        /*0798*/ 	.word	0x00029850
        /*079c*/ 	.short	0x010a
        /*079e*/ 	.byte	0x09
	.zero		1


	//   ....[40]....
        /*07a0*/ 	.word	0x0000d720
        /*07a4*/ 	.word	0x000000ff
        /*07a8*/ 	.word	0x00000000
        /*07ac*/ 	.short	0x0101
        /*07ae*/ 	.byte	0x04
	.zero		1


	//   ....[41]....
        /*07b0*/ 	.word	0x0000f120
        /*07b4*/ 	.word	0x00000003
        /*07b8*/ 	.word	0x00000000
        /*07bc*/ 	.short	0x0101
        /*07be*/ 	.byte	0x3f
	.zero		1


	//   ....[42]....
        /*07c0*/ 	.word	0x000111e0
        /*07c4*/ 	.word	0x00000002
        /*07c8*/ 	.word	0x00029880
        /*07cc*/ 	.short	0x010a
        /*07ce*/ 	.byte	0x3f
	.zero		1


	//   ....[43]....
        /*07d0*/ 	.word	0x00011360
        /*07d4*/ 	.word	0x00000002
        /*07d8*/ 	.word	0x00029840
        /*07dc*/ 	.short	0x010a
        /*07de*/ 	.byte	0x3f
	.zero		1


	//   ....[44]....
        /*07e0*/ 	.word	0x00011ea0
        /*07e4*/ 	.word	0x00000011
        /*07e8*/ 	.word	0x00029800
        /*07ec*/ 	.short	0x0107
        /*07ee*/ 	.byte	0x3f
	.zero		1


	//   ....[45]....
        /*07f0*/ 	.word	0x00011fa0
        /*07f4*/ 	.word	0x00000011
        /*07f8*/ 	.word	0x00029800
        /*07fc*/ 	.short	0x0101
        /*07fe*/ 	.byte	0x3f
	.zero		1


	//   ....[46]....
        /*0800*/ 	.word	0x00011fc0
        /*0804*/ 	.word	0x00000011
        /*0808*/ 	.word	0x00029820
        /*080c*/ 	.short	0x010a
        /*080e*/ 	.byte	0x3f
	.zero		1


	//   ....[47]....
        /*0810*/ 	.word	0x000122e0
        /*0814*/ 	.word	0x00000004
        /*0818*/ 	.word	0x00029880
        /*081c*/ 	.short	0x010a
        /*081e*/ 	.byte	0x3f
	.zero		1


	//   ....[48]....
        /*0820*/ 	.word	0x00012500
        /*0824*/ 	.word	0x00000004
        /*0828*/ 	.word	0x00029840
        /*082c*/ 	.short	0x010a
        /*082e*/ 	.byte	0x3f
	.zero		1


	//   ....[49]....
        /*0830*/ 	.word	0x000129c0
        /*0834*/ 	.word	0x00000013
        /*0838*/ 	.word	0x00029870
        /*083c*/ 	.short	0x010a
        /*083e*/ 	.byte	0x3f
	.zero		1


	//   ....[50]....
        /*0840*/ 	.word	0x00012a30
        /*0844*/ 	.word	0x00000013
        /*0848*/ 	.word	0x00029860
        /*084c*/ 	.short	0x010a
        /*084e*/ 	.byte	0x3f
	.zero		1


	//   ....[51]....
        /*0850*/ 	.word	0x00012f60
        /*0854*/ 	.word	0x00000013
        /*0858*/ 	.word	0x00029850
        /*085c*/ 	.short	0x0101
        /*085e*/ 	.byte	0x3f
	.zero		1


	//   ....[52]....
        /*0860*/ 	.word	0x00012fd0
        /*0864*/ 	.word	0x00000013
        /*0868*/ 	.word	0x00000000
        /*086c*/ 	.short	0x0101
        /*086e*/ 	.byte	0x3f
	.zero		1


	//   ....[53]....
        /*0870*/ 	.word	0x00013200
        /*0874*/ 	.word	0x00000010
        /*0878*/ 	.word	0x00029870
        /*087c*/ 	.short	0x010a
        /*087e*/ 	.byte	0x3f
	.zero		1


	//   ....[54]....
        /*0880*/ 	.word	0x00013270
        /*0884*/ 	.word	0x00000010
        /*0888*/ 	.word	0x00029860
        /*088c*/ 	.short	0x010a
        /*088e*/ 	.byte	0x3f
	.zero		1


	//   ....[55]....
        /*0890*/ 	.word	0x000137b0
        /*0894*/ 	.word	0x00000010
        /*0898*/ 	.word	0x00029850
        /*089c*/ 	.short	0x0101
        /*089e*/ 	.byte	0x3f
	.zero		1


	//   ....[56]....
        /*08a0*/ 	.word	0x00013830
        /*08a4*/ 	.word	0x00000010
        /*08a8*/ 	.word	0x00000000
        /*08ac*/ 	.short	0x0101
        /*08ae*/ 	.byte	0x3f
	.zero		1


	//   ....[57]....
        /*08b0*/ 	.word	0x00013aa0
        /*08b4*/ 	.word	0x00000003
        /*08b8*/ 	.word	0x00029820
        /*08bc*/ 	.short	0x010a
        /*08be*/ 	.byte	0x3f
	.zero		1


	//   ....[58]....
        /*08c0*/ 	.word	0x00013c70
        /*08c4*/ 	.word	0x00000007
        /*08c8*/ 	.word	0x00000000
        /*08cc*/ 	.short	0x010a
        /*08ce*/ 	.byte	0x3f
	.zero		1


	//   ....[59]....
        /*08d0*/ 	.word	0x00013cc0
        /*08d4*/ 	.word	0x00000005
        /*08d8*/ 	.word	0x00000000
        /*08dc*/ 	.short	0x010a
        /*08de*/ 	.byte	0x3f
	.zero		1


	//   ....[60]....
        /*08e0*/ 	.word	0x00013d10
        /*08e4*/ 	.word	0x00000005
        /*08e8*/ 	.word	0x00029860
        /*08ec*/ 	.short	0x010a
        /*08ee*/ 	.byte	0x3f
	.zero		1


	//   ....[61]....
        /*08f0*/ 	.word	0x00013d60
        /*08f4*/ 	.word	0x00000003
        /*08f8*/ 	.word	0x00029860
        /*08fc*/ 	.short	0x010a
        /*08fe*/ 	.byte	0x3f
	.zero		1


	//   ....[62]....
        /*0900*/ 	.word	0x00013da0
        /*0904*/ 	.word	0x00000005
        /*0908*/ 	.word	0x00029880
        /*090c*/ 	.short	0x010a
        /*090e*/ 	.byte	0x3f
	.zero		1


	//   ....[63]....
        /*0910*/ 	.word	0x00013dc0
        /*0914*/ 	.word	0x00000003
        /*0918*/ 	.word	0x00029880
        /*091c*/ 	.short	0x010a
        /*091e*/ 	.byte	0x3f
	.zero		1


	//   ....[64]....
        /*0920*/ 	.word	0x00013e30
        /*0924*/ 	.word	0x00000003
        /*0928*/ 	.word	0x00029800
        /*092c*/ 	.short	0x010a
        /*092e*/ 	.byte	0x3f
	.zero		1


	//   ....[65]....
        /*0930*/ 	.word	0x00013e80
        /*0934*/ 	.word	0x00000002
        /*0938*/ 	.word	0x00029830
        /*093c*/ 	.short	0x010a
        /*093e*/ 	.byte	0x3f
	.zero		1


	//   ....[66]....
        /*0940*/ 	.word	0x00013ee0
        /*0944*/ 	.word	0x00000007
        /*0948*/ 	.word	0x00029830
        /*094c*/ 	.short	0x010a
        /*094e*/ 	.byte	0x3f
	.zero		1


	//   ....[67]....
        /*0950*/ 	.word	0x00013f40
        /*0954*/ 	.word	0x00000007
        /*0958*/ 	.word	0x00029850
        /*095c*/ 	.short	0x010a
        /*095e*/ 	.byte	0x3f
	.zero		1


	//   ....[68]....
        /*0960*/ 	.word	0x00013fa0
        /*0964*/ 	.word	0x00000007
        /*0968*/ 	.word	0x00029830
        /*096c*/ 	.short	0x010a
        /*096e*/ 	.byte	0x3f
	.zero		1


	//   ....[69]....
        /*0970*/ 	.word	0x00014000
        /*0974*/ 	.word	0x00000007
        /*0978*/ 	.word	0x00029850
        /*097c*/ 	.short	0x010a
        /*097e*/ 	.byte	0x3f
	.zero		1


	//   ....[70]....
        /*0980*/ 	.word	0x00014060
        /*0984*/ 	.word	0x00000005
        /*0988*/ 	.word	0x00029850
        /*098c*/ 	.short	0x010a
        /*098e*/ 	.byte	0x3f
	.zero		1


	//   ....[71]....
        /*0990*/ 	.word	0x000141b0
        /*0994*/ 	.word	0x00000002
        /*0998*/ 	.word	0x00029880
        /*099c*/ 	.short	0x010a
        /*099e*/ 	.byte	0x3f
	.zero		1


	//   ....[72]....
        /*09a0*/ 	.word	0x00014200
        /*09a4*/ 	.word	0x00000002
        /*09a8*/ 	.word	0x00029840
        /*09ac*/ 	.short	0x010a
        /*09ae*/ 	.byte	0x3f
	.zero		1


	//   ....[73]....
        /*09b0*/ 	.word	0x00014780
        /*09b4*/ 	.word	0x00000011
        /*09b8*/ 	.word	0x00029820
        /*09bc*/ 	.short	0x010a
        /*09be*/ 	.byte	0x3f
	.zero		1


	//   ....[74]....
        /*09c0*/ 	.word	0x000147d0
        /*09c4*/ 	.word	0x00000004
        /*09c8*/ 	.word	0x00029880
        /*09cc*/ 	.short	0x010a
        /*09ce*/ 	.byte	0x3f
	.zero		1


	//   ....[75]....
        /*09d0*/ 	.word	0x00014820
        /*09d4*/ 	.word	0x00000004
        /*09d8*/ 	.word	0x00029840
        /*09dc*/ 	.short	0x010a
        /*09de*/ 	.byte	0x3f
	.zero		1


	//   ....[76]....
        /*09e0*/ 	.word	0x00014870
        /*09e4*/ 	.word	0x00000013
        /*09e8*/ 	.word	0x00029870
        /*09ec*/ 	.short	0x010a
        /*09ee*/ 	.byte	0x3f
	.zero		1


	//   ....[77]....
        /*09f0*/ 	.word	0x000148c0
        /*09f4*/ 	.word	0x00000013
        /*09f8*/ 	.word	0x00029860
        /*09fc*/ 	.short	0x010a
        /*09fe*/ 	.byte	0x3f
	.zero		1


	//   ....[78]....
        /*0a00*/ 	.word	0x00014910
        /*0a04*/ 	.word	0x00000010
        /*0a08*/ 	.word	0x00029870
        /*0a0c*/ 	.short	0x010a
        /*0a0e*/ 	.byte	0x3f
	.zero		1


	//   ....[79]....
        /*0a10*/ 	.word	0x00014960
        /*0a14*/ 	.word	0x00000010
        /*0a18*/ 	.word	0x00029860
        /*0a1c*/ 	.short	0x010a
        /*0a1e*/ 	.byte	0x3f
	.zero		1


	//   ....[80]....
        /*0a20*/ 	.word	0x000149b0
        /*0a24*/ 	.word	0x00000003
        /*0a28*/ 	.word	0x00029820
        /*0a2c*/ 	.short	0x010a
        /*0a2e*/ 	.byte	0x3f
	.zero		1


	//   ....[81]....
        /*0a30*/ 	.word	0x00014b50
        /*0a34*/ 	.word	0x00000007
        /*0a38*/ 	.word	0x00000000
        /*0a3c*/ 	.short	0x010a
        /*0a3e*/ 	.byte	0x3f
	.zero		1


	//   ....[82]....
        /*0a40*/ 	.word	0x00014ba0
        /*0a44*/ 	.word	0x00000005
        /*0a48*/ 	.word	0x00000000
        /*0a4c*/ 	.short	0x010a
        /*0a4e*/ 	.byte	0x3f
	.zero		1


	//   ....[83]....
        /*0a50*/ 	.word	0x00014bf0
        /*0a54*/ 	.word	0x00000005
        /*0a58*/ 	.word	0x00029860
        /*0a5c*/ 	.short	0x010a
        /*0a5e*/ 	.byte	0x3f
	.zero		1


	//   ....[84]....
        /*0a60*/ 	.word	0x00014c40
        /*0a64*/ 	.word	0x00000003
        /*0a68*/ 	.word	0x00029860
        /*0a6c*/ 	.short	0x010a
        /*0a6e*/ 	.byte	0x3f
	.zero		1


	//   ....[85]....
        /*0a70*/ 	.word	0x00014c90
        /*0a74*/ 	.word	0x00000005
        /*0a78*/ 	.word	0x00029880
        /*0a7c*/ 	.short	0x010a
        /*0a7e*/ 	.byte	0x3f
	.zero		1


	//----- nvinfo : EIATTR_NUM_MBARRIERS
	.align		4
.L_307:
        /*0a80*/ 	.byte	0x03, 0x38
        /*0a82*/ 	.short	0x0016


	//----- nvinfo : EIATTR_EXIT_INSTR_OFFSETS
	.align		4
        /*0a84*/ 	.byte	0x04, 0x1c
        /*0a86*/ 	.short	(.L_309 - .L_308)


	//   ....[0]....
.L_308:
        /*0a88*/ 	.word	0x00000a40


	//   ....[1]....
        /*0a8c*/ 	.word	0x0000fe50


	//   ....[2]....
        /*0a90*/ 	.word	0x00013e10


	//----- nvinfo : EIATTR_MAX_THREADS
	.align		4
.L_309:
        /*0a94*/ 	.byte	0x04, 0x05
        /*0a96*/ 	.short	(.L_311 - .L_310)
.L_310:
        /*0a98*/ 	.word	0x00000180
        /*0a9c*/ 	.word	0x00000001
        /*0aa0*/ 	.word	0x00000001


	//----- nvinfo : EIATTR_CRS_STACK_SIZE
	.align		4
.L_311:
        /*0aa4*/ 	.byte	0x04, 0x1e
        /*0aa6*/ 	.short	(.L_313 - .L_312)
.L_312:
        /*0aa8*/ 	.word	0x00000000


	//----- nvinfo : EIATTR_CBANK_PARAM_SIZE
	.align		4
.L_313:
        /*0aac*/ 	.byte	0x03, 0x19
        /*0aae*/ 	.short	0x0af0


	//----- nvinfo : EIATTR_PARAM_CBANK
	.align		4
        /*0ab0*/ 	.byte	0x04, 0x0a
        /*0ab2*/ 	.short	(.L_315 - .L_314)
	.align		4
.L_314:
        /*0ab4*/ 	.word	index@(.nv.constant0._ZN7cutlass13device_kernelIN5flash11enable_sm90INS1_16FlashAttnFwdSm90INS1_25CollectiveMainloopFwdSm90ILi2EN4cute5tupleIJNS5_1CILi1EEES8_S8_EEENS6_IJNS7_ILi128EEENS7_ILi160EEENS7_ILi192EEEEEELi128ENS_12float_e4m3_tEfNS_4arch4Sm90ELb1ELb0ELb1ELb0ELb0ELb0ELb0ELb1ELb1ELb1ELb0ELb0EEENS1_21CollectiveEpilogueFwdINS6_IJSA_SA_SB_EEES9_NS_10bfloat16_tESG_Li256ELb0ELb1ELb0ELb1EEENS1_30DynamicPersistentTileSchedulerILi256ELi128ELb0ELb1ELb1EEEEEEEEEvNT_6ParamsE)
        /*0ab8*/ 	.short	0x0210
        /*0aba*/ 	.short	0x0af0


	//----- nvinfo : EIATTR_SW_WAR
	.align		4
.L_315:
        /*0abc*/ 	.byte	0x04, 0x36
        /*0abe*/ 	.short	(.L_317 - .L_316)
.L_316:
        /*0ac0*/ 	.word	0x00000008
.L_317:


//--------------------- .nv.info._ZN7cutlass13device_kernelIN5flash11enable_sm90INS1_16FlashAttnFwdSm90INS1_25CollectiveMainloopFwdSm90ILi2EN4cute5tupleIJNS5_1CILi1EEES8_S8_EEENS6_IJNS7_ILi128EEENS7_ILi160EEENS7_ILi192EEEEEELi128ENS_12float_e4m3_tEfNS_4arch4Sm90ELb1ELb0ELb1ELb1ELb0ELb0ELb0ELb1ELb1ELb1ELb0ELb0EEENS1_21CollectiveEpilogueFwdINS6_IJSA_SA_SB_EEES9_NS_10bfloat16_tESG_Li256ELb1ELb1ELb0ELb1EEENS1_36VarlenDynamicPersistentTileSchedulerILi128ELi160ELi256ELi128ELb0ELb1ELb1ELb1ELb1ELb1EEEEEEEEEvNT_6ParamsE --------------------------
	.section	.nv.info._ZN7cutlass13device_kernelIN5flash11enable_sm90INS1_16FlashAttnFwdSm90INS1_25CollectiveMainloopFwdSm90ILi2EN4cute5tupleIJNS5_1CILi1EEES8_S8_EEENS6_IJNS7_ILi128EEENS7_ILi160EEENS7_ILi192EEEEEELi128ENS_12float_e4m3_tEfNS_4arch4Sm90ELb1ELb0ELb1ELb1ELb0ELb0ELb0ELb1ELb1ELb1ELb0ELb0EEENS1_21CollectiveEpilogueFwdINS6_IJSA_SA_SB_EEES9_NS_10bfloat16_tESG_Li256ELb1ELb1ELb0ELb1EEENS1_36VarlenDynamicPersistentTileSchedulerILi128ELi160ELi256ELi128ELb0ELb1ELb1ELb1ELb1ELb1EEEEEEEEEvNT_6ParamsE,"",@"SHT_CUDA_INFO"
	.sectionflags	@""
	.align	4


	//----- nvinfo : EIATTR_CUDA_API_VERSION
	.align		4
        /*0000*/ 	.byte	0x04, 0x37
        /*0002*/ 	.short	(.L_319 - .L_318)
.L_318:
        /*0004*/ 	.word	0x00000082


	//----- nvinfo : EIATTR_KPARAM_INFO
	.align		4
.L_319:
        /*0008*/ 	.byte	0x04, 0x17
        /*000a*/ 	.short	(.L_321 - .L_320)
.L_320:
        /*000c*/ 	.word	0x00000000
        /*0010*/ 	.short	0x0000
        /*0012*/ 	.short	0x0070
        /*0014*/ 	.byte	0x00, 0xf0, 0x01, 0x2a


	//----- nvinfo : EIATTR_SPARSE_MMA_MASK
	.align		4
.L_321:
        /*0018*/ 	.byte	0x03, 0x50
        /*001a*/ 	.short	0x0000


	//----- nvinfo : EIATTR_MAXREG_COUNT
	.align		4
        /*001c*/ 	.byte	0x03, 0x1b
        /*001e*/ 	.short	0x00a8


	//----- nvinfo : EIATTR_NUM_BARRIERS
	.align		4
        /*0020*/ 	.byte	0x02, 0x4c
        /*0022*/ 	.byte	0x10
	.zero		1


	//----- nvinfo : EIATTR_EXTERNS
	.align		4
        /*0024*/ 	.byte	0x04, 0x0f
        /*0026*/ 	.short	(.L_323 - .L_322)


	//   ....[0]....
	.align		4
.L_322:
        /*0028*/ 	.word	index@(__assertfail)


	//----- nvinfo : EIATTR_ANNOTATIONS
	.align		4
.L_323:
        /*002c*/ 	.byte	0x04, 0x55
        /*002e*/ 	.short	(.L_325 - .L_324)


	//   ....[0]....
.L_324:
        /* <DEDUP_REMOVED lines=33> */


	//----- nvinfo : EIATTR_MERCURY_ISA_VERSION
	.align		4
.L_325:
        /*0228*/ 	.byte	0x03, 0x5f
        /*022a*/ 	.short	0x0101


	//----- nvinfo : EIATTR_UNUSED_LOAD_BYTE_OFFSET
	.align		4
        /*022c*/ 	.byte	0x04, 0x44
        /*022e*/ 	.short	(.L_327 - .L_326)


	//   ....[0]....
.L_326:
        /*0230*/ 	.word	0x00000a40
        /*0234*/ 	.word	0x0000fff0


	//   ....[1]....
        /*0238*/ 	.word	0x0000dc60
        /*023c*/ 	.word	0x0000fff0


	//----- nvinfo : EIATTR_INT_WARP_WIDE_INSTR_OFFSETS
	.align		4
.L_327:
        /*0240*/ 	.byte	0x04, 0x31
        /*0242*/ 	.short	(.L_329 - .L_328)


	//   ....[0]....
.L_328:
        /*0244*/ 	.word	0x00000130


	//   ....[1]....
        /*0248*/ 	.word	0x00000170


	//   ....[2]....
        /*024c*/ 	.word	0x000001e0


	//   ....[3]....
        /*0250*/ 	.word	0x00011a70


	//   ....[4]....
        /*0254*/ 	.word	0x00011b00


	//   ....[5]....
        /*0258*/ 	.word	0x00014360


	//   ....[6]....
        /*025c*/ 	.word	0x000143f0


	//----- nvinfo : EIATTR_COOP_GROUP_MASK_REGIDS
	.align		4
.L_329:
        /*0260*/ 	.byte	0x04, 0x29
        /*0262*/ 	.short	(.L_331 - .L_330)


	//   ....[0]....
.L_330:
        /*0264*/ 	.word	0xffffffff


	//   ....[1]....
        /*0268*/ 	.word	0xffffffff


	//   ....[2]....
        /*026c*/ 	.word	0xffffffff


	//   ....[3]....
        /*0270*/ 	.word	0xffffffff


	//   ....[4]....
        /*0274*/ 	.word	0xffffffff


	//   ....[5]....
        /*0278*/ 	.word	0xffffffff


	//   ....[6]....
        /*027c*/ 	.word	0xffffffff


	//   ....[7]....
        /*0280*/ 	.word	0xffffffff


	//   ....[8]....
        /*0284*/ 	.word	0xffffffff


	//   ....[9]....
        /*0288*/ 	.word	0xffffffff


	//   ....[10]....
        /*028c*/ 	.word	0xffffffff


	//   ....[11]....
        /*0290*/ 	.word	0xffffffff


	//   ....[12]....
        /*0294*/ 	.word	0xffffffff


	//   ....[13]....
        /*0298*/ 	.word	0xffffffff


	//   ....[14]....
        /*029c*/ 	.word	0xffffffff


	//   ....[15]....
        /*02a0*/ 	.word	0xffffffff


	//   ....[16]....
        /*02a4*/ 	.word	0xffffffff


	//   ....[17]....
        /*02a8*/ 	.word	0xffffffff


	//   ....[18]....
        /*02ac*/ 	.word	0xffffffff


	//   ....[19]....
        /*02b0*/ 	.word	0xffffffff


	//   ....[20]....
        /*02b4*/ 	.word	0xffffffff


	//   ....[21]....
        /*02b8*/ 	.word	0xffffffff


	//   ....[22]....
        /*02bc*/ 	.word	0xffffffff


	//   ....[23]....
        /*02c0*/ 	.word	0xffffffff


	//   ....[24]....
        /*02c4*/ 	.word	0xffffffff


	//   ....[25]....
        /*02c8*/ 	.word	0xffffffff


	//   ....[26]....
        /*02cc*/ 	.word	0xffffffff


	//   ....[27]....
        /*02d0*/ 	.word	0xffffffff


	//   ....[28]....
        /*02d4*/ 	.word	0xffffffff


	//   ....[29]....
        /*02d8*/ 	.word	0xffffffff


	//   ....[30]....
        /*02dc*/ 	.word	0xffffffff


	//   ....[31]....
        /*02e0*/ 	.word	0xffffffff


	//   ....[32]....
        /*02e4*/ 	.word	0xffffffff


	//   ....[33]....
        /*02e8*/ 	.word	0xffffffff


	//   ....[34]....
        /*02ec*/ 	.word	0xffffffff


	//   ....[35]....
        /*02f0*/ 	.word	0xffffffff


	//   ....[36]....
        /*02f4*/ 	.word	0xffffffff


	//   ....[37]....
        /*02f8*/ 	.word	0xffffffff


	//   ....[38]....
        /*02fc*/ 	.word	0xffffffff


	//   ....[39]....
        /*0300*/ 	.word	0xffffffff


	//   ....[40]....
        /*0304*/ 	.word	0xffffffff


	//   ....[41]....
        /*0308*/ 	.word	0xffffffff


	//   ....[42]....
        /*030c*/ 	.word	0xffffffff


	//   ....[43]....
        /*0310*/ 	.word	0xffffffff


	//   ....[44]....
        /*0314*/ 	.word	0xffffffff


	//   ....[45]....
        /*0318*/ 	.word	0xffffffff


	//   ....[46]....
        /*031c*/ 	.word	0xffffffff


	//   ....[47]....
        /*0320*/ 	.word	0xffffffff


	//   ....[48]....
        /*0324*/ 	.word	0xffffffff


	//   ....[49]....
        /*0328*/ 	.word	0xffffffff


	//   ....[50]....
        /*032c*/ 	.word	0xffffffff


	//   ....[51]....
        /*0330*/ 	.word	0xffffffff


	//   ....[52]....
        /*0334*/ 	.word	0xffffffff


	//   ....[53]....
        /*0338*/ 	.word	0xffffffff


	//   ....[54]....
        /*033c*/ 	.word	0xffffffff


	//   ....[55]....
        /*0340*/ 	.word	0xffffffff


	//   ....[56]....
        /*0344*/ 	.word	0xffffffff


	//   ....[57]....
        /*0348*/ 	.word	0xffffffff


	//   ....[58]....
        /*034c*/ 	.word	0xffffffff


	//   ....[59]....
        /*0350*/ 	.word	0xffffffff


	//   ....[60]....
        /*0354*/ 	.word	0xffffffff


	//   ....[61]....
        /*0358*/ 	.word	0xffffffff


	//   ....[62]....
        /*035c*/ 	.word	0xffffffff


	//   ....[63]....
        /*0360*/ 	.word	0xffffffff


	//   ....[64]....
        /*0364*/ 	.word	0xffffffff


	//   ....[65]....
        /*0368*/ 	.word	0xffffffff


	//   ....[66]....
        /*036c*/ 	.word	0xffffffff


	//   ....[67]....
        /*0370*/ 	.word	0xffffffff


	//   ....[68]....
        /*0374*/ 	.word	0xffffffff


	//   ....[69]....
        /*0378*/ 	.word	0xffffffff


	//   ....[70]....
        /*037c*/ 	.word	0xffffffff


	//   ....[71]....
        /*0380*/ 	.word	0xffffffff


	//   ....[72]....
        /*0384*/ 	.word	0xffffffff


	//   ....[73]....
        /*0388*/ 	.word	0xffffffff


	//   ....[74]....
        /*038c*/ 	.word	0xffffffff


	//   ....[75]....
        /*0390*/ 	.word	0xffffffff


	//   ....[76]....
        /*0394*/ 	.word	0xffffffff


	//   ....[77]....
        /*0398*/ 	.word	0xffffffff


	//   ....[78]....
        /*039c*/ 	.word	0xffffffff


	//   ....[79]....
        /*03a0*/ 	.word	0xffffffff


	//   ....[80]....
        /*03a4*/ 	.word	0xffffffff


	//   ....[81]....
        /*03a8*/ 	.word	0xffffffff


	//   ....[82]....
        /*03ac*/ 	.word	0xffffffff


	//   ....[83]....
        /*03b0*/ 	.word	0xffffffff


	//   ....[84]....
        /*03b4*/ 	.word	0xffffffff


	//   ....[85]....
        /*03b8*/ 	.word	0xffffffff


	//   ....[86]....
        /*03bc*/ 	.word	0xffffffff


	//   ....[87]....
        /*03c0*/ 	.word	0xffffffff


	//   ....[88]....
        /*03c4*/ 	.word	0xffffffff


	//   ....[89]....
        /*03c8*/ 	.word	0xffffffff


	//   ....[90]....
        /*03cc*/ 	.word	0xffffffff


	//   ....[91]....
        /*03d0*/ 	.word	0xffffffff


	//   ....[92]....
        /*03d4*/ 	.word	0xffffffff


	//   ....[93]....
        /*03d8*/ 	.word	0xffffffff


	//   ....[94]....
        /*03dc*/ 	.word	0xffffffff


	//   ....[95]....
        /*03e0*/ 	.word	0xffffffff


	//   ....[96]....
        /*03e4*/ 	.word	0xffffffff


	//   ....[97]....
        /*03e8*/ 	.word	0xffffffff


	//   ....[98]....
        /*03ec*/ 	.word	0xffffffff


	//   ....[99]....
        /*03f0*/ 	.word	0xffffffff


	//   ....[100]....
        /*03f4*/ 	.word	0xffffffff


	//   ....[101]....
        /*03f8*/ 	.word	0xffffffff


	//   ....[102]....
        /*03fc*/ 	.word	0xffffffff


	//   ....[103]....
        /*0400*/ 	.word	0xffffffff


	//   ....[104]....
        /*0404*/ 	.word	0xffffffff


	//   ....[105]....
        /*0408*/ 	.word	0xffffffff


	//   ....[106]....
        /*040c*/ 	.word	0xffffffff


	//   ....[107]....
        /*0410*/ 	.word	0xffffffff


	//   ....[108]....
        /*0414*/ 	.word	0xffffffff


	//   ....[109]....
        /*0418*/ 	.word	0xffffffff


	//   ....[110]....
        /*041c*/ 	.word	0xffffffff


	//   ....[111]....
        /*0420*/ 	.word	0xffffffff


	//   ....[112]....
        /*0424*/ 	.word	0xffffffff


	//   ....[113]....
        /*0428*/ 	.word	0xffffffff


	//   ....[114]....
        /*042c*/ 	.word	0xffffffff


	//   ....[115]....
        /*0430*/ 	.word	0xffffffff


	//   ....[116]....
        /*0434*/ 	.word	0xffffffff


	//   ....[117]....
        /*0438*/ 	.word	0xffffffff


	//   ....[118]....
        /*043c*/ 	.word	0xffffffff


	//   ....[119]....
        /*0440*/ 	.word	0xffffffff


	//   ....[120]....
        /*0444*/ 	.word	0xffffffff


	//   ....[121]....
        /*0448*/ 	.word	0xffffffff


	//   ....[122]....
        /*044c*/ 	.word	0xffffffff


	//   ....[123]....
        /*0450*/ 	.word	0x0500000f


	//   ....[124]....
        /*0454*/ 	.word	0x0500000f


	//   ....[125]....
        /*0458*/ 	.word	0x0500000f


	//   ....[126]....
        /*045c*/ 	.word	0x0500000f


	//   ....[127]....
        /*0460*/ 	.word	0x0500000f


	//   ....[128]....
        /*0464*/ 	.word	0x0500000f


	//   ....[129]....
        /*0468*/ 	.word	0x0500000f


	//   ....[130]....
        /*046c*/ 	.word	0x0500000f


	//   ....[131]....
        /*0470*/ 	.word	0x0500000f


	//   ....[132]....
        /*0474*/ 	.word	0x0500000f


	//----- nvinfo : EIATTR_COOP_GROUP_INSTR_OFFSETS
	.align		4
.L_331:
        /*0478*/ 	.byte	0x04, 0x28
        /*047a*/ 	.short	(.L_333 - .L_332)


	//   ....[0]....
.L_332:
        /*047c*/ 	.word	0x00000070


	//   ....[1]....
        /*0480*/ 	.word	0x00000140


	//   ....[2]....
        /*0484*/ 	.word	0x00000190


	//   ....[3]....
        /*0488*/ 	.word	0x000003c0


	//   ....[4]....
        /*048c*/ 	.word	0x00000520


	//   ....[5]....
        /*0490*/ 	.word	0x00000640


	//   ....[6]....
        /*0494*/ 	.word	0x000007a0


	//   ....[7]....
        /*0498*/ 	.word	0x00001640


	//   ....[8]....
        /*049c*/ 	.word	0x00002d30


	//   ....[9]....
        /*04a0*/ 	.word	0x00002d50


	//   ....[10]....
        /*04a4*/ 	.word	0x00003b00


	//   ....[11]....
        /*04a8*/ 	.word	0x00003ba0


	//   ....[12]....
        /*04ac*/ 	.word	0x00004750


	//   ....[13]....
        /*04b0*/ 	.word	0x000047e0


	//   ....[14]....
        /*04b4*/ 	.word	0x000067a0


	//   ....[15]....
        /*04b8*/ 	.word	0x00007160


	//   ....[16]....
        /*04bc*/ 	.word	0x000077f0


	//   ....[17]....
        /*04c0*/ 	.word	0x00007900


	//   ....[18]....
        /*04c4*/ 	.word	0x000085a0


	//   ....[19]....
        /*04c8*/ 	.word	0x000085f0


	//   ....[20]....
        /*04cc*/ 	.word	0x0000b920


	//   ....[21]....
        /*04d0*/ 	.word	0x0000b980


	//   ....[22]....
        /*04d4*/ 	.word	0x0000b9a0


	//   ....[23]....
        /*04d8*/ 	.word	0x0000b9c0


	//   ....[24]....
        /*04dc*/ 	.word	0x0000d4e0


	//   ....[25]....
        /*04e0*/ 	.word	0x0000d4f0


	//   ....[26]....
        /*04e4*/ 	.word	0x0000d570


	//   ....[27]....
        /*04e8*/ 	.word	0x0000d580


	//   ....[28]....
        /*04ec*/ 	.word	0x0000e4e0


	//   ....[29]....
        /*04f0*/ 	.word	0x0000e4f0


	//   ....[30]....
        /*04f4*/ 	.word	0x0000e500


	//   ....[31]....
        /*04f8*/ 	.word	0x0000e510


	//   ....[32]....
        /*04fc*/ 	.word	0x0000e520


	//   ....[33]....
        /*0500*/ 	.word	0x0000e530


	//   ....[34]....
        /*0504*/ 	.word	0x0000e540


	//   ....[35]....
        /*0508*/ 	.word	0x0000e550


	//   ....[36]....
        /*050c*/ 	.word	0x0000e580


	//   ....[37]....
        /*0510*/ 	.word	0x0000e590


	//   ....[38]....
        /*0514*/ 	.word	0x0000e5c0


	//   ....[39]....
        /*0518*/ 	.word	0x0000e5d0


	//   ....[40]....
        /*051c*/ 	.word	0x0000e600


	//   ....[41]....
        /*0520*/ 	.word	0x0000e610


	//   ....[42]....
        /*0524*/ 	.word	0x0000e640


	//   ....[43]....
        /*0528*/ 	.word	0x0000e650


	//   ....[44]....
        /*052c*/ 	.word	0x0000e680


	//   ....[45]....
        /*0530*/ 	.word	0x0000e690


	//   ....[46]....
        /*0534*/ 	.word	0x0000e6c0


	//   ....[47]....
        /*0538*/ 	.word	0x0000e6d0


	//   ....[48]....
        /*053c*/ 	.word	0x0000e6f0


	//   ....[49]....
        /*0540*/ 	.word	0x0000e700


	//   ....[50]....
        /*0544*/ 	.word	0x0000e730


	//   ....[51]....
        /*0548*/ 	.word	0x0000e750


	//   ....[52]....
        /*054c*/ 	.word	0x0000e760


	//   ....[53]....
        /*0550*/ 	.word	0x0000e790


	//   ....[54]....
        /*0554*/ 	.word	0x0000e7e0


	//   ....[55]....
        /*0558*/ 	.word	0x0000e7f0


	//   ....[56]....
        /*055c*/ 	.word	0x0000e820


	//   ....[57]....
        /*0560*/ 	.word	0x0000e850


	//   ....[58]....
        /*0564*/ 	.word	0x0000e870


	//   ....[59]....
        /*0568*/ 	.word	0x0000e880


	//   ....[60]....
        /*056c*/ 	.word	0x0000ee20


	//   ....[61]....
        /*0570*/ 	.word	0x0000ee60


	//   ....[62]....
        /*0574*/ 	.word	0x0000eea0


	//   ....[63]....
        /*0578*/ 	.word	0x0000eee0


	//   ....[64]....
        /*057c*/ 	.word	0x0000f450


	//   ....[65]....
        /*0580*/ 	.word	0x0000f490


	//   ....[66]....
        /*0584*/ 	.word	0x0000f550


	//   ....[67]....
        /*0588*/ 	.word	0x0000f570


	//   ....[68]....
        /*058c*/ 	.word	0x0000f630


	//   ....[69]....
        /*0590*/ 	.word	0x0000f650


	//   ....[70]....
        /*0594*/ 	.word	0x0000f720


	//   ....[71]....
        /*0598*/ 	.word	0x0000f740


	//   ....[72]....
        /*059c*/ 	.word	0x00010000


	//   ....[73]....
        /*05a0*/ 	.word	0x00010020


	//   ....[74]....
        /*05a4*/ 	.word	0x000100e0


	//   ....[75]....
        /*05a8*/ 	.word	0x00010100


	//   ....[76]....
        /*05ac*/ 	.word	0x000101c0


	//   ....[77]....
        /*05b0*/ 	.word	0x000101e0


	//   ....[78]....
        /*05b4*/ 	.word	0x000102b0


	//   ....[79]....
        /*05b8*/ 	.word	0x000102d0


	//   ....[80]....
        /*05bc*/ 	.word	0x00010410


	//   ....[81]....
        /*05c0*/ 	.word	0x000105f0


	//   ....[82]....
        /*05c4*/ 	.word	0x00010620


	//   ....[83]....
        /*05c8*/ 	.word	0x00010650


	//   ....[84]....
        /*05cc*/ 	.word	0x00010690


	//   ....[85]....
        /*05d0*/ 	.word	0x000106c0


	//   ....[86]....
        /*05d4*/ 	.word	0x00010700


	//   ....[87]....
        /*05d8*/ 	.word	0x00010890


	//   ....[88]....
        /*05dc*/ 	.word	0x000108c0


	//   ....[89]....
        /*05e0*/ 	.word	0x000108f0


	//   ....[90]....
        /*05e4*/ 	.word	0x00010920


	//   ....[91]....
        /*05e8*/ 	.word	0x00010950


	//   ....[92]....
        /*05ec*/ 	.word	0x00010990


	//   ....[93]....
        /*05f0*/ 	.word	0x00010a30


	//   ....[94]....
        /*05f4*/ 	.word	0x00010ac0


	//   ....[95]....
        /*05f8*/ 	.word	0x00010b70


	//   ....[96]....
        /*05fc*/ 	.word	0x000121f0


	//   ....[97]....
        /*0600*/ 	.word	0x00012ea0


	//   ....[98]....
        /*0604*/ 	.word	0x00012ec0


	//   ....[99]....
        /*0608*/ 	.word	0x00012f70


	//   ....[100]....
        /*060c*/ 	.word	0x00012f80


	//   ....[101]....
        /*0610*/ 	.word	0x00013010


	//   ....[102]....
        /*0614*/ 	.word	0x00013020


	//   ....[103]....
        /*0618*/ 	.word	0x00013030


	//   ....[104]....
        /*061c*/ 	.word	0x00013040


	//   ....[105]....
        /*0620*/ 	.word	0x00014d70


	//   ....[106]....
        /*0624*/ 	.word	0x00014da0


	//   ....[107]....
        /*0628*/ 	.word	0x00014dd0


	//   ....[108]....
        /*062c*/ 	.word	0x00014e10


	//   ....[109]....
        /*0630*/ 	.word	0x00014e40


	//   ....[110]....
        /*0634*/ 	.word	0x00014e70


	//   ....[111]....
        /*0638*/ 	.word	0x00014e80


	//   ....[112]....
        /*063c*/ 	.word	0x00014e90


	//   ....[113]....
        /*0640*/ 	.word	0x00014fd0


	//   ....[114]....
        /*0644*/ 	.word	0x00015010


	//   ....[115]....
        /*0648*/ 	.word	0x00015040


	//   ....[116]....
        /*064c*/ 	.word	0x00015070


	//   ....[117]....
        /*0650*/ 	.word	0x000150a0


	//   ....[118]....
        /*0654*/ 	.word	0x000150d0


	//   ....[119]....
        /*0658*/ 	.word	0x00015160


	//   ....[120]....
        /*065c*/ 	.word	0x000151f0


	//   ....[121]....
        /*0660*/ 	.word	0x00015260


	//   ....[122]....
        /*0664*/ 	.word	0x000158f0


	//   ....[123]....
        /*0668*/ 	.word	0x00015ed0


	//   ....[124]....
        /*066c*/ 	.word	0x000160b0


	//   ....[125]....
        /*0670*/ 	.word	0x00016110


	//   ....[126]....
        /*0674*/ 	.word	0x00016180


	//   ....[127]....
        /*0678*/ 	.word	0x00016280


	//   ....[128]....
        /*067c*/ 	.word	0x00016320


	//   ....[129]....
        /*0680*/ 	.word	0x00016420


	//   ....[130]....
        /*0684*/ 	.word	0x00016480


	//   ....[131]....
        /*0688*/ 	.word	0x00016560


	//   ....[132]....
        /*068c*/ 	.word	0x000168b0


	//----- nvinfo : EIATTR_REG_RECONFIG
	.align		4
.L_333:
        /*0690*/ 	.byte	0x01, 0x54
	.zero		2


	//----- nvinfo : EIATTR_SYSCALL_OFFSETS
	.align		4
        /*0694*/ 	.byte	0x04, 0x46
        /*0696*/ 	.short	(.L_335 - .L_334)


	//   ....[0]....
.L_334:
        /*0698*/ 	.word	0x00001820


	//   ....[1]....
        /*069c*/ 	.word	0x00011c70


	//   ....[2]....
        /*06a0*/ 	.word	0x00011dd0


	//   ....[3]....
        /*06a4*/ 	.word	0x00011f20


	//   ....[4]....
        /*06a8*/ 	.word	0x00012060


	//   ....[5]....
        /*06ac*/ 	.word	0x00012a80


	//----- nvinfo : EIATTR_MBARRIER_INSTR_OFFSETS
	.align		4
.L_335:
        /*06b0*/ 	.byte	0x04, 0x39
        /*06b2*/ 	.short	(.L_337 - .L_336)


	//   ....[0]....
.L_336:
        /*06b4*/ 	.word	0x00000270
        /*06b8*/ 	.word	0x000000ff
        /*06bc*/ 	.word	0x00029800
        /*06c0*/ 	.short	0x0100
        /*06c2*/ 	.byte	0x08
	.zero		1


	//   ....[1]....
        /*06c4*/ 	.word	0x00000280
        /*06c8*/ 	.word	0x000000ff
        /*06cc*/ 	.word	0x00029820
        /*06d0*/ 	.short	0x0100
        /*06d2*/ 	.byte	0x08
	.zero		1


	//   ....[2]....
        /*06d4*/ 	.word	0x00000370
        /*06d8*/ 	.word	0x000000ff
        /*06dc*/ 	.word	0x00029830
        /*06e0*/ 	.short	0x0100
        /*06e2*/ 	.byte	0x08
	.zero		1


	//   ....[3]....
        /*06e4*/ 	.word	0x00000380
        /*06e8*/ 	.word	0x000000ff
        /*06ec*/ 	.word	0x00029840
        /*06f0*/ 	.short	0x0100
        /*06f2*/ 	.byte	0x08
	.zero		1


	//   ....[4]....
        /*06f4*/ 	.word	0x00000390
        /*06f8*/ 	.word	0x000000ff
        /*06fc*/ 	.word	0x00029838
        /*0700*/ 	.short	0x0100
        /*0702*/ 	.byte	0x08
	.zero		1


	//   ....[5]....
        /*0704*/ 	.word	0x000003a0
        /*0708*/ 	.word	0x000000ff
        /*070c*/ 	.word	0x00029848
        /*0710*/ 	.short	0x0100
        /*0712*/ 	.byte	0x08
	.zero		1


	//   ....[6]....
        /*0714*/ 	.word	0x000004d0
        /*0718*/ 	.word	0x000000ff
        /*071c*/ 	.word	0x00029850
        /*0720*/ 	.short	0x0100
        /*0722*/ 	.byte	0x08
	.zero		1


	//   ....[7]....
        /*0724*/ 	.word	0x000004e0
        /*0728*/ 	.word	0x000000ff
        /*072c*/ 	.word	0x00029860
        /*0730*/ 	.short	0x0100
        /*0732*/ 	.byte	0x08
	.zero		1


	//   ....[8]....
        /*0734*/ 	.word	0x000004f0
        /*0738*/ 	.word	0x000000ff
        /*073c*/ 	.word	0x00029858
        /*0740*/ 	.short	0x0100
        /*0742*/ 	.byte	0x08
	.zero		1


	//   ....[9]....
        /*0744*/ 	.word	0x00000500
        /*0748*/ 	.word	0x000000ff
        /*074c*/ 	.word	0x00029868
        /*0750*/ 	.short	0x0100
        /*0752*/ 	.byte	0x08
	.zero		1


	//   ....[10]....
        /*0754*/ 	.word	0x000005f0
        /*0758*/ 	.word	0x000000ff
        /*075c*/ 	.word	0x00029870
        /*0760*/ 	.short	0x0100
        /*0762*/ 	.byte	0x06
	.zero		1


	//   ....[11]....
        /*0764*/ 	.word	0x00000600
        /*0768*/ 	.word	0x000000ff
        /*076c*/ 	.word	0x00029880
        /*0770*/ 	.short	0x0100
        /*0772*/ 	.byte	0x06
	.zero		1


	//   ....[12]....
        /*0774*/ 	.word	0x00000610
        /*0778*/ 	.word	0x000000ff
        /*077c*/ 	.word	0x00029878
        /*0780*/ 	.short	0x0100
        /*0782*/ 	.byte	0x06
	.zero		1


	//   ....[13]....
        /*0784*/ 	.word	0x00000620
        /*0788*/ 	.word	0x000000ff
        /*078c*/ 	.word	0x00029888
        /*0790*/ 	.short	0x0100
        /*0792*/ 	.byte	0x06
	.zero		1


	//   ....[14]....
        /*0794*/ 	.word	0x00000750
        /*0798*/ 	.word	0x000000ff
        /*079c*/ 	.word	0x00029890
        /*07a0*/ 	.short	0x0100
        /*07a2*/ 	.byte	0x08
	.zero		1


	//   ....[15]....
        /*07a4*/ 	.word	0x00000760
        /*07a8*/ 	.word	0x000000ff
        /*07ac*/ 	.word	0x000298a0
        /*07b0*/ 	.short	0x0100
        /*07b2*/ 	.byte	0x08
	.zero		1


	//   ....[16]....
        /*07b4*/ 	.word	0x00000770
        /*07b8*/ 	.word	0x000000ff
        /*07bc*/ 	.word	0x00029898
        /*07c0*/ 	.short	0x0100
        /*07c2*/ 	.byte	0x08
	.zero		1


	//   ....[17]....
        /*07c4*/ 	.word	0x00000780
        /*07c8*/ 	.word	0x000000ff
        /*07cc*/ 	.word	0x000298a8
        /*07d0*/ 	.short	0x0100
        /*07d2*/ 	.byte	0x08
	.zero		1


	//   ....[18]....
        /*07d4*/ 	.word	0x000008b0
        /*07d8*/ 	.word	0x000000ff
        /*07dc*/ 	.word	0x000298b0
        /*07e0*/ 	.short	0x0100
        /*07e2*/ 	.byte	0x08
	.zero		1


	//   ....[19]....
        /*07e4*/ 	.word	0x000008c0
        /*07e8*/ 	.word	0x000000ff
        /*07ec*/ 	.word	0x000298c0
        /*07f0*/ 	.short	0x0100
        /*07f2*/ 	.byte	0x08
	.zero		1


	//   ....[20]....
        /*07f4*/ 	.word	0x000008d0
        /*07f8*/ 	.word	0x000000ff
        /*07fc*/ 	.word	0x000298b8
        /*0800*/ 	.short	0x0100
        /*0802*/ 	.byte	0x08
	.zero		1


	//   ....[21]....
        /*0804*/ 	.word	0x000008e0
        /*0808*/ 	.word	0x000000ff
        /*080c*/ 	.word	0x000298c8
        /*0810*/ 	.short	0x0100
        /*0812*/ 	.byte	0x08
	.zero		1


	//   ....[22]....
        /*0814*/ 	.word	0x00001b50
        /*0818*/ 	.word	0x000000ff
        /*081c*/ 	.word	0x00029800
        /*0820*/ 	.short	0x010a
        /*0822*/ 	.byte	0x29
	.zero		1


	//   ....[23]....
        /*0824*/ 	.word	0x00001bf0
        /*0828*/ 	.word	0x00000002
        /*082c*/ 	.word	0x00029830
        /*0830*/ 	.short	0x010a
        /*0832*/ 	.byte	0x3f
	.zero		1


	//   ....[24]....
        /*0834*/ 	.word	0x00001c50
        /*0838*/ 	.word	0x00000002
        /*083c*/ 	.word	0x00029830
        /*0840*/ 	.short	0x010a
        /*0842*/ 	.byte	0x3f
	.zero		1


	//   ....[25]....
        /*0844*/ 	.word	0x00003520
        /*0848*/ 	.word	0x00000002
        /*084c*/ 	.word	0x00000000
        /*0850*/ 	.short	0x0101
        /*0852*/ 	.byte	0x3f
	.zero		1


	//   ....[26]....
        /*0854*/ 	.word	0x00005970
        /*0858*/ 	.word	0x000000ff
        /*085c*/ 	.word	0x00029830
        /*0860*/ 	.short	0x010a
        /*0862*/ 	.byte	0x06
	.zero		1


	//   ....[27]....
        /*0864*/ 	.word	0x000059b0
        /*0868*/ 	.word	0x000000ff
        /*086c*/ 	.word	0x00029830
        /*0870*/ 	.short	0x010a
        /*0872*/ 	.byte	0x06
	.zero		1


	//   ....[28]....
        /*0874*/ 	.word	0x000065f0
        /*0878*/ 	.word	0x000000ff
        /*087c*/ 	.word	0x00029850
        /*0880*/ 	.short	0x010a
        /*0882*/ 	.byte	0x06
	.zero		1


	//   ....[29]....
        /*0884*/ 	.word	0x00006630
        /*0888*/ 	.word	0x000000ff
        /*088c*/ 	.word	0x00029850
        /*0890*/ 	.short	0x010a
        /*0892*/ 	.byte	0x06
	.zero		1


	//   ....[30]....
        /*0894*/ 	.word	0x00009110
        /*0898*/ 	.word	0x00000002
        /*089c*/ 	.word	0x00000000
        /*08a0*/ 	.short	0x0101
        /*08a2*/ 	.byte	0x3f
	.zero		1


	//   ....[31]....
        /*08a4*/ 	.word	0x00009480
        /*08a8*/ 	.word	0x000000ff
        /*08ac*/ 	.word	0x00000000
        /*08b0*/ 	.short	0x0101
        /*08b2*/ 	.byte	0x06
	.zero		1


	//   ....[32]....
        /*08b4*/ 	.word	0x00009bb0
        /*08b8*/ 	.word	0x000000ff
        /*08bc*/ 	.word	0x00029830
        /*08c0*/ 	.short	0x010a
        /*08c2*/ 	.byte	0x06
	.zero		1


	//   ....[33]....
        /*08c4*/ 	.word	0x00009bf0
        /*08c8*/ 	.word	0x000000ff
        /*08cc*/ 	.word	0x00029830
        /*08d0*/ 	.short	0x010a
        /*08d2*/ 	.byte	0x06
	.zero		1


	//   ....[34]....
        /*08d4*/ 	.word	0x0000a800
        /*08d8*/ 	.word	0x000000ff
        /*08dc*/ 	.word	0x00029850
        /*08e0*/ 	.short	0x010a
        /*08e2*/ 	.byte	0x06
	.zero		1


	//   ....[35]....
        /*08e4*/ 	.word	0x0000a840
        /*08e8*/ 	.word	0x000000ff
        /*08ec*/ 	.word	0x00029850
        /*08f0*/ 	.short	0x010a
        /*08f2*/ 	.byte	0x06
	.zero		1


	//   ....[36]....
        /*08f4*/ 	.word	0x0000c7d0
        /*08f8*/ 	.word	0x00000002
        /*08fc*/ 	.word	0x00000000
        /*0900*/ 	.short	0x0101
        /*0902*/ 	.byte	0x3f
	.zero		1


	//   ....[37]....
        /*0904*/ 	.word	0x0000cb20
        /*0908*/ 	.word	0x000000ff
        /*090c*/ 	.word	0x00000000
        /*0910*/ 	.short	0x0101
        /*0912*/ 	.byte	0x06
	.zero		1


	//   ....[38]....
        /*0914*/ 	.word	0x0000d1a0
        /*0918*/ 	.word	0x000000ff
        /*091c*/ 	.word	0x00029850
        /*0920*/ 	.short	0x010a
        /*0922*/ 	.byte	0x09
	.zero		1


	//   ....[39]....
        /*0924*/ 	.word	0x0000d1e0
        /*0928*/ 	.word	0x000000ff
        /*092c*/ 	.word	0x00029850
        /*0930*/ 	.short	0x010a
        /*0932*/ 	.byte	0x09
	.zero		1


	//   ....[40]....
        /*0934*/ 	.word	0x0000d840
        /*0938*/ 	.word	0x000000ff
        /*093c*/ 	.word	0x00000000
        /*0940*/ 	.short	0x0101
        /*0942*/ 	.byte	0x04
	.zero		1


	//   ....[41]....
        /*0944*/ 	.word	0x0000f480
        /*0948*/ 	.word	0x00000003
        /*094c*/ 	.word	0x00000000
        /*0950*/ 	.short	0x0101
        /*0952*/ 	.byte	0x3f
	.zero		1


	//   ....[42]....
        /*0954*/ 	.word	0x00012440
        /*0958*/ 	.word	0x00000002
        /*095c*/ 	.word	0x00029880
        /*0960*/ 	.short	0x010a
        /*0962*/ 	.byte	0x3f
	.zero		1


	//   ....[43]....
        /*0964*/ 	.word	0x000125d0
        /*0968*/ 	.word	0x00000002
        /*096c*/ 	.word	0x00029840
        /*0970*/ 	.short	0x010a
        /*0972*/ 	.byte	0x3f
	.zero		1


	//   ....[44]....
        /*0974*/ 	.word	0x00013180
        /*0978*/ 	.word	0x00000011
        /*097c*/ 	.word	0x00029800
        /*0980*/ 	.short	0x0107
        /*0982*/ 	.byte	0x3f
	.zero		1


	//   ....[45]....
        /*0984*/ 	.word	0x00013280
        /*0988*/ 	.word	0x00000011
        /*098c*/ 	.word	0x00029800
        /*0990*/ 	.short	0x0101
        /*0992*/ 	.byte	0x3f
	.zero		1


	//   ....[46]....
        /*0994*/ 	.word	0x000132a0
        /*0998*/ 	.word	0x00000011
        /*099c*/ 	.word	0x00029820
        /*09a0*/ 	.short	0x010a
        /*09a2*/ 	.byte	0x3f
	.zero		1


	//   ....[47]....
        /*09a4*/ 	.word	0x000135b0
        /*09a8*/ 	.word	0x00000005
        /*09ac*/ 	.word	0x00029880
        /*09b0*/ 	.short	0x010a
        /*09b2*/ 	.byte	0x3f
	.zero		1


	//   ....[48]....
        /*09b4*/ 	.word	0x000137e0
        /*09b8*/ 	.word	0x00000005
        /*09bc*/ 	.word	0x00029840
        /*09c0*/ 	.short	0x010a
        /*09c2*/ 	.byte	0x3f
	.zero		1


	//   ....[49]....
        /*09c4*/ 	.word	0x00013ca0
        /*09c8*/ 	.word	0x00000013
        /*09cc*/ 	.word	0x00029870
        /*09d0*/ 	.short	0x010a
        /*09d2*/ 	.byte	0x3f
	.zero		1


	//   ....[50]....
        /*09d4*/ 	.word	0x00013d10
        /*09d8*/ 	.word	0x00000013
        /*09dc*/ 	.word	0x00029860
        /*09e0*/ 	.short	0x010a
        /*09e2*/ 	.byte	0x3f
	.zero		1


	//   ....[51]....
        /*09e4*/ 	.word	0x00014240
        /*09e8*/ 	.word	0x00000013
        /*09ec*/ 	.word	0x00029850
        /*09f0*/ 	.short	0x0101
        /*09f2*/ 	.byte	0x3f
	.zero		1


	//   ....[52]....
        /*09f4*/ 	.word	0x000142b0
        /*09f8*/ 	.word	0x00000013
        /*09fc*/ 	.word	0x00000000
        /*0a00*/ 	.short	0x0101
        /*0a02*/ 	.byte	0x3f
	.zero		1


	//   ....[53]....
        /*0a04*/ 	.word	0x000144e0
        /*0a08*/ 	.word	0x00000010
        /*0a0c*/ 	.word	0x00029870
        /*0a10*/ 	.short	0x010a
        /*0a12*/ 	.byte	0x3f
	.zero		1


	//   ....[54]....
        /*0a14*/ 	.word	0x00014550
        /*0a18*/ 	.word	0x00000010
        /*0a1c*/ 	.word	0x00029860
        /*0a20*/ 	.short	0x010a
        /*0a22*/ 	.byte	0x3f
	.zero		1


	//   ....[55]....
        /*0a24*/ 	.word	0x00014a90
        /*0a28*/ 	.word	0x00000010
        /*0a2c*/ 	.word	0x00029850
        /*0a30*/ 	.short	0x0101
        /*0a32*/ 	.byte	0x3f
	.zero		1


	//   ....[56]....
        /*0a34*/ 	.word	0x00014ae0
        /*0a38*/ 	.word	0x00000010
        /*0a3c*/ 	.word	0x00000000
        /*0a40*/ 	.short	0x0101
        /*0a42*/ 	.byte	0x3f
	.zero		1


	//   ....[57]....
        /*0a44*/ 	.word	0x00015870
        /*0a48*/ 	.word	0x00000003
        /*0a4c*/ 	.word	0x00029820
        /*0a50*/ 	.short	0x010a
        /*0a52*/ 	.byte	0x3f
	.zero		1


	//   ....[58]....
        /*0a54*/ 	.word	0x00015a40
        /*0a58*/ 	.word	0x00000007
        /*0a5c*/ 	.word	0x00000000
        /*0a60*/ 	.short	0x010a
        /*0a62*/ 	.byte	0x3f
	.zero		1


	//   ....[59]....
        /*0a64*/ 	.word	0x00015a90
        /*0a68*/ 	.word	0x00000005
        /*0a6c*/ 	.word	0x00000000
        /*0a70*/ 	.short	0x010a
        /*0a72*/ 	.byte	0x3f
	.zero		1


	//   ....[60]....
        /*0a74*/ 	.word	0x00015ae0
        /*0a78*/ 	.word	0x00000005
        /*0a7c*/ 	.word	0x00029860
        /*0a80*/ 	.short	0x010a
        /*0a82*/ 	.byte	0x3f
	.zero		1


	//   ....[61]....
        /*0a84*/ 	.word	0x00015b30
        /*0a88*/ 	.word	0x00000003
        /*0a8c*/ 	.word	0x00029860
        /*0a90*/ 	.short	0x010a
        /*0a92*/ 	.byte	0x3f
	.zero		1


	//   ....[62]....
        /*0a94*/ 	.word	0x00015b70
        /*0a98*/ 	.word	0x00000005
        /*0a9c*/ 	.word	0x00029880
        /*0aa0*/ 	.short	0x010a
        /*0aa2*/ 	.byte	0x3f
	.zero		1


	//   ....[63]....
        /*0aa4*/ 	.word	0x00015b90
        /*0aa8*/ 	.word	0x00000003
        /*0aac*/ 	.word	0x00029880
        /*0ab0*/ 	.short	0x010a
        /*0ab2*/ 	.byte	0x3f
	.zero		1


	//   ....[64]....
        /*0ab4*/ 	.word	0x00015c00
        /*0ab8*/ 	.word	0x00000003
        /*0abc*/ 	.word	0x00029800
        /*0ac0*/ 	.short	0x010a
        /*0ac2*/ 	.byte	0x3f
	.zero		1


	//   ....[65]....
        /*0ac4*/ 	.word	0x00015c50
        /*0ac8*/ 	.word	0x00000002
        /*0acc*/ 	.word	0x00029830
        /*0ad0*/ 	.short	0x010a
        /*0ad2*/ 	.byte	0x3f
	.zero		1


	//   ....[66]....
        /*0ad4*/ 	.word	0x00015cb0
        /*0ad8*/ 	.word	0x00000007
        /*0adc*/ 	.word	0x00029830
        /*0ae0*/ 	.short	0x010a
        /*0ae2*/ 	.byte	0x3f
	.zero		1


	//   ....[67]....
        /*0ae4*/ 	.word	0x00015d10
        /*0ae8*/ 	.word	0x00000007
        /*0aec*/ 	.word	0x00029850
        /*0af0*/ 	.short	0x010a
        /*0af2*/ 	.byte	0x3f
	.zero		1


	//   ....[68]....
        /*0af4*/ 	.word	0x00015d70
        /*0af8*/ 	.word	0x00000007
        /*0afc*/ 	.word	0x00029830
        /*0b00*/ 	.short	0x010a
        /*0b02*/ 	.byte	0x3f
	.zero		1


	//   ....[69]....
        /*0b04*/ 	.word	0x00015dd0
        /*0b08*/ 	.word	0x00000007
        /*0b0c*/ 	.word	0x00029850
        /*0b10*/ 	.short	0x010a
        /*0b12*/ 	.byte	0x3f
	.zero		1


	//   ....[70]....
        /*0b14*/ 	.word	0x00015e30
        /*0b18*/ 	.word	0x00000005
        /*0b1c*/ 	.word	0x00029850
        /*0b20*/ 	.short	0x010a
        /*0b22*/ 	.byte	0x3f
	.zero		1


	//   ....[71]....
        /*0b24*/ 	.word	0x00015f80
        /*0b28*/ 	.word	0x00000002
        /*0b2c*/ 	.word	0x00029880
        /*0b30*/ 	.short	0x010a
        /*0b32*/ 	.byte	0x3f
	.zero		1


	//   ....[72]....
        /*0b34*/ 	.word	0x00015fd0
        /*0b38*/ 	.word	0x00000002
        /*0b3c*/ 	.word	0x00029840
        /*0b40*/ 	.short	0x010a
        /*0b42*/ 	.byte	0x3f
	.zero		1


	//   ....[73]....
        /*0b44*/ 	.word	0x000165a0
        /*0b48*/ 	.word	0x00000011
        /*0b4c*/ 	.word	0x00029820
        /*0b50*/ 	.short	0x010a
        /*0b52*/ 	.byte	0x3f
	.zero		1


	//   ....[74]....
        /*0b54*/ 	.word	0x000165f0
        /*0b58*/ 	.word	0x00000005
        /*0b5c*/ 	.word	0x00029880
        /*0b60*/ 	.short	0x010a
        /*0b62*/ 	.byte	0x3f
	.zero		1


	//   ....[75]....
        /*0b64*/ 	.word	0x00016640
        /*0b68*/ 	.word	0x00000005
        /*0b6c*/ 	.word	0x00029840
        /*0b70*/ 	.short	0x010a
        /*0b72*/ 	.byte	0x3f
	.zero		1


	//   ....[76]....
        /*0b74*/ 	.word	0x00016690
        /*0b78*/ 	.word	0x00000013
        /*0b7c*/ 	.word	0x00029870
        /*0b80*/ 	.short	0x010a
        /*0b82*/ 	.byte	0x3f
	.zero		1


	//   ....[77]....
        /*0b84*/ 	.word	0x000166e0
        /*0b88*/ 	.word	0x00000013
        /*0b8c*/ 	.word	0x00029860
        /*0b90*/ 	.short	0x010a
        /*0b92*/ 	.byte	0x3f
	.zero		1


	//   ....[78]....
        /*0b94*/ 	.word	0x00016730
        /*0b98*/ 	.word	0x00000010
        /*0b9c*/ 	.word	0x00029870
        /*0ba0*/ 	.short	0x010a
        /*0ba2*/ 	.byte	0x3f
	.zero		1


	//   ....[79]....
        /*0ba4*/ 	.word	0x00016780
        /*0ba8*/ 	.word	0x00000010
        /*0bac*/ 	.word	0x00029860
        /*0bb0*/ 	.short	0x010a
        /*0bb2*/ 	.byte	0x3f
	.zero		1


	//   ....[80]....
        /*0bb4*/ 	.word	0x000167d0
        /*0bb8*/ 	.word	0x00000003
        /*0bbc*/ 	.word	0x00029820
        /*0bc0*/ 	.short	0x010a
        /*0bc2*/ 	.byte	0x3f
	.zero		1


	//   ....[81]....
        /*0bc4*/ 	.word	0x00016970
        /*0bc8*/ 	.word	0x00000007
        /*0bcc*/ 	.word	0x00000000
        /*0bd0*/ 	.short	0x010a
        /*0bd2*/ 	.byte	0x3f
	.zero		1


	//   ....[82]....
        /*0bd4*/ 	.word	0x000169c0
        /*0bd8*/ 	.word	0x00000005
        /*0bdc*/ 	.word	0x00000000
        /*0be0*/ 	.short	0x010a
        /*0be2*/ 	.byte	0x3f
	.zero		1


	//   ....[83]....
        /*0be4*/ 	.word	0x00016a10
        /*0be8*/ 	.word	0x00000005
        /*0bec*/ 	.word	0x00029860
        /*0bf0*/ 	.short	0x010a
        /*0bf2*/ 	.byte	0x3f
	.zero		1


	//   ....[84]....
        /*0bf4*/ 	.word	0x00016a60
        /*0bf8*/ 	.word	0x00000003
        /*0bfc*/ 	.word	0x00029860
        /*0c00*/ 	.short	0x010a
        /*0c02*/ 	.byte	0x3f
	.zero		1


	//   ....[85]....
        /*0c04*/ 	.word	0x00016ab0
        /*0c08*/ 	.word	0x00000005
        /*0c0c*/ 	.word	0x00029880
        /*0c10*/ 	.short	0x010a
        /*0c12*/ 	.byte	0x3f
	.zero		1


	//----- nvinfo : EIATTR_NUM_MBARRIERS
	.align		4
.L_337:
        /*0c14*/ 	.byte	0x03, 0x38
        /*0c16*/ 	.short	0x0016


	//----- nvinfo : EIATTR_EXIT_INSTR_OFFSETS
	.align		4
        /*0c18*/ 	.byte	0x04, 0x1c
        /*0c1a*/ 	.short	(.L_339 - .L_338)


	//   ....[0]....
.L_338:
        /*0c1c*/ 	.word	0x00000a80


	//   ....[1]....
        /*0c20*/ 	.word	0x000103c0


	//   ....[2]....
        /*0c24*/ 	.word	0x00015be0


	//----- nvinfo : EIATTR_MAX_THREADS
	.align		4
.L_339:
        /*0c28*/ 	.byte	0x04, 0x05
        /*0c2a*/ 	.short	(.L_341 - .L_340)
.L_340:
        /*0c2c*/ 	.word	0x00000180
        /*0c30*/ 	.word	0x00000001
        /*0c34*/ 	.word	0x00000001


	//----- nvinfo : EIATTR_CRS_STACK_SIZE
	.align		4
.L_341:
        /*0c38*/ 	.byte	0x04, 0x1e
        /*0c3a*/ 	.short	(.L_343 - .L_342)
.L_342:
        /*0c3c*/ 	.word	0x00000000


	//----- nvinfo : EIATTR_CBANK_PARAM_SIZE
	.align		4
.L_343:
        /*0c40*/ 	.byte	0x03, 0x19
        /*0c42*/ 	.short	0x0af0


	//----- nvinfo : EIATTR_PARAM_CBANK
	.align		4
        /*0c44*/ 	.byte	0x04, 0x0a
        /*0c46*/ 	.short	(.L_345 - .L_344)
	.align		4
.L_344:
        /*0c48*/ 	.word	index@(.nv.constant0._ZN7cutlass13device_kernelIN5flash11enable_sm90INS1_16FlashAttnFwdSm90INS1_25CollectiveMainloopFwdSm90ILi2EN4cute5tupleIJNS5_1CILi1EEES8_S8_EEENS6_IJNS7_ILi128EEENS7_ILi160EEENS7_ILi192EEEEEELi128ENS_12float_e4m3_tEfNS_4arch4Sm90ELb1ELb0ELb1ELb1ELb0ELb0ELb0ELb1ELb1ELb1ELb0ELb0EEENS1_21CollectiveEpilogueFwdINS6_IJSA_SA_SB_EEES9_NS_10bfloat16_tESG_Li256ELb1ELb1ELb0ELb1EEENS1_36VarlenDynamicPersistentTileSchedulerILi128ELi160ELi256ELi128ELb0ELb1ELb1ELb1ELb1ELb1EEEEEEEEEvNT_6ParamsE)
        /*0c4c*/ 	.short	0x0210
        /*0c4e*/ 	.short	0x0af0


	//----- nvinfo : EIATTR_SW_WAR
	.align		4
.L_345:
        /*0c50*/ 	.byte	0x04, 0x36
        /*0c52*/ 	.short	(.L_347 - .L_346)
.L_346:
        /*0c54*/ 	.word	0x00000008
.L_347:


//--------------------- .nv.info._ZN7cutlass13device_kernelIN5flash11enable_sm90INS1_16FlashAttnFwdSm90INS1_25CollectiveMainloopFwdSm90ILi2EN4cute5tupleIJNS5_1CILi1EEES8_S8_EEENS6_IJNS7_ILi128EEENS7_ILi160EEENS7_ILi192EEEEEELi128ENS_12float_e4m3_tEfNS_4arch4Sm90ELb1ELb0ELb1ELb1ELb0ELb1ELb0ELb1ELb1ELb1ELb0ELb0EEENS1_21CollectiveEpilogueFwdINS6_IJSA_SA_SB_EEES9_NS_10bfloat16_tESG_Li256ELb1ELb1ELb0ELb1EEENS1_36VarlenDynamicPersistentTileSchedulerILi128ELi160ELi256ELi128ELb0ELb1ELb1ELb1ELb1ELb1EEEEEEEEEvNT_6ParamsE --------------------------
	.section	.nv.info._ZN7cutlass13device_kernelIN5flash11enable_sm90INS1_16FlashAttnFwdSm90INS1_25CollectiveMainloopFwdSm90ILi2EN4cute5tupleIJNS5_1CILi1EEES8_S8_EEENS6_IJNS7_ILi128EEENS7_ILi160EEENS7_ILi192EEEEEELi128ENS_12float_e4m3_tEfNS_4arch4Sm90ELb1ELb0ELb1ELb1ELb0ELb1ELb0ELb1ELb1ELb1ELb0ELb0EEENS1_21CollectiveEpilogueFwdINS6_IJSA_SA_SB_EEES9_NS_10bfloat16_tESG_Li256ELb1ELb1ELb0ELb1EEENS1_36VarlenDynamicPersistentTileSchedulerILi128ELi160ELi256ELi128ELb0ELb1ELb1ELb1ELb1ELb1EEEEEEEEEvNT_6ParamsE,"",@"SHT_CUDA_INFO"
	.sectionflags	@""
	.align	4


	//----- nvinfo : EIATTR_CUDA_API_VERSION
	.align		4
        /*0000*/ 	.byte	0x04, 0x37
        /*0002*/ 	.short	(.L_349 - .L_348)
.L_348:
        /*0004*/ 	.word	0x00000082


	//----- nvinfo : EIATTR_KPARAM_INFO
	.align		4
.L_349:
        /*0008*/ 	.byte	0x04, 0x17
        /*000a*/ 	.short	(.L_351 - .L_350)
.L_350:
        /*000c*/ 	.word	0x00000000
        /*0010*/ 	.short	0x0000
        /*0012*/ 	.short	0x0070
        /*0014*/ 	.byte	0x00, 0xf0, 0x01, 0x2a


	//----- nvinfo : EIATTR_SPARSE_MMA_MASK
	.align		4
.L_351:
        /*0018*/ 	.byte	0x03, 0x50
        /*001a*/ 	.short	0x0000


	//----- nvinfo : EIATTR_MAXREG_COUNT
	.align		4
        /*001c*/ 	.byte	0x03, 0x1b
        /*001e*/ 	.short	0x00a8


	//----- nvinfo : EIATTR_NUM_BARRIERS
	.align		4
        /*0020*/ 	.byte	0x02, 0x4c
        /*0022*/ 	.byte	0x10
	.zero		1


	//----- nvinfo : EIATTR_EXTERNS
	.align		4
        /*0024*/ 	.byte	0x04, 0x0f
        /*0026*/ 	.short	(.L_353 - .L_352)


	//   ....[0]....
	.align		4
.L_352:
        /*0028*/ 	.word	index@(__assertfail)


	//----- nvinfo : EIATTR_ANNOTATIONS
	.align		4
.L_353:
        /*002c*/ 	.byte	0x04, 0x55
        /*002e*/ 	.short	(.L_355 - .L_354)


	//   ....[0]....
.L_354:
        /* <DEDUP_REMOVED lines=81> */


	//----- nvinfo : EIATTR_MERCURY_ISA_VERSION
	.align		4
.L_355:
        /*0530*/ 	.byte	0x03, 0x5f
        /*0532*/ 	.short	0x0101


	//----- nvinfo : EIATTR_UNUSED_LOAD_BYTE_OFFSET
	.align		4
        /*0534*/ 	.byte	0x04, 0x44
        /*0536*/ 	.short	(.L_357 - .L_356)


	//   ....[0]....
.L_356:
        /*0538*/ 	.word	0x00000ae0
        /*053c*/ 	.word	0x0000fff0


	//   ....[1]....
        /*0540*/ 	.word	0x000242c0
        /*0544*/ 	.word	0x0000fff0


	//----- nvinfo : EIATTR_INT_WARP_WIDE_INSTR_OFFSETS
	.align		4
.L_357:
        /*0548*/ 	.byte	0x04, 0x31
        /*054a*/ 	.short	(.L_359 - .L_358)


	//   ....[0]....
.L_358:
        /*054c*/ 	.word	0x00000190


	//   ....[1]....
        /*0550*/ 	.word	0x000001d0


	//   ....[2]....
        /*0554*/ 	.word	0x00000240


	//   ....[3]....
        /*0558*/ 	.word	0x000293b0


	//   ....[4]....
        /*055c*/ 	.word	0x00029410


	//   ....[5]....
        /*0560*/ 	.word	0x0002bfc0


	//   ....[6]....
        /*0564*/ 	.word	0x0002c020


	//----- nvinfo : EIATTR_COOP_GROUP_MASK_REGIDS
	.align		4
.L_359:
        /*0568*/ 	.byte	0x04, 0x29
        /*056a*/ 	.short	(.L_361 - .L_360)


	//   ....[0]....
.L_360:
        /*056c*/ 	.word	0xffffffff


	//   ....[1]....
        /*0570*/ 	.word	0xffffffff


	//   ....[2]....
        /*0574*/ 	.word	0xffffffff


	//   ....[3]....
        /*0578*/ 	.word	0xffffffff


	//   ....[4]....
        /*057c*/ 	.word	0xffffffff


	//   ....[5]....
        /*0580*/ 	.word	0xffffffff


	//   ....[6]....
        /*0584*/ 	.word	0xffffffff


	//   ....[7]....
        /*0588*/ 	.word	0xffffffff


	//   ....[8]....
        /*058c*/ 	.word	0xffffffff


	//   ....[9]....
        /*0590*/ 	.word	0xffffffff


	//   ....[10]....
        /*0594*/ 	.word	0xffffffff


	//   ....[11]....
        /*0598*/ 	.word	0xffffffff


	//   ....[12]....
        /*059c*/ 	.word	0xffffffff


	//   ....[13]....
        /*05a0*/ 	.word	0xffffffff


	//   ....[14]....
        /*05a4*/ 	.word	0xffffffff


	//   ....[15]....
        /*05a8*/ 	.word	0xffffffff


	//   ....[16]....
        /*05ac*/ 	.word	0xffffffff


	//   ....[17]....
        /*05b0*/ 	.word	0xffffffff


	//   ....[18]....
        /*05b4*/ 	.word	0xffffffff


	//   ....[19]....
        /*05b8*/ 	.word	0xffffffff


	//   ....[20]....
        /*05bc*/ 	.word	0xffffffff


	//   ....[21]....
        /*05c0*/ 	.word	0xffffffff


	//   ....[22]....
        /*05c4*/ 	.word	0xffffffff


	//   ....[23]....
        /*05c8*/ 	.word	0xffffffff


	//   ....[24]....
        /*05cc*/ 	.word	0xffffffff


	//   ....[25]....
        /*05d0*/ 	.word	0xffffffff


	//   ....[26]....
        /*05d4*/ 	.word	0xffffffff


	//   ....[27]....
        /*05d8*/ 	.word	0xffffffff


	//   ....[28]....
        /*05dc*/ 	.word	0xffffffff


	//   ....[29]....
        /*05e0*/ 	.word	0xffffffff


	//   ....[30]....
        /*05e4*/ 	.word	0xffffffff


	//   ....[31]....
        /*05e8*/ 	.word	0xffffffff


	//   ....[32]....
        /*05ec*/ 	.word	0xffffffff


	//   ....[33]....
        /*05f0*/ 	.word	0xffffffff


	//   ....[34]....
        /*05f4*/ 	.word	0xffffffff


	//   ....[35]....
        /*05f8*/ 	.word	0xffffffff


	//   ....[36]....
        /*05fc*/ 	.word	0xffffffff


	//   ....[37]....
        /*0600*/ 	.word	0xffffffff


	//   ....[38]....
        /*0604*/ 	.word	0xffffffff


	//   ....[39]....
        /*0608*/ 	.word	0xffffffff


	//   ....[40]....
        /*060c*/ 	.word	0xffffffff


	//   ....[41]....
        /*0610*/ 	.word	0xffffffff


	//   ....[42]....
        /*0614*/ 	.word	0xffffffff


	//   ....[43]....
        /*0618*/ 	.word	0xffffffff


	//   ....[44]....
        /*061c*/ 	.word	0xffffffff


	//   ....[45]....
        /*0620*/ 	.word	0xffffffff


	//   ....[46]....
        /*0624*/ 	.word	0xffffffff


	//   ....[47]....
        /*0628*/ 	.word	0xffffffff


	//   ....[48]....
        /*062c*/ 	.word	0xffffffff


	//   ....[49]....
        /*0630*/ 	.word	0xffffffff


	//   ....[50]....
        /*0634*/ 	.word	0xffffffff


	//   ....[51]....
        /*0638*/ 	.word	0xffffffff


	//   ....[52]....
        /*063c*/ 	.word	0xffffffff


	//   ....[53]....
        /*0640*/ 	.word	0xffffffff


	//   ....[54]....
        /*0644*/ 	.word	0xffffffff


	//   ....[55]....
        /*0648*/ 	.word	0xffffffff


	//   ....[56]....
        /*064c*/ 	.word	0xffffffff


	//   ....[57]....
        /*0650*/ 	.word	0xffffffff


	//   ....[58]....
        /*0654*/ 	.word	0xffffffff


	//   ....[59]....
        /*0658*/ 	.word	0xffffffff


	//   ....[60]....
        /*065c*/ 	.word	0xffffffff


	//   ....[61]....
        /*0660*/ 	.word	0xffffffff


	//   ....[62]....
        /*0664*/ 	.word	0xffffffff


	//   ....[63]....
        /*0668*/ 	.word	0xffffffff


	//   ....[64]....
        /*066c*/ 	.word	0xffffffff


	//   ....[65]....
        /*0670*/ 	.word	0xffffffff


	//   ....[66]....
        /*0674*/ 	.word	0xffffffff


	//   ....[67]....
        /*0678*/ 	.word	0xffffffff


	//   ....[68]....
        /*067c*/ 	.word	0xffffffff


	//   ....[69]....
        /*0680*/ 	.word	0xffffffff


	//   ....[70]....
        /*0684*/ 	.word	0xffffffff


	//   ....[71]....
        /*0688*/ 	.word	0xffffffff


	//   ....[72]....
        /*068c*/ 	.word	0xffffffff


	//   ....[73]....
        /*0690*/ 	.word	0xffffffff


	//   ....[74]....
        /*0694*/ 	.word	0xffffffff


	//   ....[75]....
        /*0698*/ 	.word	0xffffffff


	//   ....[76]....
        /*069c*/ 	.word	0xffffffff


	//   ....[77]....
        /*06a0*/ 	.word	0xffffffff


	//   ....[78]....
        /*06a4*/ 	.word	0xffffffff


	//   ....[79]....
        /*06a8*/ 	.word	0xffffffff


	//   ....[80]....
        /*06ac*/ 	.word	0xffffffff


	//   ....[81]....
        /*06b0*/ 	.word	0xffffffff


	//   ....[82]....
        /*06b4*/ 	.word	0xffffffff


	//   ....[83]....
        /*06b8*/ 	.word	0xffffffff


	//   ....[84]....
        /*06bc*/ 	.word	0xffffffff


	//   ....[85]....
        /*06c0*/ 	.word	0xffffffff


	//   ....[86]....
        /*06c4*/ 	.word	0xffffffff


	//   ....[87]....
        /*06c8*/ 	.word	0xffffffff


	//   ....[88]....
        /*06cc*/ 	.word	0xffffffff


	//   ....[89]....
        /*06d0*/ 	.word	0xffffffff


	//   ....[90]....
        /*06d4*/ 	.word	0xffffffff


	//   ....[91]....
        /*06d8*/ 	.word	0xffffffff


	//   ....[92]....
        /*06dc*/ 	.word	0xffffffff


	//   ....[93]....
        /*06e0*/ 	.word	0xffffffff


	//   ....[94]....
        /*06e4*/ 	.word	0xffffffff


	//   ....[95]....
        /*06e8*/ 	.word	0xffffffff


	//   ....[96]....
        /*06ec*/ 	.word	0xffffffff


	//   ....[97]....
        /*06f0*/ 	.word	0xffffffff


	//   ....[98]....
        /*06f4*/ 	.word	0xffffffff


	//   ....[99]....
        /*06f8*/ 	.word	0xffffffff


	//   ....[100]....
        /*06fc*/ 	.word	0xffffffff


	//   ....[101]....
        /*0700*/ 	.word	0xffffffff


	//   ....[102]....
        /*0704*/ 	.word	0xffffffff


	//   ....[103]....
        /*0708*/ 	.word	0xffffffff


	//   ....[104]....
        /*070c*/ 	.word	0xffffffff


	//   ....[105]....
        /*0710*/ 	.word	0xffffffff


	//   ....[106]....
        /*0714*/ 	.word	0xffffffff


	//   ....[107]....
        /*0718*/ 	.word	0xffffffff


	//   ....[108]....
        /*071c*/ 	.word	0xffffffff


	//   ....[109]....
        /*0720*/ 	.word	0xffffffff


	//   ....[110]....
        /*0724*/ 	.word	0xffffffff


	//   ....[111]....
        /*0728*/ 	.word	0xffffffff


	//   ....[112]....
        /*072c*/ 	.word	0xffffffff


	//   ....[113]....
        /*0730*/ 	.word	0xffffffff


	//   ....[114]....
        /*0734*/ 	.word	0xffffffff


	//   ....[115]....
        /*0738*/ 	.word	0xffffffff


	//   ....[116]....
        /*073c*/ 	.word	0xffffffff


	//   ....[117]....
        /*0740*/ 	.word	0xffffffff


	//   ....[118]....
        /*0744*/ 	.word	0xffffffff


	//   ....[119]....
        /*0748*/ 	.word	0xffffffff


	//   ....[120]....
        /*074c*/ 	.word	0xffffffff


	//   ....[121]....
        /*0750*/ 	.word	0xffffffff


	//   ....[122]....
        /*0754*/ 	.word	0xffffffff


	//   ....[123]....
        /*0758*/ 	.word	0xffffffff


	//   ....[124]....
        /*075c*/ 	.word	0xffffffff


	//   ....[125]....
        /*0760*/ 	.word	0xffffffff


	//   ....[126]....
        /*0764*/ 	.word	0xffffffff


	//   ....[127]....
        /*0768*/ 	.word	0xffffffff


	//   ....[128]....
        /*076c*/ 	.word	0xffffffff


	//   ....[129]....
        /*0770*/ 	.word	0xffffffff


	//   ....[130]....
        /*0774*/ 	.word	0xffffffff


	//   ....[131]....
        /*0778*/ 	.word	0xffffffff


	//   ....[132]....
        /*077c*/ 	.word	0x0500000f


	//   ....[133]....
        /*0780*/ 	.word	0x0500000f


	//   ....[134]....
        /*0784*/ 	.word	0x0500000f


	//   ....[135]....
        /*0788*/ 	.word	0x0500000f


	//   ....[136]....
        /*078c*/ 	.word	0x0500000f


	//   ....[137]....
        /*0790*/ 	.word	0x0500000f


	//   ....[138]....
        /*0794*/ 	.word	0x0500000f


	//   ....[139]....
        /*0798*/ 	.word	0x0500000f


	//   ....[140]....
        /*079c*/ 	.word	0x0500000f


	//   ....[141]....
        /*07a0*/ 	.word	0x0500000f


	//   ....[142]....
        /*07a4*/ 	.word	0x0500000f


	//   ....[143]....
        /*07a8*/ 	.word	0x0500000f


	//   ....[144]....
        /*07ac*/ 	.word	0x0500000f


	//   ....[145]....
        /*07b0*/ 	.word	0x0500000f


	//   ....[146]....
        /*07b4*/ 	.word	0x0500000f


	//   ....[147]....
        /*07b8*/ 	.word	0x0500000f


	//   ....[148]....
        /*07bc*/ 	.word	0x0500000f


	//   ....[149]....
        /*07c0*/ 	.word	0x0500000f


	//   ....[150]....
        /*07c4*/ 	.word	0x0500000f


	//   ....[151]....
        /*07c8*/ 	.word	0x0500000f


	//   ....[152]....
        /*07cc*/ 	.word	0x0500000f


	//   ....[153]....
        /*07d0*/ 	.word	0x0500000f


	//   ....[154]....
        /*07d4*/ 	.word	0x0500000f


	//   ....[155]....
        /*07d8*/ 	.word	0x0500000f


	//   ....[156]....
        /*07dc*/ 	.word	0x0500000f


	//   ....[157]....
        /*07e0*/ 	.word	0x0500000f


	//   ....[158]....
        /*07e4*/ 	.word	0x0500000f


	//   ....[159]....
        /*07e8*/ 	.word	0x0500000f


	//   ....[160]....
        /*07ec*/ 	.word	0x0500000f


	//   ....[161]....
        /*07f0*/ 	.word	0x0500000f


	//   ....[162]....
        /*07f4*/ 	.word	0x0500000f


	//   ....[163]....
        /*07f8*/ 	.word	0x0500000f


	//   ....[164]....
        /*07fc*/ 	.word	0x0500000f


	//   ....[165]....
        /*0800*/ 	.word	0x0500000f


	//   ....[166]....
        /*0804*/ 	.word	0x0500000f


	//   ....[167]....
        /*0808*/ 	.word	0x0500000f


	//   ....[168]....
        /*080c*/ 	.word	0x0500000f


	//   ....[169]....
        /*0810*/ 	.word	0x0500000f


	//   ....[170]....
        /*0814*/ 	.word	0x0500000f


	//   ....[171]....
        /*0818*/ 	.word	0x0500000f


	//   ....[172]....
        /*081c*/ 	.word	0x0500000f


	//   ....[173]....
        /*0820*/ 	.word	0x0500000f


	//   ....[174]....
        /*0824*/ 	.word	0x0500000f


	//   ....[175]....
        /*0828*/ 	.word	0x0500000f


	//   ....[176]....
        /*082c*/ 	.word	0x0500000f


	//   ....[177]....
        /*0830*/ 	.word	0x0500000f


	//   ....[178]....
        /*0834*/ 	.word	0x0500000f


	//   ....[179]....
        /*0838*/ 	.word	0x0500000f


	//   ....[180]....
        /*083c*/ 	.word	0x0500000f


	//   ....[181]....
        /*0840*/ 	.word	0x0500000f


	//   ....[182]....
        /*0844*/ 	.word	0x0500000f


	//   ....[183]....
        /*0848*/ 	.word	0x0500000f


	//   ....[184]....
        /*084c*/ 	.word	0x0500000f


	//   ....[185]....
        /*0850*/ 	.word	0x0500000f


	//   ....[186]....
        /*0854*/ 	.word	0x0500000f


	//   ....[187]....
        /*0858*/ 	.word	0x0500000f


	//   ....[188]....
        /*085c*/ 	.word	0x0500000f


	//   ....[189]....
        /*0860*/ 	.word	0x0500000f


	//   ....[190]....
        /*0864*/ 	.word	0x0500000f


	//   ....[191]....
        /*0868*/ 	.word	0x0500000f


	//   ....[192]....
        /*086c*/ 	.word	0x0500000f


	//   ....[193]....
        /*0870*/ 	.word	0x0500000f


	//   ....[194]....
        /*0874*/ 	.word	0x0500000f


	//   ....[195]....
        /*0878*/ 	.word	0x0500000f


	//   ....[196]....
        /*087c*/ 	.word	0x0500000f


	//   ....[197]....
        /*0880*/ 	.word	0x0500000f


	//   ....[198]....
        /*0884*/ 	.word	0x0500000f


	//   ....[199]....
        /*0888*/ 	.word	0x0500000f


	//   ....[200]....
        /*088c*/ 	.word	0x0500000f


	//   ....[201]....
        /*0890*/ 	.word	0x0500000f


	//   ....[202]....
        /*0894*/ 	.word	0x0500000f


	//   ....[203]....
        /*0898*/ 	.word	0x0500000f


	//   ....[204]....
        /*089c*/ 	.word	0x0500000f


	//   ....[205]....
        /*08a0*/ 	.word	0x0500000f


	//   ....[206]....
        /*08a4*/ 	.word	0x0500000f


	//   ....[207]....
        /*08a8*/ 	.word	0x0500000f


	//   ....[208]....
        /*08ac*/ 	.word	0x0500000f


	//----- nvinfo : EIATTR_COOP_GROUP_INSTR_OFFSETS
	.align		4
.L_361:
        /*08b0*/ 	.byte	0x04, 0x28
        /*08b2*/ 	.short	(.L_363 - .L_362)


	//   ....[0]....
.L_362:
        /*08b4*/ 	.word	0x00000070


	//   ....[1]....
        /*08b8*/ 	.word	0x000001a0


	//   ....[2]....
        /*08bc*/ 	.word	0x000001f0


	//   ....[3]....
        /*08c0*/ 	.word	0x00000420


	//   ....[4]....
        /*08c4*/ 	.word	0x00000580


	//   ....[5]....
        /*08c8*/ 	.word	0x000006a0


	//   ....[6]....
        /*08cc*/ 	.word	0x00000800


	//   ....[7]....
        /*08d0*/ 	.word	0x0000feb0


	//   ....[8]....
        /*08d4*/ 	.word	0x000107e0


	//   ....[9]....
        /*08d8*/ 	.word	0x000107f0


	//   ....[10]....
        /*08dc*/ 	.word	0x00010800


	//   ....[11]....
        /*08e0*/ 	.word	0x00010810


	//   ....[12]....
        /*08e4*/ 	.word	0x00013dc0


	//   ....[13]....
        /*08e8*/ 	.word	0x00013dd0


	//   ....[14]....
        /*08ec*/ 	.word	0x00013de0


	//   ....[15]....
        /*08f0*/ 	.word	0x00013df0


	//   ....[16]....
        /*08f4*/ 	.word	0x00018830


	//   ....[17]....
        /*08f8*/ 	.word	0x00018860


	//   ....[18]....
        /*08fc*/ 	.word	0x000194b0


	//   ....[19]....
        /*0900*/ 	.word	0x00019580


	//   ....[20]....
        /*0904*/ 	.word	0x0001a110


	//   ....[21]....
        /*0908*/ 	.word	0x0001a1a0


	//   ....[22]....
        /*090c*/ 	.word	0x0001cc70


	//   ....[23]....
        /*0910*/ 	.word	0x0001d680


	//   ....[24]....
        /*0914*/ 	.word	0x0001dae0


	//   ....[25]....
        /*0918*/ 	.word	0x0001dc00


	//   ....[26]....
        /*091c*/ 	.word	0x0001e6d0


	//   ....[27]....
        /*0920*/ 	.word	0x0001e740


	//   ....[28]....
        /*0924*/ 	.word	0x00021e70


	//   ....[29]....
        /*0928*/ 	.word	0x00021ec0


	//   ....[30]....
        /*092c*/ 	.word	0x00021f10


	//   ....[31]....
        /*0930*/ 	.word	0x00021f40


	//   ....[32]....
        /*0934*/ 	.word	0x00023b10


	//   ....[33]....
        /*0938*/ 	.word	0x00023b20


	//   ....[34]....
        /*093c*/ 	.word	0x00023ba0


	//   ....[35]....
        /*0940*/ 	.word	0x00023bb0


	//   ....[36]....
        /*0944*/ 	.word	0x00024910


	//   ....[37]....
        /*0948*/ 	.word	0x00024940


	//   ....[38]....
        /*094c*/ 	.word	0x00024970


	//   ....[39]....
        /*0950*/ 	.word	0x000249a0


	//   ....[40]....
        /*0954*/ 	.word	0x000249d0


	//   ....[41]....
        /*0958*/ 	.word	0x00024a00


	//   ....[42]....
        /*095c*/ 	.word	0x00024a30


	//   ....[43]....
        /*0960*/ 	.word	0x00024a60


	//   ....[44]....
        /*0964*/ 	.word	0x00024a90


	//   ....[45]....
        /*0968*/ 	.word	0x00024ac0


	//   ....[46]....
        /*096c*/ 	.word	0x00024af0


	//   ....[47]....
        /*0970*/ 	.word	0x00024b20


	//   ....[48]....
        /*0974*/ 	.word	0x00024b50


	//   ....[49]....
        /*0978*/ 	.word	0x00024b80


	//   ....[50]....
        /*097c*/ 	.word	0x00024bb0


	//   ....[51]....
        /*0980*/ 	.word	0x00024be0


	//   ....[52]....
        /*0984*/ 	.word	0x00024c10


	//   ....[53]....
        /*0988*/ 	.word	0x00024c40


	//   ....[54]....
        /*098c*/ 	.word	0x00024c70


	//   ....[55]....
        /*0990*/ 	.word	0x00024ca0


	//   ....[56]....
        /*0994*/ 	.word	0x00024cd0


	//   ....[57]....
        /*0998*/ 	.word	0x00024d00


	//   ....[58]....
        /*099c*/ 	.word	0x00024d30


	//   ....[59]....
        /*09a0*/ 	.word	0x00024d50


	//   ....[60]....
        /*09a4*/ 	.word	0x00024d60


	//   ....[61]....
        /*09a8*/ 	.word	0x00024d70


	//   ....[62]....
        /*09ac*/ 	.word	0x00024d90


	//   ....[63]....
        /*09b0*/ 	.word	0x00024da0


	//   ....[64]....
        /*09b4*/ 	.word	0x00024db0


	//   ....[65]....
        /*09b8*/ 	.word	0x00024dc0


	//   ....[66]....
        /*09bc*/ 	.word	0x00024df0


	//   ....[67]....
        /*09c0*/ 	.word	0x00024e20


	//   ....[68]....
        /*09c4*/ 	.word	0x000253d0


	//   ....[69]....
        /*09c8*/ 	.word	0x00025410


	//   ....[70]....
        /*09cc*/ 	.word	0x00025440


	//   ....[71]....
        /*09d0*/ 	.word	0x00025470


	//   ....[72]....
        /*09d4*/ 	.word	0x00025a70


	//   ....[73]....
        /*09d8*/ 	.word	0x00025a80


	//   ....[74]....
        /*09dc*/ 	.word	0x00025b40


	//   ....[75]....
        /*09e0*/ 	.word	0x00025b60


	//   ....[76]....
        /*09e4*/ 	.word	0x00025c20


	//   ....[77]....
        /*09e8*/ 	.word	0x00025c40


	//   ....[78]....
        /*09ec*/ 	.word	0x00025d10


	//   ....[79]....
        /*09f0*/ 	.word	0x00025d30


	//   ....[80]....
        /*09f4*/ 	.word	0x00026500


	//   ....[81]....
        /*09f8*/ 	.word	0x00026510


	//   ....[82]....
        /*09fc*/ 	.word	0x00026650


	//   ....[83]....
        /*0a00*/ 	.word	0x00026660


	//   ....[84]....
        /*0a04*/ 	.word	0x00026790


	//   ....[85]....
        /*0a08*/ 	.word	0x000267a0


	//   ....[86]....
        /*0a0c*/ 	.word	0x000268d0


	//   ....[87]....
        /*0a10*/ 	.word	0x000268e0


	//   ....[88]....
        /*0a14*/ 	.word	0x00026a70


	//   ....[89]....
        /*0a18*/ 	.word	0x00026c50


	//   ....[90]....
        /*0a1c*/ 	.word	0x00026c80


	//   ....[91]....
        /*0a20*/ 	.word	0x00026cb0


	//   ....[92]....
        /*0a24*/ 	.word	0x00026ce0


	//   ....[93]....
        /*0a28*/ 	.word	0x00026d10


	//   ....[94]....
        /*0a2c*/ 	.word	0x00026d40


	//   ....[95]....
        /*0a30*/ 	.word	0x00026eb0


	//   ....[96]....
        /*0a34*/ 	.word	0x00026ee0


	//   ....[97]....
        /*0a38*/ 	.word	0x00026f10


	//   ....[98]....
        /*0a3c*/ 	.word	0x00026f40


	//   ....[99]....
        /*0a40*/ 	.word	0x00026f70


	//   ....[100]....
        /*0a44*/ 	.word	0x00026fa0


	//   ....[101]....
        /*0a48*/ 	.word	0x00027040


	//   ....[102]....
        /*0a4c*/ 	.word	0x000270a0


	//   ....[103]....
        /*0a50*/ 	.word	0x00027130


	//   ....[104]....
        /*0a54*/ 	.word	0x00028100


	//   ....[105]....
        /*0a58*/ 	.word	0x00029b80


	//   ....[106]....
        /*0a5c*/ 	.word	0x0002a9a0


	//   ....[107]....
        /*0a60*/ 	.word	0x0002a9c0


	//   ....[108]....
        /*0a64*/ 	.word	0x0002a9e0


	//   ....[109]....
        /*0a68*/ 	.word	0x0002aaa0


	//   ....[110]....
        /*0a6c*/ 	.word	0x0002aad0


	//   ....[111]....
        /*0a70*/ 	.word	0x0002ab60


	//   ....[112]....
        /*0a74*/ 	.word	0x0002ab70


	//   ....[113]....
        /*0a78*/ 	.word	0x0002ac00


	//   ....[114]....
        /*0a7c*/ 	.word	0x0002c980


	//   ....[115]....
        /*0a80*/ 	.word	0x0002c9b0


	//   ....[116]....
        /*0a84*/ 	.word	0x0002c9f0


	//   ....[117]....
        /*0a88*/ 	.word	0x0002ca20


	//   ....[118]....
        /*0a8c*/ 	.word	0x0002ca50


	//   ....[119]....
        /*0a90*/ 	.word	0x0002ca80


	//   ....[120]....
        /*0a94*/ 	.word	0x0002cab0


	//   ....[121]....
        /*0a98*/ 	.word	0x0002cae0


	//   ....[122]....
        /*0a9c*/ 	.word	0x0002cc60


	//   ....[123]....
        /*0aa0*/ 	.word	0x0002cc90


	//   ....[124]....
        /*0aa4*/ 	.word	0x0002ccc0


	//   ....[125]....
        /*0aa8*/ 	.word	0x0002ccf0


	//   ....[126]....
        /*0aac*/ 	.word	0x0002cd20


	//   ....[127]....
        /*0ab0*/ 	.word	0x0002cd50


	//   ....[128]....
        /*0ab4*/ 	.word	0x0002ce10


	//   ....[129]....
        /*0ab8*/ 	.word	0x0002ce30


	//   ....[130]....
        /*0abc*/ 	.word	0x0002cea0


	//   ....[131]....
        /*0ac0*/ 	.word	0x0002d580


	//   ....[132]....
        /*0ac4*/ 	.word	0x0002da30


	//   ....[133]....
        /*0ac8*/ 	.word	0x0002dad0


	//   ....[134]....
        /*0acc*/ 	.word	0x0002db60


	//   ....[135]....
        /*0ad0*/ 	.word	0x0002dbb0


	//   ....[136]....
        /*0ad4*/ 	.word	0x0002dc00


	//   ....[137]....
        /*0ad8*/ 	.word	0x0002dcd0


	//   ....[138]....
        /*0adc*/ 	.word	0x0002dd60


	//   ....[139]....
        /*0ae0*/ 	.word	0x0002ddb0


	//   ....[140]....
        /*0ae4*/ 	.word	0x0002de00


	//   ....[141]....
        /*0ae8*/ 	.word	0x0002e0e0


	//   ....[142]....
        /*0aec*/ 	.word	0x0002e200


	//   ....[143]....
        /*0af0*/ 	.word	0x0002e320


	//   ....[144]....
        /*0af4*/ 	.word	0x0002e3d0


	//   ....[145]....
        /*0af8*/ 	.word	0x0002e430


	//   ....[146]....
        /*0afc*/ 	.word	0x0002e4b0


	//   ....[147]....
        /*0b00*/ 	.word	0x0002e510


	//   ....[148]....
        /*0b04*/ 	.word	0x0002e570


	//   ....[149]....
        /*0b08*/ 	.word	0x0002e5d0


	//   ....[150]....
        /*0b0c*/ 	.word	0x0002e650


	//   ....[151]....
        /*0b10*/ 	.word	0x0002e6b0


	//   ....[152]....
        /*0b14*/ 	.word	0x0002e730


	//   ....[153]....
        /*0b18*/ 	.word	0x0002e790


	//   ....[154]....
        /*0b1c*/ 	.word	0x0002e810


	//   ....[155]....
        /*0b20*/ 	.word	0x0002e870


	//   ....[156]....
        /*0b24*/ 	.word	0x0002e8f0


	//   ....[157]....
        /*0b28*/ 	.word	0x0002e950


	//   ....[158]....
        /*0b2c*/ 	.word	0x0002e9e0


	//   ....[159]....
        /*0b30*/ 	.word	0x0002ea40


	//   ....[160]....
        /*0b34*/ 	.word	0x0002eac0


	//   ....[161]....
        /*0b38*/ 	.word	0x0002eb20


	//   ....[162]....
        /*0b3c*/ 	.word	0x0002eb80


	//   ....[163]....
        /*0b40*/ 	.word	0x0002ebe0


	//   ....[164]....
        /*0b44*/ 	.word	0x0002ec40


	//   ....[165]....
        /*0b48*/ 	.word	0x0002eca0


	//   ....[166]....
        /*0b4c*/ 	.word	0x0002ed20


	//   ....[167]....
        /*0b50*/ 	.word	0x0002ed80


	//   ....[168]....
        /*0b54*/ 	.word	0x0002ee00


	//   ....[169]....
        /*0b58*/ 	.word	0x0002ee60


	//   ....[170]....
        /*0b5c*/ 	.word	0x0002eee0


	//   ....[171]....
        /*0b60*/ 	.word	0x0002ef40


	//   ....[172]....
        /*0b64*/ 	.word	0x0002efc0


	//   ....[173]....
        /*0b68*/ 	.word	0x0002f0b0


	//   ....[174]....
        /*0b6c*/ 	.word	0x0002f100


	//   ....[175]....
        /*0b70*/ 	.word	0x0002f190


	//   ....[176]....
        /*0b74*/ 	.word	0x0002f220


	//   ....[177]....
        /*0b78*/ 	.word	0x0002f2b0


	//   ....[178]....
        /*0b7c*/ 	.word	0x0002f340


	//   ....[179]....
        /*0b80*/ 	.word	0x0002f3d0


	//   ....[180]....
        /*0b84*/ 	.word	0x0002f460


	//   ....[181]....
        /*0b88*/ 	.word	0x0002f520


	//   ....[182]....
        /*0b8c*/ 	.word	0x0002f810


	//   ....[183]....
        /*0b90*/ 	.word	0x0002fa30


	//   ....[184]....
        /*0b94*/ 	.word	0x0002fa80


	//   ....[185]....
        /*0b98*/ 	.word	0x0002fae0


	//   ....[186]....
        /*0b9c*/ 	.word	0x0002fb90


	//   ....[187]....
        /*0ba0*/ 	.word	0x0002fc50


	//   ....[188]....
        /*0ba4*/ 	.word	0x0002fd30


	//   ....[189]....
        /*0ba8*/ 	.word	0x0002fe00


	//   ....[190]....
        /*0bac*/ 	.word	0x0002ff00


	//   ....[191]....
        /*0bb0*/ 	.word	0x000301e0


	//   ....[192]....
        /*0bb4*/ 	.word	0x00030280


	//   ....[193]....
        /*0bb8*/ 	.word	0x000303a0


	//   ....[194]....
        /*0bbc*/ 	.word	0x00030420


	//   ....[195]....
        /*0bc0*/ 	.word	0x000304a0


	//   ....[196]....
        /*0bc4*/ 	.word	0x00030520


	//   ....[197]....
        /*0bc8*/ 	.word	0x000305a0


	//   ....[198]....
        /*0bcc*/ 	.word	0x00030630


	//   ....[199]....
        /*0bd0*/ 	.word	0x000306d0


	//   ....[200]....
        /*0bd4*/ 	.word	0x00030780


	//   ....[201]....
        /*0bd8*/ 	.word	0x00030800


	//   ....[202]....
        /*0bdc*/ 	.word	0x00030880


	//   ....[203]....
        /*0be0*/ 	.word	0x00030900


	//   ....[204]....
        /*0be4*/ 	.word	0x00030990


	//   ....[205]....
        /*0be8*/ 	.word	0x00030a10


	//   ....[206]....
        /*0bec*/ 	.word	0x00030ab0


	//   ....[207]....
        /*0bf0*/ 	.word	0x00030b40


	//   ....[208]....
        /*0bf4*/ 	.word	0x00030c70


	//----- nvinfo : EIATTR_REG_RECONFIG
	.align		4
.L_363:
        /*0bf8*/ 	.byte	0x01, 0x54
	.zero		2


	//----- nvinfo : EIATTR_SYSCALL_OFFSETS
	.align		4
        /*0bfc*/ 	.byte	0x04, 0x46
        /*0bfe*/ 	.short	(.L_365 - .L_364)


	//   ....[0]....
.L_364:
        /*0c00*/ 	.word	0x00001ca0


	//   ....[1]....
        /*0c04*/ 	.word	0x00001df0


	//   ....[2]....
        /*0c08*/ 	.word	0x00010040


	//   ....[3]....
        /*0c0c*/ 	.word	0x000105c0


	//   ....[4]....
        /*0c10*/ 	.word	0x000295b0


	//   ....[5]....
        /*0c14*/ 	.word	0x00029750


	//   ....[6]....
        /*0c18*/ 	.word	0x000298b0


	//   ....[7]....
        /*0c1c*/ 	.word	0x00029a00


	//   ....[8]....
        /*0c20*/ 	.word	0x0002a570


	//----- nvinfo : EIATTR_MBARRIER_INSTR_OFFSETS
	.align		4
.L_365:
        /*0c24*/ 	.byte	0x04, 0x39
        /*0c26*/ 	.short	(.L_367 - .L_366)


	//   ....[0]....
.L_366:
        /*0c28*/ 	.word	0x000002d0
        /*0c2c*/ 	.word	0x000000ff
        /*0c30*/ 	.word	0x00029800
        /*0c34*/ 	.short	0x0100
        /*0c36*/ 	.byte	0x08
	.zero		1


	//   ....[1]....
        /*0c38*/ 	.word	0x000002e0
        /*0c3c*/ 	.word	0x000000ff
        /*0c40*/ 	.word	0x00029820
        /*0c44*/ 	.short	0x0100
        /*0c46*/ 	.byte	0x08
	.zero		1


	//   ....[2]....
        /*0c48*/ 	.word	0x000003d0
        /*0c4c*/ 	.word	0x000000ff
        /*0c50*/ 	.word	0x00029830
        /*0c54*/ 	.short	0x0100
        /*0c56*/ 	.byte	0x08
	.zero		1


	//   ....[3]....
        /*0c58*/ 	.word	0x000003e0
        /*0c5c*/ 	.word	0x000000ff
        /*0c60*/ 	.word	0x00029840
        /*0c64*/ 	.short	0x0100
        /*0c66*/ 	.byte	0x08
	.zero		1


	//   ....[4]....
        /*0c68*/ 	.word	0x000003f0
        /*0c6c*/ 	.word	0x000000ff
        /*0c70*/ 	.word	0x00029838
        /*0c74*/ 	.short	0x0100
        /*0c76*/ 	.byte	0x08
	.zero		1


	//   ....[5]....
        /*0c78*/ 	.word	0x00000400
        /*0c7c*/ 	.word	0x000000ff
        /*0c80*/ 	.word	0x00029848
        /*0c84*/ 	.short	0x0100
        /*0c86*/ 	.byte	0x08
	.zero		1


	//   ....[6]....
        /*0c88*/ 	.word	0x00000530
        /*0c8c*/ 	.word	0x000000ff
        /*0c90*/ 	.word	0x00029850
        /*0c94*/ 	.short	0x0100
        /*0c96*/ 	.byte	0x08
	.zero		1


	//   ....[7]....
        /*0c98*/ 	.word	0x00000540
        /*0c9c*/ 	.word	0x000000ff
        /*0ca0*/ 	.word	0x00029860
        /*0ca4*/ 	.short	0x0100
        /*0ca6*/ 	.byte	0x08
	.zero		1


	//   ....[8]....
        /*0ca8*/ 	.word	0x00000550
        /*0cac*/ 	.word	0x000000ff
        /*0cb0*/ 	.word	0x00029858
        /*0cb4*/ 	.short	0x0100
        /*0cb6*/ 	.byte	0x08
	.zero		1


	//   ....[9]....
        /*0cb8*/ 	.word	0x00000560
        /*0cbc*/ 	.word	0x000000ff
        /*0cc0*/ 	.word	0x00029868
        /*0cc4*/ 	.short	0x0100
        /*0cc6*/ 	.byte	0x08
	.zero		1


	//   ....[10]....
        /*0cc8*/ 	.word	0x00000650
        /*0ccc*/ 	.word	0x000000ff
        /*0cd0*/ 	.word	0x00029870
        /*0cd4*/ 	.short	0x0100
        /*0cd6*/ 	.byte	0x06
	.zero		1


	//   ....[11]....
        /*0cd8*/ 	.word	0x00000660
        /*0cdc*/ 	.word	0x000000ff
        /*0ce0*/ 	.word	0x00029880
        /*0ce4*/ 	.short	0x0100
        /*0ce6*/ 	.byte	0x06
	.zero		1


	//   ....[12]....
        /*0ce8*/ 	.word	0x00000670
        /*0cec*/ 	.word	0x000000ff
        /*0cf0*/ 	.word	0x00029878
        /*0cf4*/ 	.short	0x0100
        /*0cf6*/ 	.byte	0x06
	.zero		1


	//   ....[13]....
        /*0cf8*/ 	.word	0x00000680
        /*0cfc*/ 	.word	0x000000ff
        /*0d00*/ 	.word	0x00029888
        /*0d04*/ 	.short	0x0100
        /*0d06*/ 	.byte	0x06
	.zero		1


	//   ....[14]....
        /*0d08*/ 	.word	0x000007b0
        /*0d0c*/ 	.word	0x000000ff
        /*0d10*/ 	.word	0x00029890
        /*0d14*/ 	.short	0x0100
        /*0d16*/ 	.byte	0x08
	.zero		1


	//   ....[15]....
        /*0d18*/ 	.word	0x000007c0
        /*0d1c*/ 	.word	0x000000ff
        /*0d20*/ 	.word	0x000298a0
        /*0d24*/ 	.short	0x0100
        /*0d26*/ 	.byte	0x08
	.zero		1


	//   ....[16]....
        /*0d28*/ 	.word	0x000007d0
        /*0d2c*/ 	.word	0x000000ff
        /*0d30*/ 	.word	0x00029898
        /*0d34*/ 	.short	0x0100
        /*0d36*/ 	.byte	0x08
	.zero		1


	//   ....[17]....
        /*0d38*/ 	.word	0x000007e0
        /*0d3c*/ 	.word	0x000000ff
        /*0d40*/ 	.word	0x000298a8
        /*0d44*/ 	.short	0x0100
        /*0d46*/ 	.byte	0x08
	.zero		1


	//   ....[18]....
        /*0d48*/ 	.word	0x00000910
        /*0d4c*/ 	.word	0x000000ff
        /*0d50*/ 	.word	0x000298b0
        /*0d54*/ 	.short	0x0100
        /*0d56*/ 	.byte	0x08
	.zero		1


	//   ....[19]....
        /*0d58*/ 	.word	0x00000920
        /*0d5c*/ 	.word	0x000000ff
        /*0d60*/ 	.word	0x000298c0
        /*0d64*/ 	.short	0x0100
        /*0d66*/ 	.byte	0x08
	.zero		1


	//   ....[20]....
        /*0d68*/ 	.word	0x00000930
        /*0d6c*/ 	.word	0x000000ff
        /*0d70*/ 	.word	0x000298b8
        /*0d74*/ 	.short	0x0100
        /*0d76*/ 	.byte	0x08
	.zero		1


	//   ....[21]....
        /*0d78*/ 	.word	0x00000940
        /*0d7c*/ 	.word	0x000000ff
        /*0d80*/ 	.word	0x000298c8
        /*0d84*/ 	.short	0x0100
        /*0d86*/ 	.byte	0x08
	.zero		1


	//   ....[22]....
        /*0d88*/ 	.word	0x00003590
        /*0d8c*/ 	.word	0x00000061
        /*0d90*/ 	.word	0x00029890
        /*0d94*/ 	.short	0x010a
        /*0d96*/ 	.byte	0x3f
	.zero		1


	//   ....[23]....
        /*0d98*/ 	.word	0x000092e0
        /*0d9c*/ 	.word	0x00000061
        /*0da0*/ 	.word	0x00029890
        /*0da4*/ 	.short	0x010a
        /*0da6*/ 	.byte	0x3f
	.zero		1


	//   ....[24]....
        /*0da8*/ 	.word	0x0000f1f0
        /*0dac*/ 	.word	0x00000061
        /*0db0*/ 	.word	0x00029890
        /*0db4*/ 	.short	0x010a
        /*0db6*/ 	.byte	0x3f
	.zero		1


	//   ....[25]....
        /*0db8*/ 	.word	0x0000f5c0
        /*0dbc*/ 	.word	0x00000028
        /*0dc0*/ 	.word	0x00000000
        /*0dc4*/ 	.short	0x0101
        /*0dc6*/ 	.byte	0x3f
	.zero		1


	//   ....[26]....
        /*0dc8*/ 	.word	0x0000f600
        /*0dcc*/ 	.word	0x00000061
        /*0dd0*/ 	.word	0x000298b0
        /*0dd4*/ 	.short	0x010a
        /*0dd6*/ 	.byte	0x3f
	.zero		1


	//   ....[27]....
        /*0dd8*/ 	.word	0x0000faa0
        /*0ddc*/ 	.word	0x00000061
        /*0de0*/ 	.word	0x00000000
        /*0de4*/ 	.short	0x0101
        /*0de6*/ 	.byte	0x3f
	.zero		1


	//   ....[28]....
        /*0de8*/ 	.word	0x00010340
        /*0dec*/ 	.word	0x00000010
        /*0df0*/ 	.word	0x00029800
        /*0df4*/ 	.short	0x010a
        /*0df6*/ 	.byte	0x3f
	.zero		1


	//   ....[29]....
        /*0df8*/ 	.word	0x00010390
        /*0dfc*/ 	.word	0x00000010
        /*0e00*/ 	.word	0x00029800
        /*0e04*/ 	.short	0x010a
        /*0e06*/ 	.byte	0x3f
	.zero		1


	//   ....[30]....
        /*0e08*/ 	.word	0x00010d30
        /*0e0c*/ 	.word	0x00000010
        /*0e10*/ 	.word	0x00029800
        /*0e14*/ 	.short	0x010a
        /*0e16*/ 	.byte	0x3f
	.zero		1


	//   ....[31]....
        /*0e18*/ 	.word	0x00014220
        /*0e1c*/ 	.word	0x00000010
        /*0e20*/ 	.word	0x00029800
        /*0e24*/ 	.short	0x010a
        /*0e26*/ 	.byte	0x3f
	.zero		1


	//   ....[32]....
        /*0e28*/ 	.word	0x000172c0
        /*0e2c*/ 	.word	0x00000000
        /*0e30*/ 	.word	0x00029830
        /*0e34*/ 	.short	0x010a
        /*0e36*/ 	.byte	0x3f
	.zero		1


	//   ....[33]....
        /*0e38*/ 	.word	0x00017330
        /*0e3c*/ 	.word	0x00000000
        /*0e40*/ 	.word	0x00029830
        /*0e44*/ 	.short	0x010a
        /*0e46*/ 	.byte	0x3f
	.zero		1


	//   ....[34]....
        /*0e48*/ 	.word	0x00018e80
        /*0e4c*/ 	.word	0x00000000
        /*0e50*/ 	.word	0x00000000
        /*0e54*/ 	.short	0x0101
        /*0e56*/ 	.byte	0x3f
	.zero		1


	//   ....[35]....
        /*0e58*/ 	.word	0x0001b410
        /*0e5c*/ 	.word	0x0000000b
        /*0e60*/ 	.word	0x00029830
        /*0e64*/ 	.short	0x010a
        /*0e66*/ 	.byte	0x3f
	.zero		1


	//   ....[36]....
        /*0e68*/ 	.word	0x0001b460
        /*0e6c*/ 	.word	0x0000000b
        /*0e70*/ 	.word	0x00029830
        /*0e74*/ 	.short	0x010a
        /*0e76*/ 	.byte	0x3f
	.zero		1


	//   ....[37]....
        /*0e78*/ 	.word	0x0001c560
        /*0e7c*/ 	.word	0x0000000b
        /*0e80*/ 	.word	0x00029850
        /*0e84*/ 	.short	0x010a
        /*0e86*/ 	.byte	0x3f
	.zero		1


	//   ....[38]....
        /*0e88*/ 	.word	0x0001c5a0
        /*0e8c*/ 	.word	0x0000000b
        /*0e90*/ 	.word	0x00029850
        /*0e94*/ 	.short	0x010a
        /*0e96*/ 	.byte	0x3f
	.zero		1


	//   ....[39]....
        /*0e98*/ 	.word	0x0001f1a0
        /*0e9c*/ 	.word	0x00000003
        /*0ea0*/ 	.word	0x00000000
        /*0ea4*/ 	.short	0x0101
        /*0ea6*/ 	.byte	0x3f
	.zero		1


	//   ....[40]....
        /*0ea8*/ 	.word	0x0001f4a0
        /*0eac*/ 	.word	0x00000007
        /*0eb0*/ 	.word	0x00000000
        /*0eb4*/ 	.short	0x0101
        /*0eb6*/ 	.byte	0x3f
	.zero		1


	//   ....[41]....
        /*0eb8*/ 	.word	0x0001fbf0
        /*0ebc*/ 	.word	0x0000000a
        /*0ec0*/ 	.word	0x00029830
        /*0ec4*/ 	.short	0x010a
        /*0ec6*/ 	.byte	0x3f
	.zero		1


	//   ....[42]....
        /*0ec8*/ 	.word	0x0001fc40
        /*0ecc*/ 	.word	0x0000000a
        /*0ed0*/ 	.word	0x00029830
        /*0ed4*/ 	.short	0x010a
        /*0ed6*/ 	.byte	0x3f
	.zero		1


	//   ....[43]....
        /*0ed8*/ 	.word	0x00020d10
        /*0edc*/ 	.word	0x0000000a
        /*0ee0*/ 	.word	0x00029850
        /*0ee4*/ 	.short	0x010a
        /*0ee6*/ 	.byte	0x3f
	.zero		1


	//   ....[44]....
        /*0ee8*/ 	.word	0x00020d50
        /*0eec*/ 	.word	0x0000000a
        /*0ef0*/ 	.word	0x00029850
        /*0ef4*/ 	.short	0x010a
        /*0ef6*/ 	.byte	0x3f
	.zero		1


	//   ....[45]....
        /*0ef8*/ 	.word	0x00022e60
        /*0efc*/ 	.word	0x00000000
        /*0f00*/ 	.word	0x00000000
        /*0f04*/ 	.short	0x0101
        /*0f06*/ 	.byte	0x3f
	.zero		1


	//   ....[46]....
        /*0f08*/ 	.word	0x00023160
        /*0f0c*/ 	.word	0x00000007
        /*0f10*/ 	.word	0x00000000
        /*0f14*/ 	.short	0x0101
        /*0f16*/ 	.byte	0x3f
	.zero		1


	//   ....[47]....
        /*0f18*/ 	.word	0x000237a0
        /*0f1c*/ 	.word	0x0000000b
        /*0f20*/ 	.word	0x00029850
        /*0f24*/ 	.short	0x010a
        /*0f26*/ 	.byte	0x3f
	.zero		1


	//   ....[48]....
        /*0f28*/ 	.word	0x00023820
        /*0f2c*/ 	.word	0x0000000b
        /*0f30*/ 	.word	0x00029850
        /*0f34*/ 	.short	0x010a
        /*0f36*/ 	.byte	0x3f
	.zero		1


	//   ....[49]....
        /*0f38*/ 	.word	0x00023e30
        /*0f3c*/ 	.word	0x00000000
        /*0f40*/ 	.word	0x00000000
        /*0f44*/ 	.short	0x0101
        /*0f46*/ 	.byte	0x3f
	.zero		1


	//   ....[50]....
        /*0f48*/ 	.word	0x00025a60
        /*0f4c*/ 	.word	0x00000000
        /*0f50*/ 	.word	0x00000000
        /*0f54*/ 	.short	0x0101
        /*0f56*/ 	.byte	0x3f
	.zero		1


	//   ....[51]....
        /*0f58*/ 	.word	0x000281f0
        /*0f5c*/ 	.word	0x00000006
        /*0f60*/ 	.word	0x00029820
        /*0f64*/ 	.short	0x010a
        /*0f66*/ 	.byte	0x3f
	.zero		1


	//   ....[52]....
        /*0f68*/ 	.word	0x000282e0
        /*0f6c*/ 	.word	0x00000007
        /*0f70*/ 	.word	0x000298a0
        /*0f74*/ 	.short	0x010a
        /*0f76*/ 	.byte	0x3f
	.zero		1


	//   ....[53]....
        /*0f78*/ 	.word	0x00028710
        /*0f7c*/ 	.word	0x00000007
        /*0f80*/ 	.word	0x000298c0
        /*0f84*/ 	.short	0x010a
        /*0f86*/ 	.byte	0x3f
	.zero		1


	//   ....[54]....
        /*0f88*/ 	.word	0x00028b00
        /*0f8c*/ 	.word	0x00000008
        /*0f90*/ 	.word	0x000298a0
        /*0f94*/ 	.short	0x010a
        /*0f96*/ 	.byte	0x3f
	.zero		1


	//   ....[55]....
        /*0f98*/ 	.word	0x00028f20
        /*0f9c*/ 	.word	0x00000008
        /*0fa0*/ 	.word	0x000298c0
        /*0fa4*/ 	.short	0x010a
        /*0fa6*/ 	.byte	0x3f
	.zero		1


	//   ....[56]....
        /*0fa8*/ 	.word	0x00029e40
        /*0fac*/ 	.word	0x00000002
        /*0fb0*/ 	.word	0x00029880
        /*0fb4*/ 	.short	0x010a
        /*0fb6*/ 	.byte	0x3f
	.zero		1


	//   ....[57]....
        /*0fb8*/ 	.word	0x0002a010
        /*0fbc*/ 	.word	0x00000002
        /*0fc0*/ 	.word	0x00029840
        /*0fc4*/ 	.short	0x010a
        /*0fc6*/ 	.byte	0x3f
	.zero		1


	//   ....[58]....
        /*0fc8*/ 	.word	0x0002ad00
        /*0fcc*/ 	.word	0x00000009
        /*0fd0*/ 	.word	0x00029800
        /*0fd4*/ 	.short	0x0107
        /*0fd6*/ 	.byte	0x3f
	.zero		1


	//   ....[59]....
        /*0fd8*/ 	.word	0x0002ae00
        /*0fdc*/ 	.word	0x00000002
        /*0fe0*/ 	.word	0x00029800
        /*0fe4*/ 	.short	0x0101
        /*0fe6*/ 	.byte	0x3f
	.zero		1


	//   ....[60]....
        /*0fe8*/ 	.word	0x0002ae20
        /*0fec*/ 	.word	0x00000002
        /*0ff0*/ 	.word	0x00029820
        /*0ff4*/ 	.short	0x010a
        /*0ff6*/ 	.byte	0x3f
	.zero		1


	//   ....[61]....
        /*0ff8*/ 	.word	0x0002b170
        /*0ffc*/ 	.word	0x00000005
        /*1000*/ 	.word	0x00029880
        /*1004*/ 	.short	0x010a
        /*1006*/ 	.byte	0x3f
	.zero		1


	//   ....[62]....
        /*1008*/ 	.word	0x0002b3d0
        /*100c*/ 	.word	0x00000005
        /*1010*/ 	.word	0x00029840
        /*1014*/ 	.short	0x010a
        /*1016*/ 	.byte	0x3f
	.zero		1


	//   ....[63]....
        /*1018*/ 	.word	0x0002b8f0
        /*101c*/ 	.word	0x00000011
        /*1020*/ 	.word	0x00029870
        /*1024*/ 	.short	0x010a
        /*1026*/ 	.byte	0x3f
	.zero		1


	//   ....[64]....
        /*1028*/ 	.word	0x0002b960
        /*102c*/ 	.word	0x00000011
        /*1030*/ 	.word	0x00029860
        /*1034*/ 	.short	0x010a
        /*1036*/ 	.byte	0x3f
	.zero		1


	//   ....[65]....
        /*1038*/ 	.word	0x0002bea0
        /*103c*/ 	.word	0x00000011
        /*1040*/ 	.word	0x00029850
        /*1044*/ 	.short	0x0101
        /*1046*/ 	.byte	0x3f
	.zero		1


	//   ....[66]....
        /*1048*/ 	.word	0x0002bf20
        /*104c*/ 	.word	0x00000011
        /*1050*/ 	.word	0x00000000
        /*1054*/ 	.short	0x0101
        /*1056*/ 	.byte	0x3f
	.zero		1


	//   ....[67]....
        /*1058*/ 	.word	0x0002c150
        /*105c*/ 	.word	0x00000011
        /*1060*/ 	.word	0x00029870
        /*1064*/ 	.short	0x010a
        /*1066*/ 	.byte	0x3f
	.zero		1


	//   ....[68]....
        /*1068*/ 	.word	0x0002c1c0
        /*106c*/ 	.word	0x00000011
        /*1070*/ 	.word	0x00029860
        /*1074*/ 	.short	0x010a
        /*1076*/ 	.byte	0x3f
	.zero		1


	//   ....[69]....
        /*1078*/ 	.word	0x0002c720
        /*107c*/ 	.word	0x00000011
        /*1080*/ 	.word	0x00029850
        /*1084*/ 	.short	0x0101
        /*1086*/ 	.byte	0x3f
	.zero		1


	//   ....[70]....
        /*1088*/ 	.word	0x0002c770
        /*108c*/ 	.word	0x00000011
        /*1090*/ 	.word	0x00000000
        /*1094*/ 	.short	0x0101
        /*1096*/ 	.byte	0x3f
	.zero		1


	//   ....[71]....
        /*1098*/ 	.word	0x0002d500
        /*109c*/ 	.word	0x00000000
        /*10a0*/ 	.word	0x00029820
        /*10a4*/ 	.short	0x010a
        /*10a6*/ 	.byte	0x3f
	.zero		1


	//   ....[72]....
        /*10a8*/ 	.word	0x0002d6b0
        /*10ac*/ 	.word	0x00000006
        /*10b0*/ 	.word	0x00000000
        /*10b4*/ 	.short	0x010a
        /*10b6*/ 	.byte	0x3f
	.zero		1


	//   ....[73]....
        /*10b8*/ 	.word	0x0002d720
        /*10bc*/ 	.word	0x00000007
        /*10c0*/ 	.word	0x00000000
        /*10c4*/ 	.short	0x010a
        /*10c6*/ 	.byte	0x3f
	.zero		1


	//   ....[74]....
        /*10c8*/ 	.word	0x0002d780
        /*10cc*/ 	.word	0x00000004
        /*10d0*/ 	.word	0x00029860
        /*10d4*/ 	.short	0x010a
        /*10d6*/ 	.byte	0x3f
	.zero		1


	//   ....[75]....
        /*10d8*/ 	.word	0x0002d7d0
        /*10dc*/ 	.word	0x00000003
        /*10e0*/ 	.word	0x00029860
        /*10e4*/ 	.short	0x010a
        /*10e6*/ 	.byte	0x3f
	.zero		1


	//   ....[76]....
        /*10e8*/ 	.word	0x0002d810
        /*10ec*/ 	.word	0x00000004
        /*10f0*/ 	.word	0x00029880
        /*10f4*/ 	.short	0x010a
        /*10f6*/ 	.byte	0x3f
	.zero		1


	//   ....[77]....
        /*10f8*/ 	.word	0x0002d830
        /*10fc*/ 	.word	0x00000003
        /*1100*/ 	.word	0x00029880
        /*1104*/ 	.short	0x010a
        /*1106*/ 	.byte	0x3f
	.zero		1


	//   ....[78]....
        /*1108*/ 	.word	0x0002d890
        /*110c*/ 	.word	0x00000061
        /*1110*/ 	.word	0x00029890
        /*1114*/ 	.short	0x010a
        /*1116*/ 	.byte	0x3f
	.zero		1


	//   ....[79]....
        /*1118*/ 	.word	0x0002d8e0
        /*111c*/ 	.word	0x00000061
        /*1120*/ 	.word	0x00029890
        /*1124*/ 	.short	0x010a
        /*1126*/ 	.byte	0x3f
	.zero		1


	//   ....[80]....
        /*1128*/ 	.word	0x0002d930
        /*112c*/ 	.word	0x00000061
        /*1130*/ 	.word	0x00029890
        /*1134*/ 	.short	0x010a
        /*1136*/ 	.byte	0x3f
	.zero		1


	//   ....[81]....
        /*1138*/ 	.word	0x0002d980
        /*113c*/ 	.word	0x00000061
        /*1140*/ 	.word	0x000298b0
        /*1144*/ 	.short	0x010a
        /*1146*/ 	.byte	0x3f
	.zero		1


	//   ....[82]....
        /*1148*/ 	.word	0x0002dc30
        /*114c*/ 	.word	0x00000010
        /*1150*/ 	.word	0x00029800
        /*1154*/ 	.short	0x010a
        /*1156*/ 	.byte	0x3f
	.zero		1


	//   ....[83]....
        /*1158*/ 	.word	0x0002de40
        /*115c*/ 	.word	0x00000010
        /*1160*/ 	.word	0x00029800
        /*1164*/ 	.short	0x010a
        /*1166*/ 	.byte	0x3f
	.zero		1


	//   ....[84]....
        /*1168*/ 	.word	0x0002de90
        /*116c*/ 	.word	0x00000000
        /*1170*/ 	.word	0x00029830
        /*1174*/ 	.short	0x010a
        /*1176*/ 	.byte	0x3f
	.zero		1


	//   ....[85]....
        /*1178*/ 	.word	0x0002dee0
        /*117c*/ 	.word	0x0000000b
        /*1180*/ 	.word	0x00029830
        /*1184*/ 	.short	0x010a
        /*1186*/ 	.byte	0x3f
	.zero		1


	//   ....[86]....
        /*1188*/ 	.word	0x0002df30
        /*118c*/ 	.word	0x0000000b
        /*1190*/ 	.word	0x00029850
        /*1194*/ 	.short	0x010a
        /*1196*/ 	.byte	0x3f
	.zero		1


	//   ....[87]....
        /*1198*/ 	.word	0x0002df80
        /*119c*/ 	.word	0x0000000a
        /*11a0*/ 	.word	0x00029830
        /*11a4*/ 	.short	0x010a
        /*11a6*/ 	.byte	0x3f
	.zero		1


	//   ....[88]....
        /*11a8*/ 	.word	0x0002dfd0
        /*11ac*/ 	.word	0x0000000a
        /*11b0*/ 	.word	0x00029850
        /*11b4*/ 	.short	0x010a
        /*11b6*/ 	.byte	0x3f
	.zero		1


	//   ....[89]....
        /*11b8*/ 	.word	0x0002e020
        /*11bc*/ 	.word	0x0000000b
        /*11c0*/ 	.word	0x00029850
        /*11c4*/ 	.short	0x010a
        /*11c6*/ 	.byte	0x3f
	.zero		1


	//   ....[90]....
        /*11c8*/ 	.word	0x0002f5f0
        /*11cc*/ 	.word	0x00000005
        /*11d0*/ 	.word	0x00029820
        /*11d4*/ 	.short	0x010a
        /*11d6*/ 	.byte	0x3f
	.zero		1


	//   ....[91]....
        /*11d8*/ 	.word	0x0002f640
        /*11dc*/ 	.word	0x00000007
        /*11e0*/ 	.word	0x000298a0
        /*11e4*/ 	.short	0x010a
        /*11e6*/ 	.byte	0x3f
	.zero		1


	//   ....[92]....
        /*11e8*/ 	.word	0x0002f690
        /*11ec*/ 	.word	0x00000007
        /*11f0*/ 	.word	0x000298c0
        /*11f4*/ 	.short	0x010a
        /*11f6*/ 	.byte	0x3f
	.zero		1


	//   ....[93]....
        /*11f8*/ 	.word	0x0002f6e0
        /*11fc*/ 	.word	0x00000008
        /*1200*/ 	.word	0x000298a0
        /*1204*/ 	.short	0x010a
        /*1206*/ 	.byte	0x3f
	.zero		1


	//   ....[94]....
        /*1208*/ 	.word	0x0002f730
        /*120c*/ 	.word	0x00000008
        /*1210*/ 	.word	0x000298c0
        /*1214*/ 	.short	0x010a
        /*1216*/ 	.byte	0x3f
	.zero		1


	//   ....[95]....
        /*1218*/ 	.word	0x0002f8d0
        /*121c*/ 	.word	0x00000002
        /*1220*/ 	.word	0x00029880
        /*1224*/ 	.short	0x010a
        /*1226*/ 	.byte	0x3f
	.zero		1


	//   ....[96]....
        /*1228*/ 	.word	0x0002f920
        /*122c*/ 	.word	0x00000002
        /*1230*/ 	.word	0x00029840
        /*1234*/ 	.short	0x010a
        /*1236*/ 	.byte	0x3f
	.zero		1


	//   ....[97]....
        /*1238*/ 	.word	0x0002ff50
        /*123c*/ 	.word	0x00000002
        /*1240*/ 	.word	0x00029820
        /*1244*/ 	.short	0x010a
        /*1246*/ 	.byte	0x3f
	.zero		1


	//   ....[98]....
        /*1248*/ 	.word	0x0002ffa0
        /*124c*/ 	.word	0x00000005
        /*1250*/ 	.word	0x00029880
        /*1254*/ 	.short	0x010a
        /*1256*/ 	.byte	0x3f
	.zero		1


	//   ....[99]....
        /*1258*/ 	.word	0x0002fff0
        /*125c*/ 	.word	0x00000005
        /*1260*/ 	.word	0x00029840
        /*1264*/ 	.short	0x010a
        /*1266*/ 	.byte	0x3f
	.zero		1


	//   ....[100]....
        /*1268*/ 	.word	0x00030040
        /*126c*/ 	.word	0x00000011
        /*1270*/ 	.word	0x00029870
        /*1274*/ 	.short	0x010a
        /*1276*/ 	.byte	0x3f
	.zero		1


	//   ....[101]....
        /*1278*/ 	.word	0x00030090
        /*127c*/ 	.word	0x00000011
        /*1280*/ 	.word	0x00029860
        /*1284*/ 	.short	0x010a
        /*1286*/ 	.byte	0x3f
	.zero		1


	//   ....[102]....
        /*1288*/ 	.word	0x000300e0
        /*128c*/ 	.word	0x00000011
        /*1290*/ 	.word	0x00029870
        /*1294*/ 	.short	0x010a
        /*1296*/ 	.byte	0x3f
	.zero		1


	//   ....[103]....
        /*1298*/ 	.word	0x00030130
        /*129c*/ 	.word	0x00000011
        /*12a0*/ 	.word	0x00029860
        /*12a4*/ 	.short	0x010a
        /*12a6*/ 	.byte	0x3f
	.zero		1


	//   ....[104]....
        /*12a8*/ 	.word	0x00030b90
        /*12ac*/ 	.word	0x00000000
        /*12b0*/ 	.word	0x00029820
        /*12b4*/ 	.short	0x010a
        /*12b6*/ 	.byte	0x3f
	.zero		1


	//   ....[105]....
        /*12b8*/ 	.word	0x00030d30
        /*12bc*/ 	.word	0x00000006
        /*12c0*/ 	.word	0x00000000
        /*12c4*/ 	.short	0x010a
        /*12c6*/ 	.byte	0x3f
	.zero		1


	//   ....[106]....
        /*12c8*/ 	.word	0x00030d80
        /*12cc*/ 	.word	0x00000007
        /*12d0*/ 	.word	0x00000000
        /*12d4*/ 	.short	0x010a
        /*12d6*/ 	.byte	0x3f
	.zero		1


	//   ....[107]....
        /*12d8*/ 	.word	0x00030dd0
        /*12dc*/ 	.word	0x00000004
        /*12e0*/ 	.word	0x00029860
        /*12e4*/ 	.short	0x010a
        /*12e6*/ 	.byte	0x3f
	.zero		1


	//   ....[108]....
        /*12e8*/ 	.word	0x00030e20
        /*12ec*/ 	.word	0x00000003
        /*12f0*/ 	.word	0x00029860
        /*12f4*/ 	.short	0x010a
        /*12f6*/ 	.byte	0x3f
	.zero		1


	//   ....[109]....
        /*12f8*/ 	.word	0x00030e70
        /*12fc*/ 	.word	0x00000004
        /*1300*/ 	.word	0x00029880
        /*1304*/ 	.short	0x010a
        /*1306*/ 	.byte	0x3f
	.zero		1


	//----- nvinfo : EIATTR_NUM_MBARRIERS
	.align		4
.L_367:
        /*1308*/ 	.byte	0x03, 0x38
        /*130a*/ 	.short	0x0016


	//----- nvinfo : EIATTR_EXIT_INSTR_OFFSETS
	.align		4
        /*130c*/ 	.byte	0x04, 0x1c
        /*130e*/ 	.short	(.L_369 - .L_368)


	//   ....[0]....
.L_368:
        /*1310*/ 	.word	0x0002d880


	//----- nvinfo : EIATTR_MAX_THREADS
	.align		4
.L_369:
        /*1314*/ 	.byte	0x04, 0x05
        /*1316*/ 	.short	(.L_371 - .L_370)
.L_370:
        /*1318*/ 	.word	0x00000180
        /*131c*/ 	.word	0x00000001
        /*1320*/ 	.word	0x00000001


	//----- nvinfo : EIATTR_CRS_STACK_SIZE
	.align		4
.L_371:
        /*1324*/ 	.byte	0x04, 0x1e
        /*1326*/ 	.short	(.L_373 - .L_372)
.L_372:
        /*1328*/ 	.word	0x00000000


	//----- nvinfo : EIATTR_CBANK_PARAM_SIZE
	.align		4
.L_373:
        /*132c*/ 	.byte	0x03, 0x19
        /*132e*/ 	.short	0x0af0


	//----- nvinfo : EIATTR_PARAM_CBANK
	.align		4
        /*1330*/ 	.byte	0x04, 0x0a
        /*1332*/ 	.short	(.L_375 - .L_374)
	.align		4
.L_374:
        /*1334*/ 	.word	index@(.nv.constant0._ZN7cutlass13device_kernelIN5flash11enable_sm90INS1_16FlashAttnFwdSm90INS1_25CollectiveMainloopFwdSm90ILi2EN4cute5tupleIJNS5_1CILi1EEES8_S8_EEENS6_IJNS7_ILi128EEENS7_ILi160EEENS7_ILi192EEEEEELi128ENS_12float_e4m3_tEfNS_4arch4Sm90ELb1ELb0ELb1ELb1ELb0ELb1ELb0ELb1ELb1ELb1ELb0ELb0EEENS1_21CollectiveEpilogueFwdINS6_IJSA_SA_SB_EEES9_NS_10bfloat16_tESG_Li256ELb1ELb1ELb0ELb1EEENS1_36VarlenDynamicPersistentTileSchedulerILi128ELi160ELi256ELi128ELb0ELb1ELb1ELb1ELb1ELb1EEEEEEEEEvNT_6ParamsE)
        /*1338*/ 	.short	0x0210
        /*133a*/ 	.short	0x0af0


	//----- nvinfo : EIATTR_SW_WAR
	.align		4
.L_375:
        /*133c*/ 	.byte	0x04, 0x36
        /*133e*/ 	.short	(.L_377 - .L_376)
.L_376:
        /*1340*/ 	.word	0x00000008
.L_377:


//--------------------- .nv.callgraph             --------------------------
	.section	.nv.callgraph,"",@"SHT_CUDA_CALLGRAPH"
	.align	4
	.sectionentsize	8
	.align		4
        /*0000*/ 	.word	0x00000000
	.align		4
        /*0004*/ 	.word	0xffffffff
	.align		4
        /*0008*/ 	.word	index@(_ZN7cutlass13device_kernelIN5flash11enable_sm90INS1_16FlashAttnFwdSm90INS1_25CollectiveMainloopFwdSm90ILi2EN4cute5tupleIJNS5_1CILi1EEES8_S8_EEENS6_IJNS7_ILi128EEENS7_ILi160EEENS7_ILi192EEEEEELi128ENS_12float_e4m3_tEfNS_4arch4Sm90ELb0ELb0ELb1ELb0ELb0ELb0ELb0ELb1ELb1ELb1ELb0ELb0EEENS1_21CollectiveEpilogueFwdINS6_IJSA_SA_SB_EEES9_NS_10bfloat16_tESG_Li256ELb0ELb1ELb0ELb1EEENS1_29StaticPersistentTileSchedulerILb0EEEEEEEEEvNT_6ParamsE)
	.align		4
        /*000c*/ 	.word	index@(__assertfail)
	.align		4
        /*0010*/ 	.word	index@(_ZN7cutlass13device_kernelIN5flash11enable_sm90INS1_16FlashAttnFwdSm90INS1_25CollectiveMainloopFwdSm90ILi2EN4cute5tupleIJNS5_1CILi2EEENS7_ILi1EEES9_EEENS6_IJNS7_ILi128EEENS7_ILi160EEENS7_ILi192EEEEEELi128ENS_12float_e4m3_tEfNS_4arch4Sm90ELb0ELb0ELb1ELb0ELb0ELb0ELb0ELb1ELb1ELb1ELb0ELb0EEENS1_21CollectiveEpilogueFwdINS6_IJSB_SB_SC_EEESA_NS_10bfloat16_tESH_Li256ELb0ELb1ELb0ELb1EEENS1_29StaticPersistentTileSchedulerILb0EEEEEEEEEvNT_6ParamsE)
	.align		4
        /*0014*/ 	.word	index@(__assertfail)
	.align		4
        /*0018*/ 	.word	index@(_ZN7cutlass13device_kernelIN5flash11enable_sm90INS1_16FlashAttnFwdSm90INS1_25CollectiveMainloopFwdSm90ILi2EN4cute5tupleIJNS5_1CILi1EEES8_S8_EEENS6_IJNS7_ILi128EEENS7_ILi160EEENS7_ILi192EEEEEELi128ENS_12float_e4m3_tEfNS_4arch4Sm90ELb0ELb0ELb1ELb1ELb0ELb0ELb0ELb1ELb1ELb1ELb0ELb0EEENS1_21CollectiveEpilogueFwdINS6_IJSA_SA_SB_EEES9_NS_10bfloat16_tESG_Li256ELb1ELb1ELb0ELb1EEENS1_36VarlenDynamicPersistentTileSchedulerILi128ELi160ELi256ELi128ELb0ELb1ELb1ELb0ELb1ELb1EEEEEEEEEvNT_6ParamsE)
	.align		4
        /*001c*/ 	.word	index@(__assertfail)
	.align		4
        /*0020*/ 	.word	index@(_ZN7cutlass13device_kernelIN5flash11enable_sm90INS1_16FlashAttnFwdSm90INS1_25CollectiveMainloopFwdSm90ILi2EN4cute5tupleIJNS5_1CILi1EEES8_S8_EEENS6_IJNS7_ILi128EEENS7_ILi160EEENS7_ILi192EEEEEELi128ENS_12float_e4m3_tEfNS_4arch4Sm90ELb0ELb0ELb1ELb1ELb0ELb1ELb0ELb1ELb1ELb1ELb0ELb0EEENS1_21CollectiveEpilogueFwdINS6_IJSA_SA_SB_EEES9_NS_10bfloat16_tESG_Li256ELb1ELb1ELb0ELb1EEENS1_36VarlenDynamicPersistentTileSchedulerILi128ELi160ELi256ELi128ELb0ELb1ELb1ELb0ELb1ELb1EEEEEEEEEvNT_6ParamsE)
	.align		4
        /*0024*/ 	.word	index@(__assertfail)
	.align		4
        /*0028*/ 	.word	index@(_ZN7cutlass13device_kernelIN5flash11enable_sm90INS1_16FlashAttnFwdSm90INS1_25CollectiveMainloopFwdSm90ILi2EN4cute5tupleIJNS5_1CILi1EEES8_S8_EEENS6_IJNS7_ILi128EEESA_NS7_ILi192EEEEEELi128ENS_12float_e4m3_tEfNS_4arch4Sm90ELb0ELb1ELb1ELb0ELb0ELb0ELb0ELb1ELb1ELb1ELb0ELb0EEENS1_21CollectiveEpilogueFwdINS6_IJSA_SA_SA_EEES9_NS_10bfloat16_tESF_Li256ELb0ELb1ELb0ELb1EEENS1_30DynamicPersistentTileSchedulerILi256ELi128ELb0ELb1ELb1EEEEEEEEEvNT_6ParamsE)
	.align		4
        /*002c*/ 	.word	index@(__assertfail)
	.align		4
        /*0030*/ 	.word	index@(_ZN7cutlass13device_kernelIN5flash11enable_sm90INS1_16FlashAttnFwdSm90INS1_25CollectiveMainloopFwdSm90ILi2EN4cute5tupleIJNS5_1CILi1EEES8_S8_EEENS6_IJNS7_ILi128EEESA_NS7_ILi192EEEEEELi128ENS_12float_e4m3_tEfNS_4arch4Sm90ELb0ELb1ELb1ELb1ELb0ELb0ELb0ELb1ELb1ELb1ELb0ELb0EEENS1_21CollectiveEpilogueFwdINS6_IJSA_SA_SA_EEES9_NS_10bfloat16_tESF_Li256ELb1ELb1ELb0ELb1EEENS1_36VarlenDynamicPersistentTileSchedulerILi128ELi128ELi256ELi128ELb0ELb1ELb1ELb1ELb0ELb1EEEEEEEEEvNT_6ParamsE)
	.align		4
        /*0034*/ 	.word	index@(__assertfail)
	.align		4
        /*0038*/ 	.word	index@(_ZN7cutlass13device_kernelIN5flash11enable_sm90INS1_16FlashAttnFwdSm90INS1_25CollectiveMainloopFwdSm90ILi2EN4cute5tupleIJNS5_1CILi1EEES8_S8_EEENS6_IJNS7_ILi128EEESA_NS7_ILi192EEEEEELi128ENS_12float_e4m3_tEfNS_4arch4Sm90ELb0ELb1ELb1ELb1ELb0ELb1ELb0ELb1ELb1ELb1ELb0ELb0EEENS1_21CollectiveEpilogueFwdINS6_IJSA_SA_SA_EEES9_NS_10bfloat16_tESF_Li256ELb1ELb1ELb0ELb1EEENS1_36VarlenDynamicPersistentTileSchedulerILi128ELi128ELi256ELi128ELb0ELb1ELb1ELb1ELb0ELb1EEEEEEEEEvNT_6ParamsE)
	.align		4
        /*003c*/ 	.word	index@(__assertfail)
	.align		4
        /*0040*/ 	.word	index@(_ZN7cutlass13device_kernelIN5flash11enable_sm90INS1_16FlashAttnFwdSm90INS1_25CollectiveMainloopFwdSm90ILi2EN4cute5tupleIJNS5_1CILi1EEES8_S8_EEENS6_IJNS7_ILi128EEENS7_ILi160EEENS7_ILi192EEEEEELi128ENS_12float_e4m3_tEfNS_4arch4Sm90ELb1ELb0ELb1ELb0ELb0ELb0ELb0ELb1ELb1ELb1ELb0ELb0EEENS1_21CollectiveEpilogueFwdINS6_IJSA_SA_SB_EEES9_NS_10bfloat16_tESG_Li256ELb0ELb1ELb0ELb1EEENS1_30DynamicPersistentTileSchedulerILi256ELi128ELb0ELb1ELb1EEEEEEEEEvNT_6ParamsE)
	.align		4
        /*0044*/ 	.word	index@(__assertfail)
	.align		4
        /*0048*/ 	.word	index@(_ZN7cutlass13device_kernelIN5flash11enable_sm90INS1_16FlashAttnFwdSm90INS1_25CollectiveMainloopFwdSm90ILi2EN4cute5tupleIJNS5_1CILi1EEES8_S8_EEENS6_IJNS7_ILi128EEENS7_ILi160EEENS7_ILi192EEEEEELi128ENS_12float_e4m3_tEfNS_4arch4Sm90ELb1ELb0ELb1ELb1ELb0ELb0ELb0ELb1ELb1ELb1ELb0ELb0EEENS1_21CollectiveEpilogueFwdINS6_IJSA_SA_SB_EEES9_NS_10bfloat16_tESG_Li256ELb1ELb1ELb0ELb1EEENS1_36VarlenDynamicPersistentTileSchedulerILi128ELi160ELi256ELi128ELb0ELb1ELb1ELb1ELb1ELb1EEEEEEEEEvNT_6ParamsE)
	.align		4
        /*004c*/ 	.word	index@(__assertfail)
	.align		4
        /*0050*/ 	.word	index@(_ZN7cutlass13device_kernelIN5flash11enable_sm90INS1_16FlashAttnFwdSm90INS1_25CollectiveMainloopFwdSm90ILi2EN4cute5tupleIJNS5_1CILi1EEES8_S8_EEENS6_IJNS7_ILi128EEENS7_ILi160EEENS7_ILi192EEEEEELi128ENS_12float_e4m3_tEfNS_4arch4Sm90ELb1ELb0ELb1ELb1ELb0ELb1ELb0ELb1ELb1ELb1ELb0ELb0EEENS1_21CollectiveEpilogueFwdINS6_IJSA_SA_SB_EEES9_NS_10bfloat16_tESG_Li256ELb1ELb1ELb0ELb1EEENS1_36VarlenDynamicPersistentTileSchedulerILi128ELi160ELi256ELi128ELb0ELb1ELb1ELb1ELb1ELb1EEEEEEEEEvNT_6ParamsE)
	.align		4
        /*0054*/ 	.word	index@(__assertfail)
	.align		4
        /*0058*/ 	.word	0x00000000
	.align		4
        /*005c*/ 	.word	0xfffffffe
	.align		4
        /*0060*/ 	.word	0x00000000
	.align		4
        /*0064*/ 	.word	0xfffffffd
	.align		4
        /*0068*/ 	.word	0x00000000
	.align		4
        /*006c*/ 	.word	0xfffffffc


//--------------------- .nv.constant4             --------------------------
	.section	.nv.constant4,"a",@progbits
	.align	8
	.align		8
.nv.constant4:
        /*0000*/ 	.dword	__assertfail
	.align		8
        /*0008*/ 	.dword	__unnamed_1
	.align		8
        /*0010*/ 	.dword	__unnamed_2
	.align		8
        /*0018*/ 	.dword	__unnamed_3
	.align		8
        /*0020*/ 	.dword	__unnamed_4
	.align		8
        /*0028*/ 	.dword	__unnamed_5
	.align		8
        /*0030*/ 	.dword	__unnamed_6
	.align		8
        /*0038*/ 	.dword	__unnamed_7
	.align		8
        /*0040*/ 	.dword	_ZZN5flash28permute_output_fp8_VcolmajorIN4cute6TensorINS1_11ArrayEngineIN7cutlass10bfloat16_tELm64EEENS1_6LayoutINS1_5tupleIJNS8_IJNS1_1CILi2EEESA_NS9_ILi16EEEEEENS9_ILi1EEESD_EEENS8_IJNS8_IJSD_SA_NS9_ILi4EEEEEENS9_ILi0EEESH_EEEEEEEEEvRT_E9upper_map
	.align		8
        /*0048*/ 	.dword	__unnamed_8
	.align		8
        /*0050*/ 	.dword	__unnamed_9
	.align		8
        /*0058*/ 	.dword	__unnamed_10
	.align		8
        /*0060*/ 	.dword	__unnamed_11
	.align		8
        /*0068*/ 	.dword	__unnamed_12
	.align		8
        /*0070*/ 	.dword	_ZN86_INTERNAL_d4b861e3_50_flash_fwd_hdim192_128_e4m3_softcap_packgqa_sm90_cu_93b96ec2_35304cuda3std3__45__cpo5beginE
	.align		8
        /*0078*/ 	.dword	_ZN86_INTERNAL_d4b861e3_50_flash_fwd_hdim192_128_e4m3_softcap_packgqa_sm90_cu_93b96ec2_35304cuda3std3__45__cpo3endE
	.align		8
        /*0080*/ 	.dword	_ZN86_INTERNAL_d4b861e3_50_flash_fwd_hdim192_128_e4m3_softcap_packgqa_sm90_cu_93b96ec2_35304cuda3std3__45__cpo6cbeginE
	.align		8
        /*0088*/ 	.dword	_ZN86_INTERNAL_d4b861e3_50_flash_fwd_hdim192_128_e4m3_softcap_packgqa_sm90_cu_93b96ec2_35304cuda3std3__45__cpo4cendE
	.align		8
        /*0090*/ 	.dword	_ZN86_INTERNAL_d4b861e3_50_flash_fwd_hdim192_128_e4m3_softcap_packgqa_sm90_cu_93b96ec2_35304cuda3std3__488_GLOBAL__N__d4b861e3_50_flash_fwd_hdim192_128_e4m3_softcap_packgqa_sm90_cu_93b96ec2_35306ignoreE
	.align		8
        /*0098*/ 	.dword	_ZN86_INTERNAL_d4b861e3_50_flash_fwd_hdim192_128_e4m3_softcap_packgqa_sm90_cu_93b96ec2_35304cuda3std3__419piecewise_constructE
	.align		8
        /*00a0*/ 	.dword	_ZN86_INTERNAL_d4b861e3_50_flash_fwd_hdim192_128_e4m3_softcap_packgqa_sm90_cu_93b96ec2_35304cuda3std3__48in_placeE
	.align		8
        /*00a8*/ 	.dword	_ZN86_INTERNAL_d4b861e3_50_flash_fwd_hdim192_128_e4m3_softcap_packgqa_sm90_cu_93b96ec2_35304cuda3std6ranges3__45__cpo4swapE
	.align		8
        /*00b0*/ 	.dword	_ZN86_INTERNAL_d4b861e3_50_flash_fwd_hdim192_128_e4m3_softcap_packgqa_sm90_cu_93b96ec2_35304cuda3std6ranges3__45__cpo9iter_moveE
	.align		8
        /*00b8*/ 	.dword	_ZN86_INTERNAL_d4b861e3_50_flash_fwd_hdim192_128_e4m3_softcap_packgqa_sm90_cu_93b96ec2_35304cute7productE
	.align		8
        /*00c0*/ 	.dword	_ZN86_INTERNAL_d4b861e3_50_flash_fwd_hdim192_128_e4m3_softcap_packgqa_sm90_cu_93b96ec2_35304cute1_E
	.align		8
        /*00c8*/ 	.dword	$str$25
	.align		8
        /*00d0*/ 	.dword	$str$26


//--------------------- .text._ZN7cutlass13device_kernelIN5flash11enable_sm90INS1_16FlashAttnFwdSm90INS1_25CollectiveMainloopFwdSm90ILi2EN4cute5tupleIJNS5_1CILi1EEES8_S8_EEENS6_IJNS7_ILi128EEENS7_ILi160EEENS7_ILi192EEEEEELi128ENS_12float_e4m3_tEfNS_4arch4Sm90ELb0ELb0ELb1ELb0ELb0ELb0ELb0ELb1ELb1ELb1ELb0ELb0EEENS1_21CollectiveEpilogueFwdINS6_IJSA_SA_SB_EEES9_NS_10bfloat16_tESG_Li256ELb0ELb1ELb0ELb1EEENS1_29StaticPersistentTileSchedulerILb0EEEEEEEEEvNT_6ParamsE --------------------------
	.section	.text._ZN7cutlass13device_kernelIN5flash11enable_sm90INS1_16FlashAttnFwdSm90INS1_25CollectiveMainloopFwdSm90ILi2EN4cute5tupleIJNS5_1CILi1EEES8_S8_EEENS6_IJNS7_ILi128EEENS7_ILi160EEENS7_ILi192EEEEEELi128ENS_12float_e4m3_tEfNS_4arch4Sm90ELb0ELb0ELb1ELb0ELb0ELb0ELb0ELb1ELb1ELb1ELb0ELb0EEENS1_21CollectiveEpilogueFwdINS6_IJSA_SA_SB_EEES9_NS_10bfloat16_tESG_Li256ELb0ELb1ELb0ELb1EEENS1_29StaticPersistentTileSchedulerILb0EEEEEEEEEvNT_6ParamsE,"ax",@progbits
	.align	128
.text._ZN7cutlass13device_kernelIN5flash11enable_sm90INS1_16FlashAttnFwdSm90INS1_25CollectiveMainloopFwdSm90ILi2EN4cute5tupleIJNS5_1CILi1EEES8_S8_EEENS6_IJNS7_ILi128EEENS7_ILi160EEENS7_ILi192EEEEEELi128ENS_12float_e4m3_tEfNS_4arch4Sm90ELb0ELb0ELb1ELb0ELb0ELb0ELb0ELb1ELb1ELb1ELb0ELb0EEENS1_21CollectiveEpilogueFwdINS6_IJSA_SA_SB_EEES9_NS_10bfloat16_tESG_Li256ELb0ELb1ELb0ELb1EEENS1_29StaticPersistentTileSchedulerILb0EEEEEEEEEvNT_6ParamsE:
        .type           _ZN7cutlass13device_kernelIN5flash11enable_sm90INS1_16FlashAttnFwdSm90INS1_25CollectiveMainloopFwdSm90ILi2EN4cute5tupleIJNS5_1CILi1EEES8_S8_EEENS6_IJNS7_ILi128EEENS7_ILi160EEENS7_ILi192EEEEEELi128ENS_12float_e4m3_tEfNS_4arch4Sm90ELb0ELb0ELb1ELb0ELb0ELb0ELb0ELb1ELb1ELb1ELb0ELb0EEENS1_21CollectiveEpilogueFwdINS6_IJSA_SA_SB_EEES9_NS_10bfloat16_tESG_Li256ELb0ELb1ELb0ELb1EEENS1_29StaticPersistentTileSchedulerILb0EEEEEEEEEvNT_6ParamsE,@function
        .size           _ZN7cutlass13device_kernelIN5flash11enable_sm90INS1_16FlashAttnFwdSm90INS1_25CollectiveMainloopFwdSm90ILi2EN4cute5tupleIJNS5_1CILi1EEES8_S8_EEENS6_IJNS7_ILi128EEENS7_ILi160EEENS7_ILi192EEEEEELi128ENS_12float_e4m3_tEfNS_4arch4Sm90ELb0ELb0ELb1ELb0ELb0ELb0ELb0ELb1ELb1ELb1ELb0ELb0EEENS1_21CollectiveEpilogueFwdINS6_IJSA_SA_SB_EEES9_NS_10bfloat16_tESG_Li256ELb0ELb1ELb0ELb1EEENS1_29StaticPersistentTileSchedulerILb0EEEEEEEEEvNT_6ParamsE,(.L_x_2805 - _ZN7cutlass13device_kernelIN5flash11enable_sm90INS1_16FlashAttnFwdSm90INS1_25CollectiveMainloopFwdSm90ILi2EN4cute5tupleIJNS5_1CILi1EEES8_S8_EEENS6_IJNS7_ILi128EEENS7_ILi160EEENS7_ILi192EEEEEELi128ENS_12float_e4m3_tEfNS_4arch4Sm90ELb0ELb0ELb1ELb0ELb0ELb0ELb0ELb1ELb1ELb1ELb0ELb0EEENS1_21CollectiveEpilogueFwdINS6_IJSA_SA_SB_EEES9_NS_10bfloat16_tESG_Li256ELb0ELb1ELb0ELb1EEENS1_29StaticPersistentTileSchedulerILb0EEEEEEEEEvNT_6ParamsE)
        .other          _ZN7cutlass13device_kernelIN5flash11enable_sm90INS1_16FlashAttnFwdSm90INS1_25CollectiveMainloopFwdSm90ILi2EN4cute5tupleIJNS5_1CILi1EEES8_S8_EEENS6_IJNS7_ILi128EEENS7_ILi160EEENS7_ILi192EEEEEELi128ENS_12float_e4m3_tEfNS_4arch4Sm90ELb0ELb0ELb1ELb0ELb0ELb0ELb0ELb1ELb1ELb1ELb0ELb0EEENS1_21CollectiveEpilogueFwdINS6_IJSA_SA_SB_EEES9_NS_10bfloat16_tESG_Li256ELb0ELb1ELb0ELb1EEENS1_29StaticPersistentTileSchedulerILb0EEEEEEEEEvNT_6ParamsE,@"STO_CUDA_ENTRY STV_DEFAULT"
_ZN7cutlass13device_kernelIN5flash11enable_sm90INS1_16FlashAttnFwdSm90INS1_25CollectiveMainloopFwdSm90ILi2EN4cute5tupleIJNS5_1CILi1EEES8_S8_EEENS6_IJNS7_ILi128EEENS7_ILi160EEENS7_ILi192EEEEEELi128ENS_12float_e4m3_tEfNS_4arch4Sm90ELb0ELb0ELb1ELb0ELb0ELb0ELb0ELb1ELb1ELb1ELb0ELb0EEENS1_21CollectiveEpilogueFwdINS6_IJSA_SA_SB_EEES9_NS_10bfloat16_tESG_Li256ELb0ELb1ELb0ELb1EEENS1_29StaticPersistentTileSchedulerILb0EEEEEEEEEvNT_6ParamsE:
[----:B------:R-:W0:Y:S02]  /*0000*/  LDC R1, c[0x0][0x28] ;  /* 0x00000a00ff017b82 */ /* 0x000e240000000800 */
[----:B0-----:R-:W-:Y:S01]  /*0010*/  VIADD R1, R1, 0xffffffe0 ;  /* 0xffffffe001017836 */ /* 0x001fe20000000000 */
[----:B------:R-:W0:Y:S01]  /*0020*/  S2R R3, SR_TID.X ;  /* 0x0000000000037919 */ /* 0x000e220000002100 */
[----:B------:R-:W-:Y:S01]  /*0030*/  ELECT P0, URZ, PT ;  /* 0x00000000003f782f */ /* 0x000fe20003800000 */
[----:B------:R-:W-:Y:S01]  /*0040*/  BSSY B0, `(.L_x_0) ;  /* 0x000000e000007945 */ /* 0x000fe20003800000 */
[--C-:B0-----:R-:W-:Y:S02]  /*0050*/  SHF.R.U32.HI R0, RZ, 0x5, R3.reuse ;  /* 0x00000005ff007819 */ /* 0x101fe40000011603 */
[----:B------:R-:W-:-:S03]  /*0060*/  SHF.R.U32.HI R22, RZ, 0x7, R3 ;  /* 0x00000007ff167819 */ /* 0x000fc60000011603 */
[----:B------:R-:W0:Y:S02]  /*0070*/  SHFL.IDX PT, R2, R0, RZ, 0x1f ;  /* 0x00001fff00027589 */ /* 0x000e2400000e0000 */
[----:B0-----:R-:W-:-:S13]  /*0080*/  ISETP.EQ.AND P0, PT, R2, RZ, P0 ;  /* 0x000000ff0200720c */ /* 0x001fda0000702270 */
[----:B------:R-:W-:Y:S05]  /*0090*/  @!P0 BRA `(.L_x_1) ;  /* 0x0000000000208947 */ /* 0x000fea0003800000 */
[----:B------:R-:W-:Y:S02]  /*00a0*/  ULDC.64 UR4, c[0x0][0x198] ;  /* 0x0000660000047ab9 */ /* 0x000fe40000000a00 */
[----:B------:R-:W-:Y:S02]  /*00b0*/  UIADD3 UR6, UP0, UR4, 0x370, URZ ;  /* 0x0000037004067890 */ /* 0x000fe4000ff1e03f */
[----:B------:R-:W-:Y:S02]  /*00c0*/  UIADD3 UR4, UP1, UR4, 0x470, URZ ;  /* 0x0000047004047890 */ /* 0x000fe4000ff3e03f */
[----:B------:R-:W-:Y:S02]  /*00d0*/  UIADD3.X UR7, URZ, UR5, URZ, UP0, !UPT ;  /* 0x000000053f077290 */ /* 0x000fe400087fe43f */
[----:B------:R-:W-:-:S07]  /*00e0*/  UIADD3.X UR5, URZ, UR5, URZ, UP1, !UPT ;  /* 0x000000053f057290 */ /* 0x000fce0008ffe43f */
[----:B------:R0:W-:Y:S02]  /*00f0*/  UTMACCTL.PF [UR6] ;  /* 0x00000000060079b9 */ /* 0x0001e40008040000 */
[----:B------:R0:W-:Y:S02]  /*0100*/  UTMACCTL.PF [UR4] ;  /* 0x00000000040079b9 */ /* 0x0001e40008040000 */
[----:B0-----:R-:W-:Y:S01]  /*0110*/  NOP ;  /* 0x0000000000007918 */ /* 0x001fe20000000000 */
.L_x_1:
[----:B------:R-:W-:Y:S05]  /*0120*/  BSYNC B0 ;  /* 0x0000000000007941 */ /* 0x000fea0003800000 */
.L_x_0:
[----:B------:R-:W-:Y:S01]  /*0130*/  VOTEU.ANY UP0, P0 ;  /* 0x00000000003f7886 */ /* 0x000fe20000000100 */
[----:B------:R-:W0:Y:S01]  /*0140*/  SHFL.IDX PT, R3, R22, RZ, 0x1f ;  /* 0x00001fff16037589 */ /* 0x000e2200000e0000 */
[----:B------:R-:W-:Y:S01]  /*0150*/  UMOV UR4, 0x80 ;  /* 0x0000008000047882 */ /* 0x000fe20000000000 */
[----:B------:R-:W-:Y:S01]  /*0160*/  UMOV UR7, 0x100 ;  /* 0x0000010000077882 */ /* 0x000fe20000000000 */
[----:B------:R-:W-:Y:S01]  /*0170*/  VOTEU.ANY UP1, P0 ;  /* 0x00000000003f7886 */ /* 0x000fe20000020100 */
[----:B------:R-:W1:Y:S01]  /*0180*/  @UP0 S2UR UR8, SR_CgaCtaId ;  /* 0x00000000000809c3 */ /* 0x000e620000008800 */
[----:B------:R-:W2:Y:S01]  /*0190*/  SHFL.IDX PT, R2, R0, RZ, 0x1f ;  /* 0x00001fff00027589 */ /* 0x000ea200000e0000 */
[----:B------:R-:W-:Y:S01]  /*01a0*/  @UP0 UMOV UR6, 0x400 ;  /* 0x0000040000060882 */ /* 0x000fe20000000000 */
[----:B------:R-:W-:-:S04]  /*01b0*/  @UP0 UIADD3 UR4, -UR4, 0x100000, URZ ;  /* 0x0010000004040890 */ /* 0x000fc8000fffe13f */
[----:B------:R-:W-:Y:S02]  /*01c0*/  @UP0 USHF.L.U32 UR5, UR4, 0xb, URZ ;  /* 0x0000000b04050899 */ /* 0x000fe4000800063f */
[----:B------:R-:W-:Y:S01]  /*01d0*/  @UP0 USHF.L.U32 UR4, UR4, 0x1, URZ ;  /* 0x0000000104040899 */ /* 0x000fe2000800063f */
[----:B------:R-:W-:Y:S01]  /*01e0*/  VOTEU.ANY UP2, P0 ;  /* 0x00000000003f7886 */ /* 0x000fe20000040100 */
[----:B0-----:R-:W-:Y:S01]  /*01f0*/  R2UR UR9, R3 ;  /* 0x00000000030972ca */ /* 0x001fe200000e0000 */
[----:B-1----:R-:W-:Y:S01]  /*0200*/  @UP0 ULEA UR8, UR8, UR6, 0x18 ;  /* 0x0000000608080291 */ /* 0x002fe2000f8ec03f */
[----:B--2---:R-:W-:Y:S01]  /*0210*/  ISETP.NE.AND P1, PT, R2, RZ, PT ;  /* 0x000000ff0200720c */ /* 0x004fe20003f25270 */
[----:B------:R-:W-:-:S04]  /*0220*/  @UP0 UIADD3 UR6, -UR7, 0x100000, URZ ;  /* 0x0010000007060890 */ /* 0x000fc8000fffe13f */
[----:B------:R-:W-:Y:S02]  /*0230*/  @UP0 USHF.L.U32 UR7, UR6, 0xb, URZ ;  /* 0x0000000b06070899 */ /* 0x000fe4000800063f */
[----:B------:R-:W-:-:S04]  /*0240*/  @UP0 USHF.L.U32 UR6, UR6, 0x1, URZ ;  /* 0x0000000106060899 */ /* 0x000fc8000800063f */
[----:B------:R-:W-:Y:S01]  /*0250*/  UISETP.NE.AND UP0, UPT, UR9, URZ, UPT ;  /* 0x0000003f0900728c */ /* 0x000fe2000bf05270 */
[----:B------:R-:W0:Y:S02]  /*0260*/  FENCE.VIEW.ASYNC.S ;  /* 0x00000000000073c6 */ /* 0x000e240000000000 */
[----:B0-----:R0:W1:Y:S05]  /*0270*/  @UP1 SYNCS.EXCH.64 URZ, [UR8+0x29800], UR4 ;  /* 0x02980004083f15b2 */ /* 0x00106a0008000100 */
[----:B------:R0:W2:Y:S01]  /*0280*/  @UP2 SYNCS.EXCH.64 URZ, [UR8+0x29820], UR6 ;  /* 0x02982006083f25b2 */ /* 0x0000a20008000100 */
[----:B------:R-:W-:Y:S05]  /*0290*/  @P1 BRA `(.L_x_2) ;  /* 0x0000000000481947 */ /* 0x000fea0003800000 */
[----:B0-----:R-:W0:Y:S01]  /*02a0*/  S2UR UR5, SR_CgaCtaId ;  /* 0x00000000000579c3 */ /* 0x001e220000008800 */
[----:B------:R-:W-:Y:S01]  /*02b0*/  UMOV UR4, 0x400 ;  /* 0x0000040000047882 */ /* 0x000fe20000000000 */
[----:B------:R-:W-:Y:S01]  /*02c0*/  UMOV UR6, 0x1 ;  /* 0x0000000100067882 */ /* 0x000fe20000000000 */
[----:B------:R-:W-:Y:S01]  /*02d0*/  UMOV UR7, 0x2 ;  /* 0x0000000200077882 */ /* 0x000fe20000000000 */
[----:B------:R-:W-:Y:S01]  /*02e0*/  ELECT P0, URZ, PT ;  /* 0x00000000003f782f */ /* 0x000fe20003800000 */
[----:B0-----:R-:W-:Y:S02]  /*02f0*/  ULEA UR8, UR5, UR4, 0x18 ;  /* 0x0000000405087291 */ /* 0x001fe4000f8ec03f */
[----:B------:R-:W-:-:S04]  /*0300*/  UIADD3 UR4, -UR6, 0x100000, URZ ;  /* 0x0010000006047890 */ /* 0x000fc8000fffe13f */
[----:B------:R-:W-:Y:S02]  /*0310*/  USHF.L.U32 UR5, UR4, 0xb, URZ ;  /* 0x0000000b04057899 */ /* 0x000fe4000800063f */
[----:B------:R-:W-:Y:S02]  /*0320*/  USHF.L.U32 UR4, UR4, 0x1, URZ ;  /* 0x0000000104047899 */ /* 0x000fe4000800063f */
[----:B------:R-:W-:-:S04]  /*0330*/  UIADD3 UR6, -UR7, 0x100000, URZ ;  /* 0x0010000007067890 */ /* 0x000fc8000fffe13f */
[----:B------:R-:W-:Y:S02]  /*0340*/  USHF.L.U32 UR7, UR6, 0xb, URZ ;  /* 0x0000000b06077899 */ /* 0x000fe4000800063f */
[----:B------:R-:W-:Y:S01]  /*0350*/  USHF.L.U32 UR6, UR6, 0x1, URZ ;  /* 0x0000000106067899 */ /* 0x000fe2000800063f */
[----:B------:R-:W0:Y:S03]  /*0360*/  FENCE.VIEW.ASYNC.S ;  /* 0x00000000000073c6 */ /* 0x000e260000000000 */
[----:B0-----:R3:W4:Y:S08]  /*0370*/  SYNCS.EXCH.64 URZ, [UR8+0x29830], UR4 ;  /* 0x02983004083f75b2 */ /* 0x0017300008000100 */
[----:B------:R3:W0:Y:S01]  /*0380*/  SYNCS.EXCH.64 URZ, [UR8+0x29840], UR6 ;  /* 0x02984006083f75b2 */ /* 0x0006220008000100 */
[----:B------:R3:W0:Y:S01]  /*0390*/  SYNCS.EXCH.64 URZ, [UR8+0x29838], UR4 ;  /* 0x02983804083f75b2 */ /* 0x0006220008000100 */
[----:B------:R3:W0:Y:S02]  /*03a0*/  SYNCS.EXCH.64 URZ, [UR8+0x29848], UR6 ;  /* 0x02984806083f75b2 */ /* 0x0006240008000100 */
[----:B---3--:R-:W-:Y:S01]  /*03b0*/  NOP ;  /* 0x0000000000007918 */ /* 0x008fe20000000000 */
.L_x_2:
[----:B------:R-:W3:Y:S01]  /*03c0*/  SHFL.IDX PT, R2, R0, RZ, 0x1f ;  /* 0x00001fff00027589 */ /* 0x000ee200000e0000 */
[----:B------:R-:W-:Y:S01]  /*03d0*/  NOP ;  /* 0x0000000000007918 */ /* 0x000fe20000000000 */
[----:B---3--:R-:W-:-:S13]  /*03e0*/  ISETP.NE.AND P0, PT, R2, RZ, PT ;  /* 0x000000ff0200720c */ /* 0x008fda0003f05270 */
        /* <DEDUP_REMOVED lines=14> */
[----:B0-----:R3:W0:Y:S08]  /*04d0*/  SYNCS.EXCH.64 URZ, [UR8+0x29850], UR4 ;  /* 0x02985004083f75b2 */ /* 0x0016300008000100 */
[----:B------:R3:W0:Y:S01]  /*04e0*/  SYNCS.EXCH.64 URZ, [UR8+0x29860], UR6 ;  /* 0x02986006083f75b2 */ /* 0x0006220008000100 */
[----:B------:R3:W0:Y:S01]  /*04f0*/  SYNCS.EXCH.64 URZ, [UR8+0x29858], UR4 ;  /* 0x02985804083f75b2 */ /* 0x0006220008000100 */
[----:B------:R3:W0:Y:S02]  /*0500*/  SYNCS.EXCH.64 URZ, [UR8+0x29868], UR6 ;  /* 0x02986806083f75b2 */ /* 0x0006240008000100 */
[----:B---3--:R-:W-:Y:S01]  /*0510*/  NOP ;  /* 0x0000000000007918 */ /* 0x008fe20000000000 */
.L_x_3:
[----:B------:R-:W3:Y:S01]  /*0520*/  SHFL.IDX PT, R2, R0, RZ, 0x1f ;  /* 0x00001fff00027589 */ /* 0x000ee200000e0000 */
[----:B------:R-:W-:Y:S01]  /*0530*/  NOP ;  /* 0x0000000000007918 */ /* 0x000fe20000000000 */
[----:B---3--:R-:W-:-:S13]  /*0540*/  ISETP.NE.AND P0, PT, R2, RZ, PT ;  /* 0x000000ff0200720c */ /* 0x008fda0003f05270 */
[----:B------:R-:W-:Y:S05]  /*0550*/  @P0 BRA `(.L_x_4) ;  /* 0x0000000000380947 */ /* 0x000fea0003800000 */
[----:B0-----:R-:W0:Y:S01]  /*0560*/  S2UR UR5, SR_CgaCtaId ;  /* 0x00000000000579c3 */ /* 0x001e220000008800 */
[----:B------:R-:W-:Y:S01]  /*0570*/  UMOV UR4, 0x400 ;  /* 0x0000040000047882 */ /* 0x000fe20000000000 */
[----:B------:R-:W-:Y:S01]  /*0580*/  UMOV UR7, 0x1 ;  /* 0x0000000100077882 */ /* 0x000fe20000000000 */
[----:B------:R-:W-:Y:S01]  /*0590*/  ELECT P0, URZ, PT ;  /* 0x00000000003f782f */ /* 0x000fe20003800000 */
[----:B0-----:R-:W-:Y:S02]  /*05a0*/  ULEA UR6, UR5, UR4, 0x18 ;  /* 0x0000000405067291 */ /* 0x001fe4000f8ec03f */
[----:B------:R-:W-:-:S04]  /*05b0*/  UIADD3 UR4, -UR7, 0x100000, URZ ;  /* 0x0010000007047890 */ /* 0x000fc8000fffe13f */
[----:B------:R-:W-:Y:S02]  /*05c0*/  USHF.L.U32 UR5, UR4, 0xb, URZ ;  /* 0x0000000b04057899 */ /* 0x000fe4000800063f */
[----:B------:R-:W-:Y:S01]  /*05d0*/  USHF.L.U32 UR4, UR4, 0x1, URZ ;  /* 0x0000000104047899 */ /* 0x000fe2000800063f */
[----:B------:R-:W0:Y:S11]  /*05e0*/  FENCE.VIEW.ASYNC.S ;  /* 0x00000000000073c6 */ /* 0x000e360000000000 */
[----:B0-----:R3:W0:Y:S01]  /*05f0*/  SYNCS.EXCH.64 URZ, [UR6+0x29870], UR4 ;  /* 0x02987004063f75b2 */ /* 0x0016220008000100 */
[----:B------:R3:W0:Y:S01]  /*0600*/  SYNCS.EXCH.64 URZ, [UR6+0x29880], UR4 ;  /* 0x02988004063f75b2 */ /* 0x0006220008000100 */
[----:B------:R3:W0:Y:S01]  /*0610*/  SYNCS.EXCH.64 URZ, [UR6+0x29878], UR4 ;  /* 0x02987804063f75b2 */ /* 0x0006220008000100 */
[----:B------:R3:W0:Y:S02]  /*0620*/  SYNCS.EXCH.64 URZ, [UR6+0x29888], UR4 ;  /* 0x02988804063f75b2 */ /* 0x0006240008000100 */
[----:B---3--:R-:W-:Y:S01]  /*0630*/  NOP ;  /* 0x0000000000007918 */ /* 0x008fe20000000000 */
.L_x_4:
        /* <DEDUP_REMOVED lines=22> */
.L_x_5:
        /* <DEDUP_REMOVED lines=22> */
.L_x_6:
[----:B------:R-:W-:Y:S01]  /*0900*/  PLOP3.LUT P0, PT, PT, PT, UP0, 0x80, 0x0 ;  /* 0x000000000000781c */ /* 0x000fe20003f0f008 */
[----:B------:R-:W-:Y:S01]  /*0910*/  UMOV UR38, 0x1 ;  /* 0x0000000100267882 */ /* 0x000fe20000000000 */
[----:B------:R-:W-:Y:S01]  /*0920*/  NOP ;  /* 0x0000000000007918 */ /* 0x000fe20000000000 */
[----:B------:R-:W-:Y:S01]  /*0930*/  USEL UR38, UR38, 0x2, !UP0 ;  /* 0x0000000226267887 */ /* 0x000fe2000c000000 */
[----:B------:R-:W-:Y:S01]  /*0940*/  ULDC.64 UR48, c[0x0][0x208] ;  /* 0x0000820000307ab9 */ /* 0x000fe20000000a00 */
[----:B012-4-:R-:W-:Y:S08]  /*0950*/  BAR.SYNC.DEFER_BLOCKING 0x0 ;  /* 0x0000000000007b1d */ /* 0x017ff00000010000 */
[----:B------:R-:W-:Y:S05]  /*0960*/  @!P0 BRA `(.L_x_7) ;  /* 0x000000a000cc8947 */ /* 0x000fea0003800000 */
.L_x_8:
[----:B------:R-:W-:-:S08]  /*0970*/  NOP ;  /* 0x0000000000007918 */ /* 0x000fd00000000000 */
[----:B------:R-:W0:Y:S02]  /*0980*/  USETMAXREG.TRY_ALLOC.CTAPOOL UP0, 0xf0 ;  /* 0x000000f0000079c8 */ /* 0x000e240008000600 */
[----:B0-----:R-:W-:-:S13]  /*0990*/  PLOP3.LUT P0, PT, PT, PT, UP0, 0x80, 0x0 ;  /* 0x000000000000781c */ /* 0x001fda0003f0f008 */
[----:B------:R-:W-:Y:S05]  /*09a0*/  @!P0 BRA `(.L_x_8) ;  /* 0xfffffffc00f08947 */ /* 0x000fea000383ffff */
[----:B------:R-:W0:Y:S01]  /*09b0*/  S2R R2, SR_TID.X ;  /* 0x0000000000027919 */ /* 0x000e220000002100 */
[----:B------:R-:W1:Y:S08]  /*09c0*/  S2UR UR41, SR_CTAID.X ;  /* 0x00000000002979c3 */ /* 0x000e700000002500 */
[----:B------:R-:W-:Y:S06]  /*09d0*/  BAR.ARV 0x8, 0x180 ;  /* 0x0206000000007b1d */ /* 0x000fec0000002000 */
[----:B0-----:R-:W-:-:S04]  /*09e0*/  LOP3.LUT R0, R2, 0xffffff80, RZ, 0xc0, !PT ;  /* 0xffffff8002007812 */ /* 0x001fc800078ec0ff */
[----:B------:R-:W-:Y:S02]  /*09f0*/  ISETP.NE.AND P0, PT, R0, 0x80, PT ;  /* 0x000000800000780c */ /* 0x000fe40003f05270 */
[----:B------:R-:W1:Y:S11]  /*0a00*/  LDC R0, c[0x0][0xc34] ;  /* 0x00030d00ff007b82 */ /* 0x000e760000000800 */
[----:B------:R-:W-:Y:S06]  /*0a10*/  @!P0 BAR.ARV 0x9, 0x100 ;  /* 0x0244000000008b1d */ /* 0x000fec0000002000 */
[----:B-1----:R-:W-:-:S13]  /*0a20*/  ISETP.LE.AND P0, PT, R0, UR41, PT ;  /* 0x0000002900007c0c */ /* 0x002fda000bf03270 */
[----:B------:R-:W-:Y:S05]  /*0a30*/  @P0 EXIT ;  /* 0x000000000000094d */ /* 0x000fea0003800000 */
[----:B------:R-:W-:Y:S01]  /*0a40*/  VIADD R17, R2, 0xffffff80 ;  /* 0xffffff8002117836 */ /* 0x000fe20000000000 */
[----:B------:R-:W-:Y:S01]  /*0a50*/  ULOP3.LUT UR45, UR38, 0x1, URZ, 0xfc, !UPT ;  /* 0x00000001262d7892 */ /* 0x000fe2000f8efc3f */
[----:B------:R-:W-:Y:S01]  /*0a60*/  IMAD.MOV.U32 R171, RZ, RZ, -0x2 ;  /* 0xfffffffeffab7424 */ /* 0x000fe200078e00ff */
[----:B------:R-:W-:Y:S01]  /*0a70*/  UMOV UR44, URZ ;  /* 0x0000003f002c7c82 */ /* 0x000fe20008000000 */
[----:B------:R-:W-:Y:S01]  /*0a80*/  UMOV UR43, URZ ;  /* 0x0000003f002b7c82 */ /* 0x000fe20008000000 */
[----:B------:R-:W-:Y:S01]  /*0a90*/  SHF.R.S32.HI R0, RZ, 0x1f, R17 ;  /* 0x0000001fff007819 */ /* 0x000fe20000011411 */
[----:B------:R-:W-:-:S03]  /*0aa0*/  UMOV UR51, URZ ;  /* 0x0000003f00337c82 */ /* 0x000fc60008000000 */
[CC--:B------:R-:W-:Y:S02]  /*0ab0*/  LEA.HI R2, R0.reuse, R17.reuse, RZ, 0x7 ;  /* 0x0000001100027211 */ /* 0x0c0fe400078f38ff */
[-C--:B------:R-:W-:Y:S02]  /*0ac0*/  LEA.HI R3, R0, R17.reuse, RZ, 0x5 ;  /* 0x0000001100037211 */ /* 0x080fe400078f28ff */
[----:B------:R-:W-:Y:S02]  /*0ad0*/  LOP3.LUT R4, R2, 0xffffff80, RZ, 0xc0, !PT ;  /* 0xffffff8002047812 */ /* 0x000fe400078ec0ff */
[CC--:B------:R-:W-:Y:S01]  /*0ae0*/  LEA.HI R5, R0.reuse, R17.reuse, RZ, 0x4 ;  /* 0x0000001100057211 */ /* 0x0c0fe200078f20ff */
[----:B------:R-:W-:Y:S01]  /*0af0*/  IMAD.SHL.U32 R3, R3, 0x20, RZ ;  /* 0x0000002003037824 */ /* 0x000fe200078e00ff */
[----:B------:R-:W-:Y:S01]  /*0b00*/  LEA.HI R9, R0, R17, RZ, 0x2 ;  /* 0x0000001100097211 */ /* 0x000fe200078f10ff */
[----:B------:R-:W-:Y:S01]  /*0b10*/  IMAD.IADD R19, R17, 0x1, -R4 ;  /* 0x0000000111137824 */ /* 0x000fe200078e0a04 */
[----:B------:R-:W-:-:S02]  /*0b20*/  LOP3.LUT R6, R5, 0x3fffff0, RZ, 0xc0, !PT ;  /* 0x03fffff005067812 */ /* 0x000fc400078ec0ff */
[----:B------:R-:W-:Y:S02]  /*0b30*/  SHF.R.S32.HI R8, RZ, 0x4, R5 ;  /* 0x00000004ff087819 */ /* 0x000fe40000011405 */
[----:B------:R-:W-:Y:S01]  /*0b40*/  SHF.R.S32.HI R4, RZ, 0x1f, R19 ;  /* 0x0000001fff047819 */ /* 0x000fe20000011413 */
[----:B------:R-:W-:Y:S01]  /*0b50*/  IMAD.IADD R6, R17, 0x1, -R6 ;  /* 0x0000000111067824 */ /* 0x000fe200078e0a06 */
[----:B------:R-:W-:Y:S02]  /*0b60*/  LOP3.LUT R7, R3, 0xfffffc00, RZ, 0xc0, !PT ;  /* 0xfffffc0003077812 */ /* 0x000fe400078ec0ff */
[----:B------:R-:W-:Y:S02]  /*0b70*/  LEA.HI R3, R4, R19, RZ, 0x2 ;  /* 0x0000001304037211 */ /* 0x000fe400078f10ff */
[----:B------:R-:W-:Y:S01]  /*0b80*/  LEA.HI R5, R5, R8, RZ, 0x1 ;  /* 0x0000000805057211 */ /* 0x000fe200078f08ff */
[----:B------:R-:W-:Y:S01]  /*0b90*/  IMAD R6, R6, 0x40, R7 ;  /* 0x0000004006067824 */ /* 0x000fe200078e0207 */
[----:B------:R-:W-:-:S02]  /*0ba0*/  SHF.R.S32.HI R7, RZ, 0x2, R3 ;  /* 0x00000002ff077819 */ /* 0x000fc40000011403 */
[----:B------:R-:W-:Y:S02]  /*0bb0*/  SHF.R.S32.HI R10, RZ, 0x1f, R3 ;  /* 0x0000001fff0a7819 */ /* 0x000fe40000011403 */
[----:B------:R-:W-:Y:S02]  /*0bc0*/  LEA.HI R18, R0, R17, RZ, 0x3 ;  /* 0x0000001100127211 */ /* 0x000fe400078f18ff */
[----:B------:R-:W-:Y:S02]  /*0bd0*/  LOP3.LUT R5, R5, 0x1ffffffe, RZ, 0xc0, !PT ;  /* 0x1ffffffe05057812 */ /* 0x000fe400078ec0ff */
[----:B------:R-:W-:Y:S02]  /*0be0*/  LOP3.LUT R0, R9, 0xfffffffc, RZ, 0xc0, !PT ;  /* 0xfffffffc09007812 */ /* 0x000fe400078ec0ff */
[----:B------:R-:W-:Y:S01]  /*0bf0*/  SHF.R.S32.HI R23, RZ, 0x7, R2 ;  /* 0x00000007ff177819 */ /* 0x000fe20000011402 */
[----:B------:R-:W-:Y:S01]  /*0c00*/  IMAD.IADD R5, R8, 0x1, -R5 ;  /* 0x0000000108057824 */ /* 0x000fe200078e0a05 */
[----:B------:R-:W-:Y:S01]  /*0c10*/  LEA.HI R10, R10, R7, RZ, 0x3 ;  /* 0x000000070a0a7211 */ /* 0x000fe200078f18ff */
[----:B------:R-:W-:Y:S01]  /*0c20*/  IMAD.IADD R8, R17, 0x1, -R0 ;  /* 0x0000000111087824 */ /* 0x000fe200078e0a00 */
[----:B------:R-:W-:Y:S01]  /*0c30*/  LEA.HI R2, R2, R23, RZ, 0x1 ;  /* 0x0000001702027211 */ /* 0x000fe200078f08ff */
[----:B------:R-:W-:Y:S01]  /*0c40*/  IMAD R170, R5, 0x8, R6 ;  /* 0x0000000805aa7824 */ /* 0x000fe200078e0206 */
[----:B------:R-:W-:-:S02]  /*0c50*/  LOP3.LUT R12, R18, 0xfffffff8, RZ, 0xc0, !PT ;  /* 0xfffffff8120c7812 */ /* 0x000fc400078ec0ff */
[----:B------:R-:W-:Y:S02]  /*0c60*/  LOP3.LUT R10, R10, 0xfffffff8, RZ, 0xc0, !PT ;  /* 0xfffffff80a0a7812 */ /* 0x000fe400078ec0ff */
[----:B------:R-:W-:Y:S01]  /*0c70*/  LEA.HI R4, R4, R19, RZ, 0x5 ;  /* 0x0000001304047211 */ /* 0x000fe200078f28ff */
[----:B------:R-:W-:Y:S01]  /*0c80*/  IMAD.IADD R17, R17, 0x1, -R12 ;  /* 0x0000000111117824 */ /* 0x000fe200078e0a0c */
[----:B------:R-:W-:Y:S01]  /*0c90*/  LOP3.LUT R2, R2, 0x3fffffe, RZ, 0xc0, !PT ;  /* 0x03fffffe02027812 */ /* 0x000fe200078ec0ff */
[----:B------:R-:W-:Y:S01]  /*0ca0*/  IMAD.IADD R7, R7, 0x1, -R10 ;  /* 0x0000000107077824 */ /* 0x000fe200078e0a0a */
[----:B------:R-:W-:Y:S02]  /*0cb0*/  LEA.HI R5, R8, R8, RZ, 0x1 ;  /* 0x0000000808057211 */ /* 0x000fe400078f08ff */
[----:B------:R-:W-:Y:S01]  /*0cc0*/  SHF.R.S32.HI R4, RZ, 0x5, R4 ;  /* 0x00000005ff047819 */ /* 0x000fe20000011404 */
[----:B------:R-:W-:Y:S01]  /*0cd0*/  IMAD.IADD R168, R23, 0x1, -R2 ;  /* 0x0000000117a87824 */ /* 0x000fe200078e0a02 */
[----:B------:R-:W-:Y:S01]  /*0ce0*/  LOP3.LUT R0, R3, 0x7ffffffc, RZ, 0xc0, !PT ;  /* 0x7ffffffc03007812 */ /* 0x000fe200078ec0ff */
[----:B------:R-:W-:Y:S01]  /*0cf0*/  IMAD.SHL.U32 R2, R17, 0x8, RZ ;  /* 0x0000000811027824 */ /* 0x000fe200078e00ff */
[----:B------:R-:W-:Y:S01]  /*0d00*/  LOP3.LUT R5, R5, 0x1ffffffe, RZ, 0xc0, !PT ;  /* 0x1ffffffe05057812 */ /* 0x000fe200078ec0ff */
[----:B------:R-:W-:Y:S01]  /*0d10*/  IMAD R7, R4, 0x10, R7 ;  /* 0x0000001004077824 */ /* 0x000fe200078e0207 */
[----:B------:R-:W-:Y:S01]  /*0d20*/  SHF.R.S32.HI R18, RZ, 0x3, R18 ;  /* 0x00000003ff127819 */ /* 0x000fe20000011412 */
[----:B------:R-:W-:-:S02]  /*0d30*/  VIADD R16, R2, 0x40 ;  /* 0x0000004002107836 */ /* 0x000fc40000000000 */
[----:B------:R-:W-:Y:S02]  /*0d40*/  IMAD.IADD R0, R19, 0x1, -R0 ;  /* 0x0000000113007824 */ /* 0x000fe400078e0a00 */
[----:B------:R-:W-:Y:S01]  /*0d50*/  IMAD.IADD R5, R8, 0x1, -R5 ;  /* 0x0000000108057824 */ /* 0x000fe200078e0a05 */
[----:B------:R-:W-:Y:S01]  /*0d60*/  SHF.R.S32.HI R192, RZ, 0x1f, R16 ;  /* 0x0000001fffc07819 */ /* 0x000fe20000011410 */
[----:B------:R-:W-:Y:S02]  /*0d70*/  IMAD R168, R168, 0x40, R7 ;  /* 0x00000040a8a87824 */ /* 0x000fe400078e0207 */
[----:B------:R-:W-:Y:S02]  /*0d80*/  IMAD R171, R0, R171, 0xa0 ;  /* 0x000000a000ab7424 */ /* 0x000fe400078e02ab */
[----:B------:R-:W-:-:S07]  /*0d90*/  IMAD R169, R5, 0x8, R168 ;  /* 0x0000000805a97824 */ /* 0x000fce00078e02a8 */
.L_x_39:
[----:B0-----:R-:W0:Y:S01]  /*0da0*/  SHFL.IDX PT, R0, R23, RZ, 0x1f ;  /* 0x00001fff17007589 */ /* 0x001e2200000e0000 */
[----:B-1----:R-:W1:Y:S01]  /*0db0*/  S2UR UR36, SR_CgaCtaId ;  /* 0x00000000002479c3 */ /* 0x002e620000008800 */
[----:B------:R-:W-:Y:S01]  /*0dc0*/  ULDC UR4, c[0x0][0xc38] ;  /* 0x00030e0000047ab9 */ /* 0x000fe20000000800 */
[----:B------:R-:W-:Y:S01]  /*0dd0*/  ULDC.64 UR6, c[0x0][0x418] ;  /* 0x0001060000067ab9 */ /* 0x000fe20000000a00 */
[----:B------:R-:W-:Y:S02]  /*0de0*/  UISETP.NE.AND UP1, UPT, UR4, 0x1, UPT ;  /* 0x000000010400788c */ /* 0x000fe4000bf25270 */
[----:B------:R-:W-:Y:S01]  /*0df0*/  UISETP.NE.U32.AND UP0, UPT, UR6, URZ, UPT ;  /* 0x0000003f0600728c */ /* 0x000fe2000bf05070 */
[----:B------:R-:W-:Y:S01]  /*0e00*/  UMOV UR39, 0x400 ;  /* 0x0000040000277882 */ /* 0x000fe20000000000 */
[----:B------:R-:W-:Y:S02]  /*0e10*/  ULDC UR4, c[0x0][0xc44] ;  /* 0x0003110000047ab9 */ /* 0x000fe40000000800 */
[----:B------:R-:W-:-:S02]  /*0e20*/  UISETP.NE.AND.EX UP0, UPT, UR7, URZ, UPT, UP0 ;  /* 0x0000003f0700728c */ /* 0x000fc4000bf05300 */
[----:B------:R-:W-:Y:S01]  /*0e30*/  UISETP.NE.AND UP2, UPT, UR4, 0x1, UPT ;  /* 0x000000010400788c */ /* 0x000fe2000bf45270 */
[----:B------:R-:W-:Y:S02]  /*0e40*/  ULDC UR50, c[0x0][0x424] ;  /* 0x0001090000327ab9 */ /* 0x000fe40000000800 */
[----:B------:R-:W-:Y:S01]  /*0e50*/  @UP1 ULDC UR4, c[0x0][0xc3c] ;  /* 0x00030f0000041ab9 */ /* 0x000fe20000000800 */
[----:B------:R-:W-:Y:S01]  /*0e60*/  USEL UR50, UR50, 0x1, UP0 ;  /* 0x0000000132327887 */ /* 0x000fe20008000000 */
[----:B------:R-:W-:Y:S01]  /*0e70*/  ULDC UR7, c[0x0][0x2f0] ;  /* 0x0000bc0000077ab9 */ /* 0x000fe20000000800 */
[----:B------:R-:W-:Y:S01]  /*0e80*/  UIMAD.WIDE.U32 UR4, UR41, UR4, URZ ;  /* 0x00000004290472a5 */ /* 0x000fe2000f8e003f */
[----:B------:R-:W-:Y:S01]  /*0e90*/  @UP1 ULDC UR11, c[0x0][0xc40] ;  /* 0x00031000000b1ab9 */ /* 0x000fe20000000800 */
[----:B------:R-:W-:Y:S01]  /*0ea0*/  UIMAD UR50, UR50, UR7, URZ ;  /* 0x00000007323272a4 */ /* 0x000fe2000f8e023f */
[----:B0-----:R-:W-:Y:S01]  /*0eb0*/  R2UR UR37, R0 ;  /* 0x00000000002572ca */ /* 0x001fe200000e0000 */
[----:B-1----:R-:W-:Y:S01]  /*0ec0*/  ULEA UR39, UR36, UR39, 0x18 ;  /* 0x0000002724277291 */ /* 0x002fe2000f8ec03f */
[----:B------:R-:W-:Y:S01]  /*0ed0*/  UMOV UR42, UR41 ;  /* 0x00000029002a7c82 */ /* 0x000fe20008000000 */
[----:B------:R-:W-:-:S02]  /*0ee0*/  @UP1 USHF.R.U32.HI UR42, URZ, UR11, UR5 ;  /* 0x0000000b3f2a1299 */ /* 0x000fc40008011605 */
[----:B------:R-:W-:Y:S01]  /*0ef0*/  UIADD3 UR10, UR39, 0x14400, URZ ;  /* 0x00014400270a7890 */ /* 0x000fe2000fffe03f */
[----:B------:R-:W-:Y:S01]  /*0f00*/  @UP2 ULDC.64 UR8, c[0x0][0xc48] ;  /* 0x0003120000082ab9 */ /* 0x000fe20000000a00 */
[----:B------:R-:W-:Y:S02]  /*0f10*/  UIADD3 UR7, UR50, 0x9f, URZ ;  /* 0x0000009f32077890 */ /* 0x000fe4000fffe03f */
[----:B------:R-:W-:-:S04]  /*0f20*/  ULOP3.LUT UP0, URZ, UR10, 0x9f, URZ, 0xc0, !UPT ;  /* 0x0000009f0a3f7892 */ /* 0x000fc8000f80c03f */
[----:B------:R-:W-:Y:S02]  /*0f30*/  ULEA.HI UR6, UR37, UR37, URZ, 0x1 ;  /* 0x0000002525067291 */ /* 0x000fe4000f8f083f */
[----:B------:R-:W-:Y:S02]  /*0f40*/  UIMAD.WIDE.U32 UR4, UR42, UR8, URZ ;  /* 0x000000082a0472a5 */ /* 0x000fe4000f8e003f */
[----:B------:R-:W-:Y:S01]  /*0f50*/  ULOP3.LUT UR6, UR6, 0x3e, URZ, 0xc0, !UPT ;  /* 0x0000003e06067892 */ /* 0x000fe2000f8ec03f */
[----:B------:R-:W-:Y:S01]  /*0f60*/  PLOP3.LUT P0, PT, PT, PT, UP0, 0x80, 0x0 ;  /* 0x000000000000781c */ /* 0x000fe20003f0f008 */
[----:B------:R-:W-:Y:S01]  /*0f70*/  UMOV UR40, UR42 ;  /* 0x0000002a00287c82 */ /* 0x000fe20008000000 */
[----:B------:R-:W-:Y:S02]  /*0f80*/  @UP2 USHF.R.U32.HI UR40, URZ, UR9, UR5 ;  /* 0x000000093f282299 */ /* 0x000fe40008011605 */
[----:B------:R-:W-:-:S04]  /*0f90*/  UIADD3 UR6, UR37, -UR6, URZ ;  /* 0x8000000625067290 */ /* 0x000fc8000fffe03f */
[----:B------:R-:W-:Y:S02]  /*0fa0*/  ULEA UR8, UR6, UR10, 0xc ;  /* 0x0000000a06087291 */ /* 0x000fe4000f8e603f */
[----:B------:R-:W-:Y:S02]  /*0fb0*/  UIMAD.WIDE UR6, UR7, 0x66666667, URZ ;  /* 0x66666667070678a5 */ /* 0x000fe4000f8e023f */
[----:B------:R-:W-:Y:S02]  /*0fc0*/  USHF.R.U32.HI UR8, URZ, 0x4, UR8 ;  /* 0x000000043f087899 */ /* 0x000fe40008011608 */
[----:B------:R-:W-:Y:S02]  /*0fd0*/  USHF.R.U32.HI UR47, URZ, 0x1f, UR7 ;  /* 0x0000001f3f2f7899 */ /* 0x000fe40008011607 */
[----:B------:R-:W-:Y:S02]  /*0fe0*/  ULOP3.LUT UR52, UR8, 0x3fff, URZ, 0xc0, !UPT ;  /* 0x00003fff08347892 */ /* 0x000fe4000f8ec03f */
[----:B------:R-:W-:Y:S01]  /*0ff0*/  ULEA.HI.SX32 UR47, UR7, UR47, 0x1a ;  /* 0x0000002f072f7291 */ /* 0x000fe2000f8fd23f */
[----:B---3-5:R-:W-:Y:S11]  /*1000*/  @!P0 BRA `(.L_x_9) ;  /* 0x0000000000408947 */ /* 0x028ff60003800000 */
[----:B------:R-:W-:Y:S01]  /*1010*/  MOV R0, 0x0 ;  /* 0x0000000000007802 */ /* 0x000fe20000000f00 */
[----:B------:R-:W-:Y:S01]  /*1020*/  ULDC.64 UR4, c[0x4][0xc8] ;  /* 0x0100320000047ab9 */ /* 0x000fe20000000a00 */
[----:B------:R-:W-:Y:S01]  /*1030*/  ULDC.64 UR6, c[0x4][0x38] ;  /* 0x01000e0000067ab9 */ /* 0x000fe20000000a00 */
[----:B------:R-:W-:Y:S01]  /*1040*/  IMAD.U32 R4, RZ, RZ, UR4 ;  /* 0x00000004ff047e24 */ /* 0x000fe2000f8e00ff */
[----:B------:R0:W1:Y:S01]  /*1050*/  LDC.64 R14, c[0x4][R0] ;  /* 0x01000000000e7b82 */ /* 0x0000620000000a00 */
[----:B------:R-:W-:Y:S01]  /*1060*/  IMAD.U32 R5, RZ, RZ, UR5 ;  /* 0x00000005ff057e24 */ /* 0x000fe2000f8e00ff */
[----:B------:R-:W-:Y:S01]  /*1070*/  ULDC.64 UR4, c[0x4][0xd0] ;  /* 0x0100340000047ab9 */ /* 0x000fe20000000a00 */
[----:B------:R-:W-:Y:S02]  /*1080*/  IMAD.U32 R10, RZ, RZ, UR6 ;  /* 0x00000006ff0a7e24 */ /* 0x000fe4000f8e00ff */
[----:B------:R-:W-:Y:S02]  /*1090*/  IMAD.U32 R6, RZ, RZ, UR4 ;  /* 0x00000004ff067e24 */ /* 0x000fe4000f8e00ff */
[----:B------:R-:W-:-:S02]  /*10a0*/  IMAD.U32 R7, RZ, RZ, UR5 ;  /* 0x00000005ff077e24 */ /* 0x000fc4000f8e00ff */
[----:B------:R-:W-:Y:S02]  /*10b0*/  IMAD.U32 R11, RZ, RZ, UR7 ;  /* 0x00000007ff0b7e24 */ /* 0x000fe4000f8e00ff */
[----:B------:R-:W-:Y:S02]  /*10c0*/  IMAD.MOV.U32 R8, RZ, RZ, 0x70 ;  /* 0x00000070ff087424 */ /* 0x000fe400078e00ff */
[----:B------:R-:W-:Y:S02]  /*10d0*/  IMAD.MOV.U32 R12, RZ, RZ, 0x1 ;  /* 0x00000001ff0c7424 */ /* 0x000fe400078e00ff */
[----:B0-----:R-:W-:-:S07]  /*10e0*/  IMAD.MOV.U32 R13, RZ, RZ, RZ ;  /* 0x000000ffff0d7224 */ /* 0x001fce00078e00ff */
[----:B------:R-:W-:-:S07]  /*10f0*/  LEPC R20, `(.L_x_9) ;  /* 0x000000001014794e */ /* 0x000fce0000000000 */
[----:B-1----:R-:W-:Y:S05]  /*1100*/  CALL.ABS.NOINC R14 ;  /* 0x000000000e007343 */ /* 0x002fea0003c00000 */
.L_x_9:
[----:B------:R-:W-:Y:S01]  /*1110*/  ULDC.64 UR4, c[0x0][0x990] ;  /* 0x0002640000047ab9 */ /* 0x000fe20000000a00 */
[----:B------:R-:W-:Y:S01]  /*1120*/  ULDC.64 UR6, c[0x0][0x998] ;  /* 0x0002660000067ab9 */ /* 0x000fe20000000a00 */
[----:B------:R-:W-:Y:S01]  /*1130*/  UISETP.NE.U32.AND UP0, UPT, UR4, URZ, UPT ;  /* 0x0000003f0400728c */ /* 0x000fe2000bf05070 */
[----:B------:R-:W-:Y:S01]  /*1140*/  IMAD.MOV.U32 R3, RZ, RZ, 0x3f800000 ;  /* 0x3f800000ff037424 */ /* 0x000fe200078e00ff */
[----:B------:R-:W-:Y:S01]  /*1150*/  UISETP.NE.U32.AND UP1, UPT, UR6, URZ, UPT ;  /* 0x0000003f0600728c */ /* 0x000fe2000bf25070 */
[----:B------:R-:W-:Y:S01]  /*1160*/  IMAD.MOV.U32 R0, RZ, RZ, 0x3f800000 ;  /* 0x3f800000ff007424 */ /* 0x000fe200078e00ff */
[----:B------:R-:W-:Y:S02]  /*1170*/  UISETP.NE.AND.EX UP0, UPT, UR5, URZ, UPT, UP0 ;  /* 0x0000003f0500728c */ /* 0x000fe4000bf05300 */
[----:B------:R-:W-:-:S04]  /*1180*/  UISETP.NE.AND.EX UP1, UPT, UR7, URZ, UPT, UP1 ;  /* 0x0000003f0700728c */ /* 0x000fc8000bf25310 */
[----:B------:R-:W-:Y:S02]  /*1190*/  PLOP3.LUT P0, PT, PT, PT, UP0, 0x80, 0x0 ;  /* 0x000000000000781c */ /* 0x000fe40003f0f008 */
[----:B------:R-:W-:-:S03]  /*11a0*/  PLOP3.LUT P1, PT, PT, PT, UP1, 0x80, 0x0 ;  /* 0x000000000000781c */ /* 0x000fc60003f2f018 */
[----:B------:R-:W-:Y:S02]  /*11b0*/  @UP0 USHF.R.S32.HI UR8, URZ, 0x1f, UR40 ;  /* 0x0000001f3f080899 */ /* 0x000fe40008011428 */
[----:B------:R-:W-:Y:S02]  /*11c0*/  @UP1 USHF.R.S32.HI UR9, URZ, 0x1f, UR40 ;  /* 0x0000001f3f091899 */ /* 0x000fe40008011428 */
[----:B------:R-:W-:Y:S02]  /*11d0*/  @UP0 UIADD3 UR16, -UR40, URZ, URZ ;  /* 0x0000003f28100290 */ /* 0x000fe4000fffe13f */
[----:B------:R-:W-:Y:S01]  /*11e0*/  @UP1 UIADD3 UR20, -UR40, URZ, URZ ;  /* 0x0000003f28141290 */ /* 0x000fe2000fffe13f */
[----:B------:R-:W-:Y:S01]  /*11f0*/  @UP0 ULDC.64 UR12, c[0x0][0x9a8] ;  /* 0x00026a00000c0ab9 */ /* 0x000fe20000000a00 */
[----:B------:R-:W-:Y:S01]  /*1200*/  @UP1 ULDC.64 UR14, c[0x0][0x9b8] ;  /* 0x00026e00000e1ab9 */ /* 0x000fe20000000a00 */
[----:B------:R-:W-:Y:S01]  /*1210*/  @UP0 ULDC UR17, c[0x0][0xc44] ;  /* 0x0003110000110ab9 */ /* 0x000fe20000000800 */
[----:B------:R-:W-:Y:S01]  /*1220*/  @UP1 ULDC UR21, c[0x0][0xc44] ;  /* 0x0003110000151ab9 */ /* 0x000fe20000000800 */
[----:B------:R-:W-:-:S02]  /*1230*/  @UP0 UIMAD UR8, UR8, UR12, URZ ;  /* 0x0000000c080802a4 */ /* 0x000fc4000f8e023f */
[----:B------:R-:W-:Y:S02]  /*1240*/  @UP1 UIMAD UR9, UR9, UR14, URZ ;  /* 0x0000000e090912a4 */ /* 0x000fe4000f8e023f */
[----:B------:R-:W-:Y:S02]  /*1250*/  @UP0 UIMAD UR16, UR17, UR16, UR42 ;  /* 0x00000010111002a4 */ /* 0x000fe4000f8e022a */
[----:B------:R-:W-:Y:S02]  /*1260*/  @UP1 UIMAD UR20, UR21, UR20, UR42 ;  /* 0x00000014151412a4 */ /* 0x000fe4000f8e022a */
[----:B------:R-:W-:Y:S02]  /*1270*/  @UP0 UIMAD.WIDE.U32 UR10, UR40, UR12, URZ ;  /* 0x0000000c280a02a5 */ /* 0x000fe4000f8e003f */
[----:B------:R-:W-:Y:S02]  /*1280*/  @UP0 UIMAD UR18, UR40, UR13, UR8 ;  /* 0x0000000d281202a4 */ /* 0x000fe4000f8e0208 */
[----:B------:R-:W-:-:S02]  /*1290*/  @UP0 USHF.R.S32.HI UR17, URZ, 0x1f, UR16 ;  /* 0x0000001f3f110899 */ /* 0x000fc40008011410 */
[----:B------:R-:W-:Y:S02]  /*12a0*/  @UP1 USHF.R.S32.HI UR21, URZ, 0x1f, UR20 ;  /* 0x0000001f3f151899 */ /* 0x000fe40008011414 */
[----:B------:R-:W-:Y:S02]  /*12b0*/  @UP1 UIMAD.WIDE.U32 UR12, UR40, UR14, URZ ;  /* 0x0000000e280c12a5 */ /* 0x000fe4000f8e003f */
[----:B------:R-:W-:Y:S02]  /*12c0*/  @UP1 UIMAD UR19, UR40, UR15, UR9 ;  /* 0x0000000f281312a4 */ /* 0x000fe4000f8e0209 */
[----:B------:R-:W-:Y:S01]  /*12d0*/  @UP0 UIADD3 UR11, UR11, UR18, URZ ;  /* 0x000000120b0b0290 */ /* 0x000fe2000fffe03f */
[----:B------:R-:W-:Y:S01]  /*12e0*/  @UP0 ULDC.64 UR14, c[0x0][0x9b0] ;  /* 0x00026c00000e0ab9 */ /* 0x000fe20000000a00 */
[----:B------:R-:W-:Y:S01]  /*12f0*/  @UP1 ULDC.64 UR8, c[0x0][0x9c0] ;  /* 0x0002700000081ab9 */ /* 0x000fe20000000a00 */
[----:B------:R-:W-:Y:S02]  /*1300*/  @UP0 UIMAD UR17, UR17, UR14, URZ ;  /* 0x0000000e111102a4 */ /* 0x000fe4000f8e023f */
[----:B------:R-:W-:-:S02]  /*1310*/  @UP1 UIMAD UR18, UR21, UR8, URZ ;  /* 0x00000008151212a4 */ /* 0x000fc4000f8e023f */
[----:B------:R-:W-:Y:S02]  /*1320*/  @UP1 UIADD3 UR13, UR13, UR19, URZ ;  /* 0x000000130d0d1290 */ /* 0x000fe4000fffe03f */
[----:B------:R-:W-:Y:S02]  /*1330*/  @UP0 UIMAD UR17, UR16, UR15, UR17 ;  /* 0x0000000f101102a4 */ /* 0x000fe4000f8e0211 */
[----:B------:R-:W-:Y:S02]  /*1340*/  @UP1 UIMAD UR18, UR20, UR9, UR18 ;  /* 0x00000009141212a4 */ /* 0x000fe4000f8e0212 */
[----:B------:R-:W-:Y:S02]  /*1350*/  @UP0 UIMAD.WIDE.U32 UR14, UR16, UR14, UR10 ;  /* 0x0000000e100e02a5 */ /* 0x000fe4000f8e000a */
[----:B------:R-:W-:Y:S02]  /*1360*/  @UP1 UIMAD.WIDE.U32 UR8, UR20, UR8, UR12 ;  /* 0x00000008140812a5 */ /* 0x000fe4000f8e000c */
[----:B------:R-:W-:-:S02]  /*1370*/  @UP0 UIADD3 UR10, UR15, UR17, URZ ;  /* 0x000000110f0a0290 */ /* 0x000fc4000fffe03f */
[----:B------:R-:W-:Y:S02]  /*1380*/  @UP0 ULEA UR4, UP2, UR14, UR4, 0x2 ;  /* 0x000000040e040291 */ /* 0x000fe4000f84103f */
[----:B------:R-:W-:Y:S02]  /*1390*/  @UP1 UIADD3 UR9, UR9, UR18, URZ ;  /* 0x0000001209091290 */ /* 0x000fe4000fffe03f */
[----:B------:R-:W-:Y:S02]  /*13a0*/  @UP1 ULEA UR6, UP3, UR8, UR6, 0x2 ;  /* 0x0000000608061291 */ /* 0x000fe4000f86103f */
[----:B------:R-:W-:Y:S01]  /*13b0*/  @UP0 ULEA.HI.X UR5, UR14, UR5, UR10, 0x2, UP2 ;  /* 0x000000050e050291 */ /* 0x000fe200090f140a */
[----:B------:R-:W-:Y:S01]  /*13c0*/  IMAD.U32 R4, RZ, RZ, UR4 ;  /* 0x00000004ff047e24 */ /* 0x000fe2000f8e00ff */
[----:B------:R-:W-:Y:S02]  /*13d0*/  @UP1 ULEA.HI.X UR7, UR8, UR7, UR9, 0x2, UP3 ;  /* 0x0000000708071291 */ /* 0x000fe400098f1409 */
[----:B------:R-:W-:-:S02]  /*13e0*/  IMAD.U32 R6, RZ, RZ, UR6 ;  /* 0x00000006ff067e24 */ /* 0x000fc4000f8e00ff */
[----:B------:R-:W-:Y:S02]  /*13f0*/  IMAD.U32 R5, RZ, RZ, UR5 ;  /* 0x00000005ff057e24 */ /* 0x000fe4000f8e00ff */
[----:B------:R-:W-:-:S03]  /*1400*/  IMAD.U32 R7, RZ, RZ, UR7 ;  /* 0x00000007ff077e24 */ /* 0x000fc6000f8e00ff */
[----:B------:R-:W2:Y:S04]  /*1410*/  @P0 LDG.E R3, desc[UR48][R4.64] ;  /* 0x0000003004030981 */ /* 0x000ea8000c1e1900 */
[----:B------:R-:W2:Y:S01]  /*1420*/  @P1 LDG.E R0, desc[UR48][R6.64] ;  /* 0x0000003006001981 */ /* 0x000ea2000c1e1900 */
[----:B------:R-:W-:Y:S01]  /*1430*/  ULOP3.LUT UR4, UR44, 0x1, URZ, 0xc0, !UPT ;  /* 0x000000012c047892 */ /* 0x000fe2000f8ec03f */
[----:B------:R-:W-:-:S05]  /*1440*/  IMAD.U32 R9, RZ, RZ, UR45 ;  /* 0x0000002dff097e24 */ /* 0x000fca000f8e00ff */
[----:B------:R-:W-:Y:S01]  /*1450*/  IMAD.U32 R8, RZ, RZ, UR4 ;  /* 0x00000004ff087e24 */ /* 0x000fe2000f8e00ff */
[----:B------:R-:W-:Y:S01]  /*1460*/  ULDC UR4, c[0x0][0x9d8] ;  /* 0x0002760000047ab9 */ /* 0x000fe20000000800 */
[----:B------:R-:W-:-:S03]  /*1470*/  ISETP.NE.AND P0, PT, R9, 0x3, PT ;  /* 0x000000030900780c */ /* 0x000fc60003f05270 */
[----:B------:R-:W-:-:S04]  /*1480*/  SHF.L.U32 R8, R8, 0x1f, RZ ;  /* 0x0000001f08087819 */ /* 0x000fc800000006ff */
[----:B------:R-:W0:Y:S01]  /*1490*/  SYNCS.PHASECHK.TRANS64.TRYWAIT P1, [UR39+0x29800], R8 ;  /* 0x02980008ff0075a7 */ /* 0x000e220008020167 */
[----:B--2---:R-:W-:-:S04]  /*14a0*/  FMUL.FTZ R0, R3, R0 ;  /* 0x0000000003007220 */ /* 0x004fc80000410000 */
[----:B------:R-:W-:Y:S01]  /*14b0*/  FMUL.FTZ R0, R0, UR4 ;  /* 0x0000000400007c20 */ /* 0x000fe20008410000 */
[----:B0-----:R-:W-:Y:S06]  /*14c0*/  @!P1 BRA `(.L_x_10) ;  /* 0x000000cc00b09947 */ /* 0x001fec0003800000 */
.L_x_101:
[----:B------:R-:W-:Y:S05]  /*14d0*/  @!P0 BRA `(.L_x_11) ;  /* 0x0000000000048947 */ /* 0x000fea0003800000 */
[----:B------:R-:W-:Y:S01]  /*14e0*/  BPT.TRAP 0x1 ;  /* 0x000000040000795c */ /* 0x000fe20000300000 */
.L_x_11:
[----:B0-----:R-:W-:Y:S02]  /*14f0*/  IMAD.U32 R3, RZ, RZ, UR51 ;  /* 0x00000033ff037e24 */ /* 0x001fe4000f8e00ff */
[----:B------:R-:W-:-:S03]  /*1500*/  IMAD.U32 R4, RZ, RZ, UR43 ;  /* 0x0000002bff047e24 */ /* 0x000fc6000f8e00ff */
[----:B------:R-:W-:Y:S02]  /*1510*/  LEA R3, R3, UR39, 0x3 ;  /* 0x0000002703037c11 */ /* 0x000fe4000f8e18ff */
[----:B------:R-:W-:-:S04]  /*1520*/  SHF.L.U32 R4, R4, 0x1f, RZ ;  /* 0x0000001f04047819 */ /* 0x000fc800000006ff */
[----:B------:R0:W1:Y:S01]  /*1530*/  SYNCS.PHASECHK.TRANS64.TRYWAIT P1, [R3+URZ+0x29830], R4 ;  /* 0x02983004030075a7 */ /* 0x000062000802017f */
[----:B------:R-:W-:Y:S05]  /*1540*/  @!P0 BRA `(.L_x_12) ;  /* 0x0000000000048947 */ /* 0x000fea0003800000 */
[----:B------:R-:W-:Y:S01]  /*1550*/  BPT.TRAP 0x1 ;  /* 0x000000040000795c */ /* 0x000fe20000300000 */
.L_x_12:
[----:B------:R-:W2:Y:S01]  /*1560*/  S2R R5, SR_TID.X ;  /* 0x0000000000057919 */ /* 0x000ea20000002100 */
[----:B------:R-:W-:Y:S01]  /*1570*/  IMAD.MOV.U32 R87, RZ, RZ, RZ ;  /* 0x000000ffff577224 */ /* 0x000fe200078e00ff */
[----:B--2---:R-:W-:Y:S01]  /*1580*/  LOP3.LUT P2, RZ, R5, 0x7f, RZ, 0xc0, !PT ;  /* 0x0000007f05ff7812 */ /* 0x004fe2000784c0ff */
[----:B-1----:R-:W-:-:S12]  /*1590*/  @P1 BRA `(.L_x_13) ;  /* 0x0000000000081947 */ /* 0x002fd80003800000 */
[----:B------:R-:W1:Y:S02]  /*15a0*/  SYNCS.PHASECHK.TRANS64.TRYWAIT P1, [R3+URZ+0x29830], R4 ;  /* 0x02983004030075a7 */ /* 0x000e64000802017f */
[----:B-1----:R-:W-:Y:S05]  /*15b0*/  @!P1 BRA `(.L_x_14) ;  /* 0x000000cc008c9947 */ /* 0x002fea0003800000 */
.L_x_13:
[----:B------:R-:W-:Y:S05]  /*15c0*/  WARPSYNC.ALL ;  /* 0x0000000000007948 */ /* 0x000fea0003800000 */
[----:B------:R-:W-:Y:S01]  /*15d0*/  UIADD3 UR4, UR39, 0x1a400, URZ ;  /* 0x0001a40027047890 */ /* 0x000fe2000fffe03f */
[----:B------:R-:W-:Y:S01]  /*15e0*/  WARPGROUP.ARRIVE ;  /* 0x00000000000079c5 */ /* 0x000fe20000000000 */
[----:B------:R-:W-:Y:S01]  /*15f0*/  ULOP3.LUT UR28, UR52, 0x10000, URZ, 0xfc, !UPT ;  /* 0x00010000341c7892 */ /* 0x000fe2000f8efc3f */
[----:B------:R-:W-:Y:S01]  /*1600*/  VIADD R6, R171, UR50 ;  /* 0x00000032ab067c36 */ /* 0x000fe20008000000 */
[----:B------:R-:W-:-:S03]  /*1610*/  USHF.R.U32.HI UR4, URZ, 0x4, UR4 ;  /* 0x000000043f047899 */ /* 0x000fc60008011604 */
[----:B------:R-:W2:Y:S01]  /*1620*/  S2R R82, SR_TID.X ;  /* 0x0000000000527919 */ /* 0x000ea20000002100 */
[----:B------:R-:W-:Y:S01]  /*1630*/  UMOV UR25, 0x80000020 ;  /* 0x8000002000197882 */ /* 0x000fe20000000000 */
[----:B------:R-:W-:Y:S01]  /*1640*/  UMOV UR27, 0x80000020 ;  /* 0x80000020001b7882 */ /* 0x000fe20000000000 */
[----:B------:R-:W-:Y:S01]  /*1650*/  ULOP3.LUT UR4, UR4, 0x3fff, URZ, 0xc0, !UPT ;  /* 0x00003fff04047892 */ /* 0x000fe2000f8ec03f */
[----:B------:R-:W-:Y:S01]  /*1660*/  IMAD.MOV.U32 R86, RZ, RZ, R87 ;  /* 0x000000ffff567224 */ /* 0x000fe200078e0057 */
[----:B------:R-:W-:Y:S01]  /*1670*/  UMOV UR24, UR28 ;  /* 0x0000001c00187c82 */ /* 0x000fe20008000000 */
[----:B------:R-:W-:Y:S01]  /*1680*/  UMOV UR5, UR25 ;  /* 0x0000001900057c82 */ /* 0x000fe20008000000 */
[----:B------:R-:W-:Y:S01]  /*1690*/  ULOP3.LUT UR46, UR4, 0x10000, URZ, 0xfc, !UPT ;  /* 0x00010000042e7892 */ /* 0x000fe2000f8efc3f */
[----:B------:R-:W-:Y:S02]  /*16a0*/  UMOV UR7, 0x80000020 ;  /* 0x8000002000077882 */ /* 0x000fe40000000000 */
[----:B------:R-:W-:Y:S01]  /*16b0*/  UMOV UR4, UR24 ;  /* 0x0000001800047c82 */ /* 0x000fe20008000000 */
[----:B------:R-:W-:Y:S01]  /*16c0*/  UIMAD UR32, UR51, 0x780, UR46 ;  /* 0x00000780332078a4 */ /* 0x000fe2000f8e022e */
[----:B------:R-:W-:Y:S01]  /*16d0*/  UMOV UR8, UR24 ;  /* 0x0000001800087c82 */ /* 0x000fe20008000000 */
[----:B------:R-:W-:-:S02]  /*16e0*/  UMOV UR9, UR25 ;  /* 0x0000001900097c82 */ /* 0x000fc40008000000 */
[----:B------:R-:W-:Y:S02]  /*16f0*/  UIADD3 UR6, UR32, 0x100, URZ ;  /* 0x0000010020067890 */ /* 0x000fe4000fffe03f */
[----:B------:R-:W-:Y:S02]  /*1700*/  UIADD3 UR10, UR32, 0x180, URZ ;  /* 0x00000180200a7890 */ /* 0x000fe4000fffe03f */
[----:B------:R-:W-:Y:S01]  /*1710*/  UMOV UR26, UR32 ;  /* 0x00000020001a7c82 */ /* 0x000fe20008000000 */
[----:B------:R-:W-:Y:S01]  /*1720*/  UMOV UR11, 0x80000020 ;  /* 0x80000020000b7882 */ /* 0x000fe20000000000 */
[----:B------:R-:W-:Y:S01]  /*1730*/  QGMMA.64x32x32.F32.E4M3.E4M3 R104, gdesc[UR24], RZ, !UPT, gsb0 ;  /* 0x00600000186879f3 */ /* 0x000fe2000c0008ff */
[----:B------:R-:W-:Y:S01]  /*1740*/  UIADD3 UR26, UR32, 0x80, URZ ;  /* 0x00000080201a7890 */ /* 0x000fe2000fffe03f */
[----:B------:R-:W-:Y:S01]  /*1750*/  UMOV UR27, 0x80000020 ;  /* 0x80000020001b7882 */ /* 0x000fe20000000000 */
[----:B------:R-:W-:Y:S02]  /*1760*/  UIADD3 UR12, UR28, 0x2, URZ ;  /* 0x000000021c0c7890 */ /* 0x000fe4000fffe03f */
[----:B------:R-:W-:Y:S01]  /*1770*/  UIADD3 UR14, UR32, 0x182, URZ ;  /* 0x00000182200e7890 */ /* 0x000fe2000fffe03f */
[----:B------:R-:W-:Y:S01]  /*1780*/  UMOV UR15, 0x80000020 ;  /* 0x80000020000f7882 */ /* 0x000fe20000000000 */
[----:B------:R-:W-:-:S02]  /*1790*/  UIADD3 UR16, UR28, 0x200, URZ ;  /* 0x000002001c107890 */ /* 0x000fc4000fffe03f */
[----:B------:R-:W-:Y:S01]  /*17a0*/  UIADD3 UR18, UR32, 0x400, URZ ;  /* 0x0000040020127890 */ /* 0x000fe2000fffe03f */
[----:B------:R-:W-:Y:S01]  /*17b0*/  UMOV UR19, 0x80000020 ;  /* 0x8000002000137882 */ /* 0x000fe20000000000 */
[----:B------:R-:W-:Y:S01]  /*17c0*/  UIADD3 UR22, UR32, 0x402, URZ ;  /* 0x0000040220167890 */ /* 0x000fe2000fffe03f */
[----:B------:R-:W-:Y:S01]  /*17d0*/  UMOV UR23, 0x80000020 ;  /* 0x8000002000177882 */ /* 0x000fe20000000000 */
[----:B------:R-:W-:Y:S01]  /*17e0*/  UIADD3 UR30, UR32, 0x680, URZ ;  /* 0x00000680201e7890 */ /* 0x000fe2000fffe03f */
[----:B------:R-:W-:Y:S01]  /*17f0*/  UMOV UR31, 0x80000020 ;  /* 0x80000020001f7882 */ /* 0x000fe20000000000 */
[----:B------:R-:W-:Y:S01]  /*1800*/  UISETP.GE.AND UP0, UPT, UR50, 0xa1, UPT ;  /* 0x000000a13200788c */ /* 0x000fe2000bf06270 */
[----:B------:R-:W-:Y:S02]  /*1810*/  WARPGROUP.DEPBAR.LE gsb0, 0x0 ;  /* 0x00008000000079c5 */ /* 0x000fe40000010000 */
[----:B------:R-:W-:-:S06]  /*1820*/  WARPGROUP.ARRIVE ;  /* 0x00000000000079c5 */ /* 0x000fcc0000000000 */
[----:B------:R-:W-:Y:S01]  /*1830*/  QGMMA.64x32x32.F32.E4M3.E4M3 R88, gdesc[UR24], RZ, !UPT, gsb0 ;  /* 0x00600000185879f3 */ /* 0x000fe2000c0008ff */
[----:B------:R-:W-:Y:S01]  /*1840*/  UIADD3 UR26, UR32, 0x200, URZ ;  /* 0x00000200201a7890 */ /* 0x000fe2000fffe03f */
[----:B------:R-:W-:Y:S01]  /*1850*/  UMOV UR27, 0x80000020 ;  /* 0x80000020001b7882 */ /* 0x000fe20000000000 */
[----:B------:R-:W-:Y:S02]  /*1860*/  WARPGROUP.DEPBAR.LE gsb0, 0x0 ;  /* 0x00008000000079c5 */ /* 0x000fe40000010000 */
[----:B------:R-:W-:-:S06]  /*1870*/  WARPGROUP.ARRIVE ;  /* 0x00000000000079c5 */ /* 0x000fcc0000000000 */
[----:B------:R-:W-:Y:S01]  /*1880*/  QGMMA.64x32x32.F32.E4M3.E4M3 R56, gdesc[UR4], RZ, !UPT, gsb0 ;  /* 0x00600000043879f3 */ /* 0x000fe2000c0008ff */
[----:B------:R-:W-:Y:S01]  /*1890*/  UIADD3 UR6, UR32, 0x2, URZ ;  /* 0x0000000220067890 */ /* 0x000fe2000fffe03f */
[----:B------:R-:W-:Y:S01]  /*18a0*/  UMOV UR4, UR12 ;  /* 0x0000000c00047c82 */ /* 0x000fe20008000000 */
[----:B------:R-:W-:Y:S01]  /*18b0*/  UMOV UR5, 0x80000020 ;  /* 0x8000002000057882 */ /* 0x000fe20000000000 */
[----:B------:R-:W-:Y:S01]  /*18c0*/  UMOV UR7, 0x80000020 ;  /* 0x8000002000077882 */ /* 0x000fe20000000000 */
[----:B------:R-:W-:Y:S01]  /*18d0*/  UMOV UR12, UR4 ;  /* 0x00000004000c7c82 */ /* 0x000fe20008000000 */
[----:B------:R-:W-:Y:S01]  /*18e0*/  UMOV UR13, UR5 ;  /* 0x00000005000d7c82 */ /* 0x000fe20008000000 */
[----:B------:R-:W-:Y:S02]  /*18f0*/  WARPGROUP.DEPBAR.LE gsb0, 0x0 ;  /* 0x00008000000079c5 */ /* 0x000fe40000010000 */
[----:B------:R-:W-:-:S06]  /*1900*/  WARPGROUP.ARRIVE ;  /* 0x00000000000079c5 */ /* 0x000fcc0000000000 */
[----:B------:R-:W-:Y:S01]  /*1910*/  QGMMA.64x32x32.F32.E4M3.E4M3 R40, gdesc[UR8], RZ, !UPT, gsb0 ;  /* 0x00600000082879f3 */ /* 0x000fe2000c0008ff */
[----:B------:R-:W-:Y:S01]  /*1920*/  UIADD3 UR10, UR32, 0x102, URZ ;  /* 0x00000102200a7890 */ /* 0x000fe2000fffe03f */
[----:B------:R-:W-:Y:S01]  /*1930*/  UMOV UR8, UR4 ;  /* 0x0000000400087c82 */ /* 0x000fe20008000000 */
[----:B------:R-:W-:Y:S01]  /*1940*/  UMOV UR9, UR5 ;  /* 0x0000000500097c82 */ /* 0x000fe20008000000 */
[----:B------:R-:W-:Y:S01]  /*1950*/  UMOV UR11, 0x80000020 ;  /* 0x80000020000b7882 */ /* 0x000fe20000000000 */
[----:B------:R-:W-:Y:S02]  /*1960*/  WARPGROUP.DEPBAR.LE gsb0, 0x0 ;  /* 0x00008000000079c5 */ /* 0x000fe40000010000 */
[----:B------:R-:W-:-:S06]  /*1970*/  WARPGROUP.ARRIVE ;  /* 0x00000000000079c5 */ /* 0x000fcc0000000000 */
[----:B------:R-:W-:Y:S03]  /*1980*/  QGMMA.64x32x32.F32.E4M3.E4M3 R24, gdesc[UR24], RZ, !UPT, gsb0 ;  /* 0x00600000181879f3 */ /* 0x000fe6000c0008ff */
[----:B------:R-:W-:Y:S02]  /*1990*/  WARPGROUP.DEPBAR.LE gsb0, 0x0 ;  /* 0x00008000000079c5 */ /* 0x000fe40000010000 */
[----:B------:R-:W-:-:S06]  /*19a0*/  WARPGROUP.ARRIVE ;  /* 0x00000000000079c5 */ /* 0x000fcc0000000000 */
[----:B------:R-:W-:Y:S01]  /*19b0*/  QGMMA.64x32x32.F32.E4M3.E4M3 R104, gdesc[UR4], R104, gsb0 ;  /* 0x00600000046879f3 */ /* 0x000fe20008000868 */
[----:B------:R-:W-:Y:S01]  /*19c0*/  UIADD3 UR6, UR32, 0x82, URZ ;  /* 0x0000008220067890 */ /* 0x000fe2000fffe03f */
[----:B------:R-:W-:Y:S01]  /*19d0*/  UMOV UR7, 0x80000020 ;  /* 0x8000002000077882 */ /* 0x000fe20000000000 */
        /* <DEDUP_REMOVED lines=16> */
[----:B------:R-:W-:Y:S01]  /*1ae0*/  QGMMA.64x32x32.F32.E4M3.E4M3 R40, gdesc[UR12], R40, gsb0 ;  /* 0x006000000c2879f3 */ /* 0x000fe20008000828 */
[----:B------:R-:W-:Y:S01]  /*1af0*/  UIADD3 UR14, UR32, 0x380, URZ ;  /* 0x00000380200e7890 */ /* 0x000fe2000fffe03f */
[----:B------:R-:W-:Y:S01]  /*1b00*/  UMOV UR12, UR8 ;  /* 0x00000008000c7c82 */ /* 0x000fe20008000000 */
[----:B------:R-:W-:Y:S01]  /*1b10*/  UMOV UR13, UR9 ;  /* 0x00000009000d7c82 */ /* 0x000fe20008000000 */
[----:B------:R-:W-:Y:S01]  /*1b20*/  UMOV UR15, 0x80000020 ;  /* 0x80000020000f7882 */ /* 0x000fe20000000000 */
[----:B------:R-:W-:Y:S02]  /*1b30*/  WARPGROUP.DEPBAR.LE gsb0, 0x0 ;  /* 0x00008000000079c5 */ /* 0x000fe40000010000 */
[----:B------:R-:W-:-:S06]  /*1b40*/  WARPGROUP.ARRIVE ;  /* 0x00000000000079c5 */ /* 0x000fcc0000000000 */
[----:B------:R-:W-:Y:S01]  /*1b50*/  QGMMA.64x32x32.F32.E4M3.E4M3 R24, gdesc[UR4], R24, gsb0 ;  /* 0x00600000041879f3 */ /* 0x000fe20008000818 */
[----:B------:R-:W-:Y:S02]  /*1b60*/  UIADD3 UR6, UR28, 0x202, URZ ;  /* 0x000002021c067890 */ /* 0x000fe4000fffe03f */
        /* <DEDUP_REMOVED lines=19> */
[----:B------:R-:W-:Y:S01]  /*1ca0*/  UIADD3 UR6, UR28, 0x400, URZ ;  /* 0x000004001c067890 */ /* 0x000fe2000fffe03f */
        /* <DEDUP_REMOVED lines=9> */
[----:B------:R-:W-:Y:S03]  /*1d40*/  QGMMA.64x32x32.F32.E4M3.E4M3 R24, gdesc[UR8], R24, gsb0 ;  /* 0x00600000081879f3 */ /* 0x000fe60008000818 */
        /* <DEDUP_REMOVED lines=17> */
[----:B------:R-:W-:Y:S01]  /*1e60*/  UIADD3 UR6, UR28, 0x402, URZ ;  /* 0x000004021c067890 */ /* 0x000fe2000fffe03f */
[----:B------:R-:W-:Y:S02]  /*1e70*/  UMOV UR29, UR17 ;  /* 0x00000011001d7c82 */ /* 0x000fe40008000000 */
        /* <DEDUP_REMOVED lines=28> */
[----:B------:R-:W-:Y:S01]  /*2040*/  ULDC UR6, c[0x0][0x988] ;  /* 0x0002620000067ab9 */ /* 0x000fe20000000800 */
[----:B------:R-:W-:Y:S02]  /*2050*/  WARPGROUP.DEPBAR.LE gsb0, 0x0 ;  /* 0x00008000000079c5 */ /* 0x000fe40000010000 */
[----:B------:R-:W-:-:S06]  /*2060*/  WARPGROUP.ARRIVE ;  /* 0x00000000000079c5 */ /* 0x000fcc0000000000 */
[----:B------:R-:W-:Y:S03]  /*2070*/  QGMMA.64x32x32.F32.E4M3.E4M3 R40, gdesc[UR28], R40, gsb0 ;  /* 0x006000001c2879f3 */ /* 0x000fe60008000828 */
        /* <DEDUP_REMOVED lines=9> */
[----:B------:R-:W-:Y:S01]  /*2110*/  WARPGROUP.ARRIVE ;  /* 0x00000000000079c5 */ /* 0x000fe20000000000 */
[C---:B------:R-:W-:Y:S01]  /*2120*/  FMUL.FTZ R104, R0.reuse, R104 ;  /* 0x0000006800687220 */ /* 0x040fe20000410000 */
[C---:B------:R-:W-:Y:S01]  /*2130*/  FMUL.FTZ R112, R0.reuse, R112 ;  /* 0x0000007000707220 */ /* 0x040fe20000410000 */
[C---:B------:R-:W-:Y:S01]  /*2140*/  FMUL.FTZ R114, R0.reuse, R114 ;  /* 0x0000007200727220 */ /* 0x040fe20000410000 */
[C---:B------:R-:W-:Y:S01]  /*2150*/  FMUL.FTZ R113, R0.reuse, R113 ;  /* 0x0000007100717220 */ /* 0x040fe20000410000 */
[C---:B------:R-:W-:Y:S01]  /*2160*/  FMUL.FTZ R105, R0.reuse, R105 ;  /* 0x0000006900697220 */ /* 0x040fe20000410000 */
[----:B------:R-:W-:Y:S01]  /*2170*/  QGMMA.64x32x32.F32.E4M3.E4M3 R88, gdesc[UR20], R88, gsb0 ;  /* 0x00600000145879f3 */ /* 0x000fe20008000858 */
[----:B------:R-:W-:Y:S01]  /*2180*/  UIADD3 UR22, UR32, 0x602, URZ ;  /* 0x0000060220167890 */ /* 0x000fe2000fffe03f */
[C---:B------:R-:W-:Y:S01]  /*2190*/  FMUL.FTZ R108, R0.reuse, R108 ;  /* 0x0000006c006c7220 */ /* 0x040fe20000410000 */
[----:B------:R-:W-:Y:S01]  /*21a0*/  UMOV UR23, 0x80000020 ;  /* 0x8000002000177882 */ /* 0x000fe20000000000 */
[----:B------:R-:W-:Y:S01]  /*21b0*/  MUFU.TANH R73, R112 ;  /* 0x0000007000497308 */ /* 0x000fe20000002400 */
[C---:B------:R-:W-:Y:S01]  /*21c0*/  FMUL.FTZ R109, R0.reuse, R109 ;  /* 0x0000006d006d7220 */ /* 0x040fe20000410000 */
[C---:B------:R-:W-:Y:S01]  /*21d0*/  FMUL.FTZ R106, R0.reuse, R106 ;  /* 0x0000006a006a7220 */ /* 0x040fe20000410000 */
[C---:B------:R-:W-:Y:S01]  /*21e0*/  FMUL.FTZ R107, R0.reuse, R107 ;  /* 0x0000006b006b7220 */ /* 0x040fe20000410000 */
[C---:B------:R-:W-:Y:S01]  /*21f0*/  FMUL.FTZ R110, R0.reuse, R110 ;  /* 0x0000006e006e7220 */ /* 0x040fe20000410000 */
[C---:B------:R-:W-:Y:S01]  /*2200*/  FMUL.FTZ R116, R0.reuse, R116 ;  /* 0x0000007400747220 */ /* 0x040fe20000410000 */
[C---:B------:R-:W-:Y:S01]  /*2210*/  FMUL.FTZ R117, R0.reuse, R117 ;  /* 0x0000007500757220 */ /* 0x040fe20000410000 */
[C---:B------:R-:W-:Y:S01]  /*2220*/  FMUL.FTZ R111, R0.reuse, R111 ;  /* 0x0000006f006f7220 */ /* 0x040fe20000410000 */
[----:B------:R-:W3:Y:S01]  /*2230*/  MUFU.TANH R11, R114 ;  /* 0x00000072000b7308 */ /* 0x000ee20000002400 */
[C---:B------:R-:W-:Y:S01]  /*2240*/  FMUL.FTZ R115, R0.reuse, R115 ;  /* 0x0000007300737220 */ /* 0x040fe20000410000 */
[C---:B------:R-:W-:Y:S01]  /*2250*/  FMUL.FTZ R118, R0.reuse, R118 ;  /* 0x0000007600767220 */ /* 0x040fe20000410000 */
[----:B------:R-:W-:-:S05]  /*2260*/  FMUL.FTZ R119, R0, R119 ;  /* 0x0000007700777220 */ /* 0x000fca0000410000 */
[----:B------:R-:W4:Y:S08]  /*2270*/  MUFU.TANH R104, R104 ;  /* 0x0000006800687308 */ /* 0x000f300000002400 */
[----:B------:R-:W5:Y:S08]  /*2280*/  MUFU.TANH R8, R105 ;  /* 0x0000006900087308 */ /* 0x000f700000002400 */
[----:B------:R-:W-:Y:S08]  /*2290*/  MUFU.TANH R77, R113 ;  /* 0x00000071004d7308 */ /* 0x000ff00000002400 */
[----:B------:R-:W2:Y:S08]  /*22a0*/  MUFU.TANH R108, R108 ;  /* 0x0000006c006c7308 */ /* 0x000eb00000002400 */
[----:B------:R-:W2:Y:S01]  /*22b0*/  MUFU.TANH R109, R109 ;  /* 0x0000006d006d7308 */ /* 0x000ea20000002400 */
[----:B------:R-:W-:-:S02]  /*22c0*/  WARPGROUP.DEPBAR.LE gsb0, 0x0 ;  /* 0x00008000000079c5 */ /* 0x000fc40000010000 */
[----:B------:R-:W-:Y:S01]  /*22d0*/  WARPGROUP.ARRIVE ;  /* 0x00000000000079c5 */ /* 0x000fe20000000000 */
[----:B------:R-:W-:-:S04]  /*22e0*/  FMUL.FTZ R91, R0, R91 ;  /* 0x0000005b005b7220 */ /* 0x000fc80000410000 */
[----:B------:R-:W2:Y:S01]  /*22f0*/  MUFU.TANH R5, R106 ;  /* 0x0000006a00057308 */ /* 0x000ea20000002400 */
        /* <DEDUP_REMOVED lines=15> */
[----:B01----:R-:W0:Y:S01]  /*23f0*/  MUFU.TANH R4, R107 ;  /* 0x0000006b00047308 */ /* 0x003e220000002400 */
[C---:B------:R-:W-:Y:S01]  /*2400*/  FMUL.FTZ R98, R0.reuse, R98 ;  /* 0x0000006200627220 */ /* 0x040fe20000410000 */
[C---:B------:R-:W-:Y:S01]  /*2410*/  FMUL.FTZ R99, R0.reuse, R99 ;  /* 0x0000006300637220 */ /* 0x040fe20000410000 */
[C---:B------:R-:W-:Y:S01]  /*2420*/  FMUL.FTZ R102, R0.reuse, R102 ;  /* 0x0000006600667220 */ /* 0x040fe20000410000 */
[----:B------:R-:W-:-:S04]  /*2430*/  FMUL.FTZ R103, R0, R103 ;  /* 0x0000006700677220 */ /* 0x000fc80000410000 */
[----:B------:R-:W1:Y:S08]  /*2440*/  MUFU.TANH R7, R110 ;  /* 0x0000006e00077308 */ /* 0x000e700000002400 */
[----:B------:R-:W1:Y:S08]  /*2450*/  MUFU.TANH R85, R116 ;  /* 0x0000007400557308 */ /* 0x000e700000002400 */
[----:B------:R-:W1:Y:S08]  /*2460*/  MUFU.TANH R9, R111 ;  /* 0x0000006f00097308 */ /* 0x000e700000002400 */
[----:B------:R-:W1:Y:S08]  /*2470*/  MUFU.TANH R117, R117 ;  /* 0x0000007500757308 */ /* 0x000e700000002400 */
[----:B------:R-:W1:Y:S01]  /*2480*/  MUFU.TANH R83, R88 ;  /* 0x0000005800537308 */ /* 0x000e620000002400 */
[----:B------:R-:W-:-:S02]  /*2490*/  WARPGROUP.DEPBAR.LE gsb0, 0x0 ;  /* 0x00008000000079c5 */ /* 0x000fc40000010000 */
[----:B------:R-:W-:Y:S01]  /*24a0*/  WARPGROUP.ARRIVE ;  /* 0x00000000000079c5 */ /* 0x000fe20000000000 */
[C---:B------:R-:W-:Y:S01]  /*24b0*/  FMUL.FTZ R57, R0.reuse, R57 ;  /* 0x0000003900397220 */ /* 0x040fe20000410000 */
[C---:B------:R-:W-:Y:S01]  /*24c0*/  FMUL.FTZ R63, R0.reuse, R63 ;  /* 0x0000003f003f7220 */ /* 0x040fe20000410000 */
[C---:B------:R-:W-:Y:S01]  /*24d0*/  FMUL.FTZ R67, R0.reuse, R67 ;  /* 0x0000004300437220 */ /* 0x040fe20000410000 */
[C---:B------:R-:W-:Y:S01]  /*24e0*/  FMUL.FTZ R69, R0.reuse, R69 ;  /* 0x0000004500457220 */ /* 0x040fe20000410000 */
[----:B------:R3:W-:Y:S01]  /*24f0*/  MUFU.TANH R113, R57 ;  /* 0x0000003900717308 */ /* 0x0007e20000002400 */
[----:B------:R-:W-:Y:S01]  /*2500*/  QGMMA.64x32x32.F32.E4M3.E4M3 R40, gdesc[UR20], R40, gsb0 ;  /* 0x00600000142879f3 */ /* 0x000fe20008000828 */
[----:B------:R-:W-:Y:S01]  /*2510*/  UIADD3 UR22, UR32, 0x702, URZ ;  /* 0x0000070220167890 */ /* 0x000fe2000fffe03f */
[C---:B------:R-:W-:Y:S01]  /*2520*/  FMUL.FTZ R56, R0.reuse, R56 ;  /* 0x0000003800387220 */ /* 0x040fe20000410000 */
[----:B------:R-:W-:Y:S01]  /*2530*/  UMOV UR23, 0x80000020 ;  /* 0x8000002000177882 */ /* 0x000fe20000000000 */
[C---:B------:R-:W-:Y:S01]  /*2540*/  FMUL.FTZ R60, R0.reuse, R60 ;  /* 0x0000003c003c7220 */ /* 0x040fe20000410000 */
[C---:B------:R-:W-:Y:S01]  /*2550*/  FMUL.FTZ R61, R0.reuse, R61 ;  /* 0x0000003d003d7220 */ /* 0x040fe20000410000 */
[----:B------:R-:W-:Y:S01]  /*2560*/  FMUL.FTZ R58, R0, R58 ;  /* 0x0000003a003a7220 */ /* 0x000fe20000410000 */
[----:B------:R4:W-:Y:S01]  /*2570*/  MUFU.TANH R74, R63 ;  /* 0x0000003f004a7308 */ /* 0x0009e20000002400 */
[----:B---3--:R-:W-:-:S02]  /*2580*/  IMAD.U32 R57, RZ, RZ, UR47 ;  /* 0x0000002fff397e24 */ /* 0x008fc4000f8e00ff */
[C---:B------:R-:W-:Y:S01]  /*2590*/  FMUL.FTZ R64, R0.reuse, R64 ;  /* 0x0000004000407220 */ /* 0x040fe20000410000 */
[C---:B------:R-:W-:Y:S01]  /*25a0*/  FMUL.FTZ R59, R0.reuse, R59 ;  /* 0x0000003b003b7220 */ /* 0x040fe20000410000 */
[C---:B------:R-:W-:Y:S01]  /*25b0*/  FMUL.FTZ R65, R0.reuse, R65 ;  /* 0x0000004100417220 */ /* 0x040fe20000410000 */
[----:B------:R-:W-:Y:S02]  /*25c0*/  IMAD R6, R57, -0xa0, R6 ;  /* 0xffffff6039067824 */ /* 0x000fe400078e0206 */
[C---:B------:R-:W-:Y:S01]  /*25d0*/  FMUL.FTZ R62, R0.reuse, R62 ;  /* 0x0000003e003e7220 */ /* 0x040fe20000410000 */
[C---:B------:R-:W-:Y:S01]  /*25e0*/  FMUL.FTZ R68, R0.reuse, R68 ;  /* 0x0000004400447220 */ /* 0x040fe20000410000 */
[----:B------:R2:W-:Y:S01]  /*25f0*/  MUFU.TANH R75, R67 ;  /* 0x00000043004b7308 */ /* 0x0005e20000002400 */
[----:B------:R-:W-:Y:S01]  /*2600*/  FMUL.FTZ R66, R0, R66 ;  /* 0x0000004200427220 */ /* 0x000fe20000410000 */
[----:B------:R-:W-:Y:S01]  /*2610*/  ISETP.GT.AND P5, PT, R6, 0x10, PT ;  /* 0x000000100600780c */ /* 0x000fe20003fa4270 */
[----:B------:R-:W-:Y:S01]  /*2620*/  FMUL.FTZ R71, R0, R71 ;  /* 0x0000004700477220 */ /* 0x000fe20000410000 */
[----:B------:R-:W-:Y:S01]  /*2630*/  ISETP.GT.AND P1, PT, R6, RZ, PT ;  /* 0x000000ff0600720c */ /* 0x000fe20003f24270 */
[----:B------:R-:W-:Y:S01]  /*2640*/  FMUL.FTZ R70, R0, R70 ;  /* 0x0000004600467220 */ /* 0x000fe20000410000 */
[----:B------:R-:W-:Y:S01]  /*2650*/  ISETP.GT.AND P2, PT, R6, 0x1, PT ;  /* 0x000000010600780c */ /* 0x000fe20003f44270 */
[----:B------:R-:W-:Y:S01]  /*2660*/  IMAD.U32 R88, RZ, RZ, UR6 ;  /* 0x00000006ff587e24 */ /* 0x000fe2000f8e00ff */
[----:B------:R-:W-:Y:S01]  /*2670*/  FSEL R11, R11, -INF , P5 ;  /* 0xff8000000b0b7808 */ /* 0x000fe20002800000 */
[----:B------:R3:W-:Y:S01]  /*2680*/  MUFU.TANH R127, R69 ;  /* 0x00000045007f7308 */ /* 0x0007e20000002400 */
[----:B------:R-:W-:-:S02]  /*2690*/  FSEL R73, R73, -INF , P5 ;  /* 0xff80000049497808 */ /* 0x000fc40002800000 */
[C---:B------:R-:W-:Y:S02]  /*26a0*/  ISETP.GT.AND P5, PT, R6.reuse, 0x21, PT ;  /* 0x000000210600780c */ /* 0x040fe40003fa4270 */
[----:B------:R-:W-:Y:S02]  /*26b0*/  ISETP.GT.AND P3, PT, R6, 0x8, PT ;  /* 0x000000080600780c */ /* 0x000fe40003f64270 */
[----:B----4-:R-:W-:Y:S01]  /*26c0*/  FSEL R63, R104, -INF , P1 ;  /* 0xff800000683f7808 */ /* 0x010fe20000800000 */
[----:B------:R-:W4:Y:S01]  /*26d0*/  MUFU.TANH R13, R115 ;  /* 0x00000073000d7308 */ /* 0x000f220000002400 */
[----:B-----5:R-:W-:Y:S02]  /*26e0*/  FSEL R8, R8, -INF , P2 ;  /* 0xff80000008087808 */ /* 0x020fe40001000000 */
[----:B------:R-:W-:Y:S02]  /*26f0*/  ISETP.GT.AND P4, PT, R6, 0x9, PT ;  /* 0x000000090600780c */ /* 0x000fe40003f84270 */
[----:B--2---:R-:W-:-:S02]  /*2700*/  FSEL R67, R108, -INF , P3 ;  /* 0xff8000006c437808 */ /* 0x004fc40001800000 */
[----:B---3--:R-:W-:Y:S01]  /*2710*/  FSEL R69, R109, -INF , P4 ;  /* 0xff8000006d457808 */ /* 0x008fe20002000000 */
[----:B------:R-:W2:Y:S01]  /*2720*/  MUFU.TANH R81, R89 ;  /* 0x0000005900517308 */ /* 0x000ea20000002400 */
[----:B------:R-:W-:Y:S02]  /*2730*/  FSEL R5, R5, -INF , P1 ;  /* 0xff80000005057808 */ /* 0x000fe40000800000 */
[----:B------:R-:W-:Y:S02]  /*2740*/  ISETP.GT.AND P1, PT, R6, 0x11, PT ;  /* 0x000000110600780c */ /* 0x000fe40003f24270 */
[----:B0-----:R-:W-:Y:S02]  /*2750*/  FSEL R4, R4, -INF , P2 ;  /* 0xff80000004047808 */ /* 0x001fe40001000000 */
[----:B------:R-:W-:Y:S01]  /*2760*/  ISETP.GT.AND P2, PT, R6, 0x18, PT ;  /* 0x000000180600780c */ /* 0x000fe20003f44270 */
[----:B------:R-:W0:Y:S01]  /*2770*/  MUFU.TANH R15, R118 ;  /* 0x00000076000f7308 */ /* 0x000e220000002400 */
[----:B------:R-:W-:-:S02]  /*2780*/  FSEL R77, R77, -INF , P1 ;  /* 0xff8000004d4d7808 */ /* 0x000fc40000800000 */
[----:B-1----:R-:W-:Y:S02]  /*2790*/  FSEL R7, R7, -INF , P3 ;  /* 0xff80000007077808 */ /* 0x002fe40001800000 */
[C---:B------:R-:W-:Y:S02]  /*27a0*/  ISETP.GT.AND P3, PT, R6.reuse, 0x19, PT ;  /* 0x000000190600780c */ /* 0x040fe40003f64270 */
[----:B------:R-:W-:Y:S01]  /*27b0*/  FSEL R85, R85, -INF , P2 ;  /* 0xff80000055557808 */ /* 0x000fe20001000000 */
[----:B------:R-:W-:Y:S01]  /*27c0*/  MUFU.TANH R92, R92 ;  /* 0x0000005c005c7308 */ /* 0x000fe20000002400 */
[----:B------:R-:W-:Y:S02]  /*27d0*/  FSEL R9, R9, -INF , P4 ;  /* 0xff80000009097808 */ /* 0x000fe40002000000 */
[----:B------:R-:W-:Y:S01]  /*27e0*/  ISETP.GT.AND P4, PT, R6, 0x20, PT ;  /* 0x000000200600780c */ /* 0x000fe20003f84270 */
[----:B------:R-:W-:Y:S02]  /*27f0*/  WARPGROUP.DEPBAR.LE gsb0, 0x0 ;  /* 0x00008000000079c5 */ /* 0x000fe40000010000 */
[C---:B------:R-:W-:Y:S01]  /*2800*/  FMUL.FTZ R43, R0.reuse, R43 ;  /* 0x0000002b002b7220 */ /* 0x040fe20000410000 */
[----:B------:R-:W-:Y:S01]  /*2810*/  WARPGROUP.ARRIVE ;  /* 0x00000000000079c5 */ /* 0x000fe20000000000 */
[----:B------:R-:W1:Y:S01]  /*2820*/  MUFU.TANH R21, R119 ;  /* 0x0000007700157308 */ /* 0x000e620000002400 */
[----:B------:R-:W-:Y:S01]  /*2830*/  FSEL R91, R117, -INF , P3 ;  /* 0xff800000755b7808 */ /* 0x000fe20001800000 */
[C---:B------:R-:W-:Y:S01]  /*2840*/  FMUL.FTZ R41, R0.reuse, R41 ;  /* 0x0000002900297220 */ /* 0x040fe20000410000 */
[----:B------:R-:W-:Y:S01]  /*2850*/  FSEL R83, R83, -INF , P4 ;  /* 0xff80000053537808 */ /* 0x000fe20002000000 */
[C---:B------:R-:W-:Y:S01]  /*2860*/  FMUL.FTZ R45, R0.reuse, R45 ;  /* 0x0000002d002d7220 */ /* 0x040fe20000410000 */
[----:B------:R-:W-:Y:S01]  /*2870*/  QGMMA.64x32x32.F32.E4M3.E4M3 R24, gdesc[UR20], R24, gsb0 ;  /* 0x00600000141879f3 */ /* 0x000fe20008000818 */
[----:B----4-:R-:W-:Y:S01]  /*2880*/  FSEL R13, R13, -INF , P1 ;  /* 0xff8000000d0d7808 */ /* 0x010fe20000800000 */
[----:B------:R-:W-:Y:S01]  /*2890*/  FMUL.FTZ R47, R0, R47 ;  /* 0x0000002f002f7220 */ /* 0x000fe20000410000 */
[----:B------:R3:W-:Y:S01]  /*28a0*/  MUFU.TANH R78, R43 ;  /* 0x0000002b004e7308 */ /* 0x0007e20000002400 */
[----:B------:R-:W-:Y:S01]  /*28b0*/  ISETP.GT.AND P1, PT, R6, 0x28, PT ;  /* 0x000000280600780c */ /* 0x000fe20003f24270 */
[C---:B------:R-:W-:Y:S01]  /*28c0*/  FMUL.FTZ R49, R0.reuse, R49 ;  /* 0x0000003100317220 */ /* 0x040fe20000410000 */
[----:B--2---:R-:W-:Y:S01]  /*28d0*/  FSEL R81, R81, -INF , P5 ;  /* 0xff80000051517808 */ /* 0x004fe20002800000 */
[C---:B------:R-:W-:Y:S01]  /*28e0*/  FMUL.FTZ R51, R0.reuse, R51 ;  /* 0x0000003300337220 */ /* 0x040fe20000410000 */
[----:B0-----:R-:W-:Y:S01]  /*28f0*/  FSEL R15, R15, -INF , P2 ;  /* 0xff8000000f0f7808 */ /* 0x001fe20001000000 */
[----:B------:R-:W-:Y:S01]  /*2900*/  FMUL.FTZ R57, R0, R53 ;  /* 0x0000003500397220 */ /* 0x000fe20000410000 */
[----:B------:R-:W-:Y:S01]  /*2910*/  ISETP.GT.AND P2, PT, R6, 0x29, PT ;  /* 0x000000290600780c */ /* 0x000fe20003f44270 */
[----:B------:R0:W2:Y:S01]  /*2920*/  MUFU.TANH R79, R93 ;  /* 0x0000005d004f7308 */ /* 0x0000a20000002400 */
[----:B---3--:R-:W-:Y:S01]  /*2930*/  FSEL R43, R10, -INF , P5 ;  /* 0xff8000000a2b7808 */ /* 0x008fe20002800000 */
[C---:B------:R-:W-:Y:S01]  /*2940*/  FMUL.FTZ R40, R0.reuse, R40 ;  /* 0x0000002800287220 */ /* 0x040fe20000410000 */
[----:B------:R-:W-:Y:S01]  /*2950*/  FMNMX.FTZ R10, R63, R8, !PT ;  /* 0x000000083f0a7209 */ /* 0x000fe20007810000 */
[C---:B------:R-:W-:Y:S01]  /*2960*/  FMUL.FTZ R50, R0.reuse, R50 ;  /* 0x0000003200327220 */ /* 0x040fe20000410000 */
[----:B-1----:R-:W-:Y:S01]  /*2970*/  FSEL R21, R21, -INF , P3 ;  /* 0xff80000015157808 */ /* 0x002fe20001800000 */
[----:B------:R-:W-:Y:S01]  /*2980*/  FMUL.FTZ R44, R0, R44 ;  /* 0x0000002c002c7220 */ /* 0x000fe20000410000 */
[----:B------:R-:W-:Y:S01]  /*2990*/  FMNMX.FTZ R80, R67, R10, !PT ;  /* 0x0000000a43507209 */ /* 0x000fe20007810000 */
[----:B------:R-:W-:Y:S01]  /*29a0*/  MUFU.TANH R90, R90 ;  /* 0x0000005a005a7308 */ /* 0x000fe20000002400 */
[----:B0-----:R-:W-:Y:S01]  /*29b0*/  FSEL R93, R92, -INF , P1 ;  /* 0xff8000005c5d7808 */ /* 0x001fe20000800000 */
[C---:B------:R-:W-:Y:S01]  /*29c0*/  FMUL.FTZ R42, R0.reuse, R42 ;  /* 0x0000002a002a7220 */ /* 0x040fe20000410000 */
[----:B------:R-:W-:Y:S01]  /*29d0*/  FMNMX.FTZ R80, R69, R80, !PT ;  /* 0x0000005045507209 */ /* 0x000fe20007810000 */
[----:B------:R-:W-:Y:S01]  /*29e0*/  FMUL.FTZ R46, R0, R46 ;  /* 0x0000002e002e7220 */ /* 0x000fe20000410000 */
[----:B------:R-:W-:Y:S01]  /*29f0*/  ISETP.GT.AND P3, PT, R6, 0x30, PT ;  /* 0x000000300600780c */ /* 0x000fe20003f64270 */
[C---:B------:R-:W-:Y:S01]  /*2a00*/  FMUL.FTZ R52, R0.reuse, R52 ;  /* 0x0000003400347220 */ /* 0x040fe20000410000 */
[----:B------:R-:W-:Y:S01]  /*2a10*/  FMNMX.FTZ R80, R73, R80, !PT ;  /* 0x0000005049507209 */ /* 0x000fe20007810000 */
[----:B------:R-:W-:Y:S01]  /*2a20*/  MUFU.TANH R96, R96 ;  /* 0x0000006000607308 */ /* 0x000fe20000002400 */
[----:B--2---:R-:W-:Y:S01]  /*2a30*/  FSEL R79, R79, -INF , P2 ;  /* 0xff8000004f4f7808 */ /* 0x004fe20001000000 */
[----:B------:R-:W-:Y:S01]  /*2a40*/  FMUL.FTZ R54, R0, R54 ;  /* 0x0000003600367220 */ /* 0x000fe20000410000 */
[----:B------:R-:W-:-:S02]  /*2a50*/  FMNMX.FTZ R80, R77, R80, !PT ;  /* 0x000000504d507209 */ /* 0x000fc40007810000 */
[----:B------:R-:W-:Y:S02]  /*2a60*/  ISETP.GT.AND P5, PT, R6, 0x38, PT ;  /* 0x000000380600780c */ /* 0x000fe40003fa4270 */
[----:B------:R-:W-:Y:S01]  /*2a70*/  FMNMX.FTZ R80, R85, R80, !PT ;  /* 0x0000005055507209 */ /* 0x000fe20007810000 */
[----:B------:R-:W-:Y:S03]  /*2a80*/  MUFU.TANH R97, R97 ;  /* 0x0000006100617308 */ /* 0x000fe60000002400 */
[----:B------:R-:W-:-:S04]  /*2a90*/  FMNMX.FTZ R80, R91, R80, !PT ;  /* 0x000000505b507209 */ /* 0x000fc80007810000 */
[----:B------:R-:W-:Y:S01]  /*2aa0*/  FMNMX.FTZ R80, R83, R80, !PT ;  /* 0x0000005053507209 */ /* 0x000fe20007810000 */
[----:B------:R-:W-:Y:S03]  /*2ab0*/  MUFU.TANH R94, R94 ;  /* 0x0000005e005e7308 */ /* 0x000fe60000002400 */
[----:B------:R-:W-:-:S04]  /*2ac0*/  FMNMX.FTZ R80, R81, R80, !PT ;  /* 0x0000005051507209 */ /* 0x000fc80007810000 */
[----:B------:R-:W-:Y:S01]  /*2ad0*/  FMNMX.FTZ R80, R93, R80, !PT ;  /* 0x000000505d507209 */ /* 0x000fe20007810000 */
[----:B------:R-:W0:Y:S03]  /*2ae0*/  MUFU.TANH R100, R100 ;  /* 0x0000006400647308 */ /* 0x000e260000002400 */
[----:B------:R-:W-:-:S05]  /*2af0*/  FMNMX.FTZ R80, R79, R80, !PT ;  /* 0x000000504f507209 */ /* 0x000fca0007810000 */
[----:B------:R1:W-:Y:S01]  /*2b00*/  MUFU.TANH R125, R41 ;  /* 0x00000029007d7308 */ /* 0x0003e20000002400 */
[----:B------:R-:W-:Y:S02]  /*2b10*/  WARPGROUP.DEPBAR.LE gsb0, 0x0 ;  /* 0x00008000000079c5 */ /* 0x000fe40000010000 */
[C---:B------:R-:W-:Y:S01]  /*2b20*/  FMUL.FTZ R24, R0.reuse, R24 ;  /* 0x0000001800187220 */ /* 0x040fe20000410000 */
[C---:B------:R-:W-:Y:S01]  /*2b30*/  FMUL.FTZ R28, R0.reuse, R28 ;  /* 0x0000001c001c7220 */ /* 0x040fe20000410000 */
[C---:B------:R-:W-:Y:S01]  /*2b40*/  FMUL.FTZ R26, R0.reuse, R26 ;  /* 0x0000001a001a7220 */ /* 0x040fe20000410000 */
[C---:B------:R-:W-:Y:S01]  /*2b50*/  FMUL.FTZ R32, R0.reuse, R32 ;  /* 0x0000002000207220 */ /* 0x040fe20000410000 */
[C---:B------:R-:W-:Y:S01]  /*2b60*/  FMUL.FTZ R30, R0.reuse, R30 ;  /* 0x0000001e001e7220 */ /* 0x040fe20000410000 */
[----:B------:R-:W-:Y:S01]  /*2b70*/  MUFU.TANH R95, R95 ;  /* 0x0000005f005f7308 */ /* 0x000fe20000002400 */
[C---:B-1----:R-:W-:Y:S01]  /*2b80*/  FMUL.FTZ R41, R0.reuse, R48 ;  /* 0x0000003000297220 */ /* 0x042fe20000410000 */
[C---:B------:R-:W-:Y:S01]  /*2b90*/  FMUL.FTZ R36, R0.reuse, R36 ;  /* 0x0000002400247220 */ /* 0x040fe20000410000 */
[C---:B------:R-:W-:Y:S01]  /*2ba0*/  FMUL.FTZ R34, R0.reuse, R34 ;  /* 0x0000002200227220 */ /* 0x040fe20000410000 */
[C---:B------:R-:W-:Y:S01]  /*2bb0*/  FMUL.FTZ R31, R0.reuse, R31 ;  /* 0x0000001f001f7220 */ /* 0x040fe20000410000 */
[C---:B------:R-:W-:Y:S01]  /*2bc0*/  FMUL.FTZ R35, R0.reuse, R35 ;  /* 0x0000002300237220 */ /* 0x040fe20000410000 */
[C---:B------:R-:W-:Y:S01]  /*2bd0*/  FMUL.FTZ R38, R0.reuse, R38 ;  /* 0x0000002600267220 */ /* 0x040fe20000410000 */
[----:B------:R-:W-:Y:S01]  /*2be0*/  FMUL.FTZ R39, R0, R39 ;  /* 0x0000002700277220 */ /* 0x000fe20000410000 */
[----:B------:R0:W-:Y:S08]  /*2bf0*/  MUFU.TANH R14, R101 ;  /* 0x00000065000e7308 */ /* 0x0001f00000002400 */
[----:B------:R-:W-:Y:S01]  /*2c00*/  MUFU.TANH R98, R98 ;  /* 0x0000006200627308 */ /* 0x000fe20000002400 */
[----:B0-----:R-:W-:-:S07]  /*2c10*/  FSEL R101, R100, -INF , P5 ;  /* 0xff80000064657808 */ /* 0x001fce0002800000 */
[----:B------:R0:W-:Y:S08]  /*2c20*/  MUFU.TANH R137, R41 ;  /* 0x0000002900897308 */ /* 0x0001f00000002400 */
[----:B------:R1:W-:Y:S01]  /*2c30*/  MUFU.TANH R12, R99 ;  /* 0x00000063000c7308 */ /* 0x0003e20000002400 */
[----:B0-----:R-:W-:Y:S02]  /*2c40*/  FSEL R41, R90, -INF , P4 ;  /* 0xff8000005a297808 */ /* 0x001fe40002000000 */
[----:B------:R-:W-:-:S04]  /*2c50*/  ISETP.GT.AND P4, PT, R6, 0x31, PT ;  /* 0x000000310600780c */ /* 0x000fc80003f84270 */
[----:B------:R-:W-:Y:S01]  /*2c60*/  FSEL R97, R97, -INF , P4 ;  /* 0xff80000061617808 */ /* 0x000fe20002000000 */
[----:B------:R-:W-:Y:S01]  /*2c70*/  MUFU.TANH R56, R56 ;  /* 0x0000003800387308 */ /* 0x000fe20000002400 */
[----:B-1----:R-:W-:-:S04]  /*2c80*/  FSEL R99, R96, -INF , P3 ;  /* 0xff80000060637808 */ /* 0x002fc80001800000 */
[----:B------:R-:W-:-:S03]  /*2c90*/  FMNMX.FTZ R80, R99, R80, !PT ;  /* 0x0000005063507209 */ /* 0x000fc60007810000 */
[----:B------:R-:W0:Y:S01]  /*2ca0*/  MUFU.TANH R102, R102 ;  /* 0x0000006600667308 */ /* 0x000e220000002400 */
[----:B------:R-:W-:-:S04]  /*2cb0*/  FMNMX.FTZ R80, R97, R80, !PT ;  /* 0x0000005061507209 */ /* 0x000fc80007810000 */
[----:B------:R-:W-:-:S03]  /*2cc0*/  FMNMX.FTZ R80, R101, R80, !PT ;  /* 0x0000005065507209 */ /* 0x000fc60007810000 */
[----:B------:R1:W-:Y:S08]  /*2cd0*/  MUFU.TANH R135, R45 ;  /* 0x0000002d00877308 */ /* 0x0003f00000002400 */
[----:B------:R-:W-:Y:S01]  /*2ce0*/  MUFU.TANH R60, R60 ;  /* 0x0000003c003c7308 */ /* 0x000fe20000002400 */
[----:B-1----:R-:W-:Y:S02]  /*2cf0*/  FSEL R45, R94, -INF , P1 ;  /* 0xff8000005e2d7808 */ /* 0x002fe40000800000 */
[----:B------:R-:W-:-:S02]  /*2d00*/  ISETP.GT.AND P1, PT, R6, 0x39, PT ;  /* 0x000000390600780c */ /* 0x000fc40003f24270 */
[----:B0-----:R-:W-:Y:S02]  /*2d10*/  FSEL R53, R102, -INF , P5 ;  /* 0xff80000066357808 */ /* 0x001fe40002800000 */
[----:B------:R-:W-:Y:S01]  /*2d20*/  ISETP.GT.AND P5, PT, R6, 0x49, PT ;  /* 0x000000490600780c */ /* 0x000fe20003fa4270 */
[----:B------:R0:W-:Y:S08]  /*2d30*/  MUFU.TANH R20, R103 ;  /* 0x0000006700147308 */ /* 0x0001f00000002400 */
[----:B------:R1:W-:Y:S01]  /*2d40*/  MUFU.TANH R48, R47 ;  /* 0x0000002f00307308 */ /* 0x0003e20000002400 */
[----:B0-----:R-:W-:Y:S01]  /*2d50*/  FSEL R103, R14, -INF , P1 ;  /* 0xff8000000e677808 */ /* 0x001fe20000800000 */
[----:B------:R-:W-:Y:S01]  /*2d60*/  FMUL.FTZ R14, R0, R25 ;  /* 0x00000019000e7220 */ /* 0x000fe20000410000 */
[----:B------:R-:W-:-:S02]  /*2d70*/  FSEL R25, R74, -INF , P5 ;  /* 0xff8000004a197808 */ /* 0x000fc40002800000 */
[----:B------:R-:W-:-:S03]  /*2d80*/  FMNMX.FTZ R80, R103, R80, !PT ;  /* 0x0000005067507209 */ /* 0x000fc60007810000 */
[----:B------:R-:W0:Y:S01]  /*2d90*/  MUFU.TANH R72, R61 ;  /* 0x0000003d00487308 */ /* 0x000e220000002400 */
[----:B-1----:R-:W-:Y:S02]  /*2da0*/  FSEL R47, R95, -INF , P2 ;  /* 0xff8000005f2f7808 */ /* 0x002fe40001000000 */
[----:B------:R-:W-:-:S04]  /*2db0*/  ISETP.GT.AND P2, PT, R6, 0x40, PT ;  /* 0x000000400600780c */ /* 0x000fc80003f44270 */
[----:B------:R-:W-:Y:S01]  /*2dc0*/  FSEL R107, R56, -INF , P2 ;  /* 0xff800000386b7808 */ /* 0x000fe20001000000 */
[----:B------:R-:W-:Y:S01]  /*2dd0*/  MUFU.TANH R58, R58 ;  /* 0x0000003a003a7308 */ /* 0x000fe20000002400 */
[----:B------:R-:W-:Y:S02]  /*2de0*/  FMUL.FTZ R56, R0, R29 ;  /* 0x0000001d00387220 */ /* 0x000fe40000410000 */
[----:B------:R-:W-:-:S05]  /*2df0*/  FMNMX.FTZ R80, R107, R80, !PT ;  /* 0x000000506b507209 */ /* 0x000fca0007810000 */
[----:B------:R1:W-:Y:S01]  /*2e00*/  MUFU.TANH R139, R49 ;  /* 0x00000031008b7308 */ /* 0x0003e20000002400 */
[----:B0-----:R-:W-:Y:S02]  /*2e10*/  FSEL R117, R72, -INF , P5 ;  /* 0xff80000048757808 */ /* 0x001fe40002800000 */
[----:B------:R-:W-:-:S05]  /*2e20*/  ISETP.GT.AND P5, PT, R6, 0x60, PT ;  /* 0x000000600600780c */ /* 0x000fca0003fa4270 */
[----:B------:R-:W-:Y:S01]  /*2e30*/  MUFU.TANH R64, R64 ;  /* 0x0000004000407308 */ /* 0x000fe20000002400 */
[----:B-1----:R-:W-:Y:S02]  /*2e40*/  FSEL R49, R98, -INF , P3 ;  /* 0xff80000062317808 */ /* 0x002fe40001800000 */
[----:B------:R-:W-:-:S04]  /*2e50*/  ISETP.GT.AND P3, PT, R6, 0x41, PT ;  /* 0x000000410600780c */ /* 0x000fc80003f64270 */
[----:B------:R-:W-:Y:S01]  /*2e60*/  FSEL R113, R113, -INF , P3 ;  /* 0xff80000071717808 */ /* 0x000fe20001800000 */
[----:B------:R-:W0:Y:S03]  /*2e70*/  MUFU.TANH R59, R59 ;  /* 0x0000003b003b7308 */ /* 0x000e260000002400 */
[----:B------:R-:W-:-:S05]  /*2e80*/  FMNMX.FTZ R80, R113, R80, !PT ;  /* 0x0000005071507209 */ /* 0x000fca0007810000 */
[----:B------:R1:W-:Y:S08]  /*2e90*/  MUFU.TANH R10, R51 ;  /* 0x00000033000a7308 */ /* 0x0003f00000002400 */
[----:B------:R2:W-:Y:S01]  /*2ea0*/  MUFU.TANH R123, R65 ;  /* 0x00000041007b7308 */ /* 0x0005e20000002400 */
[----:B-1----:R-:W-:Y:S02]  /*2eb0*/  FSEL R51, R12, -INF , P4 ;  /* 0xff8000000c337808 */ /* 0x002fe40002000000 */
[----:B------:R-:W-:-:S02]  /*2ec0*/  ISETP.GT.AND P4, PT, R6, 0x48, PT ;  /* 0x000000480600780c */ /* 0x000fc40003f84270 */
[----:B0-----:R-:W-:Y:S02]  /*2ed0*/  FSEL R59, R59, -INF , P3 ;  /* 0xff8000003b3b7808 */ /* 0x001fe40001800000 */
[----:B------:R-:W-:Y:S01]  /*2ee0*/  FSEL R111, R60, -INF , P4 ;  /* 0xff8000003c6f7808 */ /* 0x000fe20002000000 */
[----:B------:R-:W0:Y:S01]  /*2ef0*/  MUFU.TANH R62, R62 ;  /* 0x0000003e003e7308 */ /* 0x000e220000002400 */
[----:B--2---:R-:W-:Y:S01]  /*2f00*/  FMUL.FTZ R65, R0, R55 ;  /* 0x0000003700417220 */ /* 0x004fe20000410000 */
[----:B------:R-:W-:Y:S01]  /*2f10*/  FSEL R55, R20, -INF , P1 ;  /* 0xff80000014377808 */ /* 0x000fe20000800000 */
[----:B------:R-:W-:Y:S01]  /*2f20*/  FMUL.FTZ R20, R0, R27 ;  /* 0x0000001b00147220 */ /* 0x000fe20000410000 */
[----:B------:R-:W-:Y:S02]  /*2f30*/  ISETP.GT.AND P1, PT, R6, 0x50, PT ;  /* 0x000000500600780c */ /* 0x000fe40003f24270 */
[----:B------:R-:W-:Y:S02]  /*2f40*/  FMNMX.FTZ R80, R111, R80, !PT ;  /* 0x000000506f507209 */ /* 0x000fe40007810000 */
[----:B------:R-:W1:Y:S01]  /*2f50*/  MUFU.TANH R68, R68 ;  /* 0x0000004400447308 */ /* 0x000e620000002400 */
[----:B------:R-:W-:-:S02]  /*2f60*/  FSEL R119, R64, -INF , P1 ;  /* 0xff80000040777808 */ /* 0x000fc40000800000 */
[----:B------:R-:W-:Y:S02]  /*2f70*/  FMNMX.FTZ R80, R117, R80, !PT ;  /* 0x0000005075507209 */ /* 0x000fe40007810000 */
[----:B------:R-:W-:Y:S02]  /*2f80*/  ISETP.GT.AND P3, PT, R6, 0x58, PT ;  /* 0x000000580600780c */ /* 0x000fe40003f64270 */
[----:B------:R-:W-:Y:S01]  /*2f90*/  FMNMX.FTZ R80, R119, R80, !PT ;  /* 0x0000005077507209 */ /* 0x000fe20007810000 */
[----:B------:R-:W2:Y:S01]  /*2fa0*/  MUFU.TANH R76, R71 ;  /* 0x00000047004c7308 */ /* 0x000ea20000002400 */
[----:B0-----:R-:W-:Y:S02]  /*2fb0*/  FSEL R61, R62, -INF , P4 ;  /* 0xff8000003e3d7808 */ /* 0x001fe40002000000 */
[----:B------:R-:W-:-:S04]  /*2fc0*/  ISETP.GT.AND P4, PT, R6, 0x59, PT ;  /* 0x000000590600780c */ /* 0x000fc80003f84270 */
[----:B------:R-:W-:Y:S01]  /*2fd0*/  FSEL R127, R127, -INF , P4 ;  /* 0xff8000007f7f7808 */ /* 0x000fe20002000000 */
[----:B------:R-:W-:Y:S01]  /*2fe0*/  MUFU.TANH R66, R66 ;  /* 0x0000004200427308 */ /* 0x000fe20000002400 */
[----:B-1----:R-:W-:-:S07]  /*2ff0*/  FSEL R121, R68, -INF , P3 ;  /* 0xff80000044797808 */ /* 0x002fce0001800000 */
[----:B------:R0:W-:Y:S08]  /*3000*/  MUFU.TANH R143, R57 ;  /* 0x00000039008f7308 */ /* 0x0001f00000002400 */
[----:B------:R-:W1:Y:S01]  /*3010*/  MUFU.TANH R40, R40 ;  /* 0x0000002800287308 */ /* 0x000e620000002400 */
[----:B0-----:R-:W-:Y:S02]  /*3020*/  FSEL R57, R58, -INF , P2 ;  /* 0xff8000003a397808 */ /* 0x001fe40001000000 */
[----:B------:R-:W-:-:S04]  /*3030*/  ISETP.GT.AND P2, PT, R6, 0x51, PT ;  /* 0x000000510600780c */ /* 0x000fc80003f44270 */
[----:B------:R-:W-:Y:S01]  /*3040*/  FSEL R123, R123, -INF , P2 ;  /* 0xff8000007b7b7808 */ /* 0x000fe20001000000 */
[----:B------:R-:W0:Y:S01]  /*3050*/  MUFU.TANH R50, R50 ;  /* 0x0000003200327308 */ /* 0x000e220000002400 */
[----:B------:R-:W-:Y:S02]  /*3060*/  FSEL R27, R75, -INF , P2 ;  /* 0xff8000004b1b7808 */ /* 0x000fe40001000000 */
[----:B------:R-:W-:Y:S02]  /*3070*/  FMNMX.FTZ R80, R123, R80, !PT ;  /* 0x000000507b507209 */ /* 0x000fe40007810000 */
[----:B--2---:R-:W-:Y:S02]  /*3080*/  FSEL R75, R76, -INF , P4 ;  /* 0xff8000004c4b7808 */ /* 0x004fe40002000000 */
[----:B------:R-:W-:Y:S01]  /*3090*/  FMNMX.FTZ R80, R121, R80, !PT ;  /* 0x0000005079507209 */ /* 0x000fe20007810000 */
[----:B------:R-:W2:Y:S01]  /*30a0*/  MUFU.TANH R70, R70 ;  /* 0x0000004600467308 */ /* 0x000ea20000002400 */
[----:B------:R-:W-:-:S02]  /*30b0*/  ISETP.GT.AND P4, PT, R6, 0x70, PT ;  /* 0x000000700600780c */ /* 0x000fc40003f84270 */
[----:B-1----:R-:W-:Y:S01]  /*30c0*/  FSEL R131, R40, -INF , P5 ;  /* 0xff80000028837808 */ /* 0x002fe20002800000 */
[----:B------:R-:W-:Y:S01]  /*30d0*/  FMUL.FTZ R40, R0, R33 ;  /* 0x0000002100287220 */ /* 0x000fe20000410000 */
[----:B------:R-:W-:Y:S02]  /*30e0*/  FMNMX.FTZ R80, R127, R80, !PT ;  /* 0x000000507f507209 */ /* 0x000fe40007810000 */
[----:B------:R-:W-:Y:S01]  /*30f0*/  FSEL R137, R137, -INF , P4 ;  /* 0xff80000089897808 */ /* 0x000fe20002000000 */
[----:B------:R-:W1:Y:S01]  /*3100*/  MUFU.TANH R44, R44 ;  /* 0x0000002c002c7308 */ /* 0x000e620000002400 */
[----:B0-----:R-:W-:Y:S02]  /*3110*/  FSEL R115, R50, -INF , P4 ;  /* 0xff80000032737808 */ /* 0x001fe40002000000 */
[----:B------:R-:W-:Y:S02]  /*3120*/  ISETP.GT.AND P2, PT, R6, 0x68, PT ;  /* 0x000000680600780c */ /* 0x000fe40003f44270 */
[----:B------:R-:W-:-:S02]  /*3130*/  FMNMX.FTZ R80, R131, R80, !PT ;  /* 0x0000005083507209 */ /* 0x000fc40007810000 */
[----:B------:R-:W-:Y:S01]  /*3140*/  ISETP.GT.AND P4, PT, R6, 0x81, PT ;  /* 0x000000810600780c */ /* 0x000fe20003f84270 */
[----:B------:R-:W0:Y:S01]  /*3150*/  MUFU.TANH R14, R14 ;  /* 0x0000000e000e7308 */ /* 0x000e220000002400 */
[----:B--2---:R-:W-:Y:S02]  /*3160*/  FSEL R71, R70, -INF , P3 ;  /* 0xff80000046477808 */ /* 0x004fe40001800000 */
[----:B------:R-:W-:-:S04]  /*3170*/  ISETP.GT.AND P3, PT, R6, 0x69, PT ;  /* 0x000000690600780c */ /* 0x000fc80003f64270 */
[----:B------:R-:W-:Y:S01]  /*3180*/  FSEL R135, R135, -INF , P3 ;  /* 0xff80000087877808 */ /* 0x000fe20001800000 */
[----:B------:R-:W2:Y:S01]  /*3190*/  MUFU.TANH R42, R42 ;  /* 0x0000002a002a7308 */ /* 0x000ea20000002400 */
[----:B-1----:R-:W-:Y:S02]  /*31a0*/  FSEL R129, R44, -INF , P2 ;  /* 0xff8000002c817808 */ /* 0x002fe40001000000 */
[----:B------:R-:W-:Y:S02]  /*31b0*/  FSEL R109, R48, -INF , P3 ;  /* 0xff800000306d7808 */ /* 0x000fe40001800000 */
[----:B------:R-:W-:-:S03]  /*31c0*/  ISETP.GT.AND P3, PT, R6, 0x80, PT ;  /* 0x000000800600780c */ /* 0x000fc60003f64270 */
[----:B------:R1:W-:Y:S01]  /*31d0*/  MUFU.TANH R12, R65 ;  /* 0x00000041000c7308 */ /* 0x0003e20000002400 */
[----:B0-----:R-:W-:Y:S02]  /*31e0*/  FSEL R149, R14, -INF , P4 ;  /* 0xff8000000e957808 */ /* 0x001fe40002000000 */
[----:B------:R-:W-:-:S04]  /*31f0*/  FMNMX.FTZ R14, R5, R4, !PT ;  /* 0x00000004050e7209 */ /* 0x000fc80007810000 */
[----:B------:R-:W-:Y:S01]  /*3200*/  FMNMX.FTZ R14, R7, R14, !PT ;  /* 0x0000000e070e7209 */ /* 0x000fe20007810000 */
[----:B------:R-:W0:Y:S01]  /*3210*/  MUFU.TANH R20, R20 ;  /* 0x0000001400147308 */ /* 0x000e220000002400 */
[----:B-1----:R-:W-:Y:S02]  /*3220*/  FSEL R65, R66, -INF , P1 ;  /* 0xff80000042417808 */ /* 0x002fe40000800000 */
[----:B------:R-:W-:Y:S02]  /*3230*/  ISETP.GT.AND P1, PT, R6, 0x61, PT ;  /* 0x000000610600780c */ /* 0x000fe40003f24270 */
[----:B--2---:R-:W-:Y:S02]  /*3240*/  FSEL R29, R42, -INF , P5 ;  /* 0xff8000002a1d7808 */ /* 0x004fe40002800000 */
[----:B------:R-:W-:Y:S01]  /*3250*/  FSEL R125, R125, -INF , P1 ;  /* 0xff8000007d7d7808 */ /* 0x000fe20000800000 */
[----:B------:R-:W1:Y:S01]  /*3260*/  MUFU.TANH R46, R46 ;  /* 0x0000002e002e7308 */ /* 0x000e620000002400 */
[----:B------:R-:W-:-:S02]  /*3270*/  ISETP.GT.AND P5, PT, R6, 0x71, PT ;  /* 0x000000710600780c */ /* 0x000fc40003fa4270 */
[----:B------:R-:W-:Y:S02]  /*3280*/  FMNMX.FTZ R80, R125, R80, !PT ;  /* 0x000000507d507209 */ /* 0x000fe40007810000 */
[----:B------:R-:W-:Y:S02]  /*3290*/  FSEL R95, R78, -INF , P1 ;  /* 0xff8000004e5f7808 */ /* 0x000fe40000800000 */
[----:B------:R-:W-:Y:S01]  /*32a0*/  FMNMX.FTZ R80, R129, R80, !PT ;  /* 0x0000005081507209 */ /* 0x000fe20007810000 */
[----:B------:R-:W2:Y:S01]  /*32b0*/  MUFU.TANH R52, R52 ;  /* 0x0000003400347308 */ /* 0x000ea20000002400 */
[----:B0-----:R-:W-:Y:S02]  /*32c0*/  FSEL R151, R20, -INF , P4 ;  /* 0xff80000014977808 */ /* 0x001fe40002000000 */
[----:B------:R-:W-:Y:S02]  /*32d0*/  FMNMX.FTZ R80, R135, R80, !PT ;  /* 0x0000005087507209 */ /* 0x000fe40007810000 */
[----:B------:R-:W-:-:S02]  /*32e0*/  FMNMX.FTZ R20, R9, R14, !PT ;  /* 0x0000000e09147209 */ /* 0x000fc40007810000 */
[----:B------:R-:W-:Y:S01]  /*32f0*/  ISETP.GT.AND P1, PT, R6, 0x78, PT ;  /* 0x000000780600780c */ /* 0x000fe20003f24270 */
[----:B------:R-:W0:Y:S01]  /*3300*/  MUFU.TANH R24, R24 ;  /* 0x0000001800187308 */ /* 0x000e220000002400 */
[----:B------:R-:W-:Y:S02]  /*3310*/  FSEL R139, R139, -INF , P5 ;  /* 0xff8000008b8b7808 */ /* 0x000fe40002800000 */
[----:B------:R-:W-:Y:S02]  /*3320*/  FMNMX.FTZ R80, R137, R80, !PT ;  /* 0x0000005089507209 */ /* 0x000fe40007810000 */
[----:B------:R-:W-:Y:S02]  /*3330*/  FMNMX.FTZ R20, R11, R20, !PT ;  /* 0x000000140b147209 */ /* 0x000fe40007810000 */
[----:B-1----:R-:W-:Y:S01]  /*3340*/  FSEL R105, R46, -INF , P2 ;  /* 0xff8000002e697808 */ /* 0x002fe20001000000 */
[----:B------:R-:W1:Y:S01]  /*3350*/  MUFU.TANH R54, R54 ;  /* 0x0000003600367308 */ /* 0x000e620000002400 */
[----:B------:R-:W-:-:S02]  /*3360*/  ISETP.GT.AND P2, PT, R6, 0x79, PT ;  /* 0x000000790600780c */ /* 0x000fc40003f44270 */
[----:B--2---:R-:W-:Y:S02]  /*3370*/  FSEL R141, R52, -INF , P1 ;  /* 0xff800000348d7808 */ /* 0x004fe40000800000 */
[----:B------:R-:W-:Y:S02]  /*3380*/  FMNMX.FTZ R80, R139, R80, !PT ;  /* 0x000000508b507209 */ /* 0x000fe40007810000 */
[----:B------:R-:W-:Y:S01]  /*3390*/  FMNMX.FTZ R20, R13, R20, !PT ;  /* 0x000000140d147209 */ /* 0x000fe20007810000 */
[----:B------:R-:W2:Y:S01]  /*33a0*/  MUFU.TANH R28, R28 ;  /* 0x0000001c001c7308 */ /* 0x000ea20000002400 */
[----:B------:R-:W-:Y:S02]  /*33b0*/  FSEL R143, R143, -INF , P2 ;  /* 0xff8000008f8f7808 */ /* 0x000fe40001000000 */
[----:B------:R-:W-:Y:S02]  /*33c0*/  FMNMX.FTZ R80, R141, R80, !PT ;  /* 0x000000508d507209 */ /* 0x000fe40007810000 */
[----:B------:R-:W-:-:S02]  /*33d0*/  FMNMX.FTZ R20, R15, R20, !PT ;  /* 0x000000140f147209 */ /* 0x000fc40007810000 */
[----:B0-----:R-:W-:Y:S01]  /*33e0*/  FSEL R145, R24, -INF , P3 ;  /* 0xff80000018917808 */ /* 0x001fe20001800000 */
[----:B------:R-:W0:Y:S01]  /*33f0*/  MUFU.TANH R56, R56 ;  /* 0x0000003800387308 */ /* 0x000e220000002400 */
[----:B------:R-:W-:Y:S02]  /*3400*/  FMNMX.FTZ R80, R143, R80, !PT ;  /* 0x000000508f507209 */ /* 0x000fe40007810000 */
[----:B------:R-:W-:Y:S02]  /*3410*/  FMNMX.FTZ R24, R21, R20, !PT ;  /* 0x0000001415187209 */ /* 0x000fe40007810000 */
[----:B------:R-:W-:Y:S01]  /*3420*/  FSEL R33, R10, -INF , P5 ;  /* 0xff8000000a217808 */ /* 0x000fe20002800000 */
[----:B------:R-:W-:Y:S01]  /*3430*/  FMUL.FTZ R10, R0, R37 ;  /* 0x00000025000a7220 */ /* 0x000fe20000410000 */
[----:B------:R-:W-:Y:S01]  /*3440*/  ISETP.GT.AND P5, PT, R6, 0x88, PT ;  /* 0x000000880600780c */ /* 0x000fe20003fa4270 */
[----:B------:R-:W3:Y:S01]  /*3450*/  MUFU.TANH R26, R26 ;  /* 0x0000001a001a7308 */ /* 0x000ee20000002400 */
[----:B------:R-:W-:-:S02]  /*3460*/  FMNMX.FTZ R80, R145, R80, !PT ;  /* 0x0000005091507209 */ /* 0x000fc40007810000 */
[----:B------:R-:W-:Y:S02]  /*3470*/  FMNMX.FTZ R24, R41, R24, !PT ;  /* 0x0000001829187209 */ /* 0x000fe40007810000 */
[----:B-1----:R-:W-:Y:S02]  /*3480*/  FSEL R133, R54, -INF , P1 ;  /* 0xff80000036857808 */ /* 0x002fe40000800000 */
[----:B------:R-:W-:Y:S01]  /*3490*/  ISETP.GT.AND P1, PT, R6, 0x89, PT ;  /* 0x000000890600780c */ /* 0x000fe20003f24270 */
[----:B------:R-:W1:Y:S01]  /*34a0*/  MUFU.TANH R32, R32 ;  /* 0x0000002000207308 */ /* 0x000e620000002400 */
[----:B--2---:R-:W-:Y:S02]  /*34b0*/  FSEL R153, R28, -INF , P5 ;  /* 0xff8000001c997808 */ /* 0x004fe40002800000 */
[----:B------:R-:W-:Y:S02]  /*34c0*/  FMNMX.FTZ R80, R149, R80, !PT ;  /* 0x0000005095507209 */ /* 0x000fe40007810000 */
[----:B------:R-:W-:-:S02]  /*34d0*/  FMNMX.FTZ R24, R43, R24, !PT ;  /* 0x000000182b187209 */ /* 0x000fc40007810000 */
[----:B------:R-:W-:Y:S01]  /*34e0*/  FSEL R37, R12, -INF , P2 ;  /* 0xff8000000c257808 */ /* 0x000fe20001000000 */
[----:B------:R-:W2:Y:S01]  /*34f0*/  MUFU.TANH R40, R40 ;  /* 0x0000002800287308 */ /* 0x000ea20000002400 */
[----:B------:R-:W-:Y:S02]  /*3500*/  ISETP.GT.AND P2, PT, R6, 0x90, PT ;  /* 0x000000900600780c */ /* 0x000fe40003f44270 */
[----:B0-----:R-:W-:Y:S02]  /*3510*/  FSEL R157, R56, -INF , P1 ;  /* 0xff800000389d7808 */ /* 0x001fe40000800000 */
[----:B------:R-:W-:Y:S02]  /*3520*/  FMNMX.FTZ R80, R153, R80, !PT ;  /* 0x0000005099507209 */ /* 0x000fe40007810000 */
[----:B------:R-:W-:Y:S01]  /*3530*/  FMNMX.FTZ R24, R45, R24, !PT ;  /* 0x000000182d187209 */ /* 0x000fe20007810000 */
[----:B------:R-:W0:Y:S01]  /*3540*/  MUFU.TANH R30, R30 ;  /* 0x0000001e001e7308 */ /* 0x000e220000002400 */
[----:B---3--:R-:W-:-:S02]  /*3550*/  FSEL R147, R26, -INF , P3 ;  /* 0xff8000001a937808 */ /* 0x008fc40001800000 */
[----:B------:R-:W-:Y:S02]  /*3560*/  ISETP.GT.AND P3, PT, R6, 0x91, PT ;  /* 0x000000910600780c */ /* 0x000fe40003f64270 */
[----:B-1----:R-:W-:Y:S02]  /*3570*/  FSEL R159, R32, -INF , P2 ;  /* 0xff800000209f7808 */ /* 0x002fe40001000000 */
[----:B------:R-:W-:Y:S01]  /*3580*/  FMNMX.FTZ R80, R157, R80, !PT ;  /* 0x000000509d507209 */ /* 0x000fe20007810000 */
[----:B------:R-:W1:Y:S01]  /*3590*/  MUFU.TANH R36, R36 ;  /* 0x0000002400247308 */ /* 0x000e620000002400 */
[----:B------:R-:W-:Y:S02]  /*35a0*/  FMNMX.FTZ R26, R47, R24, !PT ;  /* 0x000000182f1a7209 */ /* 0x000fe40007810000 */
[----:B------:R-:W-:Y:S02]  /*35b0*/  ISETP.GT.AND P4, PT, R6, 0x98, PT ;  /* 0x000000980600780c */ /* 0x000fe40003f84270 */
[----:B--2---:R-:W-:-:S02]  /*35c0*/  FSEL R161, R40, -INF , P3 ;  /* 0xff80000028a17808 */ /* 0x004fc40001800000 */
[----:B------:R-:W-:Y:S01]  /*35d0*/  FMNMX.FTZ R80, R159, R80, !PT ;  /* 0x000000509f507209 */ /* 0x000fe20007810000 */
[----:B------:R-:W2:Y:S01]  /*35e0*/  MUFU.TANH R10, R10 ;  /* 0x0000000a000a7308 */ /* 0x000ea20000002400 */
[----:B------:R-:W-:Y:S02]  /*35f0*/  FMNMX.FTZ R26, R49, R26, !PT ;  /* 0x0000001a311a7209 */ /* 0x000fe40007810000 */
[----:B0-----:R-:W-:Y:S02]  /*3600*/  FSEL R155, R30, -INF , P5 ;  /* 0xff8000001e9b7808 */ /* 0x001fe40002800000 */
[----:B------:R-:W-:Y:S02]  /*3610*/  ISETP.GT.AND P5, PT, R6, 0x99, PT ;  /* 0x000000990600780c */ /* 0x000fe40003fa4270 */
[----:B------:R-:W-:Y:S01]  /*3620*/  FMNMX.FTZ R80, R161, R80, !PT ;  /* 0x00000050a1507209 */ /* 0x000fe20007810000 */
[----:B------:R0:W-:Y:S01]  /*3630*/  MUFU.TANH R40, R34 ;  /* 0x0000002200287308 */ /* 0x0001e20000002400 */
[----:B-1----:R-:W-:-:S02]  /*3640*/  FSEL R163, R36, -INF , P4 ;  /* 0xff80000024a37808 */ /* 0x002fc40002000000 */
[----:B------:R-:W-:Y:S02]  /*3650*/  FMNMX.FTZ R26, R51, R26, !PT ;  /* 0x0000001a331a7209 */ /* 0x000fe40007810000 */
[----:B------:R-:W-:Y:S02]  /*3660*/  FMNMX.FTZ R80, R163, R80, !PT ;  /* 0x00000050a3507209 */ /* 0x000fe40007810000 */
[----:B------:R-:W-:Y:S01]  /*3670*/  FMNMX.FTZ R26, R53, R26, !PT ;  /* 0x0000001a351a7209 */ /* 0x000fe20007810000 */
[----:B------:R1:W3:Y:S01]  /*3680*/  MUFU.TANH R36, R31 ;  /* 0x0000001f00247308 */ /* 0x0002e20000002400 */
[----:B--2---:R-:W-:Y:S02]  /*3690*/  FSEL R165, R10, -INF , P5 ;  /* 0xff8000000aa57808 */ /* 0x004fe40002800000 */
[----:B------:R-:W-:Y:S02]  /*36a0*/  FMNMX.FTZ R28, R55, R26, !PT ;  /* 0x0000001a371c7209 */ /* 0x000fe40007810000 */
[----:B------:R-:W-:-:S02]  /*36b0*/  FMNMX.FTZ R80, R165, R80, !PT ;  /* 0x00000050a5507209 */ /* 0x000fc40007810000 */
[----:B------:R-:W-:Y:S01]  /*36c0*/  FMNMX.FTZ R28, R57, R28, !PT ;  /* 0x0000001c391c7209 */ /* 0x000fe20007810000 */
[----:B------:R-:W2:Y:S02]  /*36d0*/  MUFU.TANH R42, R35 ;  /* 0x00000023002a7308 */ /* 0x000ea40000002400 */
[----:B------:R-:W4:Y:S01]  /*36e0*/  SHFL.BFLY PT, R89, R80, 0x2, 0x1f ;  /* 0x0c401f0050597f89 */ /* 0x000f2200000e0000 */
[----:B------:R-:W-:-:S04]  /*36f0*/  FMNMX.FTZ R28, R59, R28, !PT ;  /* 0x0000001c3b1c7209 */ /* 0x000fc80007810000 */
[----:B------:R-:W-:Y:S01]  /*3700*/  FMNMX.FTZ R28, R61, R28, !PT ;  /* 0x0000001c3d1c7209 */ /* 0x000fe20007810000 */
[----:B------:R-:W5:Y:S03]  /*3710*/  MUFU.TANH R38, R38 ;  /* 0x0000002600267308 */ /* 0x000f660000002400 */
[----:B------:R-:W-:-:S04]  /*3720*/  FMNMX.FTZ R30, R25, R28, !PT ;  /* 0x0000001c191e7209 */ /* 0x000fc80007810000 */
[----:B------:R-:W-:Y:S01]  /*3730*/  FMNMX.FTZ R30, R65, R30, !PT ;  /* 0x0000001e411e7209 */ /* 0x000fe20007810000 */
[----:B------:R-:W5:Y:S03]  /*3740*/  MUFU.TANH R44, R39 ;  /* 0x00000027002c7308 */ /* 0x000f660000002400 */
[----:B------:R-:W-:-:S04]  /*3750*/  FMNMX.FTZ R30, R27, R30, !PT ;  /* 0x0000001e1b1e7209 */ /* 0x000fc80007810000 */
[----:B------:R-:W-:Y:S02]  /*3760*/  FMNMX.FTZ R30, R71, R30, !PT ;  /* 0x0000001e471e7209 */ /* 0x000fe40007810000 */
[----:B----4-:R-:W-:Y:S02]  /*3770*/  FMNMX.FTZ R6, R80, R89, !PT ;  /* 0x0000005950067209 */ /* 0x010fe40007810000 */
[----:B------:R-:W-:-:S03]  /*3780*/  FMNMX.FTZ R32, R75, R30, !PT ;  /* 0x0000001e4b207209 */ /* 0x000fc60007810000 */
[----:B------:R-:W4:Y:S01]  /*3790*/  SHFL.BFLY PT, R89, R6, 0x1, 0x1f ;  /* 0x0c201f0006597f89 */ /* 0x000f2200000e0000 */
[----:B------:R-:W-:-:S04]  /*37a0*/  FMNMX.FTZ R32, R29, R32, !PT ;  /* 0x000000201d207209 */ /* 0x000fc80007810000 */
[----:B------:R-:W-:-:S04]  /*37b0*/  FMNMX.FTZ R32, R95, R32, !PT ;  /* 0x000000205f207209 */ /* 0x000fc80007810000 */
[----:B------:R-:W-:-:S04]  /*37c0*/  FMNMX.FTZ R32, R105, R32, !PT ;  /* 0x0000002069207209 */ /* 0x000fc80007810000 */
[----:B0-----:R-:W-:-:S04]  /*37d0*/  FMNMX.FTZ R34, R109, R32, !PT ;  /* 0x000000206d227209 */ /* 0x001fc80007810000 */
[----:B------:R-:W-:-:S04]  /*37e0*/  FMNMX.FTZ R34, R115, R34, !PT ;  /* 0x0000002273227209 */ /* 0x000fc80007810000 */
[----:B------:R-:W-:Y:S02]  /*37f0*/  FMNMX.FTZ R34, R33, R34, !PT ;  /* 0x0000002221227209 */ /* 0x000fe40007810000 */
[----:B----4-:R-:W-:Y:S02]  /*3800*/  FMNMX.FTZ R89, R6, R89, !PT ;  /* 0x0000005906597209 */ /* 0x010fe40007810000 */
[----:B------:R-:W-:Y:S02]  /*3810*/  FMNMX.FTZ R34, R133, R34, !PT ;  /* 0x0000002285227209 */ /* 0x000fe40007810000 */
[C---:B------:R-:W-:Y:S01]  /*3820*/  FSETP.NEU.FTZ.AND P6, PT, R89.reuse, -INF , PT ;  /* 0xff8000005900780b */ /* 0x040fe20003fdd000 */
[----:B------:R-:W-:-:S01]  /*3830*/  FFMA.FTZ R10, R89, R88, -8 ;  /* 0xc1000000590a7423 */ /* 0x000fc20000010058 */
[----:B------:R-:W-:-:S04]  /*3840*/  FMNMX.FTZ R46, R37, R34, !PT ;  /* 0x00000022252e7209 */ /* 0x000fc80007810000 */
[----:B------:R-:W-:Y:S02]  /*3850*/  FSEL R52, R10, RZ, P6 ;  /* 0x000000ff0a347208 */ /* 0x000fe40003000000 */
[----:B------:R-:W-:Y:S02]  /*3860*/  FMNMX.FTZ R46, R147, R46, !PT ;  /* 0x0000002e932e7209 */ /* 0x000fe40007810000 */
[----:B------:R-:W-:Y:S01]  /*3870*/  LOP3.LUT P6, RZ, R82, 0x7f, RZ, 0xc0, !PT ;  /* 0x0000007f52ff7812 */ /* 0x000fe200078cc0ff */
[----:B-1----:R-:W-:-:S01]  /*3880*/  FFMA.FTZ R31, R8, R88, -R52 ;  /* 0x00000058081f7223 */ /* 0x002fc20000010834 */
[----:B------:R-:W-:Y:S01]  /*3890*/  FMNMX.FTZ R46, R151, R46, !PT ;  /* 0x0000002e972e7209 */ /* 0x000fe20007810000 */
[----:B------:R-:W-:-:S01]  /*38a0*/  FFMA.FTZ R8, R67, R88, -R52 ;  /* 0x0000005843087223 */ /* 0x000fc20000010834 */
[-CC-:B------:R-:W-:Y:S01]  /*38b0*/  FFMA.FTZ R67, R81, R88.reuse, -R52.reuse ;  /* 0x0000005851437223 */ /* 0x180fe20000010834 */
[----:B------:R-:W-:-:S01]  /*38c0*/  FFMA.FTZ R81, R117, R88, -R52 ;  /* 0x0000005875517223 */ /* 0x000fc20000010834 */
[-CC-:B------:R-:W-:Y:S01]  /*38d0*/  FFMA.FTZ R119, R119, R88.reuse, -R52.reuse ;  /* 0x0000005877777223 */ /* 0x180fe20000010834 */
[----:B---3--:R-:W-:Y:S01]  /*38e0*/  FSEL R117, R36, -INF , P1 ;  /* 0xff80000024757808 */ /* 0x008fe20000800000 */
[--C-:B------:R-:W-:Y:S01]  /*38f0*/  FFMA.FTZ R83, R83, R88, -R52.reuse ;  /* 0x0000005853537223 */ /* 0x100fe20000010834 */
[----:B------:R-:W-:Y:S01]  /*3900*/  FMNMX.FTZ R46, R155, R46, !PT ;  /* 0x0000002e9b2e7209 */ /* 0x000fe20007810000 */
[----:B------:R0:W-:Y:S01]  /*3910*/  MUFU.EX2 R32, R119 ;  /* 0x0000007700207308 */ /* 0x0001e20000000800 */
[----:B------:R-:W-:-:S01]  /*3920*/  FFMA.FTZ R48, R121, R88, -R52 ;  /* 0x0000005879307223 */ /* 0x000fc20000010834 */
[----:B--2---:R-:W-:Y:S01]  /*3930*/  FSEL R121, R42, -INF , P3 ;  /* 0xff8000002a797808 */ /* 0x004fe20001800000 */
[----:B------:R-:W-:-:S01]  /*3940*/  FFMA.FTZ R93, R93, R88, -R52 ;  /* 0x000000585d5d7223 */ /* 0x000fc20000010834 */
[----:B------:R-:W-:Y:S01]  /*3950*/  FMNMX.FTZ R46, R117, R46, !PT ;  /* 0x0000002e752e7209 */ /* 0x000fe20007810000 */
[----:B------:R-:W-:-:S01]  /*3960*/  FFMA.FTZ R6, R63, R88, -R52 ;  /* 0x000000583f067223 */ /* 0x000fc20000010834 */
[-CC-:B------:R-:W-:Y:S01]  /*3970*/  FFMA.FTZ R63, R91, R88.reuse, -R52.reuse ;  /* 0x000000585b3f7223 */ /* 0x180fe20000010834 */
[----:B------:R-:W-:-:S01]  /*3980*/  FFMA.FTZ R35, R69, R88, -R52 ;  /* 0x0000005845237223 */ /* 0x000fc20000010834 */
[----:B------:R1:W-:Y:S01]  /*3990*/  MUFU.EX2 R14, R83 ;  /* 0x00000053000e7308 */ /* 0x0003e20000000800 */
[----:B0-----:R-:W-:Y:S01]  /*39a0*/  FSEL R119, R40, -INF , P2 ;  /* 0xff80000028777808 */ /* 0x001fe20001000000 */
[-CC-:B------:R-:W-:Y:S01]  /*39b0*/  FFMA.FTZ R99, R99, R88.reuse, -R52.reuse ;  /* 0x0000005863637223 */ /* 0x180fe20000010834 */
[----:B------:R-:W-:-:S01]  /*39c0*/  FFMA.FTZ R101, R101, R88, -R52 ;  /* 0x0000005865657223 */ /* 0x000fc20000010834 */
[--C-:B------:R-:W-:Y:S01]  /*39d0*/  FFMA.FTZ R107, R107, R88, -R52.reuse ;  /* 0x000000586b6b7223 */ /* 0x100fe20000010834 */
[----:B------:R-:W-:Y:S01]  /*39e0*/  FMNMX.FTZ R46, R119, R46, !PT ;  /* 0x0000002e772e7209 */ /* 0x000fe20007810000 */
[-CC-:B------:R-:W-:Y:S01]  /*39f0*/  FFMA.FTZ R111, R111, R88.reuse, -R52.reuse ;  /* 0x000000586f6f7223 */ /* 0x180fe20000010834 */
[----:B------:R-:W-:-:S01]  /*3a00*/  FFMA.FTZ R10, R73, R88, -R52 ;  /* 0x00000058490a7223 */ /* 0x000fc20000010834 */
[----:B------:R0:W-:Y:S01]  /*3a10*/  MUFU.EX2 R20, R93 ;  /* 0x0000005d00147308 */ /* 0x0001e20000000800 */
[----:B-1----:R-:W-:-:S01]  /*3a20*/  FFMA.FTZ R83, R123, R88, -R52 ;  /* 0x000000587b537223 */ /* 0x002fc20000010834 */
[----:B-----5:R-:W-:Y:S01]  /*3a30*/  FSEL R123, R38, -INF , P4 ;  /* 0xff800000267b7808 */ /* 0x020fe20002000000 */
[----:B------:R-:W-:-:S01]  /*3a40*/  FFMA.FTZ R39, R77, R88, -R52 ;  /* 0x000000584d277223 */ /* 0x000fc20000010834 */
[----:B------:R-:W-:Y:S01]  /*3a50*/  FMNMX.FTZ R46, R121, R46, !PT ;  /* 0x0000002e792e7209 */ /* 0x000fe20007810000 */
[----:B------:R-:W-:-:S01]  /*3a60*/  FFMA.FTZ R69, R79, R88, -R52 ;  /* 0x000000584f457223 */ /* 0x000fc20000010834 */
[-CC-:B------:R-:W-:Y:S01]  /*3a70*/  FFMA.FTZ R12, R85, R88.reuse, -R52.reuse ;  /* 0x00000058550c7223 */ /* 0x180fe20000010834 */
[----:B------:R-:W-:-:S01]  /*3a80*/  FFMA.FTZ R73, R97, R88, -R52 ;  /* 0x0000005861497223 */ /* 0x000fc20000010834 */
[----:B------:R-:W-:Y:S01]  /*3a90*/  FMNMX.FTZ R46, R123, R46, !PT ;  /* 0x0000002e7b2e7209 */ /* 0x000fe20007810000 */
[----:B0-----:R-:W-:-:S01]  /*3aa0*/  FFMA.FTZ R93, R125, R88, -R52 ;  /* 0x000000587d5d7223 */ /* 0x001fc20000010834 */
[----:B------:R-:W-:Y:S01]  /*3ab0*/  FSEL R125, R44, -INF , P5 ;  /* 0xff8000002c7d7808 */ /* 0x000fe20002800000 */
[----:B------:R-:W-:Y:S01]  /*3ac0*/  MUFU.EX2 R6, R6 ;  /* 0x0000000600067308 */ /* 0x000fe20000000800 */
[----:B------:R-:W-:-:S01]  /*3ad0*/  FFMA.FTZ R77, R103, R88, -R52 ;  /* 0x00000058674d7223 */ /* 0x000fc20000010834 */
[--C-:B------:R-:W-:Y:S01]  /*3ae0*/  FFMA.FTZ R79, R113, R88, -R52.reuse ;  /* 0x00000058714f7223 */ /* 0x100fe20000010834 */
[----:B------:R-:W-:Y:S01]  /*3af0*/  FMNMX.FTZ R46, R125, R46, !PT ;  /* 0x0000002e7d2e7209 */ /* 0x000fe20007810000 */
[-CC-:B------:R-:W-:Y:S01]  /*3b00*/  FFMA.FTZ R85, R127, R88.reuse, -R52.reuse ;  /* 0x000000587f557223 */ /* 0x180fe20000010834 */
[----:B------:R-:W-:-:S01]  /*3b10*/  FFMA.FTZ R36, R131, R88, -R52 ;  /* 0x0000005883247223 */ /* 0x000fc20000010834 */
[-CC-:B------:R-:W-:Y:S01]  /*3b20*/  FFMA.FTZ R38, R129, R88.reuse, -R52.reuse ;  /* 0x0000005881267223 */ /* 0x180fe20000010834 */
[----:B------:R-:W-:-:S01]  /*3b30*/  FFMA.FTZ R40, R137, R88, -R52 ;  /* 0x0000005889287223 */ /* 0x000fc20000010834 */
[----:B------:R-:W0:Y:S01]  /*3b40*/  SHFL.BFLY PT, R91, R46, 0x2, 0x1f ;  /* 0x0c401f002e5b7f89 */ /* 0x000e2200000e0000 */
[----:B------:R-:W-:Y:S01]  /*3b50*/  MUFU.EX2 R31, R31 ;  /* 0x0000001f001f7308 */ /* 0x000fe20000000800 */
[----:B------:R-:W-:-:S01]  /*3b60*/  FFMA.FTZ R97, R139, R88, -R52 ;  /* 0x000000588b617223 */ /* 0x000fc20000010834 */
[-CC-:B------:R-:W-:Y:S01]  /*3b70*/  FFMA.FTZ R42, R141, R88.reuse, -R52.reuse ;  /* 0x000000588d2a7223 */ /* 0x180fe20000010834 */
[----:B------:R-:W-:-:S01]  /*3b80*/  FFMA.FTZ R44, R145, R88, -R52 ;  /* 0x00000058912c7223 */ /* 0x000fc20000010834 */
[-CC-:B------:R-:W-:Y:S01]  /*3b90*/  FFMA.FTZ R103, R149, R88.reuse, -R52.reuse ;  /* 0x0000005895677223 */ /* 0x180fe20000010834 */
[----:B------:R-:W-:-:S01]  /*3ba0*/  FFMA.FTZ R113, R165, R88, -R52 ;  /* 0x00000058a5717223 */ /* 0x000fc20000010834 */
[----:B------:R-:W-:-:S02]  /*3bb0*/  @!P6 VIADD R3, R3, 0x29840 ;  /* 0x000298400303e836 */ /* 0x000fc40000000000 */
[----:B------:R-:W-:Y:S03]  /*3bc0*/  MUFU.EX2 R8, R8 ;  /* 0x0000000800087308 */ /* 0x000fe60000000800 */
[----:B------:R-:W-:-:S04]  /*3bd0*/  @!P6 PRMT R3, RZ, 0x654, R3 ;  /* 0x00000654ff03e816 */ /* 0x000fc80000000003 */
[----:B------:R1:W-:Y:S01]  /*3be0*/  @!P6 SYNCS.ARRIVE.TRANS64.RED.A1T0 RZ, [R3+URZ], RZ ;  /* 0x000000ff03ffe9a7 */ /* 0x0003e2000810043f */
[----:B------:R2:W-:Y:S01]  /*3bf0*/  MUFU.EX2 R24, R99 ;  /* 0x0000006300187308 */ /* 0x0005e20000000800 */
[----:B0-----:R-:W-:-:S07]  /*3c00*/  FMNMX.FTZ R50, R46, R91, !PT ;  /* 0x0000005b2e327209 */ /* 0x001fce0007810000 */
[----:B------:R0:W-:Y:S01]  /*3c10*/  MUFU.EX2 R26, R101 ;  /* 0x00000065001a7308 */ /* 0x0001e20000000800 */
[----:B--2---:R-:W-:-:S01]  /*3c20*/  FFMA.FTZ R99, R135, R88, -R52 ;  /* 0x0000005887637223 */ /* 0x004fc20000010834 */
[-CC-:B------:R-:W-:Y:S01]  /*3c30*/  FFMA.FTZ R46, R153, R88.reuse, -R52.reuse ;  /* 0x00000058992e7223 */ /* 0x180fe20000010834 */
[----:B------:R-:W2:Y:S05]  /*3c40*/  SHFL.BFLY PT, R91, R50, 0x1, 0x1f ;  /* 0x0c201f00325b7f89 */ /* 0x000eaa00000e0000 */
[----:B------:R3:W-:Y:S01]  /*3c50*/  MUFU.EX2 R28, R107 ;  /* 0x0000006b001c7308 */ /* 0x0007e20000000800 */
[----:B0-----:R-:W-:-:S07]  /*3c60*/  FFMA.FTZ R101, R143, R88, -R52 ;  /* 0x000000588f657223 */ /* 0x001fce0000010834 */
[----:B------:R0:W-:Y:S01]  /*3c70*/  MUFU.EX2 R30, R111 ;  /* 0x0000006f001e7308 */ /* 0x0001e20000000800 */
[----:B---3--:R-:W-:-:S07]  /*3c80*/  FFMA.FTZ R107, R157, R88, -R52 ;  /* 0x000000589d6b7223 */ /* 0x008fce0000010834 */
[----:B------:R3:W-:Y:S01]  /*3c90*/  MUFU.EX2 R34, R48 ;  /* 0x0000003000227308 */ /* 0x0007e20000000800 */
[----:B0-----:R-:W-:-:S01]  /*3ca0*/  FFMA.FTZ R111, R161, R88, -R52 ;  /* 0x00000058a16f7223 */ /* 0x001fc20000010834 */
[----:B--2---:R-:W-:Y:S01]  /*3cb0*/  FMNMX.FTZ R91, R50, R91, !PT ;  /* 0x0000005b325b7209 */ /* 0x004fe20007810000 */
[----:B------:R-:W-:-:S03]  /*3cc0*/  FFMA.FTZ R50, R163, R88, -R52 ;  /* 0x00000058a3327223 */ /* 0x000fc60000010834 */
[C---:B------:R-:W-:Y:S01]  /*3cd0*/  FSETP.NEU.FTZ.AND P1, PT, R91.reuse, -INF , PT ;  /* 0xff8000005b00780b */ /* 0x040fe20003f3d000 */
[----:B------:R-:W-:-:S01]  /*3ce0*/  FFMA.FTZ R54, R91, R88, -8 ;  /* 0xc10000005b367423 */ /* 0x000fc20000010058 */
[----:B------:R-:W-:Y:S01]  /*3cf0*/  MUFU.EX2 R35, R35 ;  /* 0x0000002300237308 */ /* 0x000fe20000000800 */
[----:B---3--:R-:W-:-:S03]  /*3d00*/  FFMA.FTZ R48, R159, R88, -R52 ;  /* 0x000000589f307223 */ /* 0x008fc60000010834 */
[----:B------:R-:W-:Y:S02]  /*3d10*/  FSEL R54, R54, RZ, P1 ;  /* 0x000000ff36367208 */ /* 0x000fe40000800000 */
[----:B------:R-:W-:Y:S02]  /*3d20*/  PLOP3.LUT P1, PT, PT, PT, UP0, 0x80, 0x0 ;  /* 0x000000000000781c */ /* 0x000fe40003f2f008 */
[----:B------:R-:W-:Y:S01]  /*3d30*/  MUFU.EX2 R10, R10 ;  /* 0x0000000a000a7308 */ /* 0x000fe20000000800 */
[----:B------:R-:W-:-:S01]  /*3d40*/  FFMA.FTZ R5, R5, R88, -R54 ;  /* 0x0000005805057223 */ /* 0x000fc20000010836 */
[-CC-:B------:R-:W-:Y:S01]  /*3d50*/  FFMA.FTZ R4, R4, R88.reuse, -R54.reuse ;  /* 0x0000005804047223 */ /* 0x180fe20000010836 */
[----:B------:R-:W-:-:S01]  /*3d60*/  FFMA.FTZ R7, R7, R88, -R54 ;  /* 0x0000005807077223 */ /* 0x000fc20000010836 */
[-CC-:B------:R-:W-:Y:S01]  /*3d70*/  FFMA.FTZ R9, R9, R88.reuse, -R54.reuse ;  /* 0x0000005809097223 */ /* 0x180fe20000010836 */
[----:B------:R-:W-:-:S01]  /*3d80*/  FFMA.FTZ R11, R11, R88, -R54 ;  /* 0x000000580b0b7223 */ /* 0x000fc20000010836 */
[-CC-:B------:R-:W-:Y:S01]  /*3d90*/  FFMA.FTZ R13, R13, R88.reuse, -R54.reuse ;  /* 0x000000580d0d7223 */ /* 0x180fe20000010836 */
[----:B------:R-:W-:-:S01]  /*3da0*/  FFMA.FTZ R15, R15, R88, -R54 ;  /* 0x000000580f0f7223 */ /* 0x000fc20000010836 */
        /* <DEDUP_REMOVED lines=8> */
[----:B------:R-:W0:Y:S01]  /*3e30*/  MUFU.EX2 R4, R4 ;  /* 0x0000000400047308 */ /* 0x000e220000000800 */
[----:B------:R-:W-:-:S01]  /*3e40*/  FFMA.FTZ R53, R53, R88, -R54 ;  /* 0x0000005835357223 */ /* 0x000fc20000010836 */
[-CC-:B------:R-:W-:Y:S01]  /*3e50*/  FFMA.FTZ R55, R55, R88.reuse, -R54.reuse ;  /* 0x0000005837377223 */ /* 0x180fe20000010836 */
[----:B------:R-:W-:-:S01]  /*3e60*/  FFMA.FTZ R57, R57, R88, -R54 ;  /* 0x0000005839397223 */ /* 0x000fc20000010836 */
[-CC-:B------:R-:W-:Y:S01]  /*3e70*/  FFMA.FTZ R59, R59, R88.reuse, -R54.reuse ;  /* 0x000000583b3b7223 */ /* 0x180fe20000010836 */
[----:B------:R-:W-:-:S01]  /*3e80*/  FFMA.FTZ R61, R61, R88, -R54 ;  /* 0x000000583d3d7223 */ /* 0x000fc20000010836 */
[-CC-:B------:R-:W-:Y:S01]  /*3e90*/  FFMA.FTZ R25, R25, R88.reuse, -R54.reuse ;  /* 0x0000005819197223 */ /* 0x180fe20000010836 */
[----:B------:R-:W-:-:S01]  /*3ea0*/  FFMA.FTZ R65, R65, R88, -R54 ;  /* 0x0000005841417223 */ /* 0x000fc20000010836 */
[----:B------:R-:W2:Y:S01]  /*3eb0*/  MUFU.EX2 R7, R7 ;  /* 0x0000000700077308 */ /* 0x000ea20000000800 */
[----:B------:R-:W-:-:S01]  /*3ec0*/  FFMA.FTZ R27, R27, R88, -R54 ;  /* 0x000000581b1b7223 */ /* 0x000fc20000010836 */
[-CC-:B------:R-:W-:Y:S01]  /*3ed0*/  FFMA.FTZ R71, R71, R88.reuse, -R54.reuse ;  /* 0x0000005847477223 */ /* 0x180fe20000010836 */
[----:B------:R-:W-:-:S01]  /*3ee0*/  FFMA.FTZ R75, R75, R88, -R54 ;  /* 0x000000584b4b7223 */ /* 0x000fc20000010836 */
[-CC-:B------:R-:W-:Y:S01]  /*3ef0*/  FFMA.FTZ R29, R29, R88.reuse, -R54.reuse ;  /* 0x000000581d1d7223 */ /* 0x180fe20000010836 */
[----:B------:R-:W-:-:S01]  /*3f00*/  FFMA.FTZ R95, R95, R88, -R54 ;  /* 0x000000585f5f7223 */ /* 0x000fc20000010836 */
[-CC-:B------:R-:W-:Y:S01]  /*3f10*/  FFMA.FTZ R105, R105, R88.reuse, -R54.reuse ;  /* 0x0000005869697223 */ /* 0x180fe20000010836 */
[----:B------:R-:W-:-:S01]  /*3f20*/  FFMA.FTZ R109, R109, R88, -R54 ;  /* 0x000000586d6d7223 */ /* 0x000fc20000010836 */
[----:B------:R3:W4:Y:S01]  /*3f30*/  MUFU.EX2 R52, R9 ;  /* 0x0000000900347308 */ /* 0x0007220000000800 */
[----:B0-----:R-:W-:-:S01]  /*3f40*/  FADD.FTZ R76, R5, R4 ;  /* 0x00000004054c7221 */ /* 0x001fc20000010000 */
[-CC-:B------:R-:W-:Y:S01]  /*3f50*/  FFMA.FTZ R115, R115, R88.reuse, -R54.reuse ;  /* 0x0000005873737223 */ /* 0x180fe20000010836 */
[----:B------:R-:W-:-:S01]  /*3f60*/  FFMA.FTZ R33, R33, R88, -R54 ;  /* 0x0000005821217223 */ /* 0x000fc20000010836 */
[-CC-:B------:R-:W-:Y:S01]  /*3f70*/  FFMA.FTZ R133, R133, R88.reuse, -R54.reuse ;  /* 0x0000005885857223 */ /* 0x180fe20000010836 */
[----:B------:R-:W-:-:S01]  /*3f80*/  FFMA.FTZ R37, R37, R88, -R54 ;  /* 0x0000005825257223 */ /* 0x000fc20000010836 */
[-CC-:B------:R-:W-:Y:S01]  /*3f90*/  FFMA.FTZ R147, R147, R88.reuse, -R54.reuse ;  /* 0x0000005893937223 */ /* 0x180fe20000010836 */
[----:B------:R-:W-:-:S01]  /*3fa0*/  FFMA.FTZ R151, R151, R88, -R54 ;  /* 0x0000005897977223 */ /* 0x000fc20000010836 */
[----:B------:R-:W1:Y:S01]  /*3fb0*/  MUFU.EX2 R11, R11 ;  /* 0x0000000b000b7308 */ /* 0x000e620000000800 */
[----:B---3--:R-:W-:-:S01]  /*3fc0*/  FADD.FTZ R9, R6, R31 ;  /* 0x0000001f06097221 */ /* 0x008fc20000010000 */
[-CC-:B------:R-:W-:Y:S01]  /*3fd0*/  FFMA.FTZ R155, R155, R88.reuse, -R54.reuse ;  /* 0x000000589b9b7223 */ /* 0x180fe20000010836 */
[----:B------:R-:W-:-:S01]  /*3fe0*/  FFMA.FTZ R117, R117, R88, -R54 ;  /* 0x0000005875757223 */ /* 0x000fc20000010836 */
[----:B------:R-:W-:Y:S01]  /*3ff0*/  FFMA.FTZ R119, R119, R88, -R54 ;  /* 0x0000005877777223 */ /* 0x000fe20000010836 */
[----:B------:R-:W-:-:S01]  /*4000*/  FADD.FTZ R78, R8, R9 ;  /* 0x00000009084e7221 */ /* 0x000fc20000010000 */
[----:B--2---:R-:W-:Y:S01]  /*4010*/  FADD.FTZ R9, R7, R76 ;  /* 0x0000004c07097221 */ /* 0x004fe20000010000 */
[----:B------:R-:W-:-:S01]  /*4020*/  FFMA.FTZ R121, R121, R88, -R54 ;  /* 0x0000005879797223 */ /* 0x000fc20000010836 */
[----:B------:R-:W0:Y:S01]  /*4030*/  MUFU.EX2 R39, R39 ;  /* 0x0000002700277308 */ /* 0x000e220000000800 */
[----:B------:R-:W-:-:S01]  /*4040*/  FFMA.FTZ R123, R123, R88, -R54 ;  /* 0x000000587b7b7223 */ /* 0x000fc20000010836 */
[C---:B----4-:R-:W-:Y:S01]  /*4050*/  FADD.FTZ R76, R52.reuse, R9 ;  /* 0x00000009344c7221 */ /* 0x050fe20000010000 */
[----:B------:R-:W-:Y:S01]  /*4060*/  F2FP.SATFINITE.E4M3.F32.PACK_AB_MERGE_C R52, R52, R7, RZ ;  /* 0x000000073434723e */ /* 0x000fe200048070ff */
[----:B------:R-:W-:-:S03]  /*4070*/  FFMA.FTZ R54, R125, R88, -R54 ;  /* 0x000000587d367223 */ /* 0x000fc60000010836 */
[----:B------:R-:W-:Y:S01]  /*4080*/  F2FP.SATFINITE.E4M3.F32.PACK_AB_MERGE_C R173, R4, R5, R52 ;  /* 0x0000000504ad723e */ /* 0x000fe20004807034 */
[----:B------:R2:W3:Y:S01]  /*4090*/  MUFU.EX2 R56, R13 ;  /* 0x0000000d00387308 */ /* 0x0004e20000000800 */
[----:B-1----:R-:W-:-:S01]  /*40a0*/  FADD.FTZ R3, R11, R76 ;  /* 0x0000004c0b037221 */ /* 0x002fc20000010000 */
[----:B------:R-:W-:-:S06]  /*40b0*/  IMAD.MOV.U32 R52, RZ, RZ, R87 ;  /* 0x000000ffff347224 */ /* 0x000fcc00078e0057 */
[----:B------:R-:W1:Y:S01]  /*40c0*/  MUFU.EX2 R12, R12 ;  /* 0x0000000c000c7308 */ /* 0x000e620000000800 */
[----:B--2---:R-:W-:-:S01]  /*40d0*/  FADD.FTZ R13, R35, R78 ;  /* 0x0000004e230d7221 */ /* 0x004fc20000010000 */
[----:B------:R-:W-:-:S03]  /*40e0*/  F2FP.SATFINITE.E4M3.F32.PACK_AB_MERGE_C R35, R35, R8, RZ ;  /* 0x000000082323723e */ /* 0x000fc600048070ff */
[----:B------:R-:W-:Y:S01]  /*40f0*/  FADD.FTZ R78, R10, R13 ;  /* 0x0000000d0a4e7221 */ /* 0x000fe20000010000 */
[----:B------:R-:W-:Y:S01]  /*4100*/  F2FP.SATFINITE.E4M3.F32.PACK_AB_MERGE_C R172, R31, R6, R35 ;  /* 0x000000061fac723e */ /* 0x000fe20004807023 */
[----:B------:R-:W-:Y:S01]  /*4110*/  IMAD.MOV.U32 R35, RZ, RZ, R87 ;  /* 0x000000ffff237224 */ /* 0x000fe200078e0057 */
[----:B------:R-:W2:Y:S01]  /*4120*/  MUFU.EX2 R15, R15 ;  /* 0x0000000f000f7308 */ /* 0x000ea20000000800 */
[----:B0-----:R-:W-:-:S01]  /*4130*/  FADD.FTZ R9, R39, R78 ;  /* 0x0000004e27097221 */ /* 0x001fc20000010000 */
[----:B---3--:R-:W-:Y:S01]  /*4140*/  FADD.FTZ R78, R56, R3 ;  /* 0x00000003384e7221 */ /* 0x008fe20000010000 */
[----:B------:R-:W-:-:S05]  /*4150*/  IMAD.MOV.U32 R31, RZ, RZ, R87 ;  /* 0x000000ffff1f7224 */ /* 0x000fca00078e0057 */
[----:B------:R-:W0:Y:S01]  /*4160*/  MUFU.EX2 R63, R63 ;  /* 0x0000003f003f7308 */ /* 0x000e220000000800 */
[----:B-1----:R-:W-:-:S07]  /*4170*/  FADD.FTZ R80, R12, R9 ;  /* 0x000000090c507221 */ /* 0x002fce0000010000 */
[----:B------:R-:W1:Y:S01]  /*4180*/  MUFU.EX2 R58, R21 ;  /* 0x00000015003a7308 */ /* 0x000e620000000800 */
[----:B--2---:R-:W-:-:S07]  /*4190*/  FADD.FTZ R3, R15, R78 ;  /* 0x0000004e0f037221 */ /* 0x004fce0000010000 */
[----:B------:R-:W2:Y:S01]  /*41a0*/  MUFU.EX2 R41, R41 ;  /* 0x0000002900297308 */ /* 0x000ea20000000800 */
[----:B0-----:R-:W-:-:S01]  /*41b0*/  FADD.FTZ R9, R63, R80 ;  /* 0x000000503f097221 */ /* 0x001fc20000010000 */
[----:B------:R-:W-:-:S03]  /*41c0*/  F2FP.SATFINITE.E4M3.F32.PACK_AB_MERGE_C R63, R63, R12, RZ ;  /* 0x0000000c3f3f723e */ /* 0x000fc600048070ff */
[----:B------:R-:W-:Y:S01]  /*41d0*/  FADD.FTZ R80, R14, R9 ;  /* 0x000000090e507221 */ /* 0x000fe20000010000 */
[----:B------:R-:W-:Y:S01]  /*41e0*/  F2FP.SATFINITE.E4M3.F32.PACK_AB_MERGE_C R174, R39, R10, R63 ;  /* 0x0000000a27ae723e */ /* 0x000fe2000480703f */
[----:B------:R-:W-:Y:S01]  /*41f0*/  IMAD.MOV.U32 R63, RZ, RZ, R87 ;  /* 0x000000ffff3f7224 */ /* 0x000fe200078e0057 */
[----:B------:R-:W0:Y:S01]  /*4200*/  MUFU.EX2 R67, R67 ;  /* 0x0000004300437308 */ /* 0x000e220000000800 */
[----:B-1----:R-:W-:-:S01]  /*4210*/  FADD.FTZ R78, R58, R3 ;  /* 0x000000033a4e7221 */ /* 0x002fc20000010000 */
[----:B------:R-:W-:Y:S01]  /*4220*/  F2FP.SATFINITE.E4M3.F32.PACK_AB_MERGE_C R15, R58, R15, RZ ;  /* 0x0000000f3a0f723e */ /* 0x000fe200048070ff */
[--C-:B------:R-:W-:Y:S02]  /*4230*/  IMAD.MOV.U32 R58, RZ, RZ, R87.reuse ;  /* 0x000000ffff3a7224 */ /* 0x100fe400078e0057 */
[----:B------:R-:W-:Y:S01]  /*4240*/  IMAD.MOV.U32 R39, RZ, RZ, R87 ;  /* 0x000000ffff277224 */ /* 0x000fe200078e0057 */
[----:B------:R-:W-:Y:S01]  /*4250*/  F2FP.SATFINITE.E4M3.F32.PACK_AB_MERGE_C R175, R56, R11, R15 ;  /* 0x0000000b38af723e */ /* 0x000fe2000480700f */
[----:B------:R-:W-:Y:S01]  /*4260*/  IMAD.MOV.U32 R56, RZ, RZ, R87 ;  /* 0x000000ffff387224 */ /* 0x000fe200078e0057 */
[----:B------:R1:W3:Y:S01]  /*4270*/  MUFU.EX2 R60, R43 ;  /* 0x0000002b003c7308 */ /* 0x0002e20000000800 */
[----:B--2---:R-:W-:-:S07]  /*4280*/  FADD.FTZ R3, R41, R78 ;  /* 0x0000004e29037221 */ /* 0x004fce0000010000 */
[----:B------:R-:W2:Y:S01]  /*4290*/  MUFU.EX2 R45, R45 ;  /* 0x0000002d002d7308 */ /* 0x000ea20000000800 */
[----:B0-----:R-:W-:-:S01]  /*42a0*/  FADD.FTZ R9, R67, R80 ;  /* 0x0000005043097221 */ /* 0x001fc20000010000 */
[----:B-1----:R-:W-:-:S03]  /*42b0*/  IMAD.MOV.U32 R43, RZ, RZ, R87 ;  /* 0x000000ffff2b7224 */ /* 0x002fc600078e0057 */
[----:B------:R-:W-:-:S03]  /*42c0*/  FADD.FTZ R82, R20, R9 ;  /* 0x0000000914527221 */ /* 0x000fc60000010000 */
[----:B------:R-:W0:Y:S01]  /*42d0*/  MUFU.EX2 R69, R69 ;  /* 0x0000004500457308 */ /* 0x000e220000000800 */
[----:B---3--:R-:W-:-:S07]  /*42e0*/  FADD.FTZ R80, R60, R3 ;  /* 0x000000033c507221 */ /* 0x008fce0000010000 */
[----:B------:R1:W3:Y:S01]  /*42f0*/  MUFU.EX2 R62, R47 ;  /* 0x0000002f003e7308 */ /* 0x0002e20000000800 */
[----:B--2---:R-:W-:-:S07]  /*4300*/  FADD.FTZ R3, R45, R80 ;  /* 0x000000502d037221 */ /* 0x004fce0000010000 */
[----:B------:R-:W2:Y:S01]  /*4310*/  MUFU.EX2 R49, R49 ;  /* 0x0000003100317308 */ /* 0x000ea20000000800 */
[----:B0-----:R-:W-:-:S01]  /*4320*/  FADD.FTZ R9, R69, R82 ;  /* 0x0000005245097221 */ /* 0x001fc20000010000 */
[----:B------:R-:W-:Y:S01]  /*4330*/  F2FP.SATFINITE.E4M3.F32.PACK_AB_MERGE_C R69, R69, R20, RZ ;  /* 0x000000144545723e */ /* 0x000fe200048070ff */
[----:B-1----:R-:W-:Y:S02]  /*4340*/  IMAD.MOV.U32 R47, RZ, RZ, R87 ;  /* 0x000000ffff2f7224 */ /* 0x002fe400078e0057 */
[----:B------:R-:W-:Y:S01]  /*4350*/  FADD.FTZ R82, R24, R9 ;  /* 0x0000000918527221 */ /* 0x000fe20000010000 */
[----:B------:R-:W-:Y:S01]  /*4360*/  F2FP.SATFINITE.E4M3.F32.PACK_AB_MERGE_C R176, R67, R14, R69 ;  /* 0x0000000e43b0723e */ /* 0x000fe20004807045 */
[----:B------:R-:W-:Y:S01]  /*4370*/  IMAD.MOV.U32 R69, RZ, RZ, R87 ;  /* 0x000000ffff457224 */ /* 0x000fe200078e0057 */
[----:B------:R-:W0:Y:S01]  /*4380*/  MUFU.EX2 R73, R73 ;  /* 0x0000004900497308 */ /* 0x000e220000000800 */
[----:B---3--:R-:W-:-:S01]  /*4390*/  FADD.FTZ R80, R62, R3 ;  /* 0x000000033e507221 */ /* 0x008fc20000010000 */
[----:B------:R-:W-:Y:S01]  /*43a0*/  F2FP.SATFINITE.E4M3.F32.PACK_AB_MERGE_C R45, R62, R45, RZ ;  /* 0x0000002d3e2d723e */ /* 0x000fe200048070ff */
[----:B------:R-:W-:-:S02]  /*43b0*/  IMAD.MOV.U32 R67, RZ, RZ, R87 ;  /* 0x000000ffff437224 */ /* 0x000fc400078e0057 */
[----:B------:R-:W-:Y:S01]  /*43c0*/  IMAD.MOV.U32 R62, RZ, RZ, R87 ;  /* 0x000000ffff3e7224 */ /* 0x000fe200078e0057 */
[----:B------:R-:W-:Y:S01]  /*43d0*/  F2FP.SATFINITE.E4M3.F32.PACK_AB_MERGE_C R177, R60, R41, R45 ;  /* 0x000000293cb1723e */ /* 0x000fe2000480702d */
[----:B------:R-:W-:Y:S01]  /*43e0*/  IMAD.MOV.U32 R60, RZ, RZ, R87 ;  /* 0x000000ffff3c7224 */ /* 0x000fe200078e0057 */
[----:B------:R1:W3:Y:S01]  /*43f0*/  MUFU.EX2 R64, R51 ;  /* 0x0000003300407308 */ /* 0x0002e20000000800 */
[----:B--2---:R-:W-:-:S01]  /*4400*/  FADD.FTZ R3, R49, R80 ;  /* 0x0000005031037221 */ /* 0x004fc20000010000 */
[--C-:B------:R-:W-:Y:S02]  /*4410*/  IMAD.MOV.U32 R45, RZ, RZ, R87.reuse ;  /* 0x000000ffff2d7224 */ /* 0x100fe400078e0057 */
[----:B------:R-:W-:-:S04]  /*4420*/  IMAD.MOV.U32 R41, RZ, RZ, R87 ;  /* 0x000000ffff297224 */ /* 0x000fc800078e0057 */
[----:B------:R-:W2:Y:S01]  /*4430*/  MUFU.EX2 R53, R53 ;  /* 0x0000003500357308 */ /* 0x000ea20000000800 */
[----:B0-----:R-:W-:-:S01]  /*4440*/  FADD.FTZ R9, R73, R82 ;  /* 0x0000005249097221 */ /* 0x001fc20000010000 */
[----:B-1----:R-:W-:-:S03]  /*4450*/  IMAD.MOV.U32 R51, RZ, RZ, R87 ;  /* 0x000000ffff337224 */ /* 0x002fc600078e0057 */
[----:B------:R-:W-:-:S03]  /*4460*/  FADD.FTZ R84, R26, R9 ;  /* 0x000000091a547221 */ /* 0x000fc60000010000 */
[----:B------:R-:W0:Y:S01]  /*4470*/  MUFU.EX2 R77, R77 ;  /* 0x0000004d004d7308 */ /* 0x000e220000000800 */
[----:B---3--:R-:W-:-:S07]  /*4480*/  FADD.FTZ R82, R64, R3 ;  /* 0x0000000340527221 */ /* 0x008fce0000010000 */
[----:B------:R-:W1:Y:S01]  /*4490*/  MUFU.EX2 R66, R55 ;  /* 0x0000003700427308 */ /* 0x000e620000000800 */
[----:B--2---:R-:W-:-:S01]  /*44a0*/  FADD.FTZ R3, R53, R82 ;  /* 0x0000005235037221 */ /* 0x004fc20000010000 */
[----:B------:R-:W-:-:S06]  /*44b0*/  IMAD.MOV.U32 R82, RZ, RZ, R87 ;  /* 0x000000ffff527224 */ /* 0x000fcc00078e0057 */
[----:B------:R-:W2:Y:S01]  /*44c0*/  MUFU.EX2 R57, R57 ;  /* 0x0000003900397308 */ /* 0x000ea20000000800 */
[----:B0-----:R-:W-:-:S01]  /*44d0*/  FADD.FTZ R9, R77, R84 ;  /* 0x000000544d097221 */ /* 0x001fc20000010000 */
[----:B------:R-:W-:Y:S01]  /*44e0*/  F2FP.SATFINITE.E4M3.F32.PACK_AB_MERGE_C R26, R77, R26, RZ ;  /* 0x0000001a4d1a723e */ /* 0x000fe200048070ff */
[----:B------:R-:W-:Y:S02]  /*44f0*/  IMAD.MOV.U32 R84, RZ, RZ, R87 ;  /* 0x000000ffff547224 */ /* 0x000fe400078e0057 */
[----:B------:R-:W-:Y:S01]  /*4500*/  FADD.FTZ R12, R28, R9 ;  /* 0x000000091c0c7221 */ /* 0x000fe20000010000 */
[----:B------:R-:W-:Y:S01]  /*4510*/  F2FP.SATFINITE.E4M3.F32.PACK_AB_MERGE_C R178, R73, R24, R26 ;  /* 0x0000001849b2723e */ /* 0x000fe2000480701a */
[----:B------:R-:W-:Y:S01]  /*4520*/  IMAD.MOV.U32 R77, RZ, RZ, R87 ;  /* 0x000000ffff4d7224 */ /* 0x000fe200078e0057 */
[----:B------:R-:W0:Y:S01]  /*4530*/  MUFU.EX2 R79, R79 ;  /* 0x0000004f004f7308 */ /* 0x000e220000000800 */
[----:B-1----:R-:W-:-:S01]  /*4540*/  FADD.FTZ R8, R66, R3 ;  /* 0x0000000342087221 */ /* 0x002fc20000010000 */
        /* <DEDUP_REMOVED lines=8> */
[--C-:B------:R-:W-:Y:S02]  /*45d0*/  IMAD.MOV.U32 R53, RZ, RZ, R87.reuse ;  /* 0x000000ffff357224 */ /* 0x100fe400078e0057 */
[----:B------:R-:W-:Y:S02]  /*45e0*/  IMAD.MOV.U32 R49, RZ, RZ, R87 ;  /* 0x000000ffff317224 */ /* 0x000fe400078e0057 */
[----:B------:R-:W2:Y:S01]  /*45f0*/  MUFU.EX2 R61, R61 ;  /* 0x0000003d003d7308 */ /* 0x000ea20000000800 */
[----:B0-----:R-:W-:-:S01]  /*4600*/  FADD.FTZ R7, R79, R12 ;  /* 0x0000000c4f077221 */ /* 0x001fc20000010000 */
[----:B-1----:R-:W-:-:S02]  /*4610*/  IMAD.MOV.U32 R59, RZ, RZ, R87 ;  /* 0x000000ffff3b7224 */ /* 0x002fc400078e0057 */
[----:B------:R-:W-:Y:S02]  /*4620*/  IMAD.MOV.U32 R26, RZ, RZ, R87 ;  /* 0x000000ffff1a7224 */ /* 0x000fe400078e0057 */
[----:B------:R-:W-:Y:S01]  /*4630*/  FADD.FTZ R20, R30, R7 ;  /* 0x000000071e147221 */ /* 0x000fe20000010000 */
[----:B------:R-:W-:Y:S01]  /*4640*/  IMAD.MOV.U32 R24, RZ, RZ, R87 ;  /* 0x000000ffff187224 */ /* 0x000fe200078e0057 */
[----:B------:R-:W0:Y:S01]  /*4650*/  MUFU.EX2 R81, R81 ;  /* 0x0000005100517308 */ /* 0x000e220000000800 */
[----:B---3--:R-:W-:-:S07]  /*4660*/  FADD.FTZ R12, R68, R3 ;  /* 0x00000003440c7221 */ /* 0x008fce0000010000 */
[----:B------:R-:W1:Y:S01]  /*4670*/  MUFU.EX2 R70, R25 ;  /* 0x0000001900467308 */ /* 0x000e620000000800 */
[----:B--2---:R-:W-:-:S07]  /*4680*/  FADD.FTZ R3, R61, R12 ;  /* 0x0000000c3d037221 */ /* 0x004fce0000010000 */
        /* <DEDUP_REMOVED lines=10> */
[--C-:B------:R-:W-:Y:S01]  /*4730*/  IMAD.MOV.U32 R70, RZ, RZ, R87.reuse ;  /* 0x000000ffff467224 */ /* 0x100fe200078e0057 */
[----:B------:R-:W-:Y:S01]  /*4740*/  MOV R28, R87 ;  /* 0x00000057001c7202 */ /* 0x000fe20000000f00 */
[----:B------:R-:W-:Y:S01]  /*4750*/  IMAD.MOV.U32 R30, RZ, RZ, R87 ;  /* 0x000000ffff1e7224 */ /* 0x000fe200078e0057 */
[----:B------:R-:W-:Y:S01]  /*4760*/  F2FP.SATFINITE.E4M3.F32.PACK_AB_MERGE_C R181, R68, R57, R61 ;  /* 0x0000003944b5723e */ /* 0x000fe2000480703d */
[----:B------:R-:W-:Y:S01]  /*4770*/  IMAD.MOV.U32 R68, RZ, RZ, R87 ;  /* 0x000000ffff447224 */ /* 0x000fe200078e0057 */
[----:B------:R1:W3:Y:S01]  /*4780*/  MUFU.EX2 R72, R27 ;  /* 0x0000001b00487308 */ /* 0x0002e20000000800 */
[----:B--2---:R-:W-:-:S01]  /*4790*/  FADD.FTZ R3, R65, R12 ;  /* 0x0000000c41037221 */ /* 0x004fc20000010000 */
[----:B------:R-:W-:-:S02]  /*47a0*/  IMAD.MOV.U32 R61, RZ, RZ, R87 ;  /* 0x000000ffff3d7224 */ /* 0x000fc400078e0057 */
[--C-:B------:R-:W-:Y:S02]  /*47b0*/  IMAD.MOV.U32 R57, RZ, RZ, R87.reuse ;  /* 0x000000ffff397224 */ /* 0x100fe400078e0057 */
[----:B------:R-:W-:Y:S02]  /*47c0*/  IMAD.MOV.U32 R25, RZ, RZ, R87 ;  /* 0x000000ffff197224 */ /* 0x000fe400078e0057 */
        /* <DEDUP_REMOVED lines=9> */
[C---:B0-----:R-:W-:Y:S01]  /*4860*/  F2FP.SATFINITE.E4M3.F32.PACK_AB_MERGE_C R34, R85.reuse, R34, RZ ;  /* 0x000000225522723e */ /* 0x041fe200048070ff */
[----:B------:R-:W-:Y:S01]  /*4870*/  FADD.FTZ R85, R85, R20 ;  /* 0x0000001455557221 */ /* 0x000fe20000010000 */
[----:B-1----:R-:W-:Y:S02]  /*4880*/  MOV R75, R87 ;  /* 0x00000057004b7202 */ /* 0x002fe40000000f00 */
[----:B------:R-:W-:Y:S01]  /*4890*/  F2FP.SATFINITE.E4M3.F32.PACK_AB_MERGE_C R182, R83, R32, R34 ;  /* 0x0000002053b6723e */ /* 0x000fe20004807022 */
[----:B------:R-:W-:Y:S02]  /*48a0*/  IMAD.MOV.U32 R83, RZ, RZ, R87 ;  /* 0x000000ffff537224 */ /* 0x000fe400078e0057 */
[----:B------:R-:W0:Y:S01]  /*48b0*/  MUFU.EX2 R29, R29 ;  /* 0x0000001d001d7308 */ /* 0x000e220000000800 */
[C---:B---3--:R-:W-:Y:S01]  /*48c0*/  F2FP.SATFINITE.E4M3.F32.PACK_AB_MERGE_C R71, R74.reuse, R71, RZ ;  /* 0x000000474a47723e */ /* 0x048fe200048070ff */
[----:B------:R-:W-:Y:S01]  /*48d0*/  FADD.FTZ R74, R74, R3 ;  /* 0x000000034a4a7221 */ /* 0x000fe20000010000 */
[----:B------:R-:W-:-:S02]  /*48e0*/  IMAD.MOV.U32 R34, RZ, RZ, R87 ;  /* 0x000000ffff227224 */ /* 0x000fc400078e0057 */
[----:B------:R-:W-:Y:S01]  /*48f0*/  F2FP.SATFINITE.E4M3.F32.PACK_AB_MERGE_C R183, R72, R65, R71 ;  /* 0x0000004148b7723e */ /* 0x000fe20004807047 */
[----:B------:R-:W-:Y:S02]  /*4900*/  IMAD.MOV.U32 R72, RZ, RZ, R87 ;  /* 0x000000ffff487224 */ /* 0x000fe400078e0057 */
[----:B------:R-:W1:Y:S01]  /*4910*/  MUFU.EX2 R93, R93 ;  /* 0x0000005d005d7308 */ /* 0x000e620000000800 */
[----:B--2---:R-:W-:-:S01]  /*4920*/  FADD.FTZ R10, R36, R85 ;  /* 0x00000055240a7221 */ /* 0x004fc20000010000 */
[--C-:B------:R-:W-:Y:S02]  /*4930*/  IMAD.MOV.U32 R85, RZ, RZ, R87.reuse ;  /* 0x000000ffff557224 */ /* 0x100fe400078e0057 */
[--C-:B------:R-:W-:Y:S02]  /*4940*/  IMAD.MOV.U32 R71, RZ, RZ, R87.reuse ;  /* 0x000000ffff477224 */ /* 0x100fe400078e0057 */
[----:B------:R-:W-:Y:S02]  /*4950*/  IMAD.MOV.U32 R65, RZ, RZ, R87 ;  /* 0x000000ffff417224 */ /* 0x000fe400078e0057 */
[----:B------:R-:W2:Y:S01]  /*4960*/  MUFU.EX2 R76, R95 ;  /* 0x0000005f004c7308 */ /* 0x000ea20000000800 */
[----:B0-----:R-:W-:-:S01]  /*4970*/  FADD.FTZ R3, R29, R74 ;  /* 0x0000004a1d037221 */ /* 0x001fc20000010000 */
[----:B------:R-:W-:-:S02]  /*4980*/  IMAD.MOV.U32 R74, RZ, RZ, R87 ;  /* 0x000000ffff4a7224 */ /* 0x000fc400078e0057 */
[----:B------:R-:W-:-:S04]  /*4990*/  IMAD.MOV.U32 R32, RZ, RZ, R87 ;  /* 0x000000ffff207224 */ /* 0x000fc800078e0057 */
[----:B------:R-:W0:Y:S01]  /*49a0*/  MUFU.EX2 R38, R38 ;  /* 0x0000002600267308 */ /* 0x000e220000000800 */
[----:B-1----:R-:W-:-:S07]  /*49b0*/  FADD.FTZ R5, R93, R10 ;  /* 0x0000000a5d057221 */ /* 0x002fce0000010000 */
[----:B------:R-:W1:Y:S01]  /*49c0*/  MUFU.EX2 R105, R105 ;  /* 0x0000006900697308 */ /* 0x000e620000000800 */
[----:B--2---:R-:W-:-:S07]  /*49d0*/  FADD.FTZ R10, R76, R3 ;  /* 0x000000034c0a7221 */ /* 0x004fce0000010000 */
[----:B------:R-:W2:Y:S01]  /*49e0*/  MUFU.EX2 R99, R99 ;  /* 0x0000006300637308 */ /* 0x000ea20000000800 */
[----:B0-----:R-:W-:-:S07]  /*49f0*/  FADD.FTZ R12, R38, R5 ;  /* 0x00000005260c7221 */ /* 0x001fce0000010000 */
[----:B------:R-:W0:Y:S01]  /*4a00*/  MUFU.EX2 R78, R109 ;  /* 0x0000006d004e7308 */ /* 0x000e220000000800 */
[----:B-1----:R-:W-:-:S07]  /*4a10*/  FADD.FTZ R3, R105, R10 ;  /* 0x0000000a69037221 */ /* 0x002fce0000010000 */
[----:B------:R-:W1:Y:S01]  /*4a20*/  MUFU.EX2 R40, R40 ;  /* 0x0000002800287308 */ /* 0x000e620000000800 */
[C---:B--2---:R-:W-:Y:S01]  /*4a30*/  F2FP.SATFINITE.E4M3.F32.PACK_AB_MERGE_C R38, R99.reuse, R38, RZ ;  /* 0x000000266326723e */ /* 0x044fe200048070ff */
[----:B------:R-:W-:-:S03]  /*4a40*/  FADD.FTZ R99, R99, R12 ;  /* 0x0000000c63637221 */ /* 0x000fc60000010000 */
[----:B------:R-:W-:Y:S01]  /*4a50*/  F2FP.SATFINITE.E4M3.F32.PACK_AB_MERGE_C R184, R93, R36, R38 ;  /* 0x000000245db8723e */ /* 0x000fe20004807026 */
[----:B------:R-:W-:Y:S02]  /*4a60*/  IMAD.MOV.U32 R38, RZ, RZ, R87 ;  /* 0x000000ffff267224 */ /* 0x000fe400078e0057 */
[----:B------:R-:W2:Y:S01]  /*4a70*/  MUFU.EX2 R115, R115 ;  /* 0x0000007300737308 */ /* 0x000ea20000000800 */
[C---:B0-----:R-:W-:Y:S01]  /*4a80*/  F2FP.SATFINITE.E4M3.F32.PACK_AB_MERGE_C R105, R78.reuse, R105, RZ ;  /* 0x000000694e69723e */ /* 0x041fe200048070ff */
[----:B------:R-:W-:Y:S01]  /*4a90*/  FADD.FTZ R78, R78, R3 ;  /* 0x000000034e4e7221 */ /* 0x000fe20000010000 */
[----:B------:R-:W-:Y:S02]  /*4aa0*/  IMAD.MOV.U32 R36, RZ, RZ, R87 ;  /* 0x000000ffff247224 */ /* 0x000fe400078e0057 */
[----:B------:R-:W-:Y:S01]  /*4ab0*/  F2FP.SATFINITE.E4M3.F32.PACK_AB_MERGE_C R185, R76, R29, R105 ;  /* 0x0000001d4cb9723e */ /* 0x000fe20004807069 */
[----:B------:R-:W-:Y:S02]  /*4ac0*/  IMAD.MOV.U32 R76, RZ, RZ, R87 ;  /* 0x000000ffff4c7224 */ /* 0x000fe400078e0057 */
[----:B------:R-:W0:Y:S01]  /*4ad0*/  MUFU.EX2 R97, R97 ;  /* 0x0000006100617308 */ /* 0x000e220000000800 */
[----:B-1----:R-:W-:-:S01]  /*4ae0*/  FADD.FTZ R10, R40, R99 ;  /* 0x00000063280a7221 */ /* 0x002fc20000010000 */
[----:B------:R-:W-:-:S06]  /*4af0*/  IMAD.MOV.U32 R29, RZ, RZ, R87 ;  /* 0x000000ffff1d7224 */ /* 0x000fcc00078e0057 */
[----:B------:R1:W3:Y:S01]  /*4b00*/  MUFU.EX2 R80, R33 ;  /* 0x0000002100507308 */ /* 0x0002e20000000800 */
[----:B--2---:R-:W-:-:S01]  /*4b10*/  FADD.FTZ R3, R115, R78 ;  /* 0x0000004e73037221 */ /* 0x004fc20000010000 */
[----:B------:R-:W-:-:S06]  /*4b20*/  IMAD.MOV.U32 R78, RZ, RZ, R87 ;  /* 0x000000ffff4e7224 */ /* 0x000fcc00078e0057 */
[----:B------:R-:W2:Y:S01]  /*4b30*/  MUFU.EX2 R42, R42 ;  /* 0x0000002a002a7308 */ /* 0x000ea20000000800 */
[----:B0-----:R-:W-:-:S01]  /*4b40*/  FADD.FTZ R5, R97, R10 ;  /* 0x0000000a61057221 */ /* 0x001fc20000010000 */
[----:B-1----:R-:W-:-:S06]  /*4b50*/  IMAD.MOV.U32 R33, RZ, RZ, R87 ;  /* 0x000000ffff217224 */ /* 0x002fcc00078e0057 */
[----:B------:R-:W0:Y:S01]  /*4b60*/  MUFU.EX2 R133, R133 ;  /* 0x0000008500857308 */ /* 0x000e220000000800 */
[----:B---3--:R-:W-:-:S07]  /*4b70*/  FADD.FTZ R12, R80, R3 ;  /* 0x00000003500c7221 */ /* 0x008fce0000010000 */
[----:B------:R-:W1:Y:S01]  /*4b80*/  MUFU.EX2 R101, R101 ;  /* 0x0000006500657308 */ /* 0x000e620000000800 */
[----:B--2---:R-:W-:-:S07]  /*4b90*/  FADD.FTZ R14, R42, R5 ;  /* 0x000000052a0e7221 */ /* 0x004fce0000010000 */
[----:B------:R2:W3:Y:S01]  /*4ba0*/  MUFU.EX2 R8, R37 ;  /* 0x0000002500087308 */ /* 0x0004e20000000800 */
[----:B0-----:R-:W-:-:S07]  /*4bb0*/  FADD.FTZ R3, R133, R12 ;  /* 0x0000000c85037221 */ /* 0x001fce0000010000 */
[----:B------:R-:W0:Y:S01]  /*4bc0*/  MUFU.EX2 R44, R44 ;  /* 0x0000002c002c7308 */ /* 0x000e220000000800 */
[C---:B-1----:R-:W-:Y:S01]  /*4bd0*/  F2FP.SATFINITE.E4M3.F32.PACK_AB_MERGE_C R42, R101.reuse, R42, RZ ;  /* 0x0000002a652a723e */ /* 0x042fe200048070ff */
[----:B------:R-:W-:Y:S01]  /*4be0*/  FADD.FTZ R101, R101, R14 ;  /* 0x0000000e65657221 */ /* 0x000fe20000010000 */
[--C-:B--2---:R-:W-:Y:S02]  /*4bf0*/  IMAD.MOV.U32 R37, RZ, RZ, R87.reuse ;  /* 0x000000ffff257224 */ /* 0x104fe400078e0057 */
[----:B------:R-:W-:Y:S01]  /*4c00*/  F2FP.SATFINITE.E4M3.F32.PACK_AB_MERGE_C R186, R97, R40, R42 ;  /* 0x0000002861ba723e */ /* 0x000fe2000480702a */
[----:B------:R-:W-:Y:S02]  /*4c10*/  IMAD.MOV.U32 R42, RZ, RZ, R87 ;  /* 0x000000ffff2a7224 */ /* 0x000fe400078e0057 */
[----:B------:R-:W1:Y:S01]  /*4c20*/  MUFU.EX2 R147, R147 ;  /* 0x0000009300937308 */ /* 0x000e620000000800 */
[C---:B---3--:R-:W-:Y:S01]  /*4c30*/  F2FP.SATFINITE.E4M3.F32.PACK_AB_MERGE_C R133, R8.reuse, R133, RZ ;  /* 0x000000850885723e */ /* 0x048fe200048070ff */
[----:B------:R-:W-:Y:S01]  /*4c40*/  FADD.FTZ R8, R8, R3 ;  /* 0x0000000308087221 */ /* 0x000fe20000010000 */
[----:B------:R-:W-:-:S02]  /*4c50*/  IMAD.MOV.U32 R40, RZ, RZ, R87 ;  /* 0x000000ffff287224 */ /* 0x000fc400078e0057 */
[----:B------:R-:W-:Y:S01]  /*4c60*/  F2FP.SATFINITE.E4M3.F32.PACK_AB_MERGE_C R187, R80, R115, R133 ;  /* 0x0000007350bb723e */ /* 0x000fe20004807085 */
[----:B------:R-:W-:Y:S02]  /*4c70*/  IMAD.MOV.U32 R80, RZ, RZ, R87 ;  /* 0x000000ffff507224 */ /* 0x000fe400078e0057 */
[----:B------:R-:W2:Y:S01]  /*4c80*/  MUFU.EX2 R103, R103 ;  /* 0x0000006700677308 */ /* 0x000ea20000000800 */
[----:B0-----:R-:W-:-:S07]  /*4c90*/  FADD.FTZ R12, R44, R101 ;  /* 0x000000652c0c7221 */ /* 0x001fce0000010000 */
        /* <DEDUP_REMOVED lines=9> */
[----:B--2---:R-:W-:-:S07]  /*4d30*/  FADD.FTZ R3, R155, R8 ;  /* 0x000000089b037221 */ /* 0x004fce0000010000 */
[----:B------:R-:W2:Y:S01]  /*4d40*/  MUFU.EX2 R48, R48 ;  /* 0x0000003000307308 */ /* 0x000ea20000000800 */
[C---:B0-----:R-:W-:Y:S01]  /*4d50*/  F2FP.SATFINITE.E4M3.F32.PACK_AB_MERGE_C R46, R107.reuse, R46, RZ ;  /* 0x0000002e6b2e723e */ /* 0x041fe200048070ff */
[----:B------:R-:W-:-:S03]  /*4d60*/  FADD.FTZ R107, R107, R12 ;  /* 0x0000000c6b6b7221 */ /* 0x000fc60000010000 */
[----:B------:R-:W-:Y:S01]  /*4d70*/  F2FP.SATFINITE.E4M3.F32.PACK_AB_MERGE_C R188, R103, R44, R46 ;  /* 0x0000002c67bc723e */ /* 0x000fe2000480702e */
[----:B------:R-:W-:Y:S02]  /*4d80*/  IMAD.MOV.U32 R46, RZ, RZ, R87 ;  /* 0x000000ffff2e7224 */ /* 0x000fe400078e0057 */
[----:B------:R-:W0:Y:S01]  /*4d90*/  MUFU.EX2 R119, R119 ;  /* 0x0000007700777308 */ /* 0x000e220000000800 */
[C---:B-1----:R-:W-:Y:S01]  /*4da0*/  F2FP.SATFINITE.E4M3.F32.PACK_AB_MERGE_C R155, R4.reuse, R155, RZ ;  /* 0x0000009b049b723e */ /* 0x042fe200048070ff */
[----:B------:R-:W-:Y:S01]  /*4db0*/  FADD.FTZ R4, R4, R3 ;  /* 0x0000000304047221 */ /* 0x000fe20000010000 */
[----:B------:R-:W-:Y:S02]  /*4dc0*/  IMAD.MOV.U32 R44, RZ, RZ, R87 ;  /* 0x000000ffff2c7224 */ /* 0x000fe400078e0057 */
[----:B------:R-:W-:-:S03]  /*4dd0*/  F2FP.SATFINITE.E4M3.F32.PACK_AB_MERGE_C R189, R6, R147, R155 ;  /* 0x0000009306bd723e */ /* 0x000fc6000480709b */
[----:B------:R-:W1:Y:S01]  /*4de0*/  MUFU.EX2 R111, R111 ;  /* 0x0000006f006f7308 */ /* 0x000e620000000800 */
[----:B--2---:R-:W-:-:S07]  /*4df0*/  FADD.FTZ R8, R48, R107 ;  /* 0x0000006b30087221 */ /* 0x004fce0000010000 */
[----:B------:R-:W2:Y:S01]  /*4e00*/  MUFU.EX2 R10, R121 ;  /* 0x00000079000a7308 */ /* 0x000ea20000000800 */
[----:B0-----:R-:W-:-:S07]  /*4e10*/  FADD.FTZ R3, R119, R4 ;  /* 0x0000000477037221 */ /* 0x001fce0000010000 */
[----:B------:R-:W-:Y:S01]  /*4e20*/  MUFU.EX2 R50, R50 ;  /* 0x0000003200327308 */ /* 0x000fe20000000800 */
[----:B-1----:R-:W-:-:S07]  /*4e30*/  FADD.FTZ R5, R111, R8 ;  /* 0x000000086f057221 */ /* 0x002fce0000010000 */
[----:B------:R-:W0:Y:S01]  /*4e40*/  MUFU.EX2 R113, R113 ;  /* 0x0000007100717308 */ /* 0x000e220000000800 */
[----:B--2---:R-:W-:-:S07]  /*4e50*/  FADD.FTZ R4, R10, R3 ;  /* 0x000000030a047221 */ /* 0x004fce0000010000 */
[----:B------:R-:W-:Y:S08]  /*4e60*/  MUFU.EX2 R123, R123 ;  /* 0x0000007b007b7308 */ /* 0x000ff00000000800 */
[----:B------:R-:W1:Y:S01]  /*4e70*/  MUFU.EX2 R54, R54 ;  /* 0x0000003600367308 */ /* 0x000e620000000800 */
[----:B0-----:R-:W-:Y:S01]  /*4e80*/  F2FP.SATFINITE.E4M3.F32.PACK_AB_MERGE_C R3, R113, R50, RZ ;  /* 0x000000327103723e */ /* 0x001fe200048070ff */
[----:B------:R-:W-:-:S03]  /*4e90*/  FADD.FTZ R50, R50, R5 ;  /* 0x0000000532327221 */ /* 0x000fc60000010000 */
[----:B------:R-:W-:Y:S01]  /*4ea0*/  F2FP.SATFINITE.E4M3.F32.PACK_AB_MERGE_C R190, R111, R48, R3 ;  /* 0x000000306fbe723e */ /* 0x000fe20004807003 */
[----:B------:R-:W-:-:S01]  /*4eb0*/  FADD.FTZ R5, R113, R50 ;  /* 0x0000003271057221 */ /* 0x000fc20000010000 */
[--C-:B------:R-:W-:Y:S02]  /*4ec0*/  IMAD.MOV.U32 R50, RZ, RZ, R87.reuse ;  /* 0x000000ffff327224 */ /* 0x100fe400078e0057 */
[----:B------:R-:W-:Y:S01]  /*4ed0*/  IMAD.MOV.U32 R48, RZ, RZ, R87 ;  /* 0x000000ffff307224 */ /* 0x000fe200078e0057 */
[----:B-1----:R-:W-:Y:S01]  /*4ee0*/  F2FP.SATFINITE.E4M3.F32.PACK_AB_MERGE_C R6, R54, R123, RZ ;  /* 0x0000007b3606723e */ /* 0x002fe200048070ff */
[----:B------:R-:W-:-:S03]  /*4ef0*/  FADD.FTZ R123, R123, R4 ;  /* 0x000000047b7b7221 */ /* 0x000fc60000010000 */
[----:B------:R-:W-:Y:S01]  /*4f00*/  F2FP.SATFINITE.E4M3.F32.PACK_AB_MERGE_C R191, R10, R119, R6 ;  /* 0x000000770abf723e */ /* 0x000fe20004807006 */
[----:B------:R-:W-:-:S01]  /*4f10*/  FADD.FTZ R4, R54, R123 ;  /* 0x0000007b36047221 */ /* 0x000fc20000010000 */
[----:B------:R-:W-:Y:S01]  /*4f20*/  IMAD.MOV.U32 R54, RZ, RZ, R87 ;  /* 0x000000ffff367224 */ /* 0x000fe200078e0057 */
[----:B------:R-:W-:Y:S06]  /*4f30*/  @!P1 BRA `(.L_x_15) ;  /* 0x0000003800309947 */ /* 0x000fec0003800000 */
[----:B------:R-:W-:Y:S01]  /*4f40*/  IMAD.MOV.U32 R6, RZ, RZ, R91 ;  /* 0x000000ffff067224 */ /* 0x000fe200078e005b */
[----:B------:R-:W-:Y:S01]  /*4f50*/  CS2R R86, SRZ ;  /* 0x0000000000567805 */ /* 0x000fe2000001ff00 */
[----:B------:R-:W-:Y:S01]  /*4f60*/  IMAD.MOV.U32 R3, RZ, RZ, R89 ;  /* 0x000000ffff037224 */ /* 0x000fe200078e0059 */
[----:B------:R-:W-:Y:S02]  /*4f70*/  CS2R R84, SRZ ;  /* 0x0000000000547805 */ /* 0x000fe4000001ff00 */
[----:B------:R-:W-:Y:S02]  /*4f80*/  CS2R R82, SRZ ;  /* 0x0000000000527805 */ /* 0x000fe4000001ff00 */
[----:B------:R-:W-:Y:S02]  /*4f90*/  CS2R R80, SRZ ;  /* 0x0000000000507805 */ /* 0x000fe4000001ff00 */
[----:B------:R-:W-:Y:S02]  /*4fa0*/  CS2R R78, SRZ ;  /* 0x00000000004e7805 */ /* 0x000fe4000001ff00 */
[----:B------:R-:W-:-:S02]  /*4fb0*/  CS2R R76, SRZ ;  /* 0x00000000004c7805 */ /* 0x000fc4000001ff00 */
[----:B------:R-:W-:Y:S02]  /*4fc0*/  CS2R R74, SRZ ;  /* 0x00000000004a7805 */ /* 0x000fe4000001ff00 */
        /* <DEDUP_REMOVED lines=24> */
[----:B------:R-:W-:Y:S01]  /*5150*/  CS2R R24, SRZ ;  /* 0x0000000000187805 */ /* 0x000fe2000001ff00 */
[----:B------:R-:W-:Y:S01]  /*5160*/  UIADD3 UR47, UR47, -0x2, URZ ;  /* 0xfffffffe2f2f7890 */ /* 0x000fe2000fffe03f */
[----:B------:R-:W-:Y:S01]  /*5170*/  UMOV UR52, UR43 ;  /* 0x0000002b00347c82 */ /* 0x000fe20008000000 */
[----:B------:R-:W-:-:S10]  /*5180*/  UMOV UR50, UR51 ;  /* 0x0000003300327c82 */ /* 0x000fd40008000000 */
.L_x_25:
[----:B------:R-:W-:Y:S01]  /*5190*/  ISETP.NE.AND P2, PT, RZ, UR37, PT ;  /* 0x00000025ff007c0c */ /* 0x000fe2000bf45270 */
[----:B------:R-:W-:-:S04]  /*51a0*/  UISETP.NE.AND UP0, UPT, UR50, 0x1, UPT ;  /* 0x000000013200788c */ /* 0x000fc8000bf05270 */
[----:B------:R-:W-:-:S04]  /*51b0*/  USEL UR43, URZ, 0x1, UP0 ;  /* 0x000000013f2b7887 */ /* 0x000fc80008000000 */
[----:B------:R-:W-:-:S04]  /*51c0*/  ULOP3.LUT UR43, UR52, UR43, URZ, 0x3c, !UPT ;  /* 0x0000002b342b7292 */ /* 0x000fc8000f8e3c3f */
[----:B------:R-:W-:Y:S08]  /*51d0*/  @P2 BRA `(.L_x_16) ;  /* 0x0000000000382947 */ /* 0x000ff00003800000 */
[----:B------:R-:W-:Y:S05]  /*51e0*/  @!P0 BRA `(.L_x_17) ;  /* 0x0000000000048947 */ /* 0x000fea0003800000 */
[----:B------:R-:W-:Y:S01]  /*51f0*/  BPT.TRAP 0x1 ;  /* 0x000000040000795c */ /* 0x000fe20000300000 */
.L_x_17:
[----:B------:R-:W-:Y:S01]  /*5200*/  UIADD3 UR6, UR50, 0x1, URZ ;  /* 0x0000000132067890 */ /* 0x000fe2000fffe03f */
[----:B------:R-:W-:-:S03]  /*5210*/  IMAD.U32 R7, RZ, RZ, UR43 ;  /* 0x0000002bff077e24 */ /* 0x000fc6000f8e00ff */
[----:B------:R-:W-:Y:S02]  /*5220*/  UISETP.NE.AND UP0, UPT, UR6, 0x2, UPT ;  /* 0x000000020600788c */ /* 0x000fe4000bf05270 */
[----:B------:R-:W-:Y:S02]  /*5230*/  SHF.L.U32 R7, R7, 0x1f, RZ ;  /* 0x0000001f07077819 */ /* 0x000fe400000006ff */
[----:B------:R-:W-:-:S04]  /*5240*/  USEL UR6, UR6, URZ, UP0 ;  /* 0x0000003f06067287 */ /* 0x000fc80008000000 */
[----:B------:R-:W-:-:S09]  /*5250*/  ULEA UR6, UR6, UR39, 0x3 ;  /* 0x0000002706067291 */ /* 0x000fd2000f8e183f */
[----:B------:R0:W1:Y:S01]  /*5260*/  SYNCS.PHASECHK.TRANS64.TRYWAIT P1, [UR6+0x29830], R7 ;  /* 0x02983007ff0075a7 */ /* 0x0000620008020146 */
[----:B------:R-:W-:Y:S05]  /*5270*/  @!P0 BRA `(.L_x_18) ;  /* 0x0000000000048947 */ /* 0x000fea0003800000 */
[----:B------:R-:W-:Y:S01]  /*5280*/  BPT.TRAP 0x1 ;  /* 0x000000040000795c */ /* 0x000fe20000300000 */
.L_x_18:
[----:B-1----:R-:W-:Y:S05]  /*5290*/  @P1 BRA `(.L_x_16) ;  /* 0x0000000000081947 */ /* 0x002fea0003800000 */
[----:B------:R-:W1:Y:S02]  /*52a0*/  SYNCS.PHASECHK.TRANS64.TRYWAIT P1, [UR6+0x29830], R7 ;  /* 0x02983007ff0075a7 */ /* 0x000e640008020146 */
[----:B-1----:R-:W-:Y:S05]  /*52b0*/  @!P1 BRA `(.L_x_19) ;  /* 0x0000009000609947 */ /* 0x002fea0003800000 */
.L_x_16:
[----:B01----:R-:W-:Y:S01]  /*52c0*/  VIADD R7, R22, 0x8 ;  /* 0x0000000816077836 */ /* 0x003fe20000000000 */
[----:B------:R-:W-:Y:S01]  /*52d0*/  UIADD3 UR51, UR50, 0x1, URZ ;  /* 0x0000000132337890 */ /* 0x000fe2000fffe03f */
[----:B------:R-:W-:Y:S01]  /*52e0*/  UMOV UR27, 0x80000020 ;  /* 0x80000020001b7882 */ /* 0x000fe20000000000 */
[----:B------:R-:W-:Y:S02]  /*52f0*/  UMOV UR28, UR24 ;  /* 0x00000018001c7c82 */ /* 0x000fe40008000000 */
[----:B------:R0:W-:Y:S01]  /*5300*/  BAR.SYNC.DEFER_BLOCKING R7, 0x100 ;  /* 0x000400070000751d */ /* 0x0001e20000010000 */
[----:B------:R-:W-:-:S04]  /*5310*/  UISETP.NE.AND UP0, UPT, UR51, 0x2, UPT ;  /* 0x000000023300788c */ /* 0x000fc8000bf05270 */
[----:B------:R-:W-:Y:S01]  /*5320*/  USEL UR51, UR51, URZ, UP0 ;  /* 0x0000003f33337287 */ /* 0x000fe20008000000 */
[----:B------:R-:W-:Y:S01]  /*5330*/  UMOV UR29, UR25 ;  /* 0x00000019001d7c82 */ /* 0x000fe20008000000 */
[----:B------:R-:W-:Y:S02]  /*5340*/  UMOV UR31, 0x80000020 ;  /* 0x80000020001f7882 */ /* 0x000fe40000000000 */
[----:B------:R-:W-:Y:S01]  /*5350*/  UIMAD UR53, UR51, 0x780, UR46 ;  /* 0x00000780333578a4 */ /* 0x000fe2000f8e022e */
[----:B------:R-:W-:Y:S01]  /*5360*/  UMOV UR32, UR24 ;  /* 0x0000001800207c82 */ /* 0x000fe20008000000 */
[----:B------:R-:W-:Y:S02]  /*5370*/  UMOV UR33, UR25 ;  /* 0x0000001900217c82 */ /* 0x000fe40008000000 */
[----:B------:R-:W-:Y:S02]  /*5380*/  UIADD3 UR30, UR53, 0x80, URZ ;  /* 0x00000080351e7890 */ /* 0x000fe4000fffe03f */
[----:B------:R-:W-:-:S02]  /*5390*/  UIADD3 UR34, UR53, 0x100, URZ ;  /* 0x0000010035227890 */ /* 0x000fc4000fffe03f */
[----:B------:R-:W-:Y:S01]  /*53a0*/  UMOV UR26, UR53 ;  /* 0x00000035001a7c82 */ /* 0x000fe20008000000 */
[----:B------:R-:W-:Y:S01]  /*53b0*/  UMOV UR35, 0x80000020 ;  /* 0x8000002000237882 */ /* 0x000fe20000000000 */
[----:B------:R-:W-:Y:S01]  /*53c0*/  UIADD3 UR6, UR53, 0x200, URZ ;  /* 0x0000020035067890 */ /* 0x000fe2000fffe03f */
[----:B------:R-:W-:Y:S01]  /*53d0*/  UMOV UR7, 0x80000020 ;  /* 0x8000002000077882 */ /* 0x000fe20000000000 */
[----:B------:R-:W-:Y:S01]  /*53e0*/  UIADD3 UR10, UR53, 0x202, URZ ;  /* 0x00000202350a7890 */ /* 0x000fe2000fffe03f */
[----:B------:R-:W-:Y:S01]  /*53f0*/  WARPGROUP.ARRIVE ;  /* 0x00000000000079c5 */ /* 0x000fe20000000000 */
[----:B------:R-:W-:Y:S01]  /*5400*/  UMOV UR11, 0x80000020 ;  /* 0x80000020000b7882 */ /* 0x000fe20000000000 */
[----:B------:R-:W-:Y:S01]  /*5410*/  UIADD3 UR14, UR53, 0x282, URZ ;  /* 0x00000282350e7890 */ /* 0x000fe2000fffe03f */
[----:B------:R-:W-:Y:S01]  /*5420*/  UMOV UR15, 0x80000020 ;  /* 0x80000020000f7882 */ /* 0x000fe20000000000 */
[----:B------:R-:W-:Y:S02]  /*5430*/  UIADD3 UR18, UR53, 0x500, URZ ;  /* 0x0000050035127890 */ /* 0x000fe4000fffe03f */
[----:B------:R-:W-:Y:S01]  /*5440*/  QGMMA.64x32x32.F32.E4M3.E4M3 R152, gdesc[UR24], RZ, !UPT, gsb0 ;  /* 0x00600000189879f3 */ /* 0x000fe2000c0008ff */
[----:B------:R-:W-:Y:S01]  /*5450*/  UIADD3 UR26, UR53, 0x180, URZ ;  /* 0x00000180351a7890 */ /* 0x000fe2000fffe03f */
[----:B------:R-:W-:Y:S01]  /*5460*/  UMOV UR27, 0x80000020 ;  /* 0x80000020001b7882 */ /* 0x000fe20000000000 */
[----:B------:R-:W-:Y:S01]  /*5470*/  UMOV UR19, 0x80000020 ;  /* 0x8000002000137882 */ /* 0x000fe20000000000 */
[----:B------:R-:W-:Y:S01]  /*5480*/  UIADD3 UR22, UR53, 0x502, URZ ;  /* 0x0000050235167890 */ /* 0x000fe2000fffe03f */
[----:B------:R-:W-:Y:S01]  /*5490*/  UMOV UR23, 0x80000020 ;  /* 0x8000002000177882 */ /* 0x000fe20000000000 */
[----:B------:R-:W-:-:S02]  /*54a0*/  WARPGROUP.DEPBAR.LE gsb0, 0x0 ;  /* 0x00008000000079c5 */ /* 0x000fc40000010000 */
        /* <DEDUP_REMOVED lines=16> */
[----:B------:R-:W-:Y:S01]  /*55b0*/  UMOV UR26, UR6 ;  /* 0x00000006001a7c82 */ /* 0x000fe20008000000 */
[----:B------:R-:W-:Y:S01]  /*55c0*/  UMOV UR27, 0x80000020 ;  /* 0x80000020001b7882 */ /* 0x000fe20000000000 */
[----:B------:R-:W-:Y:S01]  /*55d0*/  UIADD3 UR6, UR53, 0x2, URZ ;  /* 0x0000000235067890 */ /* 0x000fe2000fffe03f */
        /* <DEDUP_REMOVED lines=25> */
[----:B------:R-:W-:Y:S01]  /*5770*/  UMOV UR6, UR10 ;  /* 0x0000000a00067c82 */ /* 0x000fe20008000000 */
[----:B------:R-:W-:Y:S01]  /*5780*/  UMOV UR7, 0x80000020 ;  /* 0x8000002000077882 */ /* 0x000fe20000000000 */
[----:B------:R-:W-:Y:S01]  /*5790*/  UIADD3 UR10, UR53, 0x280, URZ ;  /* 0x00000280350a7890 */ /* 0x000fe2000fffe03f */
        /* <DEDUP_REMOVED lines=92> */
[----:B------:R-:W-:Y:S01]  /*5d60*/  UIADD3 UR53, UR53, 0x702, URZ ;  /* 0x0000070235357890 */ /* 0x000fe2000fffe03f */
        /* <DEDUP_REMOVED lines=15> */
[----:B0-----:R-:W-:Y:S05]  /*5e60*/  @P2 BRA `(.L_x_20) ;  /* 0x00000000002c2947 */ /* 0x001fea0003800000 */
[----:B------:R-:W-:Y:S05]  /*5e70*/  @!P0 BRA `(.L_x_21) ;  /* 0x0000000000048947 */ /* 0x000fea0003800000 */
[----:B------:R-:W-:Y:S01]  /*5e80*/  BPT.TRAP 0x1 ;  /* 0x000000040000795c */ /* 0x000fe20000300000 */
.L_x_21:
[----:B------:R-:W-:Y:S01]  /*5e90*/  ULEA UR6, UR50, UR39, 0x3 ;  /* 0x0000002732067291 */ /* 0x000fe2000f8e183f */
[----:B------:R-:W-:-:S05]  /*5ea0*/  IMAD.U32 R7, RZ, RZ, UR52 ;  /* 0x00000034ff077e24 */ /* 0x000fca000f8e00ff */
[----:B------:R-:W-:-:S04]  /*5eb0*/  SHF.L.U32 R7, R7, 0x1f, RZ ;  /* 0x0000001f07077819 */ /* 0x000fc800000006ff */
[----:B------:R0:W1:Y:S01]  /*5ec0*/  SYNCS.PHASECHK.TRANS64.TRYWAIT P1, [UR6+0x29850], R7 ;  /* 0x02985007ff0075a7 */ /* 0x0000620008020146 */
[----:B------:R-:W-:Y:S05]  /*5ed0*/  @!P0 BRA `(.L_x_22) ;  /* 0x0000000000048947 */ /* 0x000fea0003800000 */
[----:B------:R-:W-:Y:S01]  /*5ee0*/  BPT.TRAP 0x1 ;  /* 0x000000040000795c */ /* 0x000fe20000300000 */
.L_x_22:
[----:B-1----:R-:W-:Y:S05]  /*5ef0*/  @P1 BRA `(.L_x_20) ;  /* 0x0000000000081947 */ /* 0x002fea0003800000 */
[----:B------:R-:W1:Y:S02]  /*5f00*/  SYNCS.PHASECHK.TRANS64.TRYWAIT P1, [UR6+0x29850], R7 ;  /* 0x02985007ff0075a7 */ /* 0x000e640008020146 */
[----:B-1----:R-:W-:Y:S05]  /*5f10*/  @!P1 BRA `(.L_x_23) ;  /* 0x0000008400609947 */ /* 0x002fea0003800000 */
.L_x_20:
[----:B------:R-:W-:Y:S01]  /*5f20*/  UIADD3 UR6, UR39, 0x400, URZ ;  /* 0x0000040027067890 */ /* 0x000fe2000fffe03f */
[----:B------:R-:W-:Y:S01]  /*5f30*/  WARPGROUP.ARRIVE ;  /* 0x00000000000079c5 */ /* 0x000fe20000000000 */
[----:B------:R-:W-:Y:S01]  /*5f40*/  UMOV UR7, 0xc0000010 ;  /* 0xc000001000077882 */ /* 0x000fe20000000000 */
[C---:B-1----:R-:W-:Y:S01]  /*5f50*/  FMUL.FTZ R8, R0.reuse, R152 ;  /* 0x0000009800087220 */ /* 0x042fe20000410000 */
[----:B------:R-:W-:Y:S01]  /*5f60*/  USHF.R.U32.HI UR6, URZ, 0x4, UR6 ;  /* 0x000000043f067899 */ /* 0x000fe20008011606 */
[C---:B------:R-:W-:Y:S01]  /*5f70*/  FMUL.FTZ R9, R0.reuse, R154 ;  /* 0x0000009a00097220 */ /* 0x040fe20000410000 */
[C---:B0-----:R-:W-:Y:S01]  /*5f80*/  FMUL.FTZ R7, R0.reuse, R153 ;  /* 0x0000009900077220 */ /* 0x041fe20000410000 */
[C---:B------:R-:W-:Y:S01]  /*5f90*/  FMUL.FTZ R10, R0.reuse, R155 ;  /* 0x0000009b000a7220 */ /* 0x040fe20000410000 */
[----:B------:R-:W-:Y:S01]  /*5fa0*/  ULOP3.LUT UR6, UR6, 0x3fff, URZ, 0xc0, !UPT ;  /* 0x00003fff06067892 */ /* 0x000fe2000f8ec03f */
[----:B------:R-:W0:Y:S01]  /*5fb0*/  MUFU.TANH R8, R8 ;  /* 0x0000000800087308 */ /* 0x000e220000002400 */
[C---:B------:R-:W-:Y:S01]  /*5fc0*/  FMUL.FTZ R11, R0.reuse, R156 ;  /* 0x0000009c000b7220 */ /* 0x040fe20000410000 */
[C---:B------:R-:W-:Y:S01]  /*5fd0*/  FMUL.FTZ R13, R0.reuse, R158 ;  /* 0x0000009e000d7220 */ /* 0x040fe20000410000 */
[----:B------:R-:W-:Y:S01]  /*5fe0*/  ULOP3.LUT UR6, UR6, 0x10000, URZ, 0xfc, !UPT ;  /* 0x0001000006067892 */ /* 0x000fe2000f8efc3f */
[C---:B------:R-:W-:Y:S01]  /*5ff0*/  FMUL.FTZ R12, R0.reuse, R157 ;  /* 0x0000009d000c7220 */ /* 0x040fe20000410000 */
[C---:B------:R-:W-:Y:S01]  /*6000*/  FMUL.FTZ R14, R0.reuse, R159 ;  /* 0x0000009f000e7220 */ /* 0x040fe20000410000 */
[C---:B------:R-:W-:Y:S01]  /*6010*/  FMUL.FTZ R15, R0.reuse, R160 ;  /* 0x000000a0000f7220 */ /* 0x040fe20000410000 */
[----:B------:R-:W-:Y:S01]  /*6020*/  UIMAD UR10, UR50, 0x500, UR6 ;  /* 0x00000500320a78a4 */ /* 0x000fe2000f8e0206 */
[----:B------:R-:W1:Y:S01]  /*6030*/  MUFU.TANH R9, R9 ;  /* 0x0000000900097308 */ /* 0x000e620000002400 */
[C---:B------:R-:W-:Y:S01]  /*6040*/  FMUL.FTZ R21, R0.reuse, R162 ;  /* 0x000000a200157220 */ /* 0x040fe20000410000 */
[C---:B------:R-:W-:Y:S01]  /*6050*/  FMUL.FTZ R20, R0.reuse, R161 ;  /* 0x000000a100147220 */ /* 0x040fe20000410000 */
[C---:B------:R-:W-:Y:S01]  /*6060*/  FMUL.FTZ R156, R0.reuse, R167 ;  /* 0x000000a7009c7220 */ /* 0x040fe20000410000 */
[C---:B------:R-:W-:Y:S01]  /*6070*/  FMUL.FTZ R167, R0.reuse, R104 ;  /* 0x0000006800a77220 */ /* 0x040fe20000410000 */
[C---:B------:R-:W-:Y:S01]  /*6080*/  FMUL.FTZ R152, R0.reuse, R163 ;  /* 0x000000a300987220 */ /* 0x040fe20000410000 */
[----:B------:R-:W-:Y:S01]  /*6090*/  UMOV UR6, UR10 ;  /* 0x0000000a00067c82 */ /* 0x000fe20008000000 */
[----:B------:R-:W-:Y:S01]  /*60a0*/  FMUL.FTZ R153, R0, R164 ;  /* 0x000000a400997220 */ /* 0x000fe20000410000 */
[----:B------:R-:W-:Y:S01]  /*60b0*/  QGMMA.64x128x32.F32.E4M3.E4M3 R24, R172, gdesc[UR4], R24, gsb0 ;  /* 0x01e00004ac187df3 */ /* 0x000fe20008000818 */
[----:B------:R-:W-:Y:S01]  /*60c0*/  UIADD3 UR6, UR10, 0x100, URZ ;  /* 0x000001000a067890 */ /* 0x000fe2000fffe03f */
[----:B------:R-:W2:Y:S01]  /*60d0*/  MUFU.TANH R7, R7 ;  /* 0x0000000700077308 */ /* 0x000ea20000002400 */
[----:B------:R-:W-:Y:S01]  /*60e0*/  UMOV UR7, 0xc0000010 ;  /* 0xc000001000077882 */ /* 0x000fe20000000000 */
[----:B0-----:R-:W-:Y:S01]  /*60f0*/  FMNMX.FTZ R104, R8, R3, !PT ;  /* 0x0000000308687209 */ /* 0x001fe20007810000 */
[C---:B------:R-:W-:Y:S01]  /*6100*/  FMUL.FTZ R155, R0.reuse, R166 ;  /* 0x000000a6009b7220 */ /* 0x040fe20000410000 */
[C---:B------:R-:W-:Y:S01]  /*6110*/  FMUL.FTZ R154, R0.reuse, R165 ;  /* 0x000000a5009a7220 */ /* 0x040fe20000410000 */
[C---:B------:R-:W-:Y:S01]  /*6120*/  FMUL.FTZ R193, R0.reuse, R106 ;  /* 0x0000006a00c17220 */ /* 0x040fe20000410000 */
[C---:B------:R-:W-:Y:S01]  /*6130*/  FMUL.FTZ R136, R0.reuse, R136 ;  /* 0x0000008800887220 */ /* 0x040fe20000410000 */
[----:B-1----:R-:W-:Y:S01]  /*6140*/  FMNMX.FTZ R203, R9, R6, !PT ;  /* 0x0000000609cb7209 */ /* 0x002fe20007810000 */
[----:B------:R-:W0:Y:S01]  /*6150*/  MUFU.TANH R10, R10 ;  /* 0x0000000a000a7308 */ /* 0x000e220000002400 */
[C---:B------:R-:W-:Y:S01]  /*6160*/  FMUL.FTZ R138, R0.reuse, R138 ;  /* 0x0000008a008a7220 */ /* 0x040fe20000410000 */
[C---:B------:R-:W-:Y:S01]  /*6170*/  FMUL.FTZ R137, R0.reuse, R137 ;  /* 0x0000008900897220 */ /* 0x040fe20000410000 */
[C---:B------:R-:W-:Y:S01]  /*6180*/  FMUL.FTZ R140, R0.reuse, R140 ;  /* 0x0000008c008c7220 */ /* 0x040fe20000410000 */
[C---:B------:R-:W-:Y:S01]  /*6190*/  FMUL.FTZ R211, R0.reuse, R88 ;  /* 0x0000005800d37220 */ /* 0x040fe20000410000 */
[C---:B------:R-:W-:Y:S01]  /*61a0*/  FMUL.FTZ R139, R0.reuse, R139 ;  /* 0x0000008b008b7220 */ /* 0x040fe20000410000 */
[C---:B------:R-:W-:Y:S01]  /*61b0*/  FMUL.FTZ R141, R0.reuse, R141 ;  /* 0x0000008d008d7220 */ /* 0x040fe20000410000 */
[C---:B------:R-:W-:Y:S01]  /*61c0*/  FMUL.FTZ R142, R0.reuse, R142 ;  /* 0x0000008e008e7220 */ /* 0x040fe20000410000 */
[----:B------:R-:W1:Y:S01]  /*61d0*/  MUFU.TANH R11, R11 ;  /* 0x0000000b000b7308 */ /* 0x000e620000002400 */
[----:B--2---:R-:W-:Y:S01]  /*61e0*/  FMNMX.FTZ R104, R7, R104, !PT ;  /* 0x0000006807687209 */ /* 0x004fe20007810000 */
[C---:B------:R-:W-:Y:S01]  /*61f0*/  FMUL.FTZ R144, R0.reuse, R144 ;  /* 0x0000009000907220 */ /* 0x040fe20000410000 */
[C---:B------:R-:W-:Y:S01]  /*6200*/  FMUL.FTZ R213, R0.reuse, R89 ;  /* 0x0000005900d57220 */ /* 0x040fe20000410000 */
[C---:B------:R-:W-:Y:S01]  /*6210*/  FMUL.FTZ R143, R0.reuse, R143 ;  /* 0x0000008f008f7220 */ /* 0x040fe20000410000 */
[C---:B------:R-:W-:Y:S01]  /*6220*/  FMUL.FTZ R145, R0.reuse, R145 ;  /* 0x0000009100917220 */ /* 0x040fe20000410000 */
[C---:B------:R-:W-:Y:S01]  /*6230*/  FMUL.FTZ R146, R0.reuse, R146 ;  /* 0x0000009200927220 */ /* 0x040fe20000410000 */
[----:B------:R-:W-:Y:S01]  /*6240*/  FMUL.FTZ R148, R0, R148 ;  /* 0x0000009400947220 */ /* 0x000fe20000410000 */
[----:B------:R-:W2:Y:S01]  /*6250*/  MUFU.TANH R13, R13 ;  /* 0x0000000d000d7308 */ /* 0x000ea20000002400 */
[----:B0-----:R-:W-:Y:S01]  /*6260*/  FMNMX.FTZ R106, R10, R203, !PT ;  /* 0x000000cb0a6a7209 */ /* 0x001fe20007810000 */
[C---:B------:R-:W-:Y:S01]  /*6270*/  FMUL.FTZ R147, R0.reuse, R147 ;  /* 0x0000009300937220 */ /* 0x040fe20000410000 */
[C---:B------:R-:W-:Y:S01]  /*6280*/  FMUL.FTZ R149, R0.reuse, R149 ;  /* 0x0000009500957220 */ /* 0x040fe20000410000 */
[C---:B------:R-:W-:Y:S01]  /*6290*/  FMUL.FTZ R150, R0.reuse, R150 ;  /* 0x0000009600967220 */ /* 0x040fe20000410000 */
[C---:B------:R-:W-:Y:S01]  /*62a0*/  FMUL.FTZ R120, R0.reuse, R120 ;  /* 0x0000007800787220 */ /* 0x040fe20000410000 */
[C---:B------:R-:W-:Y:S01]  /*62b0*/  FMUL.FTZ R151, R0.reuse, R151 ;  /* 0x0000009700977220 */ /* 0x040fe20000410000 */
[C---:B------:R-:W-:Y:S01]  /*62c0*/  FMUL.FTZ R121, R0.reuse, R121 ;  /* 0x0000007900797220 */ /* 0x040fe20000410000 */
[----:B------:R-:W0:Y:S01]  /*62d0*/  MUFU.TANH R12, R12 ;  /* 0x0000000c000c7308 */ /* 0x000e220000002400 */
[----:B-1----:R-:W-:Y:S01]  /*62e0*/  FMNMX.FTZ R203, R11, R104, !PT ;  /* 0x000000680bcb7209 */ /* 0x002fe20007810000 */
        /* <DEDUP_REMOVED lines=21> */
[----:B------:R-:W-:Y:S01]  /*6440*/  FMUL.FTZ R109, R0, R109 ;  /* 0x0000006d006d7220 */ /* 0x000fe20000410000 */
        /* <DEDUP_REMOVED lines=15> */
[C---:B------:R-:W-:Y:S01]  /*6540*/  FMUL.FTZ R93, R0.reuse, R94 ;  /* 0x0000005e005d7220 */ /* 0x040fe20000410000 */
        /* <DEDUP_REMOVED lines=12> */
[----:B------:R-:W-:Y:S01]  /*6610*/  FMUL.FTZ R103, R0, R103 ;  /* 0x0000006700677220 */ /* 0x000fe20000410000 */
[----:B------:R-:W1:Y:S03]  /*6620*/  S2R R194, SR_TID.X ;  /* 0x0000000000c27919 */ /* 0x000e660000002100 */
[----:B------:R-:W3:Y:S01]  /*6630*/  MUFU.TANH R155, R155 ;  /* 0x0000009b009b7308 */ /* 0x000ee20000002400 */
[----:B--2---:R-:W-:Y:S01]  /*6640*/  FMNMX.FTZ R104, R152, R205, !PT ;  /* 0x000000cd98687209 */ /* 0x004fe20007810000 */
[----:B------:R-:W-:-:S06]  /*6650*/  FMUL.FTZ R205, R0, R91 ;  /* 0x0000005b00cd7220 */ /* 0x000fcc0000410000 */
[----:B------:R-:W2:Y:S01]  /*6660*/  MUFU.TANH R154, R154 ;  /* 0x0000009a009a7308 */ /* 0x000ea20000002400 */
[----:B0-----:R-:W-:-:S07]  /*6670*/  FMNMX.FTZ R203, R153, R88, !PT ;  /* 0x0000005899cb7209 */ /* 0x001fce0007810000 */
[----:B------:R-:W0:Y:S01]  /*6680*/  MUFU.TANH R156, R156 ;  /* 0x0000009c009c7308 */ /* 0x000e220000002400 */
[----:B---3--:R-:W-:-:S07]  /*6690*/  FMNMX.FTZ R89, R155, R104, !PT ;  /* 0x000000689b597209 */ /* 0x008fce0007810000 */
[----:B------:R-:W3:Y:S01]  /*66a0*/  MUFU.TANH R136, R136 ;  /* 0x0000008800887308 */ /* 0x000ee20000002400 */
[----:B--2---:R-:W-:Y:S02]  /*66b0*/  FMNMX.FTZ R203, R154, R203, !PT ;  /* 0x000000cb9acb7209 */ /* 0x004fe40007810000 */
[----:B-1----:R-:W-:-:S05]  /*66c0*/  LOP3.LUT P1, RZ, R194, 0x7f, RZ, 0xc0, !PT ;  /* 0x0000007fc2ff7812 */ /* 0x002fca000782c0ff */
[----:B------:R-:W1:Y:S01]  /*66d0*/  MUFU.TANH R138, R138 ;  /* 0x0000008a008a7308 */ /* 0x000e620000002400 */
[----:B0-----:R-:W-:-:S07]  /*66e0*/  FMNMX.FTZ R89, R156, R89, !PT ;  /* 0x000000599c597209 */ /* 0x001fce0007810000 */
[----:B------:R-:W0:Y:S01]  /*66f0*/  MUFU.TANH R137, R137 ;  /* 0x0000008900897308 */ /* 0x000e220000002400 */
[----:B---3--:R-:W-:Y:S01]  /*6700*/  FMNMX.FTZ R88, R136, R203, !PT ;  /* 0x000000cb88587209 */ /* 0x008fe20007810000 */
[----:B------:R-:W-:-:S06]  /*6710*/  FMUL.FTZ R203, R0, R90 ;  /* 0x0000005a00cb7220 */ /* 0x000fcc0000410000 */
[----:B------:R-:W2:Y:S01]  /*6720*/  MUFU.TANH R140, R140 ;  /* 0x0000008c008c7308 */ /* 0x000ea20000002400 */
[----:B-1----:R-:W-:Y:S01]  /*6730*/  FMNMX.FTZ R90, R138, R89, !PT ;  /* 0x000000598a5a7209 */ /* 0x002fe20007810000 */
[----:B------:R-:W-:Y:S02]  /*6740*/  WARPGROUP.DEPBAR.LE gsb0, 0x0 ;  /* 0x00008000000079c5 */ /* 0x000fe40000010000 */
[----:B------:R-:W-:-:S04]  /*6750*/  WARPGROUP.ARRIVE ;  /* 0x00000000000079c5 */ /* 0x000fc80000000000 */
[----:B------:R-:W1:Y:S01]  /*6760*/  MUFU.TANH R139, R139 ;  /* 0x0000008b008b7308 */ /* 0x000e620000002400 */
[----:B0-----:R-:W-:Y:S01]  /*6770*/  FMNMX.FTZ R89, R137, R88, !PT ;  /* 0x0000005889597209 */ /* 0x001fe20007810000 */
[----:B------:R-:W-:Y:S01]  /*6780*/  QGMMA.64x128x32.F32.E4M3.E4M3 R24, R176, gdesc[UR4], R24, gsb0 ;  /* 0x01e00004b0187df3 */ /* 0x000fe20008000818 */
[----:B------:R-:W-:Y:S01]  /*6790*/  UIADD3 UR6, UR10, 0x200, URZ ;  /* 0x000002000a067890 */ /* 0x000fe2000fffe03f */
[----:B------:R-:W-:-:S04]  /*67a0*/  UMOV UR7, 0xc0000010 ;  /* 0xc000001000077882 */ /* 0x000fc80000000000 */
[----:B------:R-:W0:Y:S01]  /*67b0*/  MUFU.TANH R141, R141 ;  /* 0x0000008d008d7308 */ /* 0x000e220000002400 */
[----:B--2---:R-:W-:-:S07]  /*67c0*/  FMNMX.FTZ R88, R140, R89, !PT ;  /* 0x000000598c587209 */ /* 0x004fce0007810000 */
[----:B------:R-:W2:Y:S01]  /*67d0*/  MUFU.TANH R142, R142 ;  /* 0x0000008e008e7308 */ /* 0x000ea20000002400 */
[----:B-1----:R-:W-:-:S07]  /*67e0*/  FMNMX.FTZ R215, R139, R90, !PT ;  /* 0x0000005a8bd77209 */ /* 0x002fce0007810000 */
[----:B------:R-:W1:Y:S01]  /*67f0*/  MUFU.TANH R144, R144 ;  /* 0x0000009000907308 */ /* 0x000e620000002400 */
[----:B0-----:R-:W-:-:S07]  /*6800*/  FMNMX.FTZ R89, R141, R88, !PT ;  /* 0x000000588d597209 */ /* 0x001fce0007810000 */
[----:B------:R-:W0:Y:S01]  /*6810*/  MUFU.TANH R143, R143 ;  /* 0x0000008f008f7308 */ /* 0x000e220000002400 */
[----:B--2---:R-:W-:Y:S01]  /*6820*/  FMNMX.FTZ R90, R142, R215, !PT ;  /* 0x000000d78e5a7209 */ /* 0x004fe20007810000 */
[----:B------:R-:W-:-:S06]  /*6830*/  FMUL.FTZ R215, R0, R92 ;  /* 0x0000005c00d77220 */ /* 0x000fcc0000410000 */
[----:B------:R-:W2:Y:S01]  /*6840*/  MUFU.TANH R145, R145 ;  /* 0x0000009100917308 */ /* 0x000ea20000002400 */
[----:B-1----:R-:W-:-:S07]  /*6850*/  FMNMX.FTZ R88, R144, R89, !PT ;  /* 0x0000005990587209 */ /* 0x002fce0007810000 */
[----:B------:R-:W1:Y:S01]  /*6860*/  MUFU.TANH R146, R146 ;  /* 0x0000009200927308 */ /* 0x000e620000002400 */
[----:B0-----:R-:W-:-:S07]  /*6870*/  FMNMX.FTZ R91, R143, R90, !PT ;  /* 0x0000005a8f5b7209 */ /* 0x001fce0007810000 */
[----:B------:R-:W0:Y:S01]  /*6880*/  MUFU.TANH R148, R148 ;  /* 0x0000009400947308 */ /* 0x000e220000002400 */
[----:B--2---:R-:W-:-:S07]  /*6890*/  FMNMX.FTZ R89, R145, R88, !PT ;  /* 0x0000005891597209 */ /* 0x004fce0007810000 */
        /* <DEDUP_REMOVED lines=21> */
[----:B0-----:R-:W-:Y:S01]  /*69f0*/  FMNMX.FTZ R90, R123, R90, !PT ;  /* 0x0000005a7b5a7209 */ /* 0x001fe20007810000 */
[----:B------:R-:W-:Y:S02]  /*6a00*/  WARPGROUP.DEPBAR.LE gsb0, 0x0 ;  /* 0x00008000000079c5 */ /* 0x000fe40000010000 */
[----:B------:R-:W-:-:S04]  /*6a10*/  WARPGROUP.ARRIVE ;  /* 0x00000000000079c5 */ /* 0x000fc80000000000 */
[----:B------:R-:W0:Y:S01]  /*6a20*/  MUFU.TANH R159, R159 ;  /* 0x0000009f009f7308 */ /* 0x000e220000002400 */
[----:B--2---:R-:W-:Y:S01]  /*6a30*/  FMNMX.FTZ R88, R125, R88, !PT ;  /* 0x000000587d587209 */ /* 0x004fe20007810000 */
[----:B------:R-:W-:Y:S01]  /*6a40*/  QGMMA.64x128x32.F32.E4M3.E4M3 R24, R180, gdesc[UR4], R24, gsb0 ;  /* 0x01e00004b4187df3 */ /* 0x000fe20008000818 */
[----:B------:R-:W-:Y:S01]  /*6a50*/  UIADD3 UR6, UR10, 0x300, URZ ;  /* 0x000003000a067890 */ /* 0x000fe2000fffe03f */
[----:B------:R-:W-:-:S04]  /*6a60*/  UMOV UR7, 0xc0000010 ;  /* 0xc000001000077882 */ /* 0x000fc80000000000 */
        /* <DEDUP_REMOVED lines=36> */
[----:B------:R-:W-:Y:S02]  /*6cb0*/  WARPGROUP.DEPBAR.LE gsb0, 0x0 ;  /* 0x00008000000079c5 */ /* 0x000fe40000010000 */
[----:B------:R-:W-:-:S04]  /*6cc0*/  WARPGROUP.ARRIVE ;  /* 0x00000000000079c5 */ /* 0x000fc80000000000 */
[----:B------:R-:W2:Y:S01]  /*6cd0*/  MUFU.TANH R201, R201 ;  /* 0x000000c900c97308 */ /* 0x000ea20000002400 */
[----:B-1----:R-:W-:Y:S01]  /*6ce0*/  FMNMX.FTZ R90, R111, R90, !PT ;  /* 0x0000005a6f5a7209 */ /* 0x002fe20007810000 */
[----:B------:R-:W-:Y:S01]  /*6cf0*/  QGMMA.64x128x32.F32.E4M3.E4M3 R24, R184, gdesc[UR4], R24, gsb0 ;  /* 0x01e00004b8187df3 */ /* 0x000fe20008000818 */
[----:B------:R-:W-:Y:S01]  /*6d00*/  UIADD3 UR6, UR10, 0x400, URZ ;  /* 0x000004000a067890 */ /* 0x000fe2000fffe03f */
[----:B------:R-:W-:-:S04]  /*6d10*/  UMOV UR7, 0xc0000010 ;  /* 0xc000001000077882 */ /* 0x000fc80000000000 */
        /* <DEDUP_REMOVED lines=35> */
[----:B-1----:R-:W-:Y:S01]  /*6f50*/  FMNMX.FTZ R90, R97, R90, !PT ;  /* 0x0000005a615a7209 */ /* 0x002fe20007810000 */
[----:B------:R-:W-:Y:S02]  /*6f60*/  WARPGROUP.DEPBAR.LE gsb0, 0x0 ;  /* 0x00008000000079c5 */ /* 0x000fe40000010000 */
[----:B------:R-:W-:-:S04]  /*6f70*/  WARPGROUP.ARRIVE ;  /* 0x00000000000079c5 */ /* 0x000fc80000000000 */
[----:B------:R-:W1:Y:S01]  /*6f80*/  MUFU.TANH R225, R225 ;  /* 0x000000e100e17308 */ /* 0x000e620000002400 */
[----:B0-----:R-:W-:Y:S01]  /*6f90*/  FMNMX.FTZ R88, R223, R88, !PT ;  /* 0x00000058df587209 */ /* 0x001fe20007810000 */
[----:B------:R-:W-:Y:S06]  /*6fa0*/  QGMMA.64x128x32.F32.E4M3.E4M3 R24, R188, gdesc[UR4], R24, gsb0 ;  /* 0x01e00004bc187df3 */ /* 0x000fec0008000818 */
[----:B------:R-:W0:Y:S01]  /*6fb0*/  MUFU.TANH R101, R101 ;  /* 0x0000006500657308 */ /* 0x000e220000002400 */
[----:B--2---:R-:W-:-:S07]  /*6fc0*/  FMNMX.FTZ R90, R99, R90, !PT ;  /* 0x0000005a635a7209 */ /* 0x004fce0007810000 */
[----:B------:R-:W2:Y:S01]  /*6fd0*/  MUFU.TANH R103, R103 ;  /* 0x0000006700677308 */ /* 0x000ea20000002400 */
[----:B-1----:R-:W-:Y:S02]  /*6fe0*/  FMNMX.FTZ R92, R225, R88, !PT ;  /* 0x00000058e15c7209 */ /* 0x002fe40007810000 */
[----:B------:R-:W1:Y:S03]  /*6ff0*/  LDC R88, c[0x0][0x988] ;  /* 0x00026200ff587b82 */ /* 0x000e660000000800 */
[----:B------:R-:W3:Y:S01]  /*7000*/  SHFL.BFLY PT, R89, R92, 0x2, 0x1f ;  /* 0x0c401f005c597f89 */ /* 0x000ee200000e0000 */
[----:B0-----:R-:W-:-:S04]  /*7010*/  FMNMX.FTZ R90, R101, R90, !PT ;  /* 0x0000005a655a7209 */ /* 0x001fc80007810000 */
[----:B--2---:R-:W-:-:S05]  /*7020*/  FMNMX.FTZ R90, R103, R90, !PT ;  /* 0x0000005a675a7209 */ /* 0x004fca0007810000 */
[----:B------:R-:W0:Y:S01]  /*7030*/  SHFL.BFLY PT, R91, R90, 0x2, 0x1f ;  /* 0x0c401f005a5b7f89 */ /* 0x000e2200000e0000 */
[----:B---3--:R-:W-:-:S05]  /*7040*/  FMNMX.FTZ R94, R92, R89, !PT ;  /* 0x000000595c5e7209 */ /* 0x008fca0007810000 */
[----:B------:R-:W2:Y:S01]  /*7050*/  SHFL.BFLY PT, R89, R94, 0x1, 0x1f ;  /* 0x0c201f005e597f89 */ /* 0x000ea200000e0000 */
[----:B0-----:R-:W-:-:S05]  /*7060*/  FMNMX.FTZ R96, R90, R91, !PT ;  /* 0x0000005b5a607209 */ /* 0x001fca0007810000 */
[----:B------:R-:W0:Y:S01]  /*7070*/  SHFL.BFLY PT, R91, R96, 0x1, 0x1f ;  /* 0x0c201f00605b7f89 */ /* 0x000e2200000e0000 */
[----:B--2---:R-:W-:-:S05]  /*7080*/  FMNMX.FTZ R89, R94, R89, !PT ;  /* 0x000000595e597209 */ /* 0x004fca0007810000 */
[C---:B------:R-:W-:Y:S01]  /*7090*/  FADD.FTZ R3, -R89.reuse, R3 ;  /* 0x0000000359037221 */ /* 0x040fe20000010100 */
[----:B-1----:R-:W-:-:S03]  /*70a0*/  FFMA.FTZ R104, R89, R88, -8 ;  /* 0xc100000059687423 */ /* 0x002fc60000010058 */
[-C--:B------:R-:W-:Y:S01]  /*70b0*/  FMUL.FTZ R90, R3, R88.reuse ;  /* 0x00000058035a7220 */ /* 0x080fe20000410000 */
[----:B------:R-:W-:-:S01]  /*70c0*/  FFMA.FTZ R173, R8, R88, -R104 ;  /* 0x0000005808ad7223 */ /* 0x000fc20000010868 */
[-CC-:B------:R-:W-:Y:S01]  /*70d0*/  FFMA.FTZ R8, R7, R88.reuse, -R104.reuse ;  /* 0x0000005807087223 */ /* 0x180fe20000010868 */
[----:B------:R-:W-:-:S01]  /*70e0*/  FFMA.FTZ R7, R11, R88, -R104 ;  /* 0x000000580b077223 */ /* 0x000fc20000010868 */
[-CC-:B------:R-:W-:Y:S01]  /*70f0*/  FFMA.FTZ R11, R15, R88.reuse, -R104.reuse ;  /* 0x000000580f0b7223 */ /* 0x180fe20000010868 */
[----:B------:R-:W-:-:S01]  /*7100*/  FFMA.FTZ R15, R153, R88, -R104 ;  /* 0x00000058990f7223 */ /* 0x000fc20000010868 */
[-CC-:B------:R-:W-:Y:S01]  /*7110*/  FFMA.FTZ R100, R120, R88.reuse, -R104.reuse ;  /* 0x0000005878647223 */ /* 0x180fe20000010868 */
[----:B0-----:R-:W-:Y:S01]  /*7120*/  FMNMX.FTZ R91, R96, R91, !PT ;  /* 0x0000005b605b7209 */ /* 0x001fe20007810000 */
[-CC-:B------:R-:W-:Y:S01]  /*7130*/  FFMA.FTZ R102, R124, R88.reuse, -R104.reuse ;  /* 0x000000587c667223 */ /* 0x180fe20000010868 */
[----:B------:R-:W-:-:S01]  /*7140*/  FFMA.FTZ R106, R159, R88, -R104 ;  /* 0x000000589f6a7223 */ /* 0x000fc20000010868 */
[-CC-:B------:R-:W-:Y:S01]  /*7150*/  FFMA.FTZ R108, R163, R88.reuse, -R104.reuse ;  /* 0x00000058a36c7223 */ /* 0x180fe20000010868 */
[----:B------:R-:W-:-:S01]  /*7160*/  FFMA.FTZ R110, R167, R88, -R104 ;  /* 0x00000058a76e7223 */ /* 0x000fc20000010868 */
[----:B------:R-:W-:Y:S01]  /*7170*/  FADD.FTZ R3, -R91, R6 ;  /* 0x000000065b037221 */ /* 0x000fe20000010100 */
[----:B------:R-:W-:-:S01]  /*7180*/  FFMA.FTZ R12, R12, R88, -R104 ;  /* 0x000000580c0c7223 */ /* 0x000fc20000010868 */
[----:B------:R0:W-:Y:S01]  /*7190*/  MUFU.EX2 R6, R90 ;  /* 0x0000005a00067308 */ /* 0x0001e20000000800 */
[----:B------:R-:W-:-:S01]  /*71a0*/  FFMA.FTZ R20, R20, R88, -R104 ;  /* 0x0000005814147223 */ /* 0x000fc20000010868 */
[-CC-:B------:R-:W-:Y:S01]  /*71b0*/  FFMA.FTZ R92, R136, R88.reuse, -R104.reuse ;  /* 0x00000058885c7223 */ /* 0x180fe20000010868 */
[----:B------:R-:W-:-:S01]  /*71c0*/  FFMA.FTZ R137, R137, R88, -R104 ;  /* 0x0000005889897223 */ /* 0x000fc20000010868 */
[-CC-:B------:R-:W-:Y:S01]  /*71d0*/  FFMA.FTZ R94, R140, R88.reuse, -R104.reuse ;  /* 0x000000588c5e7223 */ /* 0x180fe20000010868 */
[----:B------:R-:W-:-:S01]  /*71e0*/  FFMA.FTZ R141, R141, R88, -R104 ;  /* 0x000000588d8d7223 */ /* 0x000fc20000010868 */
[-CC-:B------:R-:W-:Y:S01]  /*71f0*/  FFMA.FTZ R96, R144, R88.reuse, -R104.reuse ;  /* 0x0000005890607223 */ /* 0x180fe20000010868 */
[----:B------:R-:W-:-:S01]  /*7200*/  FFMA.FTZ R145, R145, R88, -R104 ;  /* 0x0000005891917223 */ /* 0x000fc20000010868 */
[-CC-:B------:R-:W-:Y:S01]  /*7210*/  FFMA.FTZ R98, R148, R88.reuse, -R104.reuse ;  /* 0x0000005894627223 */ /* 0x180fe20000010868 */
[----:B0-----:R-:W-:-:S01]  /*7220*/  FFMA.FTZ R90, R154, R88, -R104 ;  /* 0x000000589a5a7223 */ /* 0x001fc20000010868 */
[-CC-:B------:R-:W-:Y:S01]  /*7230*/  FFMA.FTZ R149, R149, R88.reuse, -R104.reuse ;  /* 0x0000005895957223 */ /* 0x180fe20000010868 */
        /* <DEDUP_REMOVED lines=19> */
[-C--:B------:R-:W-:Y:S01]  /*7370*/  FFMA.FTZ R104, R91, R88.reuse, -8 ;  /* 0xc10000005b687423 */ /* 0x080fe20000010058 */
[-C--:B------:R-:W-:Y:S01]  /*7380*/  FMUL.FTZ R3, R3, R88.reuse ;  /* 0x0000005803037220 */ /* 0x080fe20000410000 */
[----:B------:R-:W0:Y:S02]  /*7390*/  MUFU.EX2 R173, R173 ;  /* 0x000000ad00ad7308 */ /* 0x000e240000000800 */
[----:B------:R-:W-:-:S01]  /*73a0*/  FFMA.FTZ R128, R9, R88, -R104 ;  /* 0x0000005809807223 */ /* 0x000fc20000010868 */
[-CC-:B------:R-:W-:Y:S01]  /*73b0*/  FFMA.FTZ R9, R10, R88.reuse, -R104.reuse ;  /* 0x000000580a097223 */ /* 0x180fe20000010868 */
[----:B------:R-:W-:-:S01]  /*73c0*/  FFMA.FTZ R10, R13, R88, -R104 ;  /* 0x000000580d0a7223 */ /* 0x000fc20000010868 */
[-CC-:B------:R-:W-:Y:S01]  /*73d0*/  FFMA.FTZ R13, R14, R88.reuse, -R104.reuse ;  /* 0x000000580e0d7223 */ /* 0x180fe20000010868 */
[----:B------:R-:W-:-:S01]  /*73e0*/  FFMA.FTZ R14, R21, R88, -R104 ;  /* 0x00000058150e7223 */ /* 0x000fc20000010868 */
[-CC-:B------:R-:W-:Y:S01]  /*73f0*/  FFMA.FTZ R21, R152, R88.reuse, -R104.reuse ;  /* 0x0000005898157223 */ /* 0x180fe20000010868 */
        /* <DEDUP_REMOVED lines=8> */
[----:B------:R-:W1:Y:S01]  /*7480*/  MUFU.EX2 R128, R128 ;  /* 0x0000008000807308 */ /* 0x000e620000000800 */
[----:B0-----:R-:W-:-:S01]  /*7490*/  FFMA.FTZ R5, R6, R5, R173 ;  /* 0x0000000506057223 */ /* 0x001fc200000100ad */
        /* <DEDUP_REMOVED lines=15> */
[----:B-1----:R-:W-:-:S01]  /*7590*/  FFMA.FTZ R4, R3, R4, R128 ;  /* 0x0000000403047223 */ /* 0x002fc20000010080 */
[-CC-:B------:R-:W-:Y:S01]  /*75a0*/  FFMA.FTZ R115, R115, R88.reuse, -R104.reuse ;  /* 0x0000005873737223 */ /* 0x180fe20000010868 */
[----:B------:R-:W-:-:S01]  /*75b0*/  FFMA.FTZ R117, R117, R88, -R104 ;  /* 0x0000005875757223 */ /* 0x000fc20000010868 */
[-CC-:B------:R-:W-:Y:S01]  /*75c0*/  FFMA.FTZ R154, R119, R88.reuse, -R104.reuse ;  /* 0x00000058779a7223 */ /* 0x180fe20000010868 */
[----:B------:R-:W-:-:S01]  /*75d0*/  FFMA.FTZ R119, R203, R88, -R104 ;  /* 0x00000058cb777223 */ /* 0x000fc20000010868 */
[-CC-:B------:R-:W-:Y:S01]  /*75e0*/  FFMA.FTZ R93, R93, R88.reuse, -R104.reuse ;  /* 0x000000585d5d7223 */ /* 0x180fe20000010868 */
[----:B------:R-:W-:-:S01]  /*75f0*/  FFMA.FTZ R95, R95, R88, -R104 ;  /* 0x000000585f5f7223 */ /* 0x000fc20000010868 */
[----:B------:R-:W1:Y:S01]  /*7600*/  MUFU.EX2 R7, R7 ;  /* 0x0000000700077308 */ /* 0x000e620000000800 */
[----:B0-----:R-:W-:-:S01]  /*7610*/  FADD.FTZ R146, R8, R5 ;  /* 0x0000000508927221 */ /* 0x001fc20000010000 */
[-CC-:B------:R-:W-:Y:S01]  /*7620*/  FFMA.FTZ R97, R97, R88.reuse, -R104.reuse ;  /* 0x0000005861617223 */ /* 0x180fe20000010868 */
[----:B------:R-:W-:-:S01]  /*7630*/  FFMA.FTZ R99, R99, R88, -R104 ;  /* 0x0000005863637223 */ /* 0x000fc20000010868 */
[----:B------:R-:W-:-:S02]  /*7640*/  WARPGROUP.DEPBAR.LE gsb0, 0x0 ;  /* 0x00008000000079c5 */ /* 0x000fc40000010000 */
[----:B------:R-:W-:-:S01]  /*7650*/  FFMA.FTZ R101, R101, R88, -R104 ;  /* 0x0000005865657223 */ /* 0x000fc20000010868 */
[----:B------:R-:W-:Y:S01]  /*7660*/  FFMA.FTZ R103, R103, R88, -R104 ;  /* 0x0000005867677223 */ /* 0x000fe20000010868 */
[----:B------:R-:W0:Y:S01]  /*7670*/  MUFU.EX2 R10, R10 ;  /* 0x0000000a000a7308 */ /* 0x000e220000000800 */
[----:B--2---:R-:W-:-:S07]  /*7680*/  FADD.FTZ R5, R9, R4 ;  /* 0x0000000409057221 */ /* 0x004fce0000010000 */
[----:B------:R-:W2:Y:S01]  /*7690*/  MUFU.EX2 R12, R12 ;  /* 0x0000000c000c7308 */ /* 0x000ea20000000800 */
[----:B-1----:R-:W-:-:S01]  /*76a0*/  FADD.FTZ R157, R7, R146 ;  /* 0x00000092079d7221 */ /* 0x002fc20000010000 */
[----:B------:R-:W-:-:S06]  /*76b0*/  FFMA.FTZ R146, R193, R88, -R104 ;  /* 0x00000058c1927223 */ /* 0x000fcc0000010868 */
[----:B------:R-:W1:Y:S01]  /*76c0*/  MUFU.EX2 R13, R13 ;  /* 0x0000000d000d7308 */ /* 0x000e620000000800 */
[----:B0-----:R-:W-:-:S07]  /*76d0*/  FADD.FTZ R4, R10, R5 ;  /* 0x000000050a047221 */ /* 0x001fce0000010000 */
[----:B------:R-:W0:Y:S01]  /*76e0*/  MUFU.EX2 R11, R11 ;  /* 0x0000000b000b7308 */ /* 0x000e220000000800 */
[----:B--2---:R-:W-:-:S07]  /*76f0*/  FADD.FTZ R148, R12, R157 ;  /* 0x0000009d0c947221 */ /* 0x004fce0000010000 */
[----:B------:R-:W2:Y:S01]  /*7700*/  MUFU.EX2 R14, R14 ;  /* 0x0000000e000e7308 */ /* 0x000ea20000000800 */
[----:B-1----:R-:W-:-:S07]  /*7710*/  FADD.FTZ R5, R13, R4 ;  /* 0x000000040d057221 */ /* 0x002fce0000010000 */
        /* <DEDUP_REMOVED lines=9> */
[----:B--2---:R-:W-:-:S01]  /*77b0*/  FADD.FTZ R157, R15, R148 ;  /* 0x000000940f9d7221 */ /* 0x004fc20000010000 */
[----:B------:R-:W-:-:S06]  /*77c0*/  FFMA.FTZ R148, R197, R88, -R104 ;  /* 0x00000058c5947223 */ /* 0x000fcc0000010868 */
        /* <DEDUP_REMOVED lines=21> */
[----:B0-----:R-:W-:-:S01]  /*7920*/  FADD.FTZ R157, R143, R150 ;  /* 0x000000968f9d7221 */ /* 0x001fc20000010000 */
[----:B------:R-:W-:-:S06]  /*7930*/  FFMA.FTZ R150, R201, R88, -R104 ;  /* 0x00000058c9967223 */ /* 0x000fcc0000010868 */
        /* <DEDUP_REMOVED lines=63> */
[----:B------:R-:W-:-:S06]  /*7d30*/  IADD3 R4, -R22, 0xb, RZ ;  /* 0x0000000b16047810 */ /* 0x000fcc0007ffe1ff */
[----:B------:R-:W2:Y:S01]  /*7d40*/  MUFU.EX2 R150, R150 ;  /* 0x0000009600967308 */ /* 0x000ea20000000800 */
[----:B-1----:R-:W-:-:S07]  /*7d50*/  FADD.FTZ R157, R111, R156 ;  /* 0x0000009c6f9d7221 */ /* 0x002fce0000010000 */
[----:B------:R-:W1:Y:S01]  /*7d60*/  MUFU.EX2 R113, R113 ;  /* 0x0000007100717308 */ /* 0x000e620000000800 */
[----:B0-----:R-:W-:-:S07]  /*7d70*/  FADD.FTZ R156, R114, R5 ;  /* 0x00000005729c7221 */ /* 0x001fce0000010000 */
[----:B------:R-:W0:Y:S01]  /*7d80*/  MUFU.EX2 R115, R115 ;  /* 0x0000007300737308 */ /* 0x000e220000000800 */
[----:B--2---:R-:W-:-:S01]  /*7d90*/  FADD.FTZ R158, R150, R157 ;  /* 0x0000009d969e7221 */ /* 0x004fc20000010000 */
[----:B------:R-:W-:-:S06]  /*7da0*/  IMAD.U32 R157, RZ, RZ, UR51 ;  /* 0x00000033ff9d7e24 */ /* 0x000fcc000f8e00ff */
        /* <DEDUP_REMOVED lines=8> */
[----:B------:R-:W1:Y:S08]  /*7e30*/  MUFU.EX2 R118, R118 ;  /* 0x0000007600767308 */ /* 0x000e700000000800 */
[----:B------:R-:W3:Y:S08]  /*7e40*/  MUFU.EX2 R119, R119 ;  /* 0x0000007700777308 */ /* 0x000ef00000000800 */
[----:B------:R-:W4:Y:S08]  /*7e50*/  MUFU.EX2 R159, R159 ;  /* 0x0000009f009f7308 */ /* 0x000f300000000800 */
[----:B------:R-:W5:Y:S08]  /*7e60*/  MUFU.EX2 R152, R152 ;  /* 0x0000009800987308 */ /* 0x000f700000000800 */
[----:B------:R-:W5:Y:S08]  /*7e70*/  MUFU.EX2 R120, R120 ;  /* 0x0000007800787308 */ /* 0x000f700000000800 */
[----:B------:R-:W5:Y:S08]  /*7e80*/  MUFU.EX2 R160, R93 ;  /* 0x0000005d00a07308 */ /* 0x000f700000000800 */
[----:B------:R0:W-:Y:S08]  /*7e90*/  MUFU.EX2 R161, R95 ;  /* 0x0000005f00a17308 */ /* 0x0001f00000000800 */
[----:B------:R-:W5:Y:S01]  /*7ea0*/  MUFU.EX2 R163, R163 ;  /* 0x000000a300a37308 */ /* 0x000f620000000800 */
[----:B0-----:R-:W-:-:S01]  /*7eb0*/  FADD.FTZ R95, R153, R156 ;  /* 0x0000009c995f7221 */ /* 0x001fc20000010000 */
[----:B--2---:R-:W-:-:S03]  /*7ec0*/  FADD.FTZ R156, R154, R5 ;  /* 0x000000059a9c7221 */ /* 0x004fc60000010000 */
[----:B-1----:R-:W-:Y:S01]  /*7ed0*/  FADD.FTZ R158, R118, R95 ;  /* 0x0000005f769e7221 */ /* 0x002fe20000010000 */
[----:B---3--:R-:W-:-:S02]  /*7ee0*/  FADD.FTZ R5, R119, R156 ;  /* 0x0000009c77057221 */ /* 0x008fc40000010000 */
[----:B------:R0:W-:Y:S01]  /*7ef0*/  MUFU.EX2 R93, R97 ;  /* 0x00000061005d7308 */ /* 0x0001e20000000800 */
[----:B----4-:R-:W-:-:S01]  /*7f00*/  FADD.FTZ R95, R159, R158 ;  /* 0x0000009e9f5f7221 */ /* 0x010fc20000010000 */
[----:B-----5:R-:W-:-:S03]  /*7f10*/  FADD.FTZ R5, R152, R5 ;  /* 0x0000000598057221 */ /* 0x020fc60000010000 */
[----:B------:R-:W-:Y:S01]  /*7f20*/  FADD.FTZ R104, R120, R95 ;  /* 0x0000005f78687221 */ /* 0x000fe20000010000 */
[----:B------:R-:W-:-:S02]  /*7f30*/  FADD.FTZ R5, R160, R5 ;  /* 0x00000005a0057221 */ /* 0x000fc40000010000 */
[----:B------:R-:W1:Y:S01]  /*7f40*/  MUFU.EX2 R124, R124 ;  /* 0x0000007c007c7308 */ /* 0x000e620000000800 */
[----:B0-----:R-:W-:Y:S01]  /*7f50*/  @!P1 LEA R97, R157, UR39, 0x3 ;  /* 0x000000279d619c11 */ /* 0x001fe2000f8e18ff */
[----:B------:R0:W-:Y:S06]  /*7f60*/  BAR.ARV R4, 0x100 ;  /* 0x000400040000751d */ /* 0x0001ec0000002000 */
[----:B------:R-:W2:Y:S01]  /*7f70*/  MUFU.EX2 R167, R167 ;  /* 0x000000a700a77308 */ /* 0x000ea20000000800 */
[----:B------:R-:W-:-:S01]  /*7f80*/  FADD.FTZ R95, R163, R104 ;  /* 0x00000068a35f7221 */ /* 0x000fc20000010000 */
[----:B0-----:R-:W-:-:S05]  /*7f90*/  @!P1 VIADD R4, R97, 0x29840 ;  /* 0x0002984061049836 */ /* 0x001fca0000000000 */
[----:B------:R-:W-:Y:S01]  /*7fa0*/  @!P1 PRMT R4, RZ, 0x654, R4 ;  /* 0x00000654ff049816 */ /* 0x000fe20000000004 */
[----:B------:R-:W0:Y:S01]  /*7fb0*/  MUFU.EX2 R99, R99 ;  /* 0x0000006300637308 */ /* 0x000e220000000800 */
[----:B-1----:R-:W-:-:S02]  /*7fc0*/  FADD.FTZ R104, R124, R95 ;  /* 0x0000005f7c687221 */ /* 0x002fc40000010000 */
[----:B------:R1:W-:Y:S05]  /*7fd0*/  @!P1 SYNCS.ARRIVE.TRANS64.RED.A1T0 RZ, [R4+URZ], RZ ;  /* 0x000000ff04ff99a7 */ /* 0x0003ea000810043f */
[----:B------:R-:W3:Y:S01]  /*7fe0*/  MUFU.EX2 R126, R126 ;  /* 0x0000007e007e7308 */ /* 0x000ee20000000800 */
[----:B-1----:R-:W-:-:S01]  /*7ff0*/  FADD.FTZ R4, R161, R5 ;  /* 0x00000005a1047221 */ /* 0x002fc20000010000 */
[----:B--2---:R-:W-:-:S03]  /*8000*/  FADD.FTZ R5, R167, R104 ;  /* 0x00000068a7057221 */ /* 0x004fc60000010000 */
[----:B------:R-:W-:-:S03]  /*8010*/  FADD.FTZ R4, R93, R4 ;  /* 0x000000045d047221 */ /* 0x000fc60000010000 */
[----:B------:R-:W1:Y:S01]  /*8020*/  MUFU.EX2 R101, R101 ;  /* 0x0000006500657308 */ /* 0x000e620000000800 */
[----:B0-----:R-:W-:-:S07]  /*8030*/  FADD.FTZ R4, R99, R4 ;  /* 0x0000000463047221 */ /* 0x001fce0000010000 */
[----:B------:R-:W0:Y:S01]  /*8040*/  MUFU.EX2 R175, R175 ;  /* 0x000000af00af7308 */ /* 0x000e220000000800 */
[----:B---3--:R-:W-:-:S07]  /*8050*/  FADD.FTZ R104, R126, R5 ;  /* 0x000000057e687221 */ /* 0x008fce0000010000 */
[----:B------:R-:W2:Y:S01]  /*8060*/  MUFU.EX2 R103, R103 ;  /* 0x0000006700677308 */ /* 0x000ea20000000800 */
[----:B-1----:R-:W-:-:S01]  /*8070*/  FADD.FTZ R4, R101, R4 ;  /* 0x0000000465047221 */ /* 0x002fc20000010000 */
[----:B0-----:R-:W-:-:S03]  /*8080*/  FADD.FTZ R5, R175, R104 ;  /* 0x00000068af057221 */ /* 0x001fc60000010000 */
[----:B--2---:R-:W-:Y:S01]  /*8090*/  FADD.FTZ R4, R103, R4 ;  /* 0x0000000467047221 */ /* 0x004fe20000010000 */
[----:B------:R-:W-:Y:S06]  /*80a0*/  @!P0 BRA `(.L_x_24) ;  /* 0x0000000000048947 */ /* 0x000fec0003800000 */
[----:B------:R-:W-:Y:S01]  /*80b0*/  BPT.TRAP 0x1 ;  /* 0x000000040000795c */ /* 0x000fe20000300000 */
.L_x_24:
[----:B------:R-:W-:Y:S01]  /*80c0*/  ULEA UR6, UR50, UR39, 0x3 ;  /* 0x0000002732067291 */ /* 0x000fe2000f8e183f */
[----:B------:R-:W-:Y:S01]  /*80d0*/  ISETP.LT.AND P1, PT, RZ, UR47, PT ;  /* 0x0000002fff007c0c */ /* 0x000fe2000bf21270 */
[----:B------:R-:W-:Y:S01]  /*80e0*/  UIADD3 UR7, UR47, -0x1, URZ ;  /* 0xffffffff2f077890 */ /* 0x000fe2000fffe03f */
[----:B------:R-:W-:Y:S01]  /*80f0*/  F2FP.SATFINITE.E4M3.F32.PACK_AB_MERGE_C R7, R12, R7, RZ ;  /* 0x000000070c07723e */ /* 0x000fe200048070ff */
[----:B------:R-:W-:Y:S01]  /*8100*/  UIADD3 UR6, UR6, 0x29860, URZ ;  /* 0x0002986006067890 */ /* 0x000fe2000fffe03f */
[----:B------:R-:W-:Y:S01]  /*8110*/  F2FP.SATFINITE.E4M3.F32.PACK_AB_MERGE_C R15, R90, R15, RZ ;  /* 0x0000000f5a0f723e */ /* 0x000fe200048070ff */
[----:B------:R-:W-:Y:S01]  /*8120*/  UMOV UR52, UR43 ;  /* 0x0000002b00347c82 */ /* 0x000fe20008000000 */
[----:B------:R-:W-:Y:S01]  /*8130*/  F2FP.SATFINITE.E4M3.F32.PACK_AB_MERGE_C R10, R13, R10, RZ ;  /* 0x0000000a0d0a723e */ /* 0x000fe200048070ff */
[----:B------:R-:W-:Y:S01]  /*8140*/  UPRMT UR6, UR36, 0x654, UR6 ;  /* 0x0000065424067896 */ /* 0x000fe20008000006 */
[----:B------:R-:W-:Y:S01]  /*8150*/  F2FP.SATFINITE.E4M3.F32.PACK_AB_MERGE_C R130, R155, R130, RZ ;  /* 0x000000829b82723e */ /* 0x000fe200048070ff */
[----:B------:R-:W-:Y:S01]  /*8160*/  UMOV UR47, UR7 ;  /* 0x00000007002f7c82 */ /* 0x000fe20008000000 */
[----:B------:R-:W-:Y:S01]  /*8170*/  F2FP.SATFINITE.E4M3.F32.PACK_AB_MERGE_C R94, R141, R94, RZ ;  /* 0x0000005e8d5e723e */ /* 0x000fe200048070ff */
[----:B------:R-:W-:Y:S01]  /*8180*/  UMOV UR50, UR51 ;  /* 0x0000003300327c82 */ /* 0x000fe20008000000 */
[----:B------:R-:W-:Y:S01]  /*8190*/  F2FP.SATFINITE.E4M3.F32.PACK_AB_MERGE_C R134, R143, R134, RZ ;  /* 0x000000868f86723e */ /* 0x000fe200048070ff */
[----:B------:R-:W-:Y:S01]  /*81a0*/  FMUL.FTZ R24, R24, R6 ;  /* 0x0000000618187220 */ /* 0x000fe20000410000 */
[----:B------:R-:W-:Y:S01]  /*81b0*/  F2FP.SATFINITE.E4M3.F32.PACK_AB_MERGE_C R98, R149, R98, RZ ;  /* 0x000000629562723e */ /* 0x000fe200048070ff */
[----:B------:R-:W-:Y:S01]  /*81c0*/  FMUL.FTZ R25, R25, R6 ;  /* 0x0000000619197220 */ /* 0x000fe20000410000 */
[----:B------:R-:W-:Y:S01]  /*81d0*/  F2FP.SATFINITE.E4M3.F32.PACK_AB_MERGE_C R138, R151, R138, RZ ;  /* 0x0000008a978a723e */ /* 0x000fe200048070ff */
[----:B------:R-:W-:Y:S01]  /*81e0*/  SYNCS.ARRIVE.TRANS64.RED.A1T0 RZ, [UR6], RZ ;  /* 0x000000ffffff79a7 */ /* 0x000fe20008100406 */
[----:B------:R-:W-:Y:S01]  /*81f0*/  F2FP.SATFINITE.E4M3.F32.PACK_AB_MERGE_C R102, R125, R102, RZ ;  /* 0x000000667d66723e */ /* 0x000fe200048070ff */
[----:B------:R-:W-:Y:S01]  /*8200*/  FMUL.FTZ R28, R28, R6 ;  /* 0x000000061c1c7220 */ /* 0x000fe20000410000 */
        /* <DEDUP_REMOVED lines=11> */
[-C--:B------:R-:W-:Y:S01]  /*82c0*/  FMUL.FTZ R40, R40, R6.reuse ;  /* 0x0000000628287220 */ /* 0x080fe20000410000 */
        /* <DEDUP_REMOVED lines=9> */
[-C--:B------:R-:W-:Y:S01]  /*8360*/  FMUL.FTZ R49, R49, R6.reuse ;  /* 0x0000000631317220 */ /* 0x080fe20000410000 */
[----:B------:R-:W-:Y:S01]  /*8370*/  F2FP.SATFINITE.E4M3.F32.PACK_AB_MERGE_C R172, R8, R173, R7 ;  /* 0x000000ad08ac723e */ /* 0x000fe20004807007 */
[-C--:B------:R-:W-:Y:S01]  /*8380*/  FMUL.FTZ R52, R52, R6.reuse ;  /* 0x0000000634347220 */ /* 0x080fe20000410000 */
        /* <DEDUP_REMOVED lines=16> */
[----:B------:R-:W-:Y:S01]  /*8490*/  FMUL.FTZ R85, R85, R6 ;  /* 0x0000000655557220 */ /* 0x000fe20000410000 */
        /* <DEDUP_REMOVED lines=32> */
[----:B------:R-:W-:Y:S01]  /*86a0*/  F2FP.SATFINITE.E4M3.F32.PACK_AB_MERGE_C R173, R9, R128, R10 ;  /* 0x0000008009ad723e */ /* 0x000fe2000480700a */
[----:B------:R-:W-:Y:S01]  /*86b0*/  IMAD.MOV.U32 R6, RZ, RZ, R91 ;  /* 0x000000ffff067224 */ /* 0x000fe200078e005b */
[----:B------:R-:W-:Y:S01]  /*86c0*/  F2FP.SATFINITE.E4M3.F32.PACK_AB_MERGE_C R174, R20, R11, R15 ;  /* 0x0000000b14ae723e */ /* 0x000fe2000480700f */
[----:B------:R-:W-:Y:S01]  /*86d0*/  IMAD.MOV.U32 R3, RZ, RZ, R89 ;  /* 0x000000ffff037224 */ /* 0x000fe200078e0059 */
[----:B------:R-:W-:-:S02]  /*86e0*/  F2FP.SATFINITE.E4M3.F32.PACK_AB_MERGE_C R175, R21, R14, R130 ;  /* 0x0000000e15af723e */ /* 0x000fc40004807082 */
[----:B------:R-:W-:Y:S02]  /*86f0*/  F2FP.SATFINITE.E4M3.F32.PACK_AB_MERGE_C R176, R137, R92, R94 ;  /* 0x0000005c89b0723e */ /* 0x000fe4000480705e */
[----:B------:R-:W-:Y:S02]  /*8700*/  F2FP.SATFINITE.E4M3.F32.PACK_AB_MERGE_C R177, R139, R132, R134 ;  /* 0x000000848bb1723e */ /* 0x000fe40004807086 */
[----:B------:R-:W-:Y:S02]  /*8710*/  F2FP.SATFINITE.E4M3.F32.PACK_AB_MERGE_C R178, R145, R96, R98 ;  /* 0x0000006091b2723e */ /* 0x000fe40004807062 */
[----:B------:R-:W-:Y:S02]  /*8720*/  F2FP.SATFINITE.E4M3.F32.PACK_AB_MERGE_C R179, R147, R136, R138 ;  /* 0x0000008893b3723e */ /* 0x000fe4000480708a */
[----:B------:R-:W-:Y:S02]  /*8730*/  F2FP.SATFINITE.E4M3.F32.PACK_AB_MERGE_C R180, R121, R100, R102 ;  /* 0x0000006479b4723e */ /* 0x000fe40004807066 */
        /* <DEDUP_REMOVED lines=10> */
[----:B------:R-:W-:Y:S01]  /*87e0*/  F2FP.SATFINITE.E4M3.F32.PACK_AB_MERGE_C R191, R99, R93, R90 ;  /* 0x0000005d63bf723e */ /* 0x000fe2000480705a */
[----:B------:R-:W-:Y:S06]  /*87f0*/  @P1 BRA `(.L_x_25) ;  /* 0xffffffc800641947 */ /* 0x000fec000383ffff */
.L_x_15:
[----:B------:R-:W-:Y:S06]  /*8800*/  BAR.ARV 0x8, 0x180 ;  /* 0x0206000000007b1d */ /* 0x000fec0000002000 */
[----:B------:R-:W-:Y:S05]  /*8810*/  @!P0 BRA `(.L_x_26) ;  /* 0x0000000000048947 */ /* 0x000fea0003800000 */
[----:B------:R-:W-:Y:S01]  /*8820*/  BPT.TRAP 0x1 ;  /* 0x000000040000795c */ /* 0x000fe20000300000 */
.L_x_26:
[----:B------:R-:W-:Y:S01]  /*8830*/  ULEA UR4, UR51, UR39, 0x3 ;  /* 0x0000002733047291 */ /* 0x000fe2000f8e183f */
[----:B------:R-:W-:-:S05]  /*8840*/  IMAD.U32 R0, RZ, RZ, UR43 ;  /* 0x0000002bff007e24 */ /* 0x000fca000f8e00ff */
[----:B------:R-:W-:-:S04]  /*8850*/  SHF.L.U32 R0, R0, 0x1f, RZ ;  /* 0x0000001f00007819 */ /* 0x000fc800000006ff */
[----:B------:R0:W1:Y:S01]  /*8860*/  SYNCS.PHASECHK.TRANS64.TRYWAIT P1, [UR4+0x29850], R0 ;  /* 0x02985000ff0075a7 */ /* 0x0000620008020144 */
[----:B------:R-:W-:Y:S05]  /*8870*/  @!P0 BRA `(.L_x_27) ;  /* 0x0000000000048947 */ /* 0x000fea0003800000 */
[----:B------:R-:W-:Y:S01]  /*8880*/  BPT.TRAP 0x1 ;  /* 0x000000040000795c */ /* 0x000fe20000300000 */
.L_x_27:
[----:B-1----:R-:W-:Y:S05]  /*8890*/  @P1 BRA `(.L_x_28) ;  /* 0x0000000000081947 */ /* 0x002fea0003800000 */
[----:B------:R-:W1:Y:S02]  /*88a0*/  SYNCS.PHASECHK.TRANS64.TRYWAIT P1, [UR4+0x29850], R0 ;  /* 0x02985000ff0075a7 */ /* 0x000e640008020144 */
[----:B-1----:R-:W-:Y:S05]  /*88b0*/  @!P1 BRA `(.L_x_29) ;  /* 0x0000005c00109947 */ /* 0x002fea0003800000 */
.L_x_28:
[----:B------:R-:W-:Y:S01]  /*88c0*/  UIADD3 UR5, UR39, 0x400, URZ ;  /* 0x0000040027057890 */ /* 0x000fe2000fffe03f */
[----:B------:R-:W-:Y:S01]  /*88d0*/  WARPGROUP.ARRIVE ;  /* 0x00000000000079c5 */ /* 0x000fe20000000000 */
[----:B------:R-:W-:Y:S01]  /*88e0*/  UMOV UR7, 0xc0000010 ;  /* 0xc000001000077882 */ /* 0x000fe20000000000 */
[----:B------:R-:W-:Y:S01]  /*88f0*/  IMAD.MOV.U32 R8, RZ, RZ, 0x3f800000 ;  /* 0x3f800000ff087424 */ /* 0x000fe200078e00ff */
[----:B------:R-:W-:-:S04]  /*8900*/  USHF.R.U32.HI UR5, URZ, 0x4, UR5 ;  /* 0x000000043f057899 */ /* 0x000fc80008011605 */
[----:B------:R-:W-:-:S04]  /*8910*/  ULOP3.LUT UR5, UR5, 0x3fff, URZ, 0xc0, !UPT ;  /* 0x00003fff05057892 */ /* 0x000fc8000f8ec03f */
[----:B------:R-:W-:-:S04]  /*8920*/  ULOP3.LUT UR5, UR5, 0x10000, URZ, 0xfc, !UPT ;  /* 0x0001000005057892 */ /* 0x000fc8000f8efc3f */
[----:B------:R-:W-:-:S07]  /*8930*/  UIMAD UR5, UR51, 0x500, UR5 ;  /* 0x00000500330578a4 */ /* 0x000fce000f8e0205 */
[----:B------:R-:W-:Y:S02]  /*8940*/  UMOV UR6, UR5 ;  /* 0x0000000500067c82 */ /* 0x000fe40008000000 */
[----:B------:R-:W-:Y:S01]  /*8950*/  QGMMA.64x128x32.F32.E4M3.E4M3 R24, R172, gdesc[UR4], R24, gsb0 ;  /* 0x01e00004ac187df3 */ /* 0x000fe20008000818 */
[----:B------:R-:W-:Y:S01]  /*8960*/  UIADD3 UR6, UR5, 0x100, URZ ;  /* 0x0000010005067890 */ /* 0x000fe2000fffe03f */
[----:B------:R-:W-:Y:S01]  /*8970*/  UMOV UR7, 0xc0000010 ;  /* 0xc000001000077882 */ /* 0x000fe20000000000 */
[----:B------:R-:W-:Y:S02]  /*8980*/  WARPGROUP.DEPBAR.LE gsb0, 0x0 ;  /* 0x00008000000079c5 */ /* 0x000fe40000010000 */
[----:B------:R-:W-:-:S07]  /*8990*/  WARPGROUP.ARRIVE ;  /* 0x00000000000079c5 */ /* 0x000fce0000000000 */
[----:B------:R-:W-:Y:S01]  /*89a0*/  QGMMA.64x128x32.F32.E4M3.E4M3 R24, R176, gdesc[UR4], R24, gsb0 ;  /* 0x01e00004b0187df3 */ /* 0x000fe20008000818 */
[----:B------:R-:W-:Y:S02]  /*89b0*/  ULDC.64 UR6, c[0x0][0x9a0] ;  /* 0x0002680000067ab9 */ /* 0x000fe40000000a00 */
[----:B------:R-:W-:-:S04]  /*89c0*/  UISETP.NE.U32.AND UP0, UPT, UR6, URZ, UPT ;  /* 0x0000003f0600728c */ /* 0x000fc8000bf05070 */
[----:B------:R-:W-:-:S06]  /*89d0*/  UISETP.NE.AND.EX UP0, UPT, UR7, URZ, UPT, UP0 ;  /* 0x0000003f0700728c */ /* 0x000fcc000bf05300 */
[----:B------:R-:W-:-:S05]  /*89e0*/  PLOP3.LUT P1, PT, PT, PT, UP0, 0x80, 0x0 ;  /* 0x000000000000781c */ /* 0x000fca0003f2f008 */
[----:B------:R-:W-:Y:S01]  /*89f0*/  @UP0 USHF.R.S32.HI UR10, URZ, 0x1f, UR40 ;  /* 0x0000001f3f0a0899 */ /* 0x000fe20008011428 */
[----:B------:R-:W-:Y:S01]  /*8a00*/  @UP0 ULDC.64 UR12, c[0x0][0x9c8] ;  /* 0x00027200000c0ab9 */ /* 0x000fe20000000a00 */
[----:B------:R-:W-:Y:S02]  /*8a10*/  @UP0 UIADD3 UR8, -UR40, URZ, URZ ;  /* 0x0000003f28080290 */ /* 0x000fe4000fffe13f */
[----:B------:R-:W-:Y:S01]  /*8a20*/  @UP0 UIMAD UR10, UR10, UR12, URZ ;  /* 0x0000000c0a0a02a4 */ /* 0x000fe2000f8e023f */
[----:B------:R-:W-:Y:S02]  /*8a30*/  @UP0 ULDC UR9, c[0x0][0xc44] ;  /* 0x0003110000090ab9 */ /* 0x000fe40000000800 */
[----:B------:R-:W-:Y:S02]  /*8a40*/  @UP0 UIMAD UR11, UR9, UR8, UR42 ;  /* 0x00000008090b02a4 */ /* 0x000fe4000f8e022a */
[----:B------:R-:W-:Y:S02]  /*8a50*/  @UP0 UIMAD.WIDE.U32 UR8, UR40, UR12, URZ ;  /* 0x0000000c280802a5 */ /* 0x000fe4000f8e003f */
[----:B------:R-:W-:-:S02]  /*8a60*/  @UP0 UIMAD UR10, UR40, UR13, UR10 ;  /* 0x0000000d280a02a4 */ /* 0x000fc4000f8e020a */
[----:B------:R-:W-:Y:S02]  /*8a70*/  @UP0 USHF.R.S32.HI UR14, URZ, 0x1f, UR11 ;  /* 0x0000001f3f0e0899 */ /* 0x000fe4000801140b */
[----:B------:R-:W-:Y:S01]  /*8a80*/  @UP0 UIADD3 UR9, UR9, UR10, URZ ;  /* 0x0000000a09090290 */ /* 0x000fe2000fffe03f */
[----:B------:R-:W-:Y:S02]  /*8a90*/  @UP0 ULDC.64 UR12, c[0x0][0x9d0] ;  /* 0x00027400000c0ab9 */ /* 0x000fe40000000a00 */
[----:B------:R-:W-:Y:S02]  /*8aa0*/  @UP0 UIMAD UR10, UR14, UR12, URZ ;  /* 0x0000000c0e0a02a4 */ /* 0x000fe4000f8e023f */
[----:B------:R-:W-:Y:S02]  /*8ab0*/  @UP0 UIMAD.WIDE.U32 UR8, UR11, UR12, UR8 ;  /* 0x0000000c0b0802a5 */ /* 0x000fe4000f8e0008 */
[----:B------:R-:W-:Y:S02]  /*8ac0*/  @UP0 UIMAD UR10, UR11, UR13, UR10 ;  /* 0x0000000d0b0a02a4 */ /* 0x000fe4000f8e020a */
[----:B------:R-:W-:-:S02]  /*8ad0*/  @UP0 ULEA UR6, UP1, UR8, UR6, 0x2 ;  /* 0x0000000608060291 */ /* 0x000fc4000f82103f */
[----:B------:R-:W-:-:S04]  /*8ae0*/  @UP0 UIADD3 UR9, UR9, UR10, URZ ;  /* 0x0000000a09090290 */ /* 0x000fc8000fffe03f */
[----:B------:R-:W-:Y:S01]  /*8af0*/  IMAD.U32 R6, RZ, RZ, UR6 ;  /* 0x00000006ff067e24 */ /* 0x000fe2000f8e00ff */
[----:B------:R-:W-:Y:S02]  /*8b00*/  @UP0 ULEA.HI.X UR7, UR8, UR7, UR9, 0x2, UP1 ;  /* 0x0000000708070291 */ /* 0x000fe400088f1409 */
[----:B------:R-:W-:-:S04]  /*8b10*/  UIADD3 UR6, UR5, 0x200, URZ ;  /* 0x0000020005067890 */ /* 0x000fc8000fffe03f */
[----:B------:R-:W-:Y:S01]  /*8b20*/  IMAD.U32 R7, RZ, RZ, UR7 ;  /* 0x00000007ff077e24 */ /* 0x000fe2000f8e00ff */
[----:B------:R-:W-:-:S04]  /*8b30*/  UMOV UR7, 0xc0000010 ;  /* 0xc000001000077882 */ /* 0x000fc80000000000 */
[----:B------:R2:W3:Y:S01]  /*8b40*/  @P1 LDG.E R8, desc[UR48][R6.64] ;  /* 0x0000003006081981 */ /* 0x0004e2000c1e1900 */
[----:B------:R-:W-:Y:S02]  /*8b50*/  WARPGROUP.DEPBAR.LE gsb0, 0x0 ;  /* 0x00008000000079c5 */ /* 0x000fe40000010000 */
[----:B------:R-:W-:-:S06]  /*8b60*/  WARPGROUP.ARRIVE ;  /* 0x00000000000079c5 */ /* 0x000fcc0000000000 */
[----:B------:R-:W-:Y:S01]  /*8b70*/  QGMMA.64x128x32.F32.E4M3.E4M3 R24, R180, gdesc[UR4], R24, gsb0 ;  /* 0x01e00004b4187df3 */ /* 0x000fe20008000818 */
[----:B------:R-:W-:Y:S01]  /*8b80*/  UIADD3 UR6, UR5, 0x300, URZ ;  /* 0x0000030005067890 */ /* 0x000fe2000fffe03f */
[----:B------:R-:W-:Y:S01]  /*8b90*/  UMOV UR7, 0xc0000010 ;  /* 0xc000001000077882 */ /* 0x000fe20000000000 */
[----:B01----:R-:W0:Y:S04]  /*8ba0*/  SHFL.BFLY PT, R0, R5, 0x2, 0x1f ;  /* 0x0c401f0005007f89 */ /* 0x003e2800000e0000 */
[----:B------:R-:W1:Y:S01]  /*8bb0*/  SHFL.BFLY PT, R9, R4, 0x2, 0x1f ;  /* 0x0c401f0004097f89 */ /* 0x000e6200000e0000 */
[----:B------:R-:W-:Y:S02]  /*8bc0*/  WARPGROUP.DEPBAR.LE gsb0, 0x0 ;  /* 0x00008000000079c5 */ /* 0x000fe40000010000 */
[----:B------:R-:W-:-:S06]  /*8bd0*/  WARPGROUP.ARRIVE ;  /* 0x00000000000079c5 */ /* 0x000fcc0000000000 */
[----:B------:R-:W-:Y:S01]  /*8be0*/  QGMMA.64x128x32.F32.E4M3.E4M3 R24, R184, gdesc[UR4], R24, gsb0 ;  /* 0x01e00004b8187df3 */ /* 0x000fe20008000818 */
[----:B------:R-:W-:Y:S01]  /*8bf0*/  UIADD3 UR6, UR5, 0x400, URZ ;  /* 0x0000040005067890 */ /* 0x000fe2000fffe03f */
[----:B------:R-:W-:Y:S01]  /*8c00*/  UMOV UR7, 0xc0000010 ;  /* 0xc000001000077882 */ /* 0x000fe20000000000 */
[----:B0-----:R-:W-:-:S01]  /*8c10*/  FADD.FTZ R0, R0, R5 ;  /* 0x0000000500007221 */ /* 0x001fc20000010000 */
[----:B-1----:R-:W-:-:S04]  /*8c20*/  FADD.FTZ R9, R9, R4 ;  /* 0x0000000409097221 */ /* 0x002fc80000010000 */
[----:B------:R-:W0:Y:S04]  /*8c30*/  SHFL.BFLY PT, R3, R0, 0x1, 0x1f ;  /* 0x0c201f0000037f89 */ /* 0x000e2800000e0000 */
[----:B--2---:R-:W1:Y:S01]  /*8c40*/  SHFL.BFLY PT, R6, R9, 0x1, 0x1f ;  /* 0x0c201f0009067f89 */ /* 0x004e6200000e0000 */
[----:B------:R-:W-:Y:S02]  /*8c50*/  IMAD.MOV.U32 R5, RZ, RZ, RZ ;  /* 0x000000ffff057224 */ /* 0x000fe400078e00ff */
[----:B0-----:R-:W-:Y:S01]  /*8c60*/  FADD.FTZ R7, R0, R3 ;  /* 0x0000000300077221 */ /* 0x001fe20000010000 */
[----:B-1----:R-:W-:-:S04]  /*8c70*/  FADD.FTZ R11, R9, R6 ;  /* 0x00000006090b7221 */ /* 0x002fc80000010000 */
[C---:B------:R-:W-:Y:S01]  /*8c80*/  FSETP.NE.FTZ.AND P1, PT, R7.reuse, RZ, PT ;  /* 0x000000ff0700720b */ /* 0x040fe20003f35000 */
[----:B------:R-:W-:Y:S01]  /*8c90*/  FMUL.FTZ R12, R7, 0.00390625 ;  /* 0x3b800000070c7820 */ /* 0x000fe20000410000 */
[----:B------:R-:W-:-:S04]  /*8ca0*/  FMUL.FTZ R13, R11, 0.00390625 ;  /* 0x3b8000000b0d7820 */ /* 0x000fc80000410000 */
[----:B------:R-:W-:Y:S02]  /*8cb0*/  FSETP.NE.FTZ.AND P2, PT, R12, RZ, PT ;  /* 0x000000ff0c00720b */ /* 0x000fe40003f55000 */
[----:B------:R-:W-:-:S05]  /*8cc0*/  FSETP.NE.FTZ.AND P3, PT, R13, RZ, PT ;  /* 0x000000ff0d00720b */ /* 0x000fca0003f75000 */
[----:B------:R-:W-:Y:S01]  /*8cd0*/  @P1 MUFU.RCP R5, R7 ;  /* 0x0000000700051308 */ /* 0x000fe20000001000 */
[----:B------:R-:W-:Y:S01]  /*8ce0*/  FSETP.NE.FTZ.AND P1, PT, R11, RZ, PT ;  /* 0x000000ff0b00720b */ /* 0x000fe20003f35000 */
[----:B------:R-:W-:Y:S01]  /*8cf0*/  IMAD.MOV.U32 R9, RZ, RZ, RZ ;  /* 0x000000ffff097224 */ /* 0x000fe200078e00ff */
[----:B------:R-:W-:Y:S02]  /*8d00*/  WARPGROUP.DEPBAR.LE gsb0, 0x0 ;  /* 0x00008000000079c5 */ /* 0x000fe40000010000 */
[----:B------:R-:W-:-:S06]  /*8d10*/  WARPGROUP.ARRIVE ;  /* 0x00000000000079c5 */ /* 0x000fcc0000000000 */
[----:B------:R-:W-:Y:S01]  /*8d20*/  QGMMA.64x128x32.F32.E4M3.E4M3 R24, R188, gdesc[UR4], R24, gsb0 ;  /* 0x01e00004bc187df3 */ /* 0x000fe20008000818 */
[----:B------:R-:W0:Y:S08]  /*8d30*/  @P2 MUFU.LG2 R6, R12 ;  /* 0x0000000c00062308 */ /* 0x000e300000000c00 */
[----:B------:R-:W1:Y:S08]  /*8d40*/  @P3 MUFU.LG2 R10, R13 ;  /* 0x0000000d000a3308 */ /* 0x000e700000000c00 */
[----:B------:R-:W2:Y:S01]  /*8d50*/  @P1 MUFU.RCP R9, R11 ;  /* 0x0000000b00091308 */ /* 0x000ea20000001000 */
[C---:B------:R-:W-:Y:S01]  /*8d60*/  @P2 FMUL.FTZ R4, R88.reuse, 0.69314718246459960938 ;  /* 0x3f31721858042820 */ /* 0x040fe20000410000 */
[----:B------:R-:W-:Y:S01]  /*8d70*/  @P3 FMUL.FTZ R15, R88, 0.69314718246459960938 ;  /* 0x3f317218580f3820 */ /* 0x000fe20000410000 */
[----:B0-----:R-:W-:Y:S01]  /*8d80*/  @P2 FMUL.FTZ R7, R6, 0.69314718246459960938 ;  /* 0x3f31721806072820 */ /* 0x001fe20000410000 */
[----:B------:R-:W-:-:S02]  /*8d90*/  IMAD.MOV.U32 R3, RZ, RZ, -0x800000 ;  /* 0xff800000ff037424 */ /* 0x000fc400078e00ff */
[----:B---3--:R-:W-:Y:S01]  /*8da0*/  FMUL.FTZ R12, R5, R8 ;  /* 0x00000008050c7220 */ /* 0x008fe20000410000 */
[----:B------:R-:W-:Y:S02]  /*8db0*/  IMAD.MOV.U32 R0, RZ, RZ, -0x800000 ;  /* 0xff800000ff007424 */ /* 0x000fe400078e00ff */
[----:B-1----:R-:W-:Y:S01]  /*8dc0*/  @P3 FMUL.FTZ R10, R10, 0.69314718246459960938 ;  /* 0x3f3172180a0a3820 */ /* 0x002fe20000410000 */
[----:B------:R-:W-:-:S03]  /*8dd0*/  @P2 FFMA.FTZ R3, R4, R89, R7 ;  /* 0x0000005904032223 */ /* 0x000fc60000010007 */
[----:B------:R-:W-:Y:S01]  /*8de0*/  @P3 FFMA.FTZ R0, R15, R91, R10 ;  /* 0x0000005b0f003223 */ /* 0x000fe2000001000a */
[----:B--2---:R-:W-:Y:S01]  /*8df0*/  FMUL.FTZ R88, R9, R8 ;  /* 0x0000000809587220 */ /* 0x004fe20000410000 */
[----:B------:R-:W-:Y:S02]  /*8e00*/  WARPGROUP.DEPBAR.LE gsb0, 0x0 ;  /* 0x00008000000079c5 */ /* 0x000fe40000010000 */
[----:B------:R-:W-:Y:S05]  /*8e10*/  @!P0 BRA `(.L_x_30) ;  /* 0x0000000000048947 */ /* 0x000fea0003800000 */
[----:B------:R-:W-:Y:S01]  /*8e20*/  BPT.TRAP 0x1 ;  /* 0x000000040000795c */ /* 0x000fe20000300000 */
.L_x_30:
[----:B------:R-:W0:Y:S01]  /*8e30*/  S2R R89, SR_TID.X ;  /* 0x0000000000597919 */ /* 0x000e220000002100 */
[----:B------:R-:W-:Y:S01]  /*8e40*/  ULDC.64 UR6, c[0x4][0x40] ;  /* 0x0100100000067ab9 */ /* 0x000fe20000000a00 */
[----:B------:R-:W1:Y:S01]  /*8e50*/  S2UR UR5, SR_SWINHI ;  /* 0x00000000000579c3 */ /* 0x000e620000002f00 */
        /* <DEDUP_REMOVED lines=10> */
[----:B------:R-:W-:Y:S01]  /*8f00*/  FMUL.FTZ R15, R38, R88 ;  /* 0x00000058260f7220 */ /* 0x000fe20000410000 */
[----:B------:R-:W-:Y:S01]  /*8f10*/  ULDC.64 UR8, c[0x0][0xb90] ;  /* 0x0002e40000087ab9 */ /* 0x000fe20000000a00 */
[----:B------:R-:W-:Y:S01]  /*8f20*/  USHF.R.S32.HI UR14, URZ, 0x1f, UR40 ;  /* 0x0000001f3f0e7899 */ /* 0x000fe20008011428 */
[----:B------:R-:W-:Y:S01]  /*8f30*/  ULDC.64 UR10, c[0x0][0xb98] ;  /* 0x0002e600000a7ab9 */ /* 0x000fe20000000a00 */
[----:B0-----:R-:W-:-:S05]  /*8f40*/  IMAD.SHL.U32 R4, R89, 0x4, RZ ;  /* 0x0000000459047824 */ /* 0x001fca00078e00ff */
[----:B------:R-:W-:-:S04]  /*8f50*/  LOP3.LUT R4, R4, 0xc, RZ, 0xc0, !PT ;  /* 0x0000000c04047812 */ /* 0x000fc800078ec0ff */
[----:B------:R-:W-:-:S05]  /*8f60*/  IADD3 R4, P0, R4, UR6, RZ ;  /* 0x0000000604047c10 */ /* 0x000fca000ff1e0ff */
[----:B------:R-:W-:-:S05]  /*8f70*/  IMAD.X R5, RZ, RZ, UR7, P0 ;  /* 0x00000007ff057e24 */ /* 0x000fca00080e06ff */
[----:B------:R0:W2:Y:S01]  /*8f80*/  LDG.E.CONSTANT R4, desc[UR48][R4.64] ;  /* 0x0000003004047981 */ /* 0x0000a2000c1e9900 */
        /* <DEDUP_REMOVED lines=25> */
[-C--:B0-----:R-:W-:Y:S01]  /*9120*/  FMUL.FTZ R5, R30, R88.reuse ;  /* 0x000000581e057220 */ /* 0x081fe20000410000 */
[-C--:B------:R-:W-:Y:S01]  /*9130*/  FMUL.FTZ R12, R27, R88.reuse ;  /* 0x000000581b0c7220 */ /* 0x080fe20000410000 */
[-C--:B------:R-:W-:Y:S01]  /*9140*/  FMUL.FTZ R25, R39, R88.reuse ;  /* 0x0000005827197220 */ /* 0x080fe20000410000 */
[-C--:B------:R-:W-:Y:S01]  /*9150*/  FMUL.FTZ R26, R35, R88.reuse ;  /* 0x00000058231a7220 */ /* 0x080fe20000410000 */
[-C--:B------:R-:W-:Y:S01]  /*9160*/  FMUL.FTZ R27, R46, R88.reuse ;  /* 0x000000582e1b7220 */ /* 0x080fe20000410000 */
[-C--:B------:R-:W-:Y:S01]  /*9170*/  FMUL.FTZ R30, R42, R88.reuse ;  /* 0x000000582a1e7220 */ /* 0x080fe20000410000 */
[----:B------:R-:W-:Y:S01]  /*9180*/  F2FP.BF16.F32.PACK_AB R6, R6, R7 ;  /* 0x000000070606723e */ /* 0x000fe200000010ff */
[-C--:B------:R-:W-:Y:S01]  /*9190*/  FMUL.FTZ R34, R43, R88.reuse ;  /* 0x000000582b227220 */ /* 0x080fe20000410000 */
[----:B------:R-:W-:Y:S01]  /*91a0*/  LOP3.LUT P0, R7, R89, 0x3, RZ, 0xc0, !PT ;  /* 0x0000000359077812 */ /* 0x000fe2000780c0ff */
[-C--:B------:R-:W-:Y:S01]  /*91b0*/  FMUL.FTZ R43, R62, R88.reuse ;  /* 0x000000583e2b7220 */ /* 0x080fe20000410000 */
[----:B------:R-:W-:Y:S01]  /*91c0*/  FMUL.FTZ R46, R58, R88 ;  /* 0x000000583a2e7220 */ /* 0x000fe20000410000 */
[----:B------:R-:W-:Y:S01]  /*91d0*/  F2FP.BF16.F32.PACK_AB R5, R5, R8 ;  /* 0x000000080505723e */ /* 0x000fe200000010ff */
[----:B------:R-:W-:Y:S01]  /*91e0*/  UMOV UR6, UR39 ;  /* 0x0000002700067c82 */ /* 0x000fe20008000000 */
[----:B-1----:R-:W-:Y:S01]  /*91f0*/  UMOV UR7, UR5 ;  /* 0x0000000500077c82 */ /* 0x002fe20008000000 */
[----:B------:R-:W-:Y:S01]  /*9200*/  FMUL.FTZ R31, R47, R88 ;  /* 0x000000582f1f7220 */ /* 0x000fe20000410000 */
[----:B------:R-:W-:Y:S01]  /*9210*/  F2FP.BF16.F32.PACK_AB R9, R9, R10 ;  /* 0x0000000a0909723e */ /* 0x000fe200000010ff */
[----:B------:R-:W-:Y:S01]  /*9220*/  FMUL.FTZ R39, R55, R88 ;  /* 0x0000005837277220 */ /* 0x000fe20000410000 */
[----:B------:R-:W-:Y:S01]  /*9230*/  F2FP.BF16.F32.PACK_AB R8, R25, R26 ;  /* 0x0000001a1908723e */ /* 0x000fe200000010ff */
[----:B------:R-:W-:Y:S01]  /*9240*/  FMUL.FTZ R42, R51, R88 ;  /* 0x00000058332a7220 */ /* 0x000fe20000410000 */
[----:B------:R-:W-:Y:S01]  /*9250*/  F2FP.BF16.F32.PACK_AB R30, R27, R30 ;  /* 0x0000001e1b1e723e */ /* 0x000fe200000010ff */
[----:B------:R-:W-:Y:S01]  /*9260*/  IMAD.U32 R26, RZ, RZ, UR6 ;  /* 0x00000006ff1a7e24 */ /* 0x000fe2000f8e00ff */
[----:B------:R-:W-:Y:S01]  /*9270*/  ISETP.EQ.OR P0, PT, R7, 0x3, !P0 ;  /* 0x000000030700780c */ /* 0x000fe20004702670 */
[----:B------:R-:W-:-:S02]  /*9280*/  IMAD.U32 R27, RZ, RZ, UR7 ;  /* 0x00000007ff1b7e24 */ /* 0x000fc4000f8e00ff */
        /* <DEDUP_REMOVED lines=8> */
[----:B------:R-:W-:Y:S01]  /*9310*/  F2FP.BF16.F32.PACK_AB R44, R44, R45 ;  /* 0x0000002d2c2c723e */ /* 0x000fe200000010ff */
[----:B------:R-:W-:Y:S01]  /*9320*/  FMUL.FTZ R38, R50, R88 ;  /* 0x0000005832267220 */ /* 0x000fe20000410000 */
[----:B------:R-:W-:Y:S01]  /*9330*/  F2FP.BF16.F32.PACK_AB R43, R43, R46 ;  /* 0x0000002e2b2b723e */ /* 0x000fe200000010ff */
[-C--:B------:R-:W-:Y:S01]  /*9340*/  FMUL.FTZ R50, R59, R88.reuse ;  /* 0x000000583b327220 */ /* 0x080fe20000410000 */
[----:B------:R-:W-:Y:S01]  /*9350*/  F2FP.BF16.F32.PACK_AB R49, R48, R49 ;  /* 0x000000313031723e */ /* 0x000fe200000010ff */
[-C--:B------:R-:W-:Y:S01]  /*9360*/  FMUL.FTZ R59, R78, R88.reuse ;  /* 0x000000584e3b7220 */ /* 0x080fe20000410000 */
[----:B------:R-:W-:Y:S01]  /*9370*/  SEL R45, R6, R9, P0 ;  /* 0x00000009062d7207 */ /* 0x000fe20000000000 */
[----:B------:R-:W-:Y:S01]  /*9380*/  FMUL.FTZ R35, R54, R88 ;  /* 0x0000005836237220 */ /* 0x000fe20000410000 */
[----:B------:R-:W-:Y:S01]  /*9390*/  SEL R46, R9, R6, P0 ;  /* 0x00000006092e7207 */ /* 0x000fe20000000000 */
[----:B------:R-:W-:Y:S01]  /*93a0*/  IMAD.WIDE R6, R170, 0x2, R26 ;  /* 0x00000002aa067825 */ /* 0x000fe200078e021a */
[----:B------:R-:W-:-:S03]  /*93b0*/  F2FP.BF16.F32.PACK_AB R31, R31, R34 ;  /* 0x000000221f1f723e */ /* 0x000fc600000010ff */
[-C--:B------:R-:W-:Y:S01]  /*93c0*/  FMUL.FTZ R54, R66, R88.reuse ;  /* 0x0000005842367220 */ /* 0x080fe20000410000 */
[----:B------:R-:W-:Y:S01]  /*93d0*/  F2FP.BF16.F32.PACK_AB R52, R52, R53 ;  /* 0x000000353434723e */ /* 0x000fe200000010ff */
[----:B------:R-:W0:Y:S01]  /*93e0*/  LDC R89, c[0x0][0xc38] ;  /* 0x00030e00ff597b82 */ /* 0x000e220000000800 */
[----:B------:R-:W-:Y:S01]  /*93f0*/  F2FP.BF16.F32.PACK_AB R57, R56, R57 ;  /* 0x000000393839723e */ /* 0x000fe200000010ff */
[-C--:B------:R-:W-:Y:S01]  /*9400*/  FMUL.FTZ R47, R63, R88.reuse ;  /* 0x000000583f2f7220 */ /* 0x080fe20000410000 */
[----:B------:R-:W-:Y:S01]  /*9410*/  F2FP.BF16.F32.PACK_AB R60, R60, R61 ;  /* 0x0000003d3c3c723e */ /* 0x000fe200000010ff */
[-C--:B------:R-:W-:Y:S01]  /*9420*/  FMUL.FTZ R66, R75, R88.reuse ;  /* 0x000000584b427220 */ /* 0x080fe20000410000 */
[----:B------:R-:W-:Y:S01]  /*9430*/  F2FP.BF16.F32.PACK_AB R65, R64, R65 ;  /* 0x000000414041723e */ /* 0x000fe200000010ff */
[----:B------:R-:W-:Y:S01]  /*9440*/  FMUL.FTZ R63, R79, R88 ;  /* 0x000000584f3f7220 */ /* 0x000fe20000410000 */
[----:B------:R-:W-:Y:S01]  /*9450*/  SEL R61, R44, R49, P0 ;  /* 0x000000312c3d7207 */ /* 0x000fe20000000000 */
[----:B------:R-:W-:Y:S01]  /*9460*/  UIADD3 UR5, -UR40, URZ, URZ ;  /* 0x0000003f28057290 */ /* 0x000fe2000fffe13f */
[----:B------:R-:W-:Y:S01]  /*9470*/  F2FP.BF16.F32.PACK_AB R67, R67, R70 ;  /* 0x000000464343723e */ /* 0x000fe200000010ff */
[----:B------:R-:W-:Y:S01]  /*9480*/  ULDC UR6, c[0x0][0xc44] ;  /* 0x0003110000067ab9 */ /* 0x000fe20000000800 */
[----:B------:R-:W-:Y:S01]  /*9490*/  F2FP.BF16.F32.PACK_AB R74, R71, R74 ;  /* 0x0000004a474a723e */ /* 0x000fe200000010ff */
[----:B------:R-:W-:Y:S01]  /*94a0*/  UIMAD UR13, UR6, UR5, UR42 ;  /* 0x00000005060d72a4 */ /* 0x000fe2000f8e022a */
[----:B------:R-:W-:Y:S01]  /*94b0*/  SEL R44, R49, R44, P0 ;  /* 0x0000002c312c7207 */ /* 0x000fe20000000000 */
[----:B------:R-:W-:Y:S01]  /*94c0*/  UIADD3 UR4, UR4, 0x29860, URZ ;  /* 0x0002986004047890 */ /* 0x000fe2000fffe03f */
[----:B------:R-:W-:Y:S01]  /*94d0*/  F2FP.BF16.F32.PACK_AB R12, R11, R12 ;  /* 0x0000000c0b0c723e */ /* 0x000fe200000010ff */
[----:B------:R-:W-:Y:S01]  /*94e0*/  USHF.R.S32.HI UR12, URZ, 0x1f, UR13 ;  /* 0x0000001f3f0c7899 */ /* 0x000fe2000801140d */
[----:B------:R-:W-:Y:S01]  /*94f0*/  SEL R49, R52, R57, P0 ;  /* 0x0000003934317207 */ /* 0x000fe20000000000 */
[----:B------:R-:W-:Y:S01]  /*9500*/  UPRMT UR4, UR36, 0x654, UR4 ;  /* 0x0000065424047896 */ /* 0x000fe20008000004 */
[----:B------:R-:W-:Y:S01]  /*9510*/  SEL R71, R30, R31, P0 ;  /* 0x0000001f1e477207 */ /* 0x000fe20000000000 */
[----:B------:R-:W-:Y:S01]  /*9520*/  UIMAD UR5, UR12, UR8, URZ ;  /* 0x000000080c0572a4 */ /* 0x000fe2000f8e023f */
[----:B------:R-:W-:Y:S01]  /*9530*/  SEL R70, R31, R30, P0 ;  /* 0x0000001e1f467207 */ /* 0x000fe20000000000 */
[----:B------:R-:W-:Y:S01]  /*9540*/  UIMAD.WIDE.U32 UR6, UR13, UR8, URZ ;  /* 0x000000080d0672a5 */ /* 0x000fe2000f8e003f */
[----:B------:R-:W-:Y:S01]  /*9550*/  F2FP.BF16.F32.PACK_AB R15, R15, R20 ;  /* 0x000000140f0f723e */ /* 0x000fe200000010ff */
[----:B------:R-:W-:Y:S01]  /*9560*/  UIMAD UR5, UR13, UR9, UR5 ;  /* 0x000000090d0572a4 */ /* 0x000fe2000f8e0205 */
[----:B------:R-:W-:Y:S01]  /*9570*/  SEL R52, R57, R52, P0 ;  /* 0x0000003439347207 */ /* 0x000fe20000000000 */
[----:B------:R-:W-:Y:S01]  /*9580*/  UIMAD UR8, UR14, UR10, URZ ;  /* 0x0000000a0e0872a4 */ /* 0x000fe2000f8e023f */
[----:B------:R-:W-:Y:S01]  /*9590*/  IADD3 R31, P6, R6, 0x4060, RZ ;  /* 0x00004060061f7810 */ /* 0x000fe20007fde0ff */
[----:B------:R-:W-:Y:S01]  /*95a0*/  SYNCS.ARRIVE.TRANS64.RED.A1T0 RZ, [UR4], RZ ;  /* 0x000000ffffff79a7 */ /* 0x000fe20008100404 */
[----:B------:R-:W-:Y:S01]  /*95b0*/  SEL R57, R60, R65, P0 ;  /* 0x000000413c397207 */ /* 0x000fe20000000000 */
[----:B------:R-:W-:Y:S01]  /*95c0*/  UIADD3 UR7, UR7, UR5, URZ ;  /* 0x0000000507077290 */ /* 0x000fe2000fffe03f */
[----:B------:R-:W-:Y:S01]  /*95d0*/  F2FP.BF16.F32.PACK_AB R59, R59, R62 ;  /* 0x0000003e3b3b723e */ /* 0x000fe200000010ff */
[----:B------:R-:W-:Y:S01]  /*95e0*/  UIMAD UR8, UR40, UR11, UR8 ;  /* 0x0000000b280872a4 */ /* 0x000fe2000f8e0208 */
[----:B------:R-:W-:Y:S01]  /*95f0*/  SEL R60, R65, R60, P0 ;  /* 0x0000003c413c7207 */ /* 0x000fe20000000000 */
[----:B------:R-:W-:Y:S01]  /*9600*/  UIMAD.WIDE.U32 UR6, UR40, UR10, UR6 ;  /* 0x0000000a280672a5 */ /* 0x000fe2000f8e0006 */
[----:B------:R-:W-:Y:S01]  /*9610*/  F2FP.BF16.F32.PACK_AB R68, R68, R69 ;  /* 0x000000454444723e */ /* 0x000fe200000010ff */
[----:B------:R-:W-:Y:S01]  /*9620*/  ULDC.64 UR4, c[0x0][0xb50] ;  /* 0x0002d40000047ab9 */ /* 0x000fe20000000a00 */
[----:B------:R-:W-:-:S02]  /*9630*/  SEL R65, R5, R12, P0 ;  /* 0x0000000c05417207 */ /* 0x000fc40000000000 */
[----:B------:R-:W-:Y:S01]  /*9640*/  SEL R62, R12, R5, P0 ;  /* 0x000000050c3e7207 */ /* 0x000fe20000000000 */
[----:B------:R-:W-:Y:S01]  /*9650*/  IMAD R5, R18, 0x40, R2 ;  /* 0x0000004012057824 */ /* 0x000fe200078e0202 */
[----:B------:R-:W-:Y:S02]  /*9660*/  SEL R69, R15, R8, P0 ;  /* 0x000000080f457207 */ /* 0x000fe40000000000 */
[----:B------:R-:W-:Y:S01]  /*9670*/  SEL R64, R8, R15, P0 ;  /* 0x0000000f08407207 */ /* 0x000fe20000000000 */
[----:B------:R-:W-:Y:S01]  /*9680*/  IMAD.WIDE R26, R5, 0x2, R26 ;  /* 0x00000002051a7825 */ /* 0x000fe200078e021a */
[----:B------:R-:W-:Y:S02]  /*9690*/  LOP3.LUT R30, R31, 0x380, RZ, 0xc0, !PT ;  /* 0x000003801f1e7812 */ /* 0x000fe400078ec0ff */
[----:B------:R-:W-:Y:S02]  /*96a0*/  IADD3 R8, P2, R6, 0x20, RZ ;  /* 0x0000002006087810 */ /* 0x000fe40007f5e0ff */
[----:B------:R-:W-:-:S02]  /*96b0*/  SHF.R.U64 R30, R30, 0x3, RZ ;  /* 0x000000031e1e7819 */ /* 0x000fc400000012ff */
[----:B------:R-:W-:Y:S02]  /*96c0*/  LOP3.LUT R5, R8, 0x380, RZ, 0xc0, !PT ;  /* 0x0000038008057812 */ /* 0x000fe400078ec0ff */
[----:B------:R-:W-:Y:S01]  /*96d0*/  LOP3.LUT R30, R30, R31, RZ, 0x3c, !PT ;  /* 0x0000001f1e1e7212 */ /* 0x000fe200078e3cff */
[----:B------:R-:W-:Y:S01]  /*96e0*/  IMAD.X R31, RZ, RZ, R7, P6 ;  /* 0x000000ffff1f7224 */ /* 0x000fe200030e0607 */
[----:B------:R-:W-:Y:S02]  /*96f0*/  SHF.R.U64 R5, R5, 0x3, RZ ;  /* 0x0000000305057819 */ /* 0x000fe400000012ff */
[----:B------:R-:W-:Y:S02]  /*9700*/  IADD3 R10, P6, R6, 0x40, RZ ;  /* 0x00000040060a7810 */ /* 0x000fe40007fde0ff */
[----:B------:R-:W-:Y:S02]  /*9710*/  F2FP.BF16.F32.PACK_AB R41, R40, R41 ;  /* 0x000000292829723e */ /* 0x000fe400000010ff */
[----:B------:R-:W-:-:S02]  /*9720*/  LOP3.LUT R40, R5, R8, RZ, 0x3c, !PT ;  /* 0x0000000805287212 */ /* 0x000fc400078e3cff */
[----:B------:R-:W-:Y:S02]  /*9730*/  LOP3.LUT R5, R10, 0x380, RZ, 0xc0, !PT ;  /* 0x000003800a057812 */ /* 0x000fe400078ec0ff */
[----:B------:R-:W-:Y:S01]  /*9740*/  F2FP.BF16.F32.PACK_AB R28, R28, R29 ;  /* 0x0000001d1c1c723e */ /* 0x000fe200000010ff */
[----:B------:R-:W-:Y:S01]  /*9750*/  IMAD.X R29, RZ, RZ, R7, P6 ;  /* 0x000000ffff1d7224 */ /* 0x000fe200030e0607 */
[----:B------:R-:W-:Y:S02]  /*9760*/  F2FP.BF16.F32.PACK_AB R33, R32, R33 ;  /* 0x000000212021723e */ /* 0x000fe400000010ff */
[----:B------:R-:W-:Y:S02]  /*9770*/  SHF.R.U64 R5, R5, 0x3, RZ ;  /* 0x0000000305057819 */ /* 0x000fe400000012ff */
[----:B------:R-:W-:Y:S02]  /*9780*/  F2FP.BF16.F32.PACK_AB R51, R51, R54 ;  /* 0x000000363333723e */ /* 0x000fe400000010ff */
[----:B------:R-:W-:-:S02]  /*9790*/  SEL R53, R28, R33, P0 ;  /* 0x000000211c357207 */ /* 0x000fc40000000000 */
[----:B------:R-:W-:Y:S02]  /*97a0*/  SEL R54, R33, R28, P0 ;  /* 0x0000001c21367207 */ /* 0x000fe40000000000 */
[----:B------:R-:W-:Y:S02]  /*97b0*/  LOP3.LUT R28, R5, R10, RZ, 0x3c, !PT ;  /* 0x0000000a051c7212 */ /* 0x000fe400078e3cff */
[----:B------:R-:W1:Y:S01]  /*97c0*/  LDC R5, c[0x0][0xbe8] ;  /* 0x0002fa00ff057b82 */ /* 0x000e620000000800 */
[----:B------:R-:W-:Y:S02]  /*97d0*/  F2FP.BF16.F32.PACK_AB R36, R36, R37 ;  /* 0x000000252424723e */ /* 0x000fe400000010ff */
[----:B------:R-:W-:Y:S02]  /*97e0*/  F2FP.BF16.F32.PACK_AB R58, R55, R58 ;  /* 0x0000003a373a723e */ /* 0x000fe400000010ff */
[----:B------:R-:W-:Y:S02]  /*97f0*/  SEL R55, R36, R41, P0 ;  /* 0x0000002924377207 */ /* 0x000fe40000000000 */
[----:B------:R-:W-:Y:S01]  /*9800*/  SEL R56, R41, R36, P0 ;  /* 0x0000002429387207 */ /* 0x000fe20000000000 */
[----:B------:R-:W-:Y:S01]  /*9810*/  IMAD.X R41, RZ, RZ, R7, P2 ;  /* 0x000000ffff297224 */ /* 0x000fe200010e0607 */
[----:B------:R-:W-:-:S02]  /*9820*/  F2FP.BF16.F32.PACK_AB R24, R21, R24 ;  /* 0x000000181518723e */ /* 0x000fc400000010ff */
[----:B------:R-:W-:Y:S02]  /*9830*/  IADD3 R21, P2, R26, 0x2000, RZ ;  /* 0x000020001a157810 */ /* 0x000fe40007f5e0ff */
[----:B------:R-:W-:Y:S02]  /*9840*/  F2FP.BF16.F32.PACK_AB R50, R47, R50 ;  /* 0x000000322f32723e */ /* 0x000fe400000010ff */
[----:B------:R-:W-:Y:S02]  /*9850*/  LOP3.LUT R20, R21, 0x380, RZ, 0xc0, !PT ;  /* 0x0000038015147812 */ /* 0x000fe400078ec0ff */
[----:B------:R-:W-:Y:S01]  /*9860*/  MOV R81, R30 ;  /* 0x0000001e00517202 */ /* 0x000fe20000000f00 */
[----:B------:R-:W-:Y:S01]  /*9870*/  IMAD R30, RZ, RZ, -UR42 ;  /* 0x8000002aff1e7e24 */ /* 0x000fe2000f8e02ff */
[----:B------:R-:W-:Y:S02]  /*9880*/  SHF.R.U64 R20, R20, 0x3, RZ ;  /* 0x0000000314147819 */ /* 0x000fe400000012ff */
[----:B------:R-:W-:Y:S01]  /*9890*/  SEL R75, R43, R50, P0 ;  /* 0x000000322b4b7207 */ /* 0x000fe20000000000 */
[----:B0-----:R-:W-:Y:S01]  /*98a0*/  IMAD R89, R89, R30, UR41 ;  /* 0x0000002959597e24 */ /* 0x001fe2000f8e021e */
[----:B------:R-:W-:Y:S01]  /*98b0*/  LOP3.LUT R20, R20, R21, RZ, 0x3c, !PT ;  /* 0x0000001514147212 */ /* 0x000fe200078e3cff */
[----:B------:R-:W-:Y:S01]  /*98c0*/  IMAD.X R21, RZ, RZ, R27, P2 ;  /* 0x000000ffff157224 */ /* 0x000fe200010e061b */
[----:B-1----:R-:W-:-:S02]  /*98d0*/  ISETP.NE.AND P2, PT, R5, 0x1, PT ;  /* 0x000000010500780c */ /* 0x002fc40003f45270 */
[----:B------:R-:W-:Y:S02]  /*98e0*/  SEL R50, R50, R43, P0 ;  /* 0x0000002b32327207 */ /* 0x000fe40000000000 */
[----:B------:R-:W-:Y:S02]  /*98f0*/  F2FP.BF16.F32.PACK_AB R13, R13, R14 ;  /* 0x0000000e0d0d723e */ /* 0x000fe400000010ff */
[----:B------:R-:W-:Y:S02]  /*9900*/  LOP3.LUT R43, R6, 0x380, RZ, 0xc0, !PT ;  /* 0x00000380062b7812 */ /* 0x000fe400078ec0ff */
[----:B------:R-:W-:Y:S02]  /*9910*/  F2FP.BF16.F32.PACK_AB R73, R72, R73 ;  /* 0x000000494849723e */ /* 0x000fe400000010ff */
[----:B------:R-:W-:Y:S02]  /*9920*/  IADD3 R14, P5, R6, 0x4040, RZ ;  /* 0x00004040060e7810 */ /* 0x000fe40007fbe0ff */
[----:B------:R-:W-:Y:S01]  /*9930*/  F2FP.BF16.F32.PACK_AB R35, R35, R38 ;  /* 0x000000262323723e */ /* 0x000fe200000010ff */
[----:B------:R-:W0:Y:S01]  /*9940*/  @P2 LDC R31, c[0x0][0xbec] ;  /* 0x0002fb00ff1f2b82 */ /* 0x000e220000000800 */
[----:B------:R-:W-:Y:S01]  /*9950*/  F2FP.BF16.F32.PACK_AB R42, R39, R42 ;  /* 0x0000002a272a723e */ /* 0x000fe200000010ff */
[----:B------:R-:W-:Y:S01]  /*9960*/  IMAD.X R33, RZ, RZ, R7, P5 ;  /* 0x000000ffff217224 */ /* 0x000fe200028e0607 */
[----:B------:R-:W-:-:S02]  /*9970*/  F2FP.BF16.F32.PACK_AB R66, R63, R66 ;  /* 0x000000423f42723e */ /* 0x000fc400000010ff */
[----:B------:R-:W-:Y:S02]  /*9980*/  SEL R47, R13, R24, P0 ;  /* 0x000000180d2f7207 */ /* 0x000fe40000000000 */
[----:B------:R-:W-:Y:S01]  /*9990*/  SEL R48, R24, R13, P0 ;  /* 0x0000000d18307207 */ /* 0x000fe20000000000 */
[----:B------:R-:W1:Y:S01]  /*99a0*/  @P2 LDC R30, c[0x0][0xbf0] ;  /* 0x0002fc00ff1e2b82 */ /* 0x000e620000000800 */
[----:B------:R-:W-:Y:S02]  /*99b0*/  SHF.R.U64 R43, R43, 0x3, RZ ;  /* 0x000000032b2b7819 */ /* 0x000fe400000012ff */
[----:B------:R-:W-:Y:S02]  /*99c0*/  SEL R63, R68, R73, P0 ;  /* 0x00000049443f7207 */ /* 0x000fe40000000000 */
[----:B------:R-:W-:Y:S02]  /*99d0*/  IADD3 R11, P3, R6, 0x4000, RZ ;  /* 0x00004000060b7810 */ /* 0x000fe40007f7e0ff */
[----:B------:R-:W-:-:S02]  /*99e0*/  LOP3.LUT R13, R14, 0x380, RZ, 0xc0, !PT ;  /* 0x000003800e0d7812 */ /* 0x000fc400078ec0ff */
[----:B------:R-:W-:Y:S01]  /*99f0*/  SEL R68, R73, R68, P0 ;  /* 0x0000004449447207 */ /* 0x000fe20000000000 */
[--C-:B------:R-:W-:Y:S01]  /*9a00*/  IMAD.X R37, RZ, RZ, R7.reuse, P3 ;  /* 0x000000ffff257224 */ /* 0x100fe200018e0607 */
[----:B------:R-:W-:Y:S02]  /*9a10*/  SEL R73, R35, R42, P0 ;  /* 0x0000002a23497207 */ /* 0x000fe40000000000 */
[----:B------:R-:W-:Y:S02]  /*9a20*/  SEL R72, R42, R35, P0 ;  /* 0x000000232a487207 */ /* 0x000fe40000000000 */
[C---:B------:R-:W-:Y:S02]  /*9a30*/  IADD3 R12, P4, R6.reuse, 0x4020, RZ ;  /* 0x00004020060c7810 */ /* 0x040fe40007f9e0ff */
[----:B------:R-:W-:Y:S02]  /*9a40*/  IADD3 R9, P1, R6, 0x60, RZ ;  /* 0x0000006006097810 */ /* 0x000fe40007f3e0ff */
[----:B------:R-:W-:Y:S01]  /*9a50*/  LOP3.LUT R42, R43, R6, RZ, 0x3c, !PT ;  /* 0x000000062b2a7212 */ /* 0x000fe200078e3cff */
[--C-:B------:R-:W-:Y:S01]  /*9a60*/  IMAD.X R35, RZ, RZ, R7.reuse, P4 ;  /* 0x000000ffff237224 */ /* 0x100fe200020e0607 */
[----:B------:R-:W-:Y:S01]  /*9a70*/  LOP3.LUT R6, R11, 0x380, RZ, 0xc0, !PT ;  /* 0x000003800b067812 */ /* 0x000fe200078ec0ff */
[--C-:B------:R-:W-:Y:S01]  /*9a80*/  IMAD.X R39, RZ, RZ, R7.reuse, P1 ;  /* 0x000000ffff277224 */ /* 0x100fe200008e0607 */
[----:B------:R-:W-:Y:S01]  /*9a90*/  SHF.R.U64 R13, R13, 0x3, RZ ;  /* 0x000000030d0d7819 */ /* 0x000fe200000012ff */
[----:B------:R-:W-:Y:S01]  /*9aa0*/  IMAD.MOV.U32 R43, RZ, RZ, R7 ;  /* 0x000000ffff2b7224 */ /* 0x000fe200078e0007 */
[----:B------:R-:W-:-:S02]  /*9ab0*/  IADD3 R25, P6, R26, 0x1000, RZ ;  /* 0x000010001a197810 */ /* 0x000fc40007fde0ff */
[----:B------:R-:W-:Y:S02]  /*9ac0*/  SHF.R.U64 R6, R6, 0x3, RZ ;  /* 0x0000000306067819 */ /* 0x000fe400000012ff */
[----:B------:R-:W-:Y:S02]  /*9ad0*/  LOP3.LUT R32, R13, R14, RZ, 0x3c, !PT ;  /* 0x0000000e0d207212 */ /* 0x000fe400078e3cff */
[----:B------:R-:W-:Y:S02]  /*9ae0*/  LOP3.LUT R24, R25, 0x380, RZ, 0xc0, !PT ;  /* 0x0000038019187812 */ /* 0x000fe400078ec0ff */
[----:B------:R-:W-:Y:S02]  /*9af0*/  LOP3.LUT R36, R6, R11, RZ, 0x3c, !PT ;  /* 0x0000000b06247212 */ /* 0x000fe400078e3cff */
[----:B------:R-:W-:Y:S02]  /*9b00*/  SHF.R.U64 R24, R24, 0x3, RZ ;  /* 0x0000000318187819 */ /* 0x000fe400000012ff */
[----:B------:R-:W-:Y:S01]  /*9b10*/  MOV R82, R32 ;  /* 0x0000002000527202 */ /* 0x000fe20000000f00 */
[----:B------:R-:W-:Y:S01]  /*9b20*/  IMAD R32, R89, 0x80, R169 ;  /* 0x0000008059207824 */ /* 0x000fe200078e02a9 */
[----:B------:R-:W-:-:S02]  /*9b30*/  SEL R77, R51, R58, P0 ;  /* 0x0000003a334d7207 */ /* 0x000fc40000000000 */
[----:B------:R-:W-:Y:S02]  /*9b40*/  LOP3.LUT R6, R9, 0x380, RZ, 0xc0, !PT ;  /* 0x0000038009067812 */ /* 0x000fe400078ec0ff */
[----:B------:R-:W-:Y:S02]  /*9b50*/  SEL R58, R58, R51, P0 ;  /* 0x000000333a3a7207 */ /* 0x000fe40000000000 */
[----:B------:R-:W-:Y:S02]  /*9b60*/  SEL R51, R59, R66, P0 ;  /* 0x000000423b337207 */ /* 0x000fe40000000000 */
[----:B------:R-:W-:Y:S02]  /*9b70*/  SEL R66, R66, R59, P0 ;  /* 0x0000003b42427207 */ /* 0x000fe40000000000 */
[----:B------:R-:W-:Y:S01]  /*9b80*/  LOP3.LUT R24, R24, R25, RZ, 0x3c, !PT ;  /* 0x0000001918187212 */ /* 0x000fe200078e3cff */
[----:B------:R-:W-:Y:S01]  /*9b90*/  IMAD.X R25, RZ, RZ, R27, P6 ;  /* 0x000000ffff197224 */ /* 0x000fe200030e061b */
[----:B------:R-:W-:Y:S01]  /*9ba0*/  MOV R86, R28 ;  /* 0x0000001c00567202 */ /* 0x000fe20000000f00 */
[----:B0-----:R-:W-:Y:S01]  /*9bb0*/  @P2 IMAD.HI.U32 R29, R32, R31, RZ ;  /* 0x0000001f201d2227 */ /* 0x001fe200078e00ff */
[----:B------:R-:W-:-:S02]  /*9bc0*/  SEL R59, R67, R74, P0 ;  /* 0x0000004a433b7207 */ /* 0x000fc40000000000 */
[----:B------:R-:W-:Y:S01]  /*9bd0*/  SEL R80, R74, R67, P0 ;  /* 0x000000434a507207 */ /* 0x000fe20000000000 */
[----:B------:R-:W-:Y:S01]  /*9be0*/  IMAD.MOV.U32 R28, RZ, RZ, R32 ;  /* 0x000000ffff1c7224 */ /* 0x000fe200078e0020 */
[----:B------:R-:W-:Y:S02]  /*9bf0*/  SHF.R.U64 R6, R6, 0x3, RZ ;  /* 0x0000000306067819 */ /* 0x000fe400000012ff */
[----:B------:R-:W-:Y:S02]  /*9c00*/  IADD3 R67, P6, R26, 0x7000, RZ ;  /* 0x000070001a437810 */ /* 0x000fe40007fde0ff */
[----:B------:R-:W-:Y:S02]  /*9c10*/  LOP3.LUT R7, R12, 0x380, RZ, 0xc0, !PT ;  /* 0x000003800c077812 */ /* 0x000fe400078ec0ff */
[----:B------:R-:W-:Y:S02]  /*9c20*/  IADD3 R15, P1, R26, 0x3000, RZ ;  /* 0x000030001a0f7810 */ /* 0x000fe40007f3e0ff */
[----:B------:R-:W-:-:S02]  /*9c30*/  LOP3.LUT R38, R6, R9, RZ, 0x3c, !PT ;  /* 0x0000000906267212 */ /* 0x000fc400078e3cff */
[----:B------:R-:W-:Y:S02]  /*9c40*/  LOP3.LUT R6, R67, 0x380, RZ, 0xc0, !PT ;  /* 0x0000038043067812 */ /* 0x000fe400078ec0ff */
[----:B-1----:R-:W-:Y:S02]  /*9c50*/  @P2 SHF.R.U32.HI R28, RZ, R30, R29 ;  /* 0x0000001eff1c2219 */ /* 0x002fe4000001161d */
[----:B------:R-:W-:Y:S02]  /*9c60*/  SHF.R.U64 R7, R7, 0x3, RZ ;  /* 0x0000000307077819 */ /* 0x000fe400000012ff */
[----:B------:R-:W-:Y:S01]  /*9c70*/  LOP3.LUT R14, R15, 0x380, RZ, 0xc0, !PT ;  /* 0x000003800f0e7812 */ /* 0x000fe200078ec0ff */
[----:B------:R-:W-:Y:S01]  /*9c80*/  IMAD.MOV R30, RZ, RZ, -R28 ;  /* 0x000000ffff1e7224 */ /* 0x000fe200078e0a1c */
[----:B------:R-:W-:Y:S02]  /*9c90*/  SHF.R.U64 R6, R6, 0x3, RZ ;  /* 0x0000000306067819 */ /* 0x000fe400000012ff */
[----:B------:R-:W-:-:S02]  /*9ca0*/  LOP3.LUT R34, R7, R12, RZ, 0x3c, !PT ;  /* 0x0000000c07227212 */ /* 0x000fc400078e3cff */
[----:B------:R-:W-:Y:S02]  /*9cb0*/  SHF.R.U64 R14, R14, 0x3, RZ ;  /* 0x000000030e0e7819 */ /* 0x000fe400000012ff */
[----:B------:R-:W-:Y:S02]  /*9cc0*/  LOP3.LUT R6, R6, R67, RZ, 0x3c, !PT ;  /* 0x0000004306067212 */ /* 0x000fe400078e3cff */
[----:B------:R-:W-:Y:S02]  /*9cd0*/  MOV R88, R42 ;  /* 0x0000002a00587202 */ /* 0x000fe40000000f00 */
[----:B------:R-:W-:Y:S01]  /*9ce0*/  MOV R84, R36 ;  /* 0x0000002400547202 */ /* 0x000fe20000000f00 */
[----:B------:R-:W-:Y:S01]  /*9cf0*/  IMAD R37, R5, R30, R32 ;  /* 0x0000001e05257224 */ /* 0x000fe200078e0220 */
[----:B------:R-:W-:Y:S01]  /*9d00*/  LOP3.LUT R14, R14, R15, RZ, 0x3c, !PT ;  /* 0x0000000f0e0e7212 */ /* 0x000fe200078e3cff */
[----:B------:R-:W-:Y:S01]  /*9d10*/  IMAD.X R15, RZ, RZ, R27, P1 ;  /* 0x000000ffff0f7224 */ /* 0x000fe200008e061b */
[----:B------:R-:W-:Y:S01]  /*9d20*/  MOV R83, R34 ;  /* 0x0000002200537202 */ /* 0x000fe20000000f00 */
[----:B------:R-:W-:Y:S01]  /*9d30*/  IMAD.U32 R34, RZ, RZ, UR8 ;  /* 0x00000008ff227e24 */ /* 0x000fe2000f8e00ff */
[----:B------:R-:W-:Y:S01]  /*9d40*/  MOV R87, R40 ;  /* 0x0000002800577202 */ /* 0x000fe20000000f00 */
[----:B------:R-:W-:Y:S01]  /*9d50*/  ULDC.64 UR8, c[0x0][0xae8] ;  /* 0x0002ba0000087ab9 */ /* 0x000fe20000000a00 */
[----:B------:R-:W-:-:S02]  /*9d60*/  SHF.R.S32.HI R29, RZ, 0x1f, R28 ;  /* 0x0000001fff1d7819 */ /* 0x000fc4000001141c */
[----:B------:R-:W-:Y:S02]  /*9d70*/  IADD3 R40, P1, R28, UR6, RZ ;  /* 0x000000061c287c10 */ /* 0x000fe4000ff3e0ff */
[C---:B------:R-:W-:Y:S02]  /*9d80*/  IADD3 R11, P4, R26.reuse, 0x5000, RZ ;  /* 0x000050001a0b7810 */ /* 0x040fe40007f9e0ff */
[----:B------:R-:W-:Y:S02]  /*9d90*/  SHF.R.S32.HI R36, RZ, 0x1f, R37 ;  /* 0x0000001fff247819 */ /* 0x000fe40000011425 */
[----:B------:R-:W-:Y:S01]  /*9da0*/  IADD3.X R41, R29, UR7, R34, P1, !PT ;  /* 0x000000071d297c10 */ /* 0x000fe20008ffe422 */
[----:B------:R-:W-:Y:S01]  /*9db0*/  ULDC.64 UR6, c[0x0][0xb88] ;  /* 0x0002e20000067ab9 */ /* 0x000fe20000000a00 */
[----:B------:R-:W-:Y:S01]  /*9dc0*/  IADD3 R13, P3, R26, 0x4000, RZ ;  /* 0x000040001a0d7810 */ /* 0x000fe20007f7e0ff */
[----:B------:R-:W-:Y:S01]  /*9dd0*/  IMAD R36, R36, UR6, RZ ;  /* 0x0000000624247c24 */ /* 0x000fe2000f8e02ff */
[----:B------:R-:W-:Y:S01]  /*9de0*/  LOP3.LUT R10, R11, 0x380, RZ, 0xc0, !PT ;  /* 0x000003800b0a7812 */ /* 0x000fe200078ec0ff */
[----:B--2---:R-:W-:Y:S01]  /*9df0*/  SHFL.IDX PT, R45, R45, R4, 0x1c1f ;  /* 0x001c1f042d2d7589 */ /* 0x004fe200000e0000 */
[----:B------:R-:W-:Y:S01]  /*9e00*/  LOP3.LUT R33, R4, 0x2, RZ, 0x3c, !PT ;  /* 0x0000000204217812 */ /* 0x000fe200078e3cff */
[----:B------:R-:W-:Y:S01]  /*9e10*/  IMAD.WIDE.U32 R40, R37, UR6, R40 ;  /* 0x0000000625287c25 */ /* 0x000fe2000f8e0028 */
[----:B------:R-:W-:Y:S01]  /*9e20*/  LOP3.LUT R12, R13, 0x380, RZ, 0xc0, !PT ;  /* 0x000003800d0c7812 */ /* 0x000fe200078ec0ff */
[----:B------:R-:W-:Y:S01]  /*9e30*/  SHFL.IDX PT, R47, R47, R4, 0x1c1f ;  /* 0x001c1f042f2f7589 */ /* 0x000fe200000e0000 */
[----:B------:R-:W-:Y:S01]  /*9e40*/  SHF.R.U64 R10, R10, 0x3, RZ ;  /* 0x000000030a0a7819 */ /* 0x000fe200000012ff */
[----:B------:R-:W-:Y:S01]  /*9e50*/  ULDC UR6, c[0x0][0xa88] ;  /* 0x0002a20000067ab9 */ /* 0x000fe20000000800 */
[----:B------:R-:W-:Y:S01]  /*9e60*/  SHF.R.U64 R12, R12, 0x3, RZ ;  /* 0x000000030c0c7819 */ /* 0x000fe200000012ff */
[----:B------:R-:W-:Y:S01]  /*9e70*/  SHFL.IDX PT, R65, R65, R4, 0x1c1f ;  /* 0x001c1f0441417589 */ /* 0x000fe200000e0000 */
[----:B------:R-:W-:Y:S01]  /*9e80*/  LOP3.LUT R10, R10, R11, RZ, 0x3c, !PT ;  /* 0x0000000b0a0a7212 */ /* 0x000fe200078e3cff */
[----:B------:R-:W-:Y:S01]  /*9e90*/  IMAD.X R11, RZ, RZ, R27, P4 ;  /* 0x000000ffff0b7224 */ /* 0x000fe200020e061b */
[----:B------:R-:W-:Y:S01]  /*9ea0*/  MOV R85, R38 ;  /* 0x0000002600557202 */ /* 0x000fe20000000f00 */
[----:B------:R-:W0:Y:S01]  /*9eb0*/  SHFL.IDX PT, R46, R46, R33, 0x1c1f ;  /* 0x001c1f212e2e7589 */ /* 0x000e2200000e0000 */
[----:B------:R-:W-:-:S02]  /*9ec0*/  LOP3.LUT P1, RZ, R19, 0x3, RZ, 0xc0, !PT ;  /* 0x0000000313ff7812 */ /* 0x000fc4000782c0ff */
[----:B------:R-:W-:Y:S01]  /*9ed0*/  LOP3.LUT R12, R12, R13, RZ, 0x3c, !PT ;  /* 0x0000000d0c0c7212 */ /* 0x000fe200078e3cff */
[----:B------:R-:W1:Y:S01]  /*9ee0*/  SHFL.IDX PT, R48, R48, R33, 0x1c1f ;  /* 0x001c1f2130307589 */ /* 0x000e6200000e0000 */
[----:B------:R-:W-:Y:S01]  /*9ef0*/  IMAD.X R13, RZ, RZ, R27, P3 ;  /* 0x000000ffff0d7224 */ /* 0x000fe200018e061b */
[C---:B------:R-:W-:Y:S02]  /*9f00*/  IADD3 R9, P5, R26.reuse, 0x6000, RZ ;  /* 0x000060001a097810 */ /* 0x040fe40007fbe0ff */
[----:B------:R-:W2:Y:S01]  /*9f10*/  SHFL.IDX PT, R62, R62, R33, 0x1c1f ;  /* 0x001c1f213e3e7589 */ /* 0x000ea200000e0000 */
[----:B------:R-:W-:Y:S02]  /*9f20*/  LOP3.LUT R7, R26, 0x380, RZ, 0xc0, !PT ;  /* 0x000003801a077812 */ /* 0x000fe400078ec0ff */
[----:B------:R-:W-:Y:S01]  /*9f30*/  LOP3.LUT R8, R9, 0x380, RZ, 0xc0, !PT ;  /* 0x0000038009087812 */ /* 0x000fe200078ec0ff */
[----:B------:R-:W-:Y:S01]  /*9f40*/  SHFL.IDX PT, R69, R69, R4, 0x1c1f ;  /* 0x001c1f0445457589 */ /* 0x000fe200000e0000 */
[----:B------:R-:W-:-:S02]  /*9f50*/  SHF.R.U64 R7, R7, 0x3, RZ ;  /* 0x0000000307077819 */ /* 0x000fc400000012ff */
[----:B------:R-:W-:Y:S01]  /*9f60*/  SHF.R.U64 R8, R8, 0x3, RZ ;  /* 0x0000000308087819 */ /* 0x000fe200000012ff */
[----:B------:R-:W3:Y:S01]  /*9f70*/  SHFL.IDX PT, R64, R64, R33, 0x1c1f ;  /* 0x001c1f2140407589 */ /* 0x000ee200000e0000 */
[----:B------:R-:W-:Y:S01]  /*9f80*/  LOP3.LUT R26, R7, R26, RZ, 0x3c, !PT ;  /* 0x0000001a071a7212 */ /* 0x000fe200078e3cff */
[--C-:B------:R-:W-:Y:S01]  /*9f90*/  IMAD.X R7, RZ, RZ, R27.reuse, P6 ;  /* 0x000000ffff077224 */ /* 0x100fe200030e061b */
[----:B------:R-:W-:Y:S01]  /*9fa0*/  LOP3.LUT R8, R8, R9, RZ, 0x3c, !PT ;  /* 0x0000000908087212 */ /* 0x000fe200078e3cff */
[----:B------:R-:W-:Y:S01]  /*9fb0*/  SHFL.IDX PT, R53, R53, R4, 0x1c1f ;  /* 0x001c1f0435357589 */ /* 0x000fe200000e0000 */
[----:B------:R-:W-:-:S03]  /*9fc0*/  IMAD.X R9, RZ, RZ, R27, P5 ;  /* 0x000000ffff097224 */ /* 0x000fc600028e061b */
[----:B------:R-:W-:Y:S01]  /*9fd0*/  SHFL.IDX PT, R71, R71, R4, 0x1c1f ;  /* 0x001c1f0447477589 */ /* 0x000fe200000e0000 */
[----:B0-----:R-:W-:Y:S02]  /*9fe0*/  SEL R28, R45, R46, P0 ;  /* 0x0000002e2d1c7207 */ /* 0x001fe40000000000 */
[----:B------:R-:W-:Y:S01]  /*9ff0*/  SEL R30, R46, R45, P0 ;  /* 0x0000002d2e1e7207 */ /* 0x000fe20000000000 */
[----:B------:R-:W0:Y:S01]  /*a000*/  SHFL.IDX PT, R54, R54, R33, 0x1c1f ;  /* 0x001c1f2136367589 */ /* 0x000e2200000e0000 */
[----:B-1----:R-:W-:Y:S01]  /*a010*/  SEL R32, R47, R48, P0 ;  /* 0x000000302f207207 */ /* 0x002fe20000000000 */
[----:B------:R-:W-:Y:S01]  /*a020*/  IMAD R45, R37, UR7, R36 ;  /* 0x00000007252d7c24 */ /* 0x000fe2000f8e0224 */
[----:B------:R-:W-:Y:S01]  /*a030*/  SEL R34, R48, R47, P0 ;  /* 0x0000002f30227207 */ /* 0x000fe20000000000 */
[----:B------:R-:W1:Y:S01]  /*a040*/  SHFL.IDX PT, R70, R70, R33, 0x1c1f ;  /* 0x001c1f2146467589 */ /* 0x000e6200000e0000 */
[----:B--2---:R-:W-:Y:S02]  /*a050*/  SEL R29, R65, R62, P0 ;  /* 0x0000003e411d7207 */ /* 0x004fe40000000000 */
[----:B------:R-:W-:Y:S01]  /*a060*/  SEL R31, R62, R65, P0 ;  /* 0x000000413e1f7207 */ /* 0x000fe20000000000 */
[----:B------:R-:W-:Y:S01]  /*a070*/  BAR.SYNC.DEFER_BLOCKING 0x1, 0x100 ;  /* 0x0044000000007b1d */ /* 0x000fe20000010000 */
[----:B------:R-:W-:-:S02]  /*a080*/  LEA R47, R89, R168, 0x7 ;  /* 0x000000a8592f7211 */ /* 0x000fc400078e38ff */
[----:B---3--:R-:W-:-:S03]  /*a090*/  SEL R35, R64, R69, P0 ;  /* 0x0000004540237207 */ /* 0x008fc60000000000 */
[----:B------:R-:W-:Y:S04]  /*a0a0*/  SHFL.IDX PT, R55, R55, R4, 0x1c1f ;  /* 0x001c1f0437377589 */ /* 0x000fe800000e0000 */
[----:B------:R-:W-:Y:S04]  /*a0b0*/  SHFL.IDX PT, R56, R56, R33, 0x1c1f ;  /* 0x001c1f2138387589 */ /* 0x000fe800000e0000 */
[----:B------:R-:W-:Y:S01]  /*a0c0*/  SHFL.IDX PT, R61, R61, R4, 0x1c1f ;  /* 0x001c1f043d3d7589 */ /* 0x000fe200000e0000 */
[----:B0-----:R-:W-:Y:S02]  /*a0d0*/  SEL R36, R53, R54, P0 ;  /* 0x0000003635247207 */ /* 0x001fe40000000000 */
[----:B------:R-:W-:Y:S01]  /*a0e0*/  SEL R38, R54, R53, P0 ;  /* 0x0000003536267207 */ /* 0x000fe20000000000 */
[----:B------:R-:W-:Y:S01]  /*a0f0*/  SHFL.IDX PT, R49, R49, R4, 0x1c1f ;  /* 0x001c1f0431317589 */ /* 0x000fe200000e0000 */
[----:B-1----:R-:W-:-:S02]  /*a100*/  SEL R37, R71, R70, P0 ;  /* 0x0000004647257207 */ /* 0x002fc40000000000 */
[----:B------:R-:W-:Y:S01]  /*a110*/  SEL R39, R70, R71, P0 ;  /* 0x0000004746277207 */ /* 0x000fe20000000000 */
[----:B------:R-:W-:Y:S04]  /*a120*/  SHFL.IDX PT, R57, R57, R4, 0x1c1f ;  /* 0x001c1f0439397589 */ /* 0x000fe800000e0000 */
[----:B------:R-:W-:Y:S04]  /*a130*/  SHFL.IDX PT, R42, R63, R4, 0x1c1f ;  /* 0x001c1f043f2a7589 */ /* 0x000fe800000e0000 */
[----:B------:R-:W-:Y:S04]  /*a140*/  SHFL.IDX PT, R73, R73, R4, 0x1c1f ;  /* 0x001c1f0449497589 */ /* 0x000fe800000e0000 */
[----:B------:R-:W-:Y:S04]  /*a150*/  SHFL.IDX PT, R75, R75, R4, 0x1c1f ;  /* 0x001c1f044b4b7589 */ /* 0x000fe800000e0000 */
[----:B------:R-:W-:Y:S04]  /*a160*/  SHFL.IDX PT, R77, R77, R4, 0x1c1f ;  /* 0x001c1f044d4d7589 */ /* 0x000fe800000e0000 */
[----:B------:R-:W-:Y:S04]  /*a170*/  SHFL.IDX PT, R67, R51, R4, 0x1c1f ;  /* 0x001c1f0433437589 */ /* 0x000fe800000e0000 */
[----:B------:R-:W-:Y:S04]  /*a180*/  SHFL.IDX PT, R79, R59, R4, 0x1c1f ;  /* 0x001c1f043b4f7589 */ /* 0x000fe800000e0000 */
[----:B------:R-:W0:Y:S04]  /*a190*/  SHFL.IDX PT, R52, R52, R33, 0x1c1f ;  /* 0x001c1f2134347589 */ /* 0x000e2800000e0000 */
[----:B------:R-:W-:Y:S04]  /*a1a0*/  SHFL.IDX PT, R72, R72, R33, 0x1c1f ;  /* 0x001c1f2148487589 */ /* 0x000fe800000e0000 */
[----:B------:R-:W1:Y:S04]  /*a1b0*/  SHFL.IDX PT, R44, R44, R33, 0x1c1f ;  /* 0x001c1f212c2c7589 */ /* 0x000e6800000e0000 */
[----:B------:R-:W-:Y:S04]  /*a1c0*/  SHFL.IDX PT, R4, R60, R33, 0x1c1f ;  /* 0x001c1f213c047589 */ /* 0x000fe800000e0000 */
[----:B------:R-:W2:Y:S04]  /*a1d0*/  SHFL.IDX PT, R74, R50, R33, 0x1c1f ;  /* 0x001c1f21324a7589 */ /* 0x000ea800000e0000 */
[----:B------:R0:W3:Y:S04]  /*a1e0*/  SHFL.IDX PT, R76, R58, R33, 0x1c1f ;  /* 0x001c1f213a4c7589 */ /* 0x0000e800000e0000 */
[----:B------:R-:W4:Y:S04]  /*a1f0*/  SHFL.IDX PT, R78, R66, R33, 0x1c1f ;  /* 0x001c1f21424e7589 */ /* 0x000f2800000e0000 */
[----:B------:R2:W4:Y:S01]  /*a200*/  SHFL.IDX PT, R43, R68, R33, 0x1c1f ;  /* 0x001c1f21442b7589 */ /* 0x00052200000e0000 */
[----:B0-----:R-:W-:-:S03]  /*a210*/  SEL R58, R52, R49, P0 ;  /* 0x00000031343a7207 */ /* 0x001fc60000000000 */
[----:B------:R0:W4:Y:S01]  /*a220*/  SHFL.IDX PT, R80, R80, R33, 0x1c1f ;  /* 0x001c1f2150507589 */ /* 0x00012200000e0000 */
[----:B-1----:R-:W-:Y:S02]  /*a230*/  SEL R48, R61, R44, P0 ;  /* 0x0000002c3d307207 */ /* 0x002fe40000000000 */
[----:B------:R-:W-:Y:S01]  /*a240*/  SEL R50, R44, R61, P0 ;  /* 0x0000003d2c327207 */ /* 0x000fe20000000000 */
[----:B------:R1:W-:Y:S01]  /*a250*/  STSM.16.M88.4 [R88], R28 ;  /* 0x0000001c58007844 */ /* 0x0003e20000000200 */
[----:B--2---:R-:W-:Y:S01]  /*a260*/  IMAD R68, R5, UR6, RZ ;  /* 0x0000000605447c24 */ /* 0x004fe2000f8e02ff */
[----:B------:R-:W-:Y:S02]  /*a270*/  SEL R51, R74, R75, P0 ;  /* 0x0000004b4a337207 */ /* 0x000fe40000000000 */
[----:B0-----:R-:W-:Y:S02]  /*a280*/  SEL R33, R69, R64, P0 ;  /* 0x0000004045217207 */ /* 0x001fe40000000000 */
[----:B------:R-:W-:-:S02]  /*a290*/  ISETP.GE.OR P3, PT, R47, R68, P1 ;  /* 0x000000442f00720c */ /* 0x000fc40000f66670 */
[----:B---3--:R-:W-:Y:S01]  /*a2a0*/  SEL R59, R76, R77, P0 ;  /* 0x0000004d4c3b7207 */ /* 0x008fe20000000000 */
[----:B------:R0:W-:Y:S04]  /*a2b0*/  STSM.16.M88.4 [R87], R32 ;  /* 0x0000002057007844 */ /* 0x0001e80000000200 */
[----:B------:R2:W-:Y:S01]  /*a2c0*/  STSM.16.M88.4 [R86], R36 ;  /* 0x0000002456007844 */ /* 0x0005e20000000200 */
[----:B-1----:R-:W-:Y:S01]  /*a2d0*/  VIADD R29, R47, 0x8 ;  /* 0x000000082f1d7836 */ /* 0x002fe20000000000 */
[----:B------:R-:W-:Y:S01]  /*a2e0*/  SEL R28, R55, R56, P0 ;  /* 0x00000038371c7207 */ /* 0x000fe20000000000 */
[----:B------:R-:W-:Y:S01]  /*a2f0*/  IMAD.IADD R31, R41, 0x1, R45 ;  /* 0x00000001291f7824 */ /* 0x000fe200078e022d */
[----:B------:R-:W-:Y:S02]  /*a300*/  SEL R30, R56, R55, P0 ;  /* 0x00000037381e7207 */ /* 0x000fe40000000000 */
[----:B------:R-:W-:-:S02]  /*a310*/  ISETP.GE.OR P1, PT, R29, R68, P1 ;  /* 0x000000441d00720c */ /* 0x000fc40000f26670 */
[----:B------:R-:W-:Y:S02]  /*a320*/  SEL R56, R49, R52, P0 ;  /* 0x0000003431387207 */ /* 0x000fe40000000000 */
[----:B------:R-:W-:Y:S02]  /*a330*/  SEL R29, R73, R72, P0 ;  /* 0x00000048491d7207 */ /* 0x000fe40000000000 */
[C---:B0-----:R-:W-:Y:S02]  /*a340*/  LEA R32, P4, R40.reuse, UR4, 0x2 ;  /* 0x0000000428207c11 */ /* 0x041fe4000f8810ff */
[----:B------:R-:W-:Y:S02]  /*a350*/  SEL R49, R75, R74, P0 ;  /* 0x0000004a4b317207 */ /* 0x000fe40000000000 */
[----:B------:R-:W-:Y:S01]  /*a360*/  LEA.HI.X R40, R40, UR5, R31, 0x2, P4 ;  /* 0x0000000528287c11 */ /* 0x000fe2000a0f141f */
[----:B------:R-:W-:Y:S01]  /*a370*/  SHFL.IDX PT, R60, R32, RZ, 0x1c1f ;  /* 0x001c1fff203c7589 */ /* 0x000fe200000e0000 */
[----:B------:R-:W-:-:S02]  /*a380*/  SEL R31, R72, R73, P0 ;  /* 0x00000049481f7207 */ /* 0x000fc40000000000 */
[----:B--2---:R-:W-:Y:S01]  /*a390*/  SEL R36, R57, R4, P0 ;  /* 0x0000000439247207 */ /* 0x004fe20000000000 */
[----:B------:R-:W0:Y:S01]  /*a3a0*/  SHFL.IDX PT, R61, R40, RZ, 0x1c1f ;  /* 0x001c1fff283d7589 */ /* 0x000e2200000e0000 */
[----:B------:R-:W-:Y:S02]  /*a3b0*/  SEL R38, R4, R57, P0 ;  /* 0x0000003904267207 */ /* 0x000fe40000000000 */
[----:B------:R-:W-:Y:S01]  /*a3c0*/  SEL R57, R77, R76, P0 ;  /* 0x0000004c4d397207 */ /* 0x000fe20000000000 */
[----:B------:R-:W-:Y:S01]  /*a3d0*/  STSM.16.M88.4 [R85], R28 ;  /* 0x0000001c55007844 */ /* 0x000fe20000000200 */
[----:B----4-:R-:W-:Y:S02]  /*a3e0*/  SEL R37, R67, R78, P0 ;  /* 0x0000004e43257207 */ /* 0x010fe40000000000 */
[----:B------:R-:W-:Y:S01]  /*a3f0*/  SEL R39, R78, R67, P0 ;  /* 0x000000434e277207 */ /* 0x000fe20000000000 */
[----:B------:R-:W-:Y:S01]  /*a400*/  STSM.16.M88.4 [R84], R48 ;  /* 0x0000003054007844 */ /* 0x000fe20000000200 */
[----:B------:R-:W-:-:S02]  /*a410*/  SEL R64, R42, R43, P0 ;  /* 0x0000002b2a407207 */ /* 0x000fc40000000000 */
[----:B------:R-:W-:Y:S01]  /*a420*/  SEL R66, R43, R42, P0 ;  /* 0x0000002a2b427207 */ /* 0x000fe20000000000 */
[----:B------:R-:W-:Y:S01]  /*a430*/  STSM.16.M88.4 [R83], R56 ;  /* 0x0000003853007844 */ /* 0x000fe20000000200 */
[----:B------:R-:W-:Y:S02]  /*a440*/  SEL R65, R79, R80, P0 ;  /* 0x000000504f417207 */ /* 0x000fe40000000000 */
[----:B------:R-:W-:Y:S01]  /*a450*/  SEL R67, R80, R79, P0 ;  /* 0x0000004f50437207 */ /* 0x000fe20000000000 */
[----:B------:R-:W-:Y:S04]  /*a460*/  STSM.16.M88.4 [R82], R36 ;  /* 0x0000002452007844 */ /* 0x000fe80000000200 */
[----:B------:R1:W-:Y:S01]  /*a470*/  STSM.16.M88.4 [R81], R64 ;  /* 0x0000004051007844 */ /* 0x0003e20000000200 */
[----:B------:R-:W-:Y:S06]  /*a480*/  BAR.SYNC.DEFER_BLOCKING 0x1, 0x100 ;  /* 0x0044000000007b1d */ /* 0x000fec0000010000 */
[----:B------:R-:W-:Y:S04]  /*a490*/  SHFL.IDX PT, R62, R32, 0x1, 0x1c1f ;  /* 0x003c1f00203e7f89 */ /* 0x000fe800000e0000 */
[----:B------:R-:W2:Y:S01]  /*a4a0*/  SHFL.IDX PT, R63, R40, 0x1, 0x1c1f ;  /* 0x003c1f00283f7f89 */ /* 0x000ea200000e0000 */
[----:B-1----:R-:W1:Y:S03]  /*a4b0*/  @P2 LDC R65, c[0x0][0xbec] ;  /* 0x0002fb00ff412b82 */ /* 0x002e660000000800 */
[----:B0-----:R0:W-:Y:S05]  /*a4c0*/  @!P3 ST.E desc[UR48][R60.64], R3 ;  /* 0x000000033c00b985 */ /* 0x0011ea000c101930 */
[----:B0-----:R-:W0:Y:S01]  /*a4d0*/  @P2 LDC R61, c[0x0][0xbf0] ;  /* 0x0002fc00ff3d2b82 */ /* 0x001e220000000800 */
[----:B--2---:R2:W-:Y:S01]  /*a4e0*/  @!P1 ST.E desc[UR48][R62.64], R0 ;  /* 0x000000003e009985 */ /* 0x0045e2000c101930 */
[----:B------:R-:W-:-:S03]  /*a4f0*/  UIMAD UR6, UR12, UR8, URZ ;  /* 0x000000080c0672a4 */ /* 0x000fc6000f8e023f */
[----:B------:R3:W5:Y:S01]  /*a500*/  LD.E.128 R48, desc[UR48][R8.64] ;  /* 0x0000003008307980 */ /* 0x000762000c101d00 */
[----:B------:R-:W-:Y:S01]  /*a510*/  UIMAD.WIDE.U32 UR4, UR13, UR8, URZ ;  /* 0x000000080d0472a5 */ /* 0x000fe2000f8e003f */
[----:B--2---:R-:W-:Y:S01]  /*a520*/  IMAD R0, R17, 0x20, R18 ;  /* 0x0000002011007824 */ /* 0x004fe200078e0212 */
[----:B------:R-:W-:Y:S01]  /*a530*/  UIMAD UR6, UR13, UR9, UR6 ;  /* 0x000000090d0672a4 */ /* 0x000fe2000f8e0206 */
[----:B------:R2:W5:Y:S02]  /*a540*/  LD.E.128 R36, desc[UR48][R6.64] ;  /* 0x0000003006247980 */ /* 0x000564000c101d00 */
[----:B---3--:R-:W-:Y:S01]  /*a550*/  IMAD R8, R89, 0x80, R0 ;  /* 0x0000008059087824 */ /* 0x008fe200078e0200 */
[----:B------:R-:W-:Y:S01]  /*a560*/  ULDC.64 UR8, c[0x0][0xaf0] ;  /* 0x0002bc0000087ab9 */ /* 0x000fe20000000a00 */
[----:B------:R-:W-:Y:S01]  /*a570*/  UIADD3 UR5, UR5, UR6, URZ ;  /* 0x0000000605057290 */ /* 0x000fe2000fffe03f */
[----:B------:R-:W5:Y:S01]  /*a580*/  LD.E.128 R44, desc[UR48][R26.64] ;  /* 0x000000301a2c7980 */ /* 0x000f62000c101d00 */
[----:B-1----:R-:W-:Y:S01]  /*a590*/  @P2 IMAD.HI.U32 R0, R8, R65, RZ ;  /* 0x0000004108002227 */ /* 0x002fe200078e00ff */
[----:B------:R-:W-:-:S02]  /*a5a0*/  UIMAD UR7, UR14, UR8, URZ ;  /* 0x000000080e0772a4 */ /* 0x000fc4000f8e023f */
[----:B------:R-:W5:Y:S01]  /*a5b0*/  LD.E.128 R40, desc[UR48][R24.64] ;  /* 0x0000003018287980 */ /* 0x000f62000c101d00 */
[----:B------:R-:W-:Y:S01]  /*a5c0*/  IMAD.MOV.U32 R3, RZ, RZ, R8 ;  /* 0x000000ffff037224 */ /* 0x000fe200078e0008 */
[----:B0-----:R-:W-:Y:S01]  /*a5d0*/  @P2 SHF.R.U32.HI R3, RZ, R61, R0 ;  /* 0x0000003dff032219 */ /* 0x001fe20000011600 */
[----:B------:R-:W-:Y:S01]  /*a5e0*/  UIMAD UR6, UR40, UR9, UR7 ;  /* 0x00000009280672a4 */ /* 0x000fe2000f8e0207 */
[----:B------:R-:W5:Y:S01]  /*a5f0*/  LD.E.128 R32, desc[UR48][R20.64] ;  /* 0x0000003014207980 */ /* 0x000f62000c101d00 */
[----:B------:R-:W-:Y:S01]  /*a600*/  UIMAD.WIDE.U32 UR4, UR40, UR8, UR4 ;  /* 0x00000008280472a5 */ /* 0x000fe2000f8e0004 */
[--C-:B------:R-:W-:Y:S01]  /*a610*/  SHF.R.S32.HI R0, RZ, 0x1f, R3.reuse ;  /* 0x0000001fff007819 */ /* 0x100fe20000011403 */
[----:B------:R-:W-:Y:S01]  /*a620*/  IMAD.MOV R4, RZ, RZ, -R3 ;  /* 0x000000ffff047224 */ /* 0x000fe200078e0a03 */
[----:B------:R-:W-:Y:S01]  /*a630*/  ULDC.64 UR8, c[0x0][0xae0] ;  /* 0x0002b80000087ab9 */ /* 0x000fe20000000a00 */
[----:B------:R-:W-:Y:S01]  /*a640*/  UIADD3 UR6, UR5, UR6, URZ ;  /* 0x0000000605067290 */ /* 0x000fe2000fffe03f */
[----:B------:R-:W5:Y:S01]  /*a650*/  LD.E.128 R28, desc[UR48][R14.64] ;  /* 0x000000300e1c7980 */ /* 0x000f62000c101d00 */
[----:B------:R-:W-:-:S02]  /*a660*/  IMAD R0, R0, UR8, RZ ;  /* 0x0000000800007c24 */ /* 0x000fc4000f8e02ff */
[----:B------:R-:W-:Y:S01]  /*a670*/  IMAD R9, R5, R4, R8 ;  /* 0x0000000405097224 */ /* 0x000fe200078e0208 */
[----:B------:R-:W5:Y:S01]  /*a680*/  LD.E.128 R52, desc[UR48][R12.64] ;  /* 0x000000300c347980 */ /* 0x000f62000c101d00 */
[----:B--2---:R-:W-:Y:S02]  /*a690*/  IMAD.U32 R7, RZ, RZ, UR5 ;  /* 0x00000005ff077e24 */ /* 0x004fe4000f8e00ff */
[----:B------:R-:W-:Y:S01]  /*a6a0*/  IMAD.U32 R6, RZ, RZ, UR4 ;  /* 0x00000004ff067e24 */ /* 0x000fe2000f8e00ff */
[----:B------:R0:W5:Y:S01]  /*a6b0*/  LD.E.128 R56, desc[UR48][R10.64] ;  /* 0x000000300a387980 */ /* 0x000162000c101d00 */
[----:B------:R-:W-:Y:S01]  /*a6c0*/  IMAD.U32 R7, RZ, RZ, UR6 ;  /* 0x00000006ff077e24 */ /* 0x000fe2000f8e00ff */
[----:B------:R-:W-:Y:S01]  /*a6d0*/  ULDC.64 UR6, c[0x0][0xad8] ;  /* 0x0002b60000067ab9 */ /* 0x000fe20000000a00 */
[----:B------:R-:W-:Y:S01]  /*a6e0*/  @!PT LDS RZ, [RZ] ;  /* 0x00000000fffff984 */ /* 0x000fe20000000800 */
[----:B------:R-:W-:Y:S01]  /*a6f0*/  @!PT LDS RZ, [RZ] ;  /* 0x00000000fffff984 */ /* 0x000fe20000000800 */
[----:B------:R-:W-:Y:S01]  /*a700*/  @!PT LDS RZ, [RZ] ;  /* 0x00000000fffff984 */ /* 0x000fe20000000800 */
[----:B------:R-:W-:Y:S01]  /*a710*/  @!PT LDS RZ, [RZ] ;  /* 0x00000000fffff984 */ /* 0x000fe20000000800 */
[----:B------:R1:W-:Y:S06]  /*a720*/  MEMBAR.ALL.CTA ;  /* 0x0000000000007992 */ /* 0x0003ec0000008000 */
[----:B-1----:R-:W1:Y:S01]  /*a730*/  FENCE.VIEW.ASYNC.S ;  /* 0x00000000000073c6 */ /* 0x002e620000000000 */
[----:B------:R-:W-:-:S04]  /*a740*/  IMAD.WIDE.U32 R4, R3, UR8, R6 ;  /* 0x0000000803047c25 */ /* 0x000fc8000f8e0006 */
[----:B0-----:R-:W-:Y:S01]  /*a750*/  IMAD R11, R3, UR9, R0 ;  /* 0x00000009030b7c24 */ /* 0x001fe2000f8e0200 */
[----:B------:R-:W-:Y:S01]  /*a760*/  SHF.R.S32.HI R0, RZ, 0x1f, R9 ;  /* 0x0000001fff007819 */ /* 0x000fe20000011409 */
[----:B------:R-:W-:Y:S02]  /*a770*/  IMAD R89, R89, 0x80, R18 ;  /* 0x0000008059597824 */ /* 0x000fe400078e0212 */
[----:B------:R-:W-:Y:S02]  /*a780*/  IMAD.IADD R5, R5, 0x1, R11 ;  /* 0x0000000105057824 */ /* 0x000fe400078e020b */
[----:B------:R-:W-:Y:S01]  /*a790*/  IMAD R0, R0, UR6, RZ ;  /* 0x0000000600007c24 */ /* 0x000fe2000f8e02ff */
[----:B------:R-:W-:Y:S01]  /*a7a0*/  UIADD3 UR39, UR39, 0x29820, URZ ;  /* 0x0002982027277890 */ /* 0x000fe2000fffe03f */
[----:B------:R-:W-:Y:S01]  /*a7b0*/  IMAD.WIDE.U32 R4, R9, UR6, R4 ;  /* 0x0000000609047c25 */ /* 0x000fe2000f8e0004 */
[----:B------:R-:W-:Y:S01]  /*a7c0*/  UIADD3 UR51, UR51, 0x1, URZ ;  /* 0x0000000133337890 */ /* 0x000fe2000fffe03f */
[----:B------:R-:W-:-:S02]  /*a7d0*/  ISETP.GE.AND P1, PT, R89, R68, PT ;  /* 0x000000445900720c */ /* 0x000fc40003f26270 */
[----:B------:R-:W-:Y:S01]  /*a7e0*/  IMAD R7, R9, UR7, R0 ;  /* 0x0000000709077c24 */ /* 0x000fe2000f8e0200 */
[----:B------:R-:W-:Y:S01]  /*a7f0*/  ULDC.64 UR6, c[0x0][0xa80] ;  /* 0x0002a00000067ab9 */ /* 0x000fe20000000a00 */
[----:B------:R-:W-:Y:S01]  /*a800*/  UPRMT UR39, URZ, 0x654, UR39 ;  /* 0x000006543f277896 */ /* 0x000fe20008000027 */
[----:B------:R-:W-:Y:S01]  /*a810*/  LEA R0, P2, R4, UR6, 0x1 ;  /* 0x0000000604007c11 */ /* 0x000fe2000f8408ff */
[----:B------:R-:W-:Y:S01]  /*a820*/  IMAD.IADD R5, R5, 0x1, R7 ;  /* 0x0000000105057824 */ /* 0x000fe200078e0207 */
[----:B------:R-:W-:Y:S01]  /*a830*/  UISETP.NE.AND UP0, UPT, UR51, 0x2, UPT ;  /* 0x000000023300788c */ /* 0x000fe2000bf05270 */
[----:B------:R-:W-:-:S03]  /*a840*/  VIADD R3, R89, 0x20 ;  /* 0x0000002059037836 */ /* 0x000fc60000000000 */
[----:B------:R-:W-:Y:S01]  /*a850*/  LEA.HI.X R10, R4, UR7, R5, 0x1, P2 ;  /* 0x00000007040a7c11 */ /* 0x000fe200090f0c05 */
[----:B------:R-:W-:Y:S01]  /*a860*/  USEL UR5, URZ, 0x1, UP0 ;  /* 0x000000013f057887 */ /* 0x000fe20008000000 */
[-C--:B------:R-:W-:Y:S01]  /*a870*/  ISETP.GE.AND P3, PT, R3, R68.reuse, PT ;  /* 0x000000440300720c */ /* 0x080fe20003f66270 */
[----:B------:R-:W-:Y:S01]  /*a880*/  ULDC UR4, c[0x0][0xc] ;  /* 0x0000030000047ab9 */ /* 0x000fe20000000800 */
[----:B------:R-:W-:Y:S01]  /*a890*/  VIADD R3, R89, 0x40 ;  /* 0x0000004059037836 */ /* 0x000fe20000000000 */
[----:B------:R-:W-:Y:S01]  /*a8a0*/  UIADD3 UR41, UR4, UR41, URZ ;  /* 0x0000002904297290 */ /* 0x000fe2000fffe03f */
[----:B-1----:R0:W1:Y:S01]  /*a8b0*/  SHFL.IDX PT, R8, R0, RZ, 0x181f ;  /* 0x00181fff00087589 */ /* 0x00206200000e0000 */
[----:B------:R-:W-:Y:S01]  /*a8c0*/  USEL UR51, UR51, URZ, UP0 ;  /* 0x0000003f33337287 */ /* 0x000fe20008000000 */
[----:B------:R-:W-:Y:S01]  /*a8d0*/  SYNCS.ARRIVE.TRANS64.RED.A1T0 RZ, [UR39], RZ ;  /* 0x000000ffffff79a7 */ /* 0x000fe20008100427 */
[----:B------:R-:W-:Y:S01]  /*a8e0*/  ULOP3.LUT UR43, UR43, UR5, URZ, 0x3c, !UPT ;  /* 0x000000052b2b7292 */ /* 0x000fe2000f8e3c3f */
[----:B------:R0:W2:Y:S01]  /*a8f0*/  SHFL.IDX PT, R9, R10, RZ, 0x181f ;  /* 0x00181fff0a097589 */ /* 0x0000a200000e0000 */
[----:B------:R-:W-:Y:S01]  /*a900*/  BSSY B0, `(.L_x_31) ;  /* 0x000000b000007945 */ /* 0x000fe20003800000 */
[----:B------:R-:W-:-:S03]  /*a910*/  ISETP.GE.AND P0, PT, R3, R68, PT ;  /* 0x000000440300720c */ /* 0x000fc60003f06270 */
[----:B------:R-:W-:Y:S10]  /*a920*/  @P1 BRA `(.L_x_32) ;  /* 0x0000000000201947 */ /* 0x000ff40003800000 */
[----:B------:R-:W-:Y:S02]  /*a930*/  ULDC UR4, c[0x0][0xac8] ;  /* 0x0002b20000047ab9 */ /* 0x000fe40000000800 */
[----:B------:R-:W-:Y:S02]  /*a940*/  ISETP.GE.AND P2, PT, R16, UR4, PT ;  /* 0x0000000410007c0c */ /* 0x000fe4000bf46270 */
[----:B------:R-:W-:-:S11]  /*a950*/  ISETP.GE.AND P1, PT, R2, UR4, PT ;  /* 0x0000000402007c0c */ /* 0x000fd6000bf26270 */
[----:B-1----:R-:W-:Y:S02]  /*a960*/  @!P2 LEA R6, P4, R16, R8, 0x1 ;  /* 0x000000081006a211 */ /* 0x002fe400078808ff */
[----:B--2---:R-:W-:Y:S02]  /*a970*/  @!P1 IMAD.WIDE R4, R2, 0x2, R8 ;  /* 0x0000000202049825 */ /* 0x004fe400078e0208 */
[----:B------:R-:W-:-:S03]  /*a980*/  @!P2 LEA.HI.X R7, R16, R9, R192, 0x1, P4 ;  /* 0x000000091007a211 */ /* 0x000fc600020f0cc0 */
[----:B-----5:R3:W-:Y:S04]  /*a990*/  @!P1 ST.E.128 desc[UR48][R4.64], R44 ;  /* 0x0000002c04009985 */ /* 0x0207e8000c101d30 */
[----:B------:R3:W-:Y:S02]  /*a9a0*/  @!P2 ST.E.128 desc[UR48][R6.64], R52 ;  /* 0x000000340600a985 */ /* 0x0007e4000c101d30 */
.L_x_32:
[----:B------:R-:W-:Y:S05]  /*a9b0*/  BSYNC B0 ;  /* 0x0000000000007941 */ /* 0x000fea0003800000 */
.L_x_31:
[----:B--2---:R2:W4:Y:S01]  /*a9c0*/  SHFL.IDX PT, R9, R10, 0x1, 0x181f ;  /* 0x00381f000a097f89 */ /* 0x00452200000e0000 */
[----:B------:R-:W-:Y:S03]  /*a9d0*/  BSSY B0, `(.L_x_33) ;  /* 0x000000b000007945 */ /* 0x000fe60003800000 */
[----:B-1----:R2:W1:Y:S01]  /*a9e0*/  SHFL.IDX PT, R8, R0, 0x1, 0x181f ;  /* 0x00381f0000087f89 */ /* 0x00246200000e0000 */
[----:B------:R-:W-:Y:S05]  /*a9f0*/  @P3 BRA `(.L_x_34) ;  /* 0x0000000000203947 */ /* 0x000fea0003800000 */
[----:B------:R-:W-:Y:S02]  /*aa00*/  ULDC UR4, c[0x0][0xac8] ;  /* 0x0002b20000047ab9 */ /* 0x000fe40000000800 */
[----:B------:R-:W-:Y:S02]  /*aa10*/  ISETP.GE.AND P3, PT, R16, UR4, PT ;  /* 0x0000000410007c0c */ /* 0x000fe4000bf66270 */
[----:B------:R-:W-:-:S11]  /*aa20*/  ISETP.GE.AND P2, PT, R2, UR4, PT ;  /* 0x0000000402007c0c */ /* 0x000fd6000bf46270 */
[----:B-1-3--:R-:W-:Y:S02]  /*aa30*/  @!P3 LEA R6, P1, R16, R8, 0x1 ;  /* 0x000000081006b211 */ /* 0x00afe400078208ff */
[----:B----4-:R-:W-:Y:S02]  /*aa40*/  @!P2 IMAD.WIDE R4, R2, 0x2, R8 ;  /* 0x000000020204a825 */ /* 0x010fe400078e0208 */
[----:B------:R-:W-:-:S03]  /*aa50*/  @!P3 LEA.HI.X R7, R16, R9, R192, 0x1, P1 ;  /* 0x000000091007b211 */ /* 0x000fc600008f0cc0 */
[----:B-----5:R1:W-:Y:S04]  /*aa60*/  @!P2 ST.E.128 desc[UR48][R4.64], R40 ;  /* 0x000000280400a985 */ /* 0x0203e8000c101d30 */
[----:B------:R1:W-:Y:S02]  /*aa70*/  @!P3 ST.E.128 desc[UR48][R6.64], R56 ;  /* 0x000000380600b985 */ /* 0x0003e4000c101d30 */
.L_x_34:
[----:B------:R-:W-:Y:S05]  /*aa80*/  BSYNC B0 ;  /* 0x0000000000007941 */ /* 0x000fea0003800000 */
.L_x_33:
[----:B----4-:R4:W0:Y:S01]  /*aa90*/  SHFL.IDX PT, R9, R10, 0x2, 0x181f ;  /* 0x00581f000a097f89 */ /* 0x01082200000e0000 */
[----:B------:R-:W-:Y:S03]  /*aaa0*/  BSSY B0, `(.L_x_35) ;  /* 0x000000b000007945 */ /* 0x000fe60003800000 */
[----:B-1----:R4:W1:Y:S01]  /*aab0*/  SHFL.IDX PT, R8, R0, 0x2, 0x181f ;  /* 0x00581f0000087f89 */ /* 0x00286200000e0000 */
[----:B------:R-:W-:Y:S05]  /*aac0*/  @P0 BRA `(.L_x_36) ;  /* 0x0000000000200947 */ /* 0x000fea0003800000 */
[----:B------:R-:W-:Y:S02]  /*aad0*/  ULDC UR4, c[0x0][0xac8] ;  /* 0x0002b20000047ab9 */ /* 0x000fe40000000800 */
[----:B------:R-:W-:Y:S02]  /*aae0*/  ISETP.GE.AND P2, PT, R16, UR4, PT ;  /* 0x0000000410007c0c */ /* 0x000fe4000bf46270 */
[----:B------:R-:W-:-:S11]  /*aaf0*/  ISETP.GE.AND P1, PT, R2, UR4, PT ;  /* 0x0000000402007c0c */ /* 0x000fd6000bf26270 */
[----:B-1-3--:R-:W-:Y:S02]  /*ab00*/  @!P2 LEA R6, P0, R16, R8, 0x1 ;  /* 0x000000081006a211 */ /* 0x00afe400078008ff */
[----:B0-----:R-:W-:Y:S02]  /*ab10*/  @!P1 IMAD.WIDE R4, R2, 0x2, R8 ;  /* 0x0000000202049825 */ /* 0x001fe400078e0208 */
[----:B------:R-:W-:-:S03]  /*ab20*/  @!P2 LEA.HI.X R7, R16, R9, R192, 0x1, P0 ;  /* 0x000000091007a211 */ /* 0x000fc600000f0cc0 */
[----:B-----5:R0:W-:Y:S04]  /*ab30*/  @!P1 ST.E.128 desc[UR48][R4.64], R32 ;  /* 0x0000002004009985 */ /* 0x0201e8000c101d30 */
[----:B------:R0:W-:Y:S02]  /*ab40*/  @!P2 ST.E.128 desc[UR48][R6.64], R48 ;  /* 0x000000300600a985 */ /* 0x0001e4000c101d30 */
.L_x_36:
[----:B------:R-:W-:Y:S05]  /*ab50*/  BSYNC B0 ;  /* 0x0000000000007941 */ /* 0x000fea0003800000 */
.L_x_35:
[----:B------:R-:W-:Y:S01]  /*ab60*/  VIADD R3, R89, 0x60 ;  /* 0x0000006059037836 */ /* 0x000fe20000000000 */
[----:B0-----:R0:W0:Y:S01]  /*ab70*/  SHFL.IDX PT, R9, R10, 0x3, 0x181f ;  /* 0x00781f000a097f89 */ /* 0x00102200000e0000 */
[----:B------:R-:W-:Y:S01]  /*ab80*/  UIADD3 UR44, UR44, 0x1, URZ ;  /* 0x000000012c2c7890 */ /* 0x000fe2000fffe03f */
[----:B------:R-:W-:Y:S02]  /*ab90*/  BSSY B0, `(.L_x_37) ;  /* 0x000000c000007945 */ /* 0x000fe40003800000 */
[----:B------:R-:W-:Y:S01]  /*aba0*/  ISETP.GE.AND P0, PT, R3, R68, PT ;  /* 0x000000440300720c */ /* 0x000fe20003f06270 */
[----:B-1----:R1:W0:-:S12]  /*abb0*/  SHFL.IDX PT, R8, R0, 0x3, 0x181f ;  /* 0x00781f0000087f89 */ /* 0x00221800000e0000 */
[----:B-1----:R-:W-:Y:S05]  /*abc0*/  @P0 BRA `(.L_x_38) ;  /* 0x0000000000200947 */ /* 0x002fea0003800000 */
[----:B------:R-:W-:Y:S02]  /*abd0*/  ULDC UR4, c[0x0][0xac8] ;  /* 0x0002b20000047ab9 */ /* 0x000fe40000000800 */
[----:B------:R-:W-:Y:S02]  /*abe0*/  ISETP.GE.AND P2, PT, R16, UR4, PT ;  /* 0x0000000410007c0c */ /* 0x000fe4000bf46270 */
[----:B------:R-:W-:-:S11]  /*abf0*/  ISETP.GE.AND P1, PT, R2, UR4, PT ;  /* 0x0000000402007c0c */ /* 0x000fd6000bf26270 */
[----:B0--3--:R-:W-:Y:S02]  /*ac00*/  @!P2 LEA R6, P0, R16, R8, 0x1 ;  /* 0x000000081006a211 */ /* 0x009fe400078008ff */
[----:B------:R-:W-:Y:S02]  /*ac10*/  @!P1 IMAD.WIDE R4, R2, 0x2, R8 ;  /* 0x0000000202049825 */ /* 0x000fe400078e0208 */
[----:B------:R-:W-:-:S03]  /*ac20*/  @!P2 LEA.HI.X R7, R16, R9, R192, 0x1, P0 ;  /* 0x000000091007a211 */ /* 0x000fc600000f0cc0 */
[----:B-----5:R1:W-:Y:S04]  /*ac30*/  @!P1 ST.E.128 desc[UR48][R4.64], R28 ;  /* 0x0000001c04009985 */ /* 0x0203e8000c101d30 */
[----:B------:R1:W-:Y:S02]  /*ac40*/  @!P2 ST.E.128 desc[UR48][R6.64], R36 ;  /* 0x000000240600a985 */ /* 0x0003e4000c101d30 */
.L_x_38:
[----:B------:R-:W-:Y:S05]  /*ac50*/  BSYNC B0 ;  /* 0x0000000000007941 */ /* 0x000fea0003800000 */
.L_x_37:
[----:B--2-4-:R-:W2:Y:S02]  /*ac60*/  LDC R0, c[0x0][0xc34] ;  /* 0x00030d00ff007b82 */ /* 0x014ea40000000800 */
[----:B--2---:R-:W-:-:S13]  /*ac70*/  ISETP.LE.AND P0, PT, R0, UR41, PT ;  /* 0x0000002900007c0c */ /* 0x004fda000bf03270 */
[----:B------:R-:W-:Y:S05]  /*ac80*/  @!P0 BRA `(.L_x_39) ;  /* 0xffffff6000448947 */ /* 0x000fea000383ffff */
[----:B------:R-:W-:Y:S05]  /*ac90*/  EXIT ;  /* 0x000000000000794d */ /* 0x000fea0003800000 */
.L_x_7:
[----:B------:R-:W-:-:S08]  /*aca0*/  NOP ;  /* 0x0000000000007918 */ /* 0x000fd00000000000 */
[----:B------:R-:W0:-:S00]  /*acb0*/  USETMAXREG.DEALLOC.CTAPOOL 0x18 ;  /* 0x00000018000079c8 */ /* 0x000e0000080e0500 */
[----:B------:R-:W1:Y:S01]  /*acc0*/  S2UR UR50, SR_CTAID.X ;  /* 0x00000000003279c3 */ /* 0x000e620000002500 */
[----:B0-----:R-:W-:Y:S01]  /*acd0*/  IMAD.MOV.U32 R0, RZ, RZ, 0x1 ;  /* 0x00000001ff007424 */ /* 0x001fe200078e00ff */
[----:B------:R-:W-:Y:S01]  /*ace0*/  UMOV UR46, 0x1 ;  /* 0x00000001002e7882 */ /* 0x000fe20000000000 */
[----:B------:R-:W-:-:S03]  /*acf0*/  IMAD.MOV.U32 R17, RZ, RZ, RZ ;  /* 0x000000ffff117224 */ /* 0x000fc600078e00ff */
[----:B------:R0:W-:Y:S02]  /*ad00*/  STL [R1], R0 ;  /* 0x0000000001007387 */ /* 0x0001e40000100800 */
[----:B------:R-:W1:Y:S02]  /*ad10*/  LDC R2, c[0x0][0xc34] ;  /* 0x00030d00ff027b82 */ /* 0x000e640000000800 */
[----:B-1----:R-:W-:-:S13]  /*ad20*/  ISETP.LE.AND P0, PT, R2, UR50, PT ;  /* 0x0000003202007c0c */ /* 0x002fda000bf03270 */
[----:B0-----:R-:W-:Y:S05]  /*ad30*/  @P0 BRA `(.L_x_40) ;  /* 0x0000003000b40947 */ /* 0x001fea0003800000 */
[----:B------:R-:W0:Y:S01]  /*ad40*/  S2R R11, SR_TID.X ;  /* 0x00000000000b7919 */ /* 0x000e220000002100 */
[----:B------:R-:W1:Y:S01]  /*ad50*/  S2UR UR4, SR_CgaCtaId ;  /* 0x00000000000479c3 */ /* 0x000e620000008800 */
[----:B------:R-:W-:Y:S01]  /*ad60*/  UMOV UR41, 0x400 ;  /* 0x0000040000297882 */ /* 0x000fe20000000000 */
[----:B------:R-:W-:Y:S01]  /*ad70*/  IMAD.MOV.U32 R17, RZ, RZ, RZ ;  /* 0x000000ffff117224 */ /* 0x000fe200078e00ff */
[----:B------:R-:W-:Y:S01]  /*ad80*/  ULDC.64 UR52, c[0x0][0x198] ;  /* 0x0000660000347ab9 */ /* 0x000fe20000000a00 */
[----:B------:R-:W-:Y:S02]  /*ad90*/  ULOP3.LUT UR42, UR38, 0x1, URZ, 0xfc, !UPT ;  /* 0x00000001262a7892 */ /* 0x000fe4000f8efc3f */
[----:B------:R-:W-:Y:S01]  /*ada0*/  ULOP3.LUT UR47, UR38, 0x2, URZ, 0xfc, !UPT ;  /* 0x00000002262f7892 */ /* 0x000fe2000f8efc3f */
[----:B------:R-:W-:Y:S01]  /*adb0*/  ULDC UR43, c[0x0][0xc] ;  /* 0x00000300002b7ab9 */ /* 0x000fe20000000800 */
[----:B------:R-:W-:Y:S01]  /*adc0*/  UMOV UR46, URZ ;  /* 0x0000003f002e7c82 */ /* 0x000fe20008000000 */
[----:B-1----:R-:W-:Y:S01]  /*add0*/  ULEA UR41, UR4, UR41, 0x18 ;  /* 0x0000002904297291 */ /* 0x002fe2000f8ec03f */
[C---:B0-----:R-:W-:Y:S01]  /*ade0*/  IMAD.SHL.U32 R4, R11.reuse, 0x80, RZ ;  /* 0x000000800b047824 */ /* 0x041fe200078e00ff */
[C---:B------:R-:W-:Y:S01]  /*adf0*/  LOP3.LUT R10, R11.reuse, 0x7f, RZ, 0xc0, !PT ;  /* 0x0000007f0b0a7812 */ /* 0x040fe200078ec0ff */
[C---:B------:R-:W-:Y:S01]  /*ae00*/  IMAD.SHL.U32 R2, R11.reuse, 0x10, RZ ;  /* 0x000000100b027824 */ /* 0x040fe200078e00ff */
[C---:B------:R-:W-:Y:S01]  /*ae10*/  LOP3.LUT P0, RZ, R11.reuse, 0x4, RZ, 0xc0, !PT ;  /* 0x000000040bff7812 */ /* 0x040fe2000780c0ff */
[----:B------:R-:W-:Y:S01]  /*ae20*/  IMAD.SHL.U32 R9, R11, 0x4, RZ ;  /* 0x000000040b097824 */ /* 0x000fe200078e00ff */
[----:B------:R-:W-:-:S02]  /*ae30*/  SHF.R.U32.HI R0, RZ, 0x5, R10 ;  /* 0x00000005ff007819 */ /* 0x000fc4000001160a */
[----:B------:R-:W-:-:S03]  /*ae40*/  LOP3.LUT R3, R4, 0x380, RZ, 0xc0, !PT ;  /* 0x0000038004037812 */ /* 0x000fc600078ec0ff */
[C---:B------:R-:W-:Y:S02]  /*ae50*/  IMAD.SHL.U32 R7, R0.reuse, 0x200, RZ ;  /* 0x0000020000077824 */ /* 0x040fe400078e00ff */
[----:B------:R-:W-:Y:S01]  /*ae60*/  IMAD R5, R0, 0x10, R3 ;  /* 0x0000001000057824 */ /* 0x000fe200078e0203 */
[----:B------:R-:W-:Y:S01]  /*ae70*/  LOP3.LUT R0, R2, 0x1b0, RZ, 0xc0, !PT ;  /* 0x000001b002007812 */ /* 0x000fe200078ec0ff */
[----:B------:R-:W-:-:S03]  /*ae80*/  IMAD.SHL.U32 R3, R11, 0x2, RZ ;  /* 0x000000020b037824 */ /* 0x000fc600078e00ff */
[--C-:B------:R-:W-:Y:S02]  /*ae90*/  LOP3.LUT R5, R5, 0x70, R2.reuse, 0x78, !PT ;  /* 0x0000007005057812 */ /* 0x100fe400078e7802 */
[----:B------:R-:W-:Y:S02]  /*aea0*/  LOP3.LUT R0, R0, 0x30, R3, 0x78, !PT ;  /* 0x0000003000007812 */ /* 0x000fe400078e7803 */
[----:B------:R-:W-:Y:S02]  /*aeb0*/  LOP3.LUT R3, R7, 0x40, R2, 0xf8, !PT ;  /* 0x0000004007037812 */ /* 0x000fe400078ef802 */
[----:B------:R-:W-:Y:S02]  /*aec0*/  LOP3.LUT R5, R5, 0xc00, R4, 0xf8, !PT ;  /* 0x00000c0005057812 */ /* 0x000fe400078ef804 */
[----:B------:R-:W-:Y:S01]  /*aed0*/  LOP3.LUT R0, R3, R0, RZ, 0xfc, !PT ;  /* 0x0000000003007212 */ /* 0x000fe200078efcff */
[----:B------:R-:W-:Y:S01]  /*aee0*/  IMAD.SHL.U32 R3, R11, 0x20, RZ ;  /* 0x000000200b037824 */ /* 0x000fe200078e00ff */
[----:B------:R-:W-:Y:S01]  /*aef0*/  LOP3.LUT R2, R2, 0x30, RZ, 0xc0, !PT ;  /* 0x0000003002027812 */ /* 0x000fe200078ec0ff */
[----:B------:R0:W-:Y:S02]  /*af00*/  STL [R1+0x14], R5 ;  /* 0x0000140501007387 */ /* 0x0001e40000100800 */
[----:B------:R-:W-:Y:S01]  /*af10*/  VIADD R0, R0, UR41 ;  /* 0x0000002900007c36 */ /* 0x000fe20008000000 */
[----:B------:R-:W-:-:S02]  /*af20*/  LOP3.LUT R6, R3, 0x80, RZ, 0xc0, !PT ;  /* 0x0000008003067812 */ /* 0x000fc400078ec0ff */
[----:B------:R-:W-:Y:S02]  /*af30*/  LOP3.LUT R8, R7, 0x60, R3, 0xf8, !PT ;  /* 0x0000006007087812 */ /* 0x000fe400078ef803 */
[----:B------:R-:W-:Y:S02]  /*af40*/  LOP3.LUT R6, R6, 0x10, R11, 0xf8, !PT ;  /* 0x0000001006067812 */ /* 0x000fe400078ef80b */
[----:B------:R-:W-:Y:S02]  /*af50*/  LOP3.LUT R7, R8, 0x100, R3, 0xf8, !PT ;  /* 0x0000010008077812 */ /* 0x000fe400078ef803 */
[----:B------:R-:W-:Y:S02]  /*af60*/  LOP3.LUT R6, R6, 0x10, R9, 0x78, !PT ;  /* 0x0000001006067812 */ /* 0x000fe400078e7809 */
[----:B0-----:R-:W-:Y:S02]  /*af70*/  SHF.R.U32.HI R5, RZ, 0x2, R10 ;  /* 0x00000002ff057819 */ /* 0x001fe4000001160a */
[----:B------:R-:W-:-:S02]  /*af80*/  LOP3.LUT R4, R7, R6, RZ, 0xfc, !PT ;  /* 0x0000000607047212 */ /* 0x000fc400078efcff */
[----:B------:R-:W-:Y:S02]  /*af90*/  LOP3.LUT R3, R5, 0x60, R3, 0xf8, !PT ;  /* 0x0000006005037812 */ /* 0x000fe400078ef803 */
[C---:B------:R-:W-:Y:S01]  /*afa0*/  LOP3.LUT R3, R2.reuse, 0x40, RZ, 0xfc, !PT ;  /* 0x0000004002037812 */ /* 0x040fe200078efcff */
[----:B------:R0:W-:Y:S04]  /*afb0*/  STL [R1+0x10], R4 ;  /* 0x0000100401007387 */ /* 0x0001e80000100800 */
[----:B------:R1:W-:Y:S01]  /*afc0*/  STL [R1+0x18], R0 ;  /* 0x0000180001007387 */ /* 0x0003e20000100800 */
[----:B0-----:R-:W-:Y:S01]  /*afd0*/  IMAD.MOV.U32 R4, RZ, RZ, 0x40 ;  /* 0x00000040ff047424 */ /* 0x001fe200078e00ff */
[----:B-1----:R-:W-:-:S04]  /*afe0*/  LOP3.LUT R0, R2, 0x80, RZ, 0xfc, !PT ;  /* 0x0000008002007812 */ /* 0x002fc800078efcff */
[----:B------:R-:W-:Y:S01]  /*aff0*/  SEL R4, R4, 0xffffffc0, !P0 ;  /* 0xffffffc004047807 */ /* 0x000fe20004000000 */
[----:B------:R-:W-:-:S05]  /*b000*/  IMAD.MOV.U32 R4, RZ, RZ, 0x1 ;  /* 0x00000001ff047424 */ /* 0x000fca00078e00ff */
[----:B------:R0:W-:Y:S02]  /*b010*/  STL [R1], R4 ;  /* 0x0000000401007387 */ /* 0x0001e40000100800 */
.L_x_87:
[----:B------:R-:W-:Y:S01]  /*b020*/  ULDC UR4, c[0x0][0xc38] ;  /* 0x00030e0000047ab9 */ /* 0x000fe20000000800 */
[----:B------:R-:W-:Y:S01]  /*b030*/  ULDC UR8, c[0x0][0xc44] ;  /* 0x0003110000087ab9 */ /* 0x000fe20000000800 */
[----:B------:R-:W-:Y:S02]  /*b040*/  UISETP.NE.AND UP2, UPT, UR4, 0x1, UPT ;  /* 0x000000010400788c */ /* 0x000fe4000bf45270 */
[----:B------:R-:W-:Y:S01]  /*b050*/  UISETP.NE.AND UP1, UPT, UR8, 0x1, UPT ;  /* 0x000000010800788c */ /* 0x000fe2000bf25270 */
[----:B------:R-:W-:Y:S01]  /*b060*/  ULDC.64 UR4, c[0x0][0x418] ;  /* 0x0001060000047ab9 */ /* 0x000fe20000000a00 */
[----:B------:R-:W-:Y:S01]  /*b070*/  ULDC UR6, c[0x0][0x424] ;  /* 0x0001090000067ab9 */ /* 0x000fe20000000800 */
[----:B------:R-:W-:Y:S02]  /*b080*/  UISETP.NE.U32.AND UP0, UPT, UR4, URZ, UPT ;  /* 0x0000003f0400728c */ /* 0x000fe4000bf05070 */
[----:B------:R-:W-:Y:S02]  /*b090*/  UIADD3 UR9, UR41, 0x1a400, URZ ;  /* 0x0001a40029097890 */ /* 0x000fe4000fffe03f */
[----:B------:R-:W-:-:S02]  /*b0a0*/  UISETP.NE.AND.EX UP0, UPT, UR5, URZ, UPT, UP0 ;  /* 0x0000003f0500728c */ /* 0x000fc4000bf05300 */
[----:B------:R-:W-:Y:S01]  /*b0b0*/  @UP2 ULDC UR4, c[0x0][0xc3c] ;  /* 0x00030f0000042ab9 */ /* 0x000fe20000000800 */
[----:B------:R-:W-:Y:S01]  /*b0c0*/  ULDC UR40, c[0x0][0x2f0] ;  /* 0x0000bc0000287ab9 */ /* 0x000fe20000000800 */
[----:B------:R-:W-:Y:S02]  /*b0d0*/  UIMAD.WIDE.U32 UR4, UR50, UR4, URZ ;  /* 0x00000004320472a5 */ /* 0x000fe4000f8e003f */
[----:B------:R-:W-:Y:S01]  /*b0e0*/  USEL UR6, UR6, 0x1, UP0 ;  /* 0x0000000106067887 */ /* 0x000fe20008000000 */
[----:B------:R-:W-:Y:S01]  /*b0f0*/  @UP2 ULDC UR7, c[0x0][0xc40] ;  /* 0x0003100000072ab9 */ /* 0x000fe20000000800 */
[----:B------:R-:W-:Y:S01]  /*b100*/  ULOP3.LUT UP0, URZ, UR9, 0x1bf, URZ, 0xc0, !UPT ;  /* 0x000001bf093f7892 */ /* 0x000fe2000f80c03f */
[----:B------:R-:W-:Y:S01]  /*b110*/  UMOV UR45, UR50 ;  /* 0x00000032002d7c82 */ /* 0x000fe20008000000 */
[----:B------:R-:W-:Y:S02]  /*b120*/  UIMAD UR40, UR6, UR40, URZ ;  /* 0x00000028062872a4 */ /* 0x000fe4000f8e023f */
[----:B------:R-:W-:-:S02]  /*b130*/  @UP2 USHF.R.U32.HI UR45, URZ, UR7, UR5 ;  /* 0x000000073f2d2299 */ /* 0x000fc40008011605 */
[----:B------:R-:W-:Y:S01]  /*b140*/  PLOP3.LUT P0, PT, PT, PT, UP0, 0x80, 0x0 ;  /* 0x000000000000781c */ /* 0x000fe20003f0f008 */
[----:B------:R-:W-:Y:S01]  /*b150*/  @UP1 ULDC.64 UR10, c[0x0][0xc48] ;  /* 0x00031200000a1ab9 */ /* 0x000fe20000000a00 */
[----:B------:R-:W-:Y:S02]  /*b160*/  UIADD3 UR6, UR40, 0x9f, URZ ;  /* 0x0000009f28067890 */ /* 0x000fe4000fffe03f */
[----:B------:R-:W-:Y:S02]  /*b170*/  UIMAD.WIDE.U32 UR4, UR45, UR10, URZ ;  /* 0x0000000a2d0472a5 */ /* 0x000fe4000f8e003f */
[----:B------:R-:W-:Y:S01]  /*b180*/  UMOV UR44, UR45 ;  /* 0x0000002d002c7c82 */ /* 0x000fe20008000000 */
[----:B------:R-:W-:Y:S02]  /*b190*/  UIMAD.WIDE UR6, UR6, 0x66666667, URZ ;  /* 0x66666667060678a5 */ /* 0x000fe4000f8e023f */
[----:B------:R-:W-:Y:S02]  /*b1a0*/  @UP1 USHF.R.U32.HI UR44, URZ, UR11, UR5 ;  /* 0x0000000b3f2c1299 */ /* 0x000fe40008011605 */
[----:B------:R-:W-:-:S02]  /*b1b0*/  USHF.R.U32.HI UR39, URZ, 0x1f, UR7 ;  /* 0x0000001f3f277899 */ /* 0x000fc40008011607 */
[----:B------:R-:W-:Y:S02]  /*b1c0*/  UIADD3 UR36, -UR44, URZ, URZ ;  /* 0x0000003f2c247290 */ /* 0x000fe4000fffe13f */
[----:B------:R-:W-:Y:S02]  /*b1d0*/  ULEA.HI.SX32 UR39, UR7, UR39, 0x1a ;  /* 0x0000002707277291 */ /* 0x000fe4000f8fd23f */
[----:B------:R-:W-:Y:S01]  /*b1e0*/  UIMAD UR36, UR8, UR36, UR45 ;  /* 0x00000024082472a4 */ /* 0x000fe2000f8e022d */
[----:B-1----:R-:W-:Y:S11]  /*b1f0*/  @!P0 BRA `(.L_x_41) ;  /* 0x0000000000408947 */ /* 0x002ff60003800000 */
[----:B------:R-:W-:Y:S01]  /*b200*/  MOV R2, 0x0 ;  /* 0x0000000000027802 */ /* 0x000fe20000000f00 */
[----:B------:R-:W-:Y:S01]  /*b210*/  ULDC.64 UR6, c[0x4][0xc8] ;  /* 0x0100320000067ab9 */ /* 0x000fe20000000a00 */
[----:B------:R-:W-:Y:S01]  /*b220*/  ULDC.64 UR8, c[0x4][0xd0] ;  /* 0x0100340000087ab9 */ /* 0x000fe20000000a00 */
[----:B------:R-:W-:Y:S01]  /*b230*/  ULDC.64 UR4, c[0x4][0x8] ;  /* 0x0100020000047ab9 */ /* 0x000fe20000000a00 */
[----:B0-----:R-:W-:Y:S02]  /*b240*/  IMAD.U32 R4, RZ, RZ, UR6 ;  /* 0x00000006ff047e24 */ /* 0x001fe4000f8e00ff */
[----:B------:R-:W0:Y:S01]  /*b250*/  LDC.64 R2, c[0x4][R2] ;  /* 0x0100000002027b82 */ /* 0x000e220000000a00 */
[----:B------:R-:W-:Y:S02]  /*b260*/  IMAD.U32 R5, RZ, RZ, UR7 ;  /* 0x00000007ff057e24 */ /* 0x000fe4000f8e00ff */
[----:B------:R-:W-:Y:S02]  /*b270*/  IMAD.U32 R6, RZ, RZ, UR8 ;  /* 0x00000008ff067e24 */ /* 0x000fe4000f8e00ff */
[----:B------:R-:W-:-:S02]  /*b280*/  IMAD.U32 R7, RZ, RZ, UR9 ;  /* 0x00000009ff077e24 */ /* 0x000fc4000f8e00ff */
[----:B------:R-:W-:Y:S02]  /*b290*/  IMAD.U32 R10, RZ, RZ, UR4 ;  /* 0x00000004ff0a7e24 */ /* 0x000fe4000f8e00ff */
[----:B------:R-:W-:Y:S02]  /*b2a0*/  IMAD.U32 R11, RZ, RZ, UR5 ;  /* 0x00000005ff0b7e24 */ /* 0x000fe4000f8e00ff */
[----:B------:R-:W-:Y:S02]  /*b2b0*/  IMAD.MOV.U32 R8, RZ, RZ, 0x70 ;  /* 0x00000070ff087424 */ /* 0x000fe400078e00ff */
[----:B------:R-:W-:Y:S02]  /*b2c0*/  IMAD.MOV.U32 R12, RZ, RZ, 0x1 ;  /* 0x00000001ff0c7424 */ /* 0x000fe400078e00ff */
[----:B------:R-:W-:-:S07]  /*b2d0*/  IMAD.MOV.U32 R13, RZ, RZ, RZ ;  /* 0x000000ffff0d7224 */ /* 0x000fce00078e00ff */
[----:B------:R-:W-:-:S07]  /*b2e0*/  LEPC R20, `(.L_x_41) ;  /* 0x000000001014794e */ /* 0x000fce0000000000 */
[----:B0-----:R-:W-:Y:S05]  /*b2f0*/  CALL.ABS.NOINC R2 ;  /* 0x0000000002007343 */ /* 0x001fea0003c00000 */
.L_x_41:
[----:B------:R-:W-:-:S06]  /*b300*/  UIADD3 UR4, UR41, 0xa400, URZ ;  /* 0x0000a40029047890 */ /* 0x000fcc000fffe03f */
[----:B------:R-:W-:-:S05]  /*b310*/  IMAD.U32 R16, RZ, RZ, UR4 ;  /* 0x00000004ff107e24 */ /* 0x000fca000f8e00ff */
[----:B------:R-:W-:-:S13]  /*b320*/  LOP3.LUT P0, RZ, R16, 0x3ff, RZ, 0xc0, !PT ;  /* 0x000003ff10ff7812 */ /* 0x000fda000780c0ff */
[----:B------:R-:W-:Y:S05]  /*b330*/  @!P0 BRA `(.L_x_42) ;  /* 0x0000000000408947 */ /* 0x000fea0003800000 */
[----:B------:R-:W-:Y:S01]  /*b340*/  MOV R2, 0x0 ;  /* 0x0000000000027802 */ /* 0x000fe20000000f00 */
[----:B------:R-:W-:Y:S01]  /*b350*/  ULDC.64 UR6, c[0x4][0xc8] ;  /* 0x0100320000067ab9 */ /* 0x000fe20000000a00 */
[----:B------:R-:W-:Y:S01]  /*b360*/  ULDC.64 UR8, c[0x4][0xd0] ;  /* 0x0100340000087ab9 */ /* 0x000fe20000000a00 */
[----:B------:R-:W-:Y:S01]  /*b370*/  ULDC.64 UR4, c[0x4][0x10] ;  /* 0x0100040000047ab9 */ /* 0x000fe20000000a00 */
[----:B0-----:R-:W-:Y:S01]  /*b380*/  IMAD.U32 R4, RZ, RZ, UR6 ;  /* 0x00000006ff047e24 */ /* 0x001fe2000f8e00ff */
[----:B------:R-:W-:Y:S01]  /*b390*/  MOV R12, 0x1 ;  /* 0x00000001000c7802 */ /* 0x000fe20000000f00 */
[----:B------:R-:W0:Y:S01]  /*b3a0*/  LDC.64 R2, c[0x4][R2] ;  /* 0x0100000002027b82 */ /* 0x000e220000000a00 */
[----:B------:R-:W-:Y:S02]  /*b3b0*/  IMAD.U32 R5, RZ, RZ, UR7 ;  /* 0x00000007ff057e24 */ /* 0x000fe4000f8e00ff */
[----:B------:R-:W-:Y:S02]  /*b3c0*/  IMAD.U32 R6, RZ, RZ, UR8 ;  /* 0x00000008ff067e24 */ /* 0x000fe4000f8e00ff */
[----:B------:R-:W-:-:S02]  /*b3d0*/  IMAD.U32 R7, RZ, RZ, UR9 ;  /* 0x00000009ff077e24 */ /* 0x000fc4000f8e00ff */
[----:B------:R-:W-:Y:S02]  /*b3e0*/  IMAD.U32 R10, RZ, RZ, UR4 ;  /* 0x00000004ff0a7e24 */ /* 0x000fe4000f8e00ff */
[----:B------:R-:W-:Y:S02]  /*b3f0*/  IMAD.U32 R11, RZ, RZ, UR5 ;  /* 0x00000005ff0b7e24 */ /* 0x000fe4000f8e00ff */
[----:B------:R-:W-:Y:S02]  /*b400*/  IMAD.MOV.U32 R8, RZ, RZ, 0x70 ;  /* 0x00000070ff087424 */ /* 0x000fe400078e00ff */
[----:B------:R-:W-:-:S07]  /*b410*/  IMAD.MOV.U32 R13, RZ, RZ, RZ ;  /* 0x000000ffff0d7224 */ /* 0x000fce00078e00ff */
[----:B------:R-:W-:-:S07]  /*b420*/  LEPC R20, `(.L_x_42) ;  /* 0x000000001014794e */ /* 0x000fce0000000000 */
[----:B0-----:R-:W-:Y:S05]  /*b430*/  CALL.ABS.NOINC R2 ;  /* 0x0000000002007343 */ /* 0x001fea0003c00000 */
.L_x_42:
[----:B------:R-:W-:-:S04]  /*b440*/  UIADD3 UR4, UR41, 0x400, URZ ;  /* 0x0000040029047890 */ /* 0x000fc8000fffe03f */
[----:B------:R-:W-:-:S06]  /*b450*/  ULOP3.LUT UP0, URZ, UR4, 0x9f, URZ, 0xc0, !UPT ;  /* 0x0000009f043f7892 */ /* 0x000fcc000f80c03f */
[----:B------:R-:W-:-:S13]  /*b460*/  PLOP3.LUT P0, PT, PT, PT, UP0, 0x80, 0x0 ;  /* 0x000000000000781c */ /* 0x000fda0003f0f008 */
[----:B------:R-:W-:Y:S05]  /*b470*/  @!P0 BRA `(.L_x_43) ;  /* 0x0000000000408947 */ /* 0x000fea0003800000 */
        /* <DEDUP_REMOVED lines=16> */
.L_x_43:
[----:B------:R-:W-:-:S13]  /*b580*/  LOP3.LUT P6, RZ, R16, 0x3ff, RZ, 0xc0, !PT ;  /* 0x000003ff10ff7812 */ /* 0x000fda00078cc0ff */
        /* <DEDUP_REMOVED lines=17> */
.L_x_44:
[----:B------:R-:W-:Y:S01]  /*b6a0*/  ULDC.64 UR4, c[0x0][0x9f8] ;  /* 0x00027e0000047ab9 */ /* 0x000fe20000000a00 */
[----:B------:R-:W2:Y:S01]  /*b6b0*/  LDL.LU R18, [R1+0x4] ;  /* 0x0000040001127983 */ /* 0x000ea20000300800 */
[----:B------:R-:W-:Y:S01]  /*b6c0*/  UISETP.NE.U32.AND UP0, UPT, UR4, URZ, UPT ;  /* 0x0000003f0400728c */ /* 0x000fe2000bf05070 */
[----:B------:R-:W-:-:S03]  /*b6d0*/  IMAD.U32 R8, RZ, RZ, UR44 ;  /* 0x0000002cff087e24 */ /* 0x000fc6000f8e00ff */
[----:B------:R-:W-:-:S06]  /*b6e0*/  UISETP.NE.AND.EX UP0, UPT, UR5, URZ, UPT, UP0 ;  /* 0x0000003f0500728c */ /* 0x000fcc000bf05300 */
[----:B------:R-:W-:-:S05]  /*b6f0*/  PLOP3.LUT P0, PT, PT, PT, UP0, 0x80, 0x0 ;  /* 0x000000000000781c */ /* 0x000fca0003f0f008 */
[----:B------:R-:W-:Y:S02]  /*b700*/  @UP0 ULDC.64 UR4, c[0x0][0x9f8] ;  /* 0x00027e0000040ab9 */ /* 0x000fe40000000a00 */
[----:B------:R-:W-:-:S06]  /*b710*/  @UP0 UIMAD.WIDE UR4, UR44, 0x4, UR4 ;  /* 0x000000042c0408a5 */ /* 0x000fcc000f8e0204 */
[----:B------:R-:W-:Y:S02]  /*b720*/  IMAD.U32 R2, RZ, RZ, UR4 ;  /* 0x00000004ff027e24 */ /* 0x000fe4000f8e00ff */
[----:B------:R-:W-:-:S05]  /*b730*/  IMAD.U32 R3, RZ, RZ, UR5 ;  /* 0x00000005ff037e24 */ /* 0x000fca000f8e00ff */
[----:B------:R1:W3:Y:S01]  /*b740*/  @P0 LDG.E R8, desc[UR48][R2.64] ;  /* 0x0000003002080981 */ /* 0x0002e2000c1e1900 */
[----:B------:R-:W-:Y:S01]  /*b750*/  UMOV UR4, 0xffffffff ;  /* 0xffffffff00047882 */ /* 0x000fe20000000000 */
[----:B------:R-:W4:Y:S01]  /*b760*/  S2R R19, SR_TID.X ;  /* 0x0000000000137919 */ /* 0x000f220000002100 */
[----:B-1----:R-:W1:Y:S02]  /*b770*/  LDC.64 R2, c[0x0][0x418] ;  /* 0x00010600ff027b82 */ /* 0x002e640000000a00 */
[----:B-1----:R-:W-:Y:S02]  /*b780*/  ISETP.NE.U32.AND P0, PT, R2, RZ, PT ;  /* 0x000000ff0200720c */ /* 0x002fe40003f05070 */
[----:B----4-:R-:W-:Y:S02]  /*b790*/  SHF.R.U32.HI R19, RZ, 0x5, R19 ;  /* 0x00000005ff137819 */ /* 0x010fe40000011613 */
[----:B------:R-:W-:Y:S02]  /*b7a0*/  ISETP.NE.AND.EX P1, PT, R3, RZ, PT, P0 ;  /* 0x000000ff0300720c */ /* 0x000fe40003f25300 */
[----:B------:R-:W-:-:S02]  /*b7b0*/  LOP3.LUT R19, R19, 0x3, RZ, 0xc0, !PT ;  /* 0x0000000313137812 */ /* 0x000fc400078ec0ff */
[----:B--2---:R-:W-:-:S09]  /*b7c0*/  LOP3.LUT R18, R18, 0xfffffffe, RZ, 0xc0, !PT ;  /* 0xfffffffe12127812 */ /* 0x004fd200078ec0ff */
[----:B------:R-:W-:Y:S02]  /*b7d0*/  @P1 LOP3.LUT R18, R18, 0x1, RZ, 0xfc, !PT ;  /* 0x0000000112121812 */ /* 0x000fe400078efcff */
[----:B---3--:R-:W-:Y:S01]  /*b7e0*/  SHF.R.S32.HI R9, RZ, 0x1f, R8 ;  /* 0x0000001fff097819 */ /* 0x008fe20000011408 */
[----:B------:R1:W-:Y:S01]  /*b7f0*/  STL [R1+0x8], R8 ;  /* 0x0000080801007387 */ /* 0x0003e20000100800 */
[----:B------:R-:W-:-:S03]  /*b800*/  SEL R16, R8, RZ, !P1 ;  /* 0x000000ff08107207 */ /* 0x000fc60004800000 */
[----:B------:R1:W-:Y:S04]  /*b810*/  STL [R1+0xc], R9 ;  /* 0x00000c0901007387 */ /* 0x0003e80000100800 */
[----:B------:R1:W-:Y:S01]  /*b820*/  STL [R1+0x4], R18 ;  /* 0x0000041201007387 */ /* 0x0003e20000100800 */
[----:B------:R-:W-:Y:S05]  /*b830*/  BRA.DIV UR4, `(.L_x_45) ;  /* 0x0000002e04487947 */ /* 0x000fea000b800000 */
[----:B------:R2:W3:Y:S02]  /*b840*/  SHFL.IDX PT, R14, R19, RZ, 0x1f ;  /* 0x00001fff130e7589 */ /* 0x0004e400000e0000 */
.L_x_103:
[----:B------:R-:W-:Y:S01]  /*b850*/  PLOP3.LUT P2, PT, PT, PT, PT, 0x8, 0x0 ;  /* 0x000000000000781c */ /* 0x000fe20003f4e170 */
[----:B------:R-:W-:Y:S01]  /*b860*/  IMAD.MOV.U32 R0, RZ, RZ, R18 ;  /* 0x000000ffff007224 */ /* 0x000fe200078e0012 */
[----:B---3--:R-:W-:-:S04]  /*b870*/  ISETP.NE.AND P0, PT, R14, RZ, PT ;  /* 0x000000ff0e00720c */ /* 0x008fc80003f05270 */
[----:B------:R-:W-:-:S07]  /*b880*/  LOP3.LUT R0, R0, 0xfffffffd, RZ, 0xc0, !PT ;  /* 0xfffffffd00007812 */ /* 0x000fce00078ec0ff */
[----:B------:R-:W-:-:S05]  /*b890*/  @P2 LOP3.LUT R0, R0, 0x2, RZ, 0xfc, !PT ;  /* 0x0000000200002812 */ /* 0x000fca00078efcff */
[----:B------:R3:W-:Y:S01]  /*b8a0*/  STL [R1+0x4], R0 ;  /* 0x0000040001007387 */ /* 0x0007e20000100800 */
[----:B------:R-:W-:Y:S05]  /*b8b0*/  @P0 BRA `(.L_x_46) ;  /* 0x00000004008c0947 */ /* 0x000fea0003800000 */
[----:B------:R-:W-:-:S06]  /*b8c0*/  UIADD3 UR4, UR39, -0x1, URZ ;  /* 0xffffffff27047890 */ /* 0x000fcc000fffe03f */
[----:B---3--:R-:W-:Y:S01]  /*b8d0*/  IMAD.U32 R0, RZ, RZ, UR4 ;  /* 0x00000004ff007e24 */ /* 0x008fe2000f8e00ff */
[----:B------:R-:W-:-:S03]  /*b8e0*/  UMOV UR4, 0xffffffff ;  /* 0xffffffff00047882 */ /* 0x000fc60000000000 */
[----:B------:R-:W-:Y:S05]  /*b8f0*/  BRA.DIV UR4, `(.L_x_47) ;  /* 0x0000002e04387947 */ /* 0x000fea000b800000 */
[----:B------:R-:W-:-:S13]  /*b900*/  ELECT P6, URZ, PT ;  /* 0x00000000003f782f */ /* 0x000fda00038c0000 */
.L_x_106:
[----:B------:R-:W-:Y:S05]  /*b910*/  @!P6 BRA `(.L_x_46) ;  /* 0x000000040074e947 */ /* 0x000fea0003800000 */
[----:B------:R-:W-:Y:S01]  /*b920*/  IMAD.MOV.U32 R16, RZ, RZ, R8 ;  /* 0x000000ffff107224 */ /* 0x000fe200078e0008 */
[----:B------:R-:W-:Y:S06]  /*b930*/  @!P1 BRA `(.L_x_48) ;  /* 0x0000000000449947 */ /* 0x000fec0003800000 */
[----:B------:R-:W3:Y:S01]  /*b940*/  LDC R7, c[0x0][0x43c] ;  /* 0x00010f00ff077b82 */ /* 0x000ee20000000800 */
[----:B------:R-:W-:Y:S01]  /*b950*/  ULDC.64 UR4, c[0x0][0x428] ;  /* 0x00010a0000047ab9 */ /* 0x000fe20000000a00 */
[----:B---3--:R-:W-:-:S13]  /*b960*/  ISETP.NE.AND P0, PT, R7, 0x1, PT ;  /* 0x000000010700780c */ /* 0x008fda0003f05270 */
[----:B0-----:R-:W0:Y:S02]  /*b970*/  @P0 LDC.64 R4, c[0x0][0x440] ;  /* 0x00011000ff040b82 */ /* 0x001e240000000a00 */
[----:B0-----:R-:W-:-:S04]  /*b980*/  @P0 IMAD.HI.U32 R6, R0, R4, RZ ;  /* 0x0000000400060227 */ /* 0x001fc800078e00ff */
[----:B------:R-:W-:Y:S01]  /*b990*/  IMAD.MOV.U32 R4, RZ, RZ, R0 ;  /* 0x000000ffff047224 */ /* 0x000fe200078e0000 */
[----:B------:R-:W-:Y:S01]  /*b9a0*/  @P0 SHF.R.U32.HI R4, RZ, R5, R6 ;  /* 0x00000005ff040219 */ /* 0x000fe20000011606 */
[----:B------:R-:W-:-:S04]  /*b9b0*/  IMAD R6, R9, UR4, RZ ;  /* 0x0000000409067c24 */ /* 0x000fc8000f8e02ff */
[----:B------:R-:W-:Y:S02]  /*b9c0*/  IMAD.MOV R5, RZ, RZ, -R4 ;  /* 0x000000ffff057224 */ /* 0x000fe400078e0a04 */
[----:B------:R-:W-:Y:S02]  /*b9d0*/  IMAD R6, R8, UR5, R6 ;  /* 0x0000000508067c24 */ /* 0x000fe4000f8e0206 */
[----:B------:R-:W-:Y:S01]  /*b9e0*/  IMAD R0, R7, R5, R0 ;  /* 0x0000000507007224 */ /* 0x000fe200078e0200 */
[----:B------:R-:W-:-:S03]  /*b9f0*/  SHF.R.S32.HI R5, RZ, 0x1f, R4 ;  /* 0x0000001fff057819 */ /* 0x000fc60000011404 */
[----:B------:R-:W-:-:S04]  /*ba00*/  IMAD.WIDE.U32 R4, R8, UR4, R4 ;  /* 0x0000000408047c25 */ /* 0x000fc8000f8e0004 */
[----:B------:R-:W-:Y:S01]  /*ba10*/  IMAD.IADD R6, R5, 0x1, R6 ;  /* 0x0000000105067824 */ /* 0x000fe200078e0206 */
[----:B------:R-:W-:-:S04]  /*ba20*/  LEA R2, P0, R4, R2, 0x2 ;  /* 0x0000000204027211 */ /* 0x000fc800078010ff */
[----:B------:R-:W-:-:S05]  /*ba30*/  LEA.HI.X R3, R4, R3, R6, 0x2, P0 ;  /* 0x0000000304037211 */ /* 0x000fca00000f1406 */
[----:B------:R3:W5:Y:S04]  /*ba40*/  LDG.E R16, desc[UR48][R2.64] ;  /* 0x0000003002107981 */ /* 0x000768000c1e1900 */
.L_x_48:
[----:B---3--:R-:W3:Y:S01]  /*ba50*/  LDL R3, [R1] ;  /* 0x0000000001037983 */ /* 0x008ee20000100800 */
[----:B------:R-:W0:Y:S02]  /*ba60*/  S2R R2, SR_TID.X ;  /* 0x0000000000027919 */ /* 0x000e240000002100 */
[----:B0-----:R-:W-:Y:S02]  /*ba70*/  LOP3.LUT R4, R2, 0x7f, RZ, 0xc0, !PT ;  /* 0x0000007f02047812 */ /* 0x001fe400078ec0ff */
[----:B------:R-:W-:Y:S02]  /*ba80*/  LEA R2, R17, UR41, 0x3 ;  /* 0x0000002911027c11 */ /* 0x000fe4000f8e18ff */
[----:B------:R-:W-:Y:S02]  /*ba90*/  ISETP.NE.AND P1, PT, R4, RZ, PT ;  /* 0x000000ff0400720c */ /* 0x000fe40003f25270 */
[----:B---3--:R-:W-:-:S04]  /*baa0*/  SHF.L.U32 R3, R3, 0x1f, RZ ;  /* 0x0000001f03037819 */ /* 0x008fc800000006ff */
[----:B------:R-:W0:Y:S02]  /*bab0*/  SYNCS.PHASECHK.TRANS64.TRYWAIT P0, [R2+URZ+0x29880], R3 ;  /* 0x02988003020075a7 */ /* 0x000e24000800017f */
[----:B0-----:R-:W-:Y:S05]  /*bac0*/  @!P0 BRA `(.L_x_49) ;  /* 0x0000002800e48947 */ /* 0x001fea0003800000 */
.L_x_107:
[----:B------:R-:W-:Y:S05]  /*bad0*/  @P1 BRA `(.L_x_50) ;  /* 0x00000000001c1947 */ /* 0x000fea0003800000 */
[----:B------:R-:W3:Y:S02]  /*bae0*/  S2R R4, SR_TID.X ;  /* 0x0000000000047919 */ /* 0x000ee40000002100 */
[----:B---3--:R-:W-:Y:S01]  /*baf0*/  LOP3.LUT R5, R4, 0x1f, RZ, 0xc0, !PT ;  /* 0x0000001f04057812 */ /* 0x008fe200078ec0ff */
[----:B------:R-:W-:-:S03]  /*bb00*/  IMAD.MOV.U32 R4, RZ, RZ, 0x5000 ;  /* 0x00005000ff047424 */ /* 0x000fc600078e00ff */
[----:B------:R-:W-:Y:S01]  /*bb10*/  ISETP.NE.AND P0, PT, R5, RZ, PT ;  /* 0x000000ff0500720c */ /* 0x000fe20003f05270 */
[----:B------:R3:W-:-:S12]  /*bb20*/  SYNCS.ARRIVE.TRANS64 RZ, [R2+URZ+0x29870], R4 ;  /* 0x0298700402ff79a7 */ /* 0x0007d8000800003f */
[----:B---3--:R-:W-:Y:S05]  /*bb30*/  @!P0 BRA `(.L_x_50) ;  /* 0x0000000000048947 */ /* 0x008fea0003800000 */
[----:B------:R-:W-:Y:S01]  /*bb40*/  BPT.TRAP 0x1 ;  /* 0x000000040000795c */ /* 0x000fe20000300000 */
.L_x_50:
[----:B------:R-:W-:Y:S01]  /*bb50*/  R2UR UR32, R17 ;  /* 0x00000000112072ca */ /* 0x000fe200000e0000 */
[----:B------:R-:W-:Y:S01]  /*bb60*/  IMAD R0, R0, 0xa0, RZ ;  /* 0x000000a000007824 */ /* 0x000fe200078e02ff */
[----:B------:R-:W-:Y:S01]  /*bb70*/  R2UR UR33, R2 ;  /* 0x00000000022172ca */ /* 0x000fe200000e0000 */
[----:B------:R-:W-:Y:S01]  /*bb80*/  UIADD3 UR4, UP0, UR52, 0x470, URZ ;  /* 0x0000047034047890 */ /* 0x000fe2000ff1e03f */
[----:B-----5:R-:W-:Y:S01]  /*bb90*/  R2UR UR37, R16 ;  /* 0x00000000102572ca */ /* 0x020fe200000e0000 */
[----:B------:R-:W-:Y:S01]  /*bba0*/  UMOV UR6, 0x0 ;  /* 0x0000000000067882 */ /* 0x000fe20000000000 */
[----:B------:R-:W-:Y:S01]  /*bbb0*/  R2UR UR35, R0 ;  /* 0x00000000002372ca */ /* 0x000fe200000e0000 */
[----:B------:R-:W-:Y:S01]  /*bbc0*/  UIADD3.X UR5, URZ, UR53, URZ, UP0, !UPT ;  /* 0x000000353f057290 */ /* 0x000fe200087fe43f */
[----:B------:R-:W-:Y:S01]  /*bbd0*/  UMOV UR7, 0x14f00000 ;  /* 0x14f0000000077882 */ /* 0x000fe20000000000 */
[----:B------:R-:W-:-:S04]  /*bbe0*/  UMOV UR34, URZ ;  /* 0x0000003f00227c82 */ /* 0x000fc80008000000 */
[----:B------:R-:W-:Y:S02]  /*bbf0*/  UIMAD UR32, UR32, 0x5000, UR41 ;  /* 0x00005000202078a4 */ /* 0x000fe4000f8e0229 */
[----:B------:R-:W-:Y:S02]  /*bc00*/  UIADD3 UR33, UR33, 0x29870, URZ ;  /* 0x0002987021217890 */ /* 0x000fe4000fffe03f */
[----:B------:R-:W-:-:S09]  /*bc10*/  UIADD3 UR32, UR32, 0xa400, URZ ;  /* 0x0000a40020207890 */ /* 0x000fd2000fffe03f */
[----:B------:R3:W-:Y:S01]  /*bc20*/  UTMALDG.4D [UR32], [UR4], desc[UR6] ;  /* 0x00000620040075b4 */ /* 0x0007e20008019000 */
[----:B------:R-:W4:Y:S02]  /*bc30*/  SYNCS.PHASECHK.TRANS64.TRYWAIT P0, [R2+URZ+0x29840], R3 ;  /* 0x02984003020075a7 */ /* 0x000f24000800017f */
[----:B---34-:R-:W-:Y:S05]  /*bc40*/  @!P0 BRA `(.L_x_51) ;  /* 0x0000002800988947 */ /* 0x018fea0003800000 */
.L_x_108:
[----:B------:R-:W-:Y:S05]  /*bc50*/  @P1 BRA `(.L_x_52) ;  /* 0x00000000001c1947 */ /* 0x000fea0003800000 */
[----:B------:R-:W4:Y:S01]  /*bc60*/  S2R R4, SR_TID.X ;  /* 0x0000000000047919 */ /* 0x000f220000002100 */
[----:B0--3--:R-:W-:-:S04]  /*bc70*/  IMAD.MOV.U32 R3, RZ, RZ, 0x7800 ;  /* 0x00007800ff037424 */ /* 0x009fc800078e00ff */
[----:B------:R0:W-:Y:S01]  /*bc80*/  SYNCS.ARRIVE.TRANS64 RZ, [R2+URZ+0x29830], R3 ;  /* 0x0298300302ff79a7 */ /* 0x0001e2000800003f */
[----:B----4-:R-:W-:-:S04]  /*bc90*/  LOP3.LUT R4, R4, 0x1f, RZ, 0xc0, !PT ;  /* 0x0000001f04047812 */ /* 0x010fc800078ec0ff */
[----:B------:R-:W-:-:S13]  /*bca0*/  ISETP.NE.AND P0, PT, R4, RZ, PT ;  /* 0x000000ff0400720c */ /* 0x000fda0003f05270 */
[----:B0-----:R-:W-:Y:S05]  /*bcb0*/  @!P0 BRA `(.L_x_52) ;  /* 0x0000000000048947 */ /* 0x001fea0003800000 */
[----:B------:R-:W-:Y:S01]  /*bcc0*/  BPT.TRAP 0x1 ;  /* 0x000000040000795c */ /* 0x000fe20000300000 */
.L_x_52:
[----:B0--3--:R-:W3:Y:S01]  /*bcd0*/  LDL.LU R3, [R1+0x4] ;  /* 0x0000040001037983 */ /* 0x009ee20000300800 */
[----:B------:R-:W-:Y:S01]  /*bce0*/  R2UR UR8, R17 ;  /* 0x00000000110872ca */ /* 0x000fe200000e0000 */
[----:B------:R-:W-:Y:S01]  /*bcf0*/  UIADD3 UR4, UP0, UR52, 0x370, URZ ;  /* 0x0000037034047890 */ /* 0x000fe2000ff1e03f */
[----:B------:R-:W-:Y:S01]  /*bd00*/  R2UR UR25, R2 ;  /* 0x00000000021972ca */ /* 0x000fe200000e0000 */
[----:B------:R-:W-:Y:S01]  /*bd10*/  UMOV UR6, 0x0 ;  /* 0x0000000000067882 */ /* 0x000fe20000000000 */
[----:B------:R-:W-:Y:S01]  /*bd20*/  PLOP3.LUT P0, PT, PT, PT, PT, 0x80, 0x0 ;  /* 0x000000000000781c */ /* 0x000fe20003f0f070 */
[----:B------:R-:W-:Y:S01]  /*bd30*/  UIADD3.X UR5, URZ, UR53, URZ, UP0, !UPT ;  /* 0x000000353f057290 */ /* 0x000fe200087fe43f */
[----:B------:R-:W-:Y:S01]  /*bd40*/  R2UR UR27, R0 ;  /* 0x00000000001b72ca */ /* 0x000fe200000e0000 */
[----:B------:R-:W-:Y:S01]  /*bd50*/  UMOV UR7, 0x14f00000 ;  /* 0x14f0000000077882 */ /* 0x000fe20000000000 */
[----:B------:R-:W-:Y:S01]  /*bd60*/  R2UR UR29, R16 ;  /* 0x00000000101d72ca */ /* 0x000fe200000e0000 */
[----:B------:R-:W-:Y:S01]  /*bd70*/  UMOV UR26, URZ ;  /* 0x0000003f001a7c82 */ /* 0x000fe20008000000 */
[----:B------:R-:W-:Y:S01]  /*bd80*/  UMOV UR28, UR36 ;  /* 0x00000024001c7c82 */ /* 0x000fe20008000000 */
[----:B------:R-:W-:Y:S01]  /*bd90*/  UMOV UR18, 0x40 ;  /* 0x0000004000127882 */ /* 0x000fe20000000000 */
[----:B------:R-:W-:Y:S01]  /*bda0*/  UMOV UR20, UR36 ;  /* 0x0000002400147c82 */ /* 0x000fe20008000000 */
[----:B------:R-:W-:-:S02]  /*bdb0*/  UIMAD UR8, UR8, 0x7800, UR41 ;  /* 0x00007800080878a4 */ /* 0x000fc4000f8e0229 */
[----:B------:R-:W-:Y:S02]  /*bdc0*/  UIADD3 UR25, UR25, 0x29830, URZ ;  /* 0x0002983019197890 */ /* 0x000fe4000fffe03f */
[----:B------:R-:W-:Y:S02]  /*bdd0*/  UIADD3 UR24, UR8, 0x1a400, URZ ;  /* 0x0001a40008187890 */ /* 0x000fe4000fffe03f */
[----:B------:R-:W-:Y:S02]  /*bde0*/  UIADD3 UR16, UR8, 0x1cc00, URZ ;  /* 0x0001cc0008107890 */ /* 0x000fe4000fffe03f */
[----:B------:R-:W-:Y:S01]  /*bdf0*/  UIADD3 UR8, UR8, 0x1f400, URZ ;  /* 0x0001f40008087890 */ /* 0x000fe2000fffe03f */
[----:B------:R-:W-:Y:S01]  /*be00*/  UMOV UR19, UR27 ;  /* 0x0000001b00137c82 */ /* 0x000fe20008000000 */
[----:B------:R-:W-:Y:S01]  /*be10*/  UMOV UR21, UR29 ;  /* 0x0000001d00157c82 */ /* 0x000fe20008000000 */
[----:B------:R-:W-:Y:S01]  /*be20*/  UMOV UR17, UR25 ;  /* 0x0000001900117c82 */ /* 0x000fe20008000000 */
[----:B------:R-:W-:Y:S01]  /*be30*/  UMOV UR10, 0x80 ;  /* 0x00000080000a7882 */ /* 0x000fe20000000000 */
[----:B------:R-:W-:Y:S01]  /*be40*/  UMOV UR12, UR36 ;  /* 0x00000024000c7c82 */ /* 0x000fe20008000000 */
[----:B------:R-:W-:Y:S01]  /*be50*/  UMOV UR11, UR27 ;  /* 0x0000001b000b7c82 */ /* 0x000fe20008000000 */
[----:B------:R-:W-:Y:S01]  /*be60*/  UMOV UR13, UR29 ;  /* 0x0000001d000d7c82 */ /* 0x000fe20008000000 */
[----:B------:R4:W-:Y:S01]  /*be70*/  UTMALDG.4D [UR24], [UR4], desc[UR6] ;  /* 0x00000618040075b4 */ /* 0x0009e20008019000 */
[----:B------:R-:W-:Y:S01]  /*be80*/  UMOV UR9, UR25 ;  /* 0x0000001900097c82 */ /* 0x000fe20008000000 */
[----:B------:R4:W-:Y:S01]  /*be90*/  UTMALDG.4D [UR16], [UR4], desc[UR6] ;  /* 0x00000610040075b4 */ /* 0x0009e20008019000 */
[----:B------:R4:W-:Y:S01]  /*bea0*/  UTMALDG.4D [UR8], [UR4], desc[UR6] ;  /* 0x00000608040075b4 */ /* 0x0009e20008019000 */
[----:B---3--:R-:W-:-:S04]  /*beb0*/  LOP3.LUT R3, R3, 0xfffffffd, RZ, 0xc0, !PT ;  /* 0xfffffffd03037812 */ /* 0x008fc800078ec0ff */
[----:B------:R-:W-:-:S05]  /*bec0*/  @P0 LOP3.LUT R3, R3, 0x2, RZ, 0xfc, !PT ;  /* 0x0000000203030812 */ /* 0x000fca00078efcff */
[----:B------:R4:W-:Y:S01]  /*bed0*/  STL [R1+0x4], R3 ;  /* 0x0000040301007387 */ /* 0x0009e20000100800 */
[----:B------:R-:W-:Y:S01]  /*bee0*/  NOP ;  /* 0x0000000000007918 */ /* 0x000fe20000000000 */
.L_x_46:
[----:B------:R-:W-:Y:S05]  /*bef0*/  WARPSYNC.ALL ;  /* 0x0000000000007948 */ /* 0x000fea0003800000 */
[----:B----4-:R-:W-:Y:S01]  /*bf00*/  UIADD3 UR4, UR41, 0x14400, URZ ;  /* 0x0001440029047890 */ /* 0x010fe2000fffe03f */
[----:B------:R-:W-:Y:S03]  /*bf10*/  BAR.SYNC.DEFER_BLOCKING 0x8, 0x180 ;  /* 0x0206000000007b1d */ /* 0x000fe60000010000 */
        /* <DEDUP_REMOVED lines=14> */
[----:B-1----:R-:W-:Y:S02]  /*c000*/  IMAD.MOV.U32 R8, RZ, RZ, 0x70 ;  /* 0x00000070ff087424 */ /* 0x002fe400078e00ff */
[----:B------:R-:W-:Y:S02]  /*c010*/  IMAD.MOV.U32 R12, RZ, RZ, 0x1 ;  /* 0x00000001ff0c7424 */ /* 0x000fe400078e00ff */
[----:B------:R-:W-:-:S07]  /*c020*/  IMAD.MOV.U32 R13, RZ, RZ, RZ ;  /* 0x000000ffff0d7224 */ /* 0x000fce00078e00ff */
[----:B------:R-:W-:-:S07]  /*c030*/  LEPC R20, `(.L_x_53) ;  /* 0x000000001014794e */ /* 0x000fce0000000000 */
[----:B0-23--:R-:W-:Y:S05]  /*c040*/  CALL.ABS.NOINC R2 ;  /* 0x0000000002007343 */ /* 0x00dfea0003c00000 */
.L_x_53:
[----:B-1----:R1:W5:Y:S01]  /*c050*/  LDL R8, [R1+0x18] ;  /* 0x0000180001087983 */ /* 0x0023620000100800 */
[----:B------:R-:W4:Y:S01]  /*c060*/  LDC R7, c[0x0][0x448] ;  /* 0x00011200ff077b82 */ /* 0x000f220000000800 */
[----:B---3--:R-:W-:Y:S01]  /*c070*/  IMAD R0, RZ, RZ, -UR45 ;  /* 0x8000002dff007e24 */ /* 0x008fe2000f8e02ff */
[----:B------:R-:W3:Y:S01]  /*c080*/  S2R R2, SR_TID.X ;  /* 0x0000000000027919 */ /* 0x000ee20000002100 */
[----:B------:R-:W2:Y:S05]  /*c090*/  S2R R18, SR_TID.X ;  /* 0x0000000000127919 */ /* 0x000eaa0000002100 */
[----:B------:R-:W0:Y:S01]  /*c0a0*/  LDC R3, c[0x0][0xc38] ;  /* 0x00030e00ff037b82 */ /* 0x000e220000000800 */
[----:B------:R-:W-:Y:S01]  /*c0b0*/  USHF.R.S32.HI UR4, URZ, 0x1f, UR36 ;  /* 0x0000001f3f047899 */ /* 0x000fe20008011424 */
[----:B------:R-:W-:Y:S01]  /*c0c0*/  ULDC.64 UR8, c[0x0][0x2d8] ;  /* 0x0000b60000087ab9 */ /* 0x000fe20000000a00 */
[----:B----4-:R-:W-:Y:S01]  /*c0d0*/  ISETP.NE.AND P0, PT, R7, 0x1, PT ;  /* 0x000000010700780c */ /* 0x010fe20003f05270 */
[----:B0-----:R-:W-:Y:S01]  /*c0e0*/  IMAD R0, R3, R0, UR50 ;  /* 0x0000003203007e24 */ /* 0x001fe2000f8e0200 */
[----:B---3--:R-:W-:-:S03]  /*c0f0*/  LOP3.LUT R2, R2, 0x7f, RZ, 0xc0, !PT ;  /* 0x0000007f02027812 */ /* 0x008fc600078ec0ff */
[----:B------:R-:W-:-:S08]  /*c100*/  IMAD.SHL.U32 R0, R0, 0x80, RZ ;  /* 0x0000008000007824 */ /* 0x000fd000078e00ff */
[----:B------:R-:W0:Y:S01]  /*c110*/  @P0 LDC R4, c[0x0][0x44c] ;  /* 0x00011300ff040b82 */ /* 0x000e220000000800 */
[----:B------:R-:W-:Y:S01]  /*c120*/  SHF.R.U32.HI R2, RZ, 0x2, R2 ;  /* 0x00000002ff027819 */ /* 0x000fe20000011602 */
[----:B--2---:R-:W-:-:S05]  /*c130*/  IMAD.SHL.U32 R18, R18, 0x20, RZ ;  /* 0x0000002012127824 */ /* 0x004fca00078e00ff */
[----:B------:R-:W-:Y:S02]  /*c140*/  LOP3.LUT R18, R2, 0x60, R18, 0xf8, !PT ;  /* 0x0000006002127812 */ /* 0x000fe400078ef812 */
[----:B------:R-:W2:Y:S02]  /*c150*/  @P0 LDC R2, c[0x0][0x450] ;  /* 0x00011400ff020b82 */ /* 0x000ea40000000800 */
[----:B------:R-:W-:-:S05]  /*c160*/  LOP3.LUT R3, R18, R0, RZ, 0xfc, !PT ;  /* 0x0000000012037212 */ /* 0x000fca00078efcff */
[----:B------:R-:W-:Y:S02]  /*c170*/  IMAD.MOV.U32 R6, RZ, RZ, R3 ;  /* 0x000000ffff067224 */ /* 0x000fe400078e0003 */
[----:B0-----:R-:W-:-:S05]  /*c180*/  @P0 IMAD.HI.U32 R4, R3, R4, RZ ;  /* 0x0000000403040227 */ /* 0x001fca00078e00ff */
[----:B--2---:R-:W-:-:S05]  /*c190*/  @P0 SHF.R.U32.HI R6, RZ, R2, R4 ;  /* 0x00000002ff060219 */ /* 0x004fca0000011604 */
[----:B------:R-:W-:Y:S01]  /*c1a0*/  IMAD.MOV R4, RZ, RZ, -R6 ;  /* 0x000000ffff047224 */ /* 0x000fe200078e0a06 */
[----:B------:R-:W0:Y:S03]  /*c1b0*/  S2R R19, SR_TID.X ;  /* 0x0000000000137919 */ /* 0x000e260000002100 */
[----:B------:R-:W-:Y:S02]  /*c1c0*/  IMAD R4, R7, R4, R3 ;  /* 0x0000000407047224 */ /* 0x000fe400078e0203 */
[----:B------:R-:W2:Y:S01]  /*c1d0*/  LDC.64 R2, c[0x0][0x2d0] ;  /* 0x0000b400ff027b82 */ /* 0x000ea20000000a00 */
[----:B------:R-:W3:Y:S01]  /*c1e0*/  S2R R18, SR_TID.X ;  /* 0x0000000000127919 */ /* 0x000ee20000002100 */
[----:B------:R-:W-:Y:S02]  /*c1f0*/  UIMAD UR6, UR4, UR8, URZ ;  /* 0x00000008040672a4 */ /* 0x000fe4000f8e023f */
[----:B------:R-:W-:-:S02]  /*c200*/  UIMAD.WIDE.U32 UR4, UR36, UR8, URZ ;  /* 0x00000008240472a5 */ /* 0x000fc4000f8e003f */
[----:B------:R-:W-:Y:S02]  /*c210*/  UIMAD UR6, UR36, UR9, UR6 ;  /* 0x00000009240672a4 */ /* 0x000fe4000f8e0206 */
[----:B------:R-:W-:Y:S01]  /*c220*/  USHF.R.S32.HI UR7, URZ, 0x1f, UR44 ;  /* 0x0000001f3f077899 */ /* 0x000fe2000801142c */
[----:B------:R-:W-:Y:S01]  /*c230*/  ULDC.64 UR8, c[0x0][0x2e0] ;  /* 0x0000b80000087ab9 */ /* 0x000fe20000000a00 */
[----:B------:R-:W-:Y:S02]  /*c240*/  UIADD3 UR5, UR5, UR6, URZ ;  /* 0x0000000605057290 */ /* 0x000fe4000fffe03f */
[----:B------:R-:W-:Y:S01]  /*c250*/  UIMAD UR6, UR7, UR8, URZ ;  /* 0x00000008070672a4 */ /* 0x000fe2000f8e023f */
[----:B------:R-:W-:Y:S01]  /*c260*/  SHF.R.S32.HI R5, RZ, 0x1f, R6 ;  /* 0x0000001fff057819 */ /* 0x000fe20000011406 */
[----:B------:R-:W-:Y:S02]  /*c270*/  UIMAD.WIDE.U32 UR4, UR44, UR8, UR4 ;  /* 0x000000082c0472a5 */ /* 0x000fe4000f8e0004 */
[----:B------:R-:W-:-:S04]  /*c280*/  UIMAD UR6, UR44, UR9, UR6 ;  /* 0x000000092c0672a4 */ /* 0x000fc8000f8e0206 */
[----:B------:R-:W-:Y:S01]  /*c290*/  UIADD3 UR5, UR5, UR6, URZ ;  /* 0x0000000605057290 */ /* 0x000fe2000fffe03f */
[-C--:B--2---:R-:W-:Y:S02]  /*c2a0*/  IMAD R5, R5, R2.reuse, RZ ;  /* 0x0000000205057224 */ /* 0x084fe400078e02ff */
[----:B------:R-:W-:Y:S02]  /*c2b0*/  ULDC.64 UR6, c[0x0][0x280] ;  /* 0x0000a00000067ab9 */ /* 0x000fe40000000a00 */
[C---:B------:R-:W-:Y:S02]  /*c2c0*/  IMAD R5, R6.reuse, R3, R5 ;  /* 0x0000000306057224 */ /* 0x040fe400078e0205 */
[----:B------:R-:W-:Y:S01]  /*c2d0*/  IMAD.WIDE.U32 R2, R6, R2, UR4 ;  /* 0x0000000406027e25 */ /* 0x000fe2000f8e0002 */
[----:B------:R-:W-:-:S03]  /*c2e0*/  ULDC.64 UR4, c[0x0][0x2c8] ;  /* 0x0000b20000047ab9 */ /* 0x000fc60000000a00 */
[----:B0-----:R-:W-:Y:S02]  /*c2f0*/  IMAD.SHL.U32 R19, R19, 0x10, RZ ;  /* 0x0000001013137824 */ /* 0x001fe400078e00ff */
[----:B------:R-:W-:Y:S01]  /*c300*/  IMAD.IADD R3, R3, 0x1, R5 ;  /* 0x0000000103037824 */ /* 0x000fe200078e0205 */
[----:B------:R-:W-:Y:S02]  /*c310*/  SHF.R.S32.HI R5, RZ, 0x1f, R4 ;  /* 0x0000001fff057819 */ /* 0x000fe40000011404 */
[----:B---3--:R-:W-:Y:S02]  /*c320*/  SHF.L.U32 R9, R18, 0x4, RZ ;  /* 0x0000000412097819 */ /* 0x008fe400000006ff */
[----:B------:R-:W-:Y:S01]  /*c330*/  LOP3.LUT R19, R19, 0x30, RZ, 0xc0, !PT ;  /* 0x0000003013137812 */ /* 0x000fe200078ec0ff */
[----:B------:R-:W-:Y:S02]  /*c340*/  IMAD R5, R5, UR4, RZ ;  /* 0x0000000405057c24 */ /* 0x000fe4000f8e02ff */
[----:B------:R-:W-:Y:S01]  /*c350*/  IMAD.WIDE.U32 R2, R4, UR4, R2 ;  /* 0x0000000404027c25 */ /* 0x000fe2000f8e0002 */
[----:B------:R-:W-:Y:S01]  /*c360*/  LOP3.LUT R9, R9, 0x30, RZ, 0xc0, !PT ;  /* 0x0000003009097812 */ /* 0x000fe200078ec0ff */
[----:B------:R-:W-:Y:S01]  /*c370*/  ULDC UR4, c[0x0][0x2b8] ;  /* 0x0000ae0000047ab9 */ /* 0x000fe20000000800 */
[----:B------:R-:W-:-:S02]  /*c380*/  LOP3.LUT R11, R19, 0x40, RZ, 0xfc, !PT ;  /* 0x00000040130b7812 */ /* 0x000fc400078efcff */
[----:B------:R-:W-:Y:S01]  /*c390*/  LOP3.LUT R10, R19, 0x80, RZ, 0xfc, !PT ;  /* 0x00000080130a7812 */ /* 0x000fe200078efcff */
[----:B------:R-:W-:Y:S01]  /*c3a0*/  IMAD R5, R4, UR5, R5 ;  /* 0x0000000504057c24 */ /* 0x000fe2000f8e0205 */
[----:B------:R-:W-:Y:S02]  /*c3b0*/  IADD3 R6, P3, R2, UR6, RZ ;  /* 0x0000000602067c10 */ /* 0x000fe4000ff7e0ff */
[----:B------:R-:W-:Y:S02]  /*c3c0*/  ISETP.GE.AND P0, PT, R9, UR4, PT ;  /* 0x0000000409007c0c */ /* 0x000fe4000bf06270 */
[----:B------:R-:W-:Y:S02]  /*c3d0*/  ISETP.GE.AND P1, PT, R11, UR4, PT ;  /* 0x000000040b007c0c */ /* 0x000fe4000bf26270 */
[----:B------:R-:W-:Y:S01]  /*c3e0*/  ISETP.GE.AND P2, PT, R10, UR4, PT ;  /* 0x000000040a007c0c */ /* 0x000fe2000bf46270 */
[----:B------:R-:W-:Y:S01]  /*c3f0*/  UMOV UR4, 0xffffffff ;  /* 0xffffffff00047882 */ /* 0x000fe20000000000 */
[----:B------:R-:W-:-:S02]  /*c400*/  LOP3.LUT R18, R18, 0x7f, RZ, 0xc0, !PT ;  /* 0x0000007f12127812 */ /* 0x000fc400078ec0ff */
[----:B------:R-:W-:Y:S02]  /*c410*/  IADD3.X R5, R3, UR7, R5, P3, !PT ;  /* 0x0000000703057c10 */ /* 0x000fe40009ffe405 */
[----:B------:R-:W-:Y:S01]  /*c420*/  SHF.R.U32.HI R10, RZ, 0x2, R18 ;  /* 0x00000002ff0a7819 */ /* 0x000fe20000011612 */
[----:B-1----:R-:W-:Y:S06]  /*c430*/  BRA.DIV UR4, `(.L_x_54) ;  /* 0x0000002204b07947 */ /* 0x002fec000b800000 */
[----:B------:R-:W0:Y:S01]  /*c440*/  SHFL.IDX PT, R3, R6, RZ, 0x1c1f ;  /* 0x001c1fff06037589 */ /* 0x000e2200000e0000 */
[----:B------:R-:W-:Y:S01]  /*c450*/  ULDC UR4, c[0x0][0x288] ;  /* 0x0000a20000047ab9 */ /* 0x000fe20000000800 */
[----:B------:R-:W-:Y:S02]  /*c460*/  IMAD.IADD R0, R10, 0x1, R0 ;  /* 0x000000010a007824 */ /* 0x000fe400078e0200 */
[----:B------:R-:W1:Y:S01]  /*c470*/  SHFL.IDX PT, R2, R5, RZ, 0x1c1f ;  /* 0x001c1fff05027589 */ /* 0x000e6200000e0000 */
[----:B------:R-:W-:-:S05]  /*c480*/  IMAD R4, R7, UR4, RZ ;  /* 0x0000000407047c24 */ /* 0x000fca000f8e02ff */
[----:B------:R-:W-:-:S13]  /*c490*/  ISETP.GE.AND P4, PT, R0, R4, PT ;  /* 0x000000040000720c */ /* 0x000fda0003f86270 */
[----:B0-----:R-:W-:-:S05]  /*c4a0*/  @!P4 IADD3 R3, P3, R9, R3, RZ ;  /* 0x000000030903c210 */ /* 0x001fca0007f7e0ff */
[----:B-1----:R-:W-:-:S05]  /*c4b0*/  @!P4 IMAD.X R2, RZ, RZ, R2, P3 ;  /* 0x000000ffff02c224 */ /* 0x002fca00018e0602 */
[----:B------:R-:W-:-:S04]  /*c4c0*/  @!P4 LOP3.LUT R3, R3, R2, RZ, 0x3c, !PT ;  /* 0x000000020303c212 */ /* 0x000fc800078e3cff */
[----:B------:R-:W-:-:S04]  /*c4d0*/  @!P4 LOP3.LUT R2, R3, R2, RZ, 0x3c, !PT ;  /* 0x000000020302c212 */ /* 0x000fc800078e3cff */
[----:B------:R-:W-:-:S05]  /*c4e0*/  @!P4 LOP3.LUT R3, R3, R2, RZ, 0x3c, !PT ;  /* 0x000000020303c212 */ /* 0x000fca00078e3cff */
[----:B------:R-:W-:Y:S01]  /*c4f0*/  @!PT LDS RZ, [RZ] ;  /* 0x00000000fffff984 */ /* 0x000fe20000000800 */
[----:B-----5:R-:W-:Y:S04]  /*c500*/  @!P4 LDGSTS.E.BYPASS.LTC128B.128 [R8+0x14400], desc[UR48][R2.64], !P0 ;  /* 0x144000000208cfae */ /* 0x020fe8000c101d70 */
[----:B------:R-:W-:Y:S04]  /*c510*/  @!P4 LDGSTS.E.BYPASS.LTC128B.128 [R8+0x16400], desc[UR48][R2.64+0x40], !P1 ;  /* 0x164000400208cfae */ /* 0x000fe8000c901d70 */
[----:B------:R0:W-:Y:S02]  /*c520*/  @!P4 LDGSTS.E.BYPASS.LTC128B.128 [R8+0x18400], desc[UR48][R2.64+0x80], !P2 ;  /* 0x184000800208cfae */ /* 0x0001e4000d101d70 */
[----:B0-----:R-:W-:-:S02]  /*c530*/  VIADD R2, R0, 0x20 ;  /* 0x0000002000027836 */ /* 0x001fc40000000000 */
[----:B------:R-:W0:Y:S03]  /*c540*/  SHFL.IDX PT, R3, R6, 0x1, 0x1c1f ;  /* 0x003c1f0006037f89 */ /* 0x000e2600000e0000 */
[----:B------:R-:W-:Y:S02]  /*c550*/  ISETP.GE.AND P3, PT, R2, R4, PT ;  /* 0x000000040200720c */ /* 0x000fe40003f66270 */
[----:B------:R-:W1:Y:S11]  /*c560*/  SHFL.IDX PT, R2, R5, 0x1, 0x1c1f ;  /* 0x003c1f0005027f89 */ /* 0x000e7600000e0000 */
[----:B0-----:R-:W-:-:S05]  /*c570*/  @!P3 IADD3 R3, P4, R9, R3, RZ ;  /* 0x000000030903b210 */ /* 0x001fca0007f9e0ff */
[----:B-1----:R-:W-:-:S05]  /*c580*/  @!P3 IMAD.X R2, RZ, RZ, R2, P4 ;  /* 0x000000ffff02b224 */ /* 0x002fca00020e0602 */
[----:B------:R-:W-:-:S04]  /*c590*/  @!P3 LOP3.LUT R3, R3, R2, RZ, 0x3c, !PT ;  /* 0x000000020303b212 */ /* 0x000fc800078e3cff */
[----:B------:R-:W-:-:S04]  /*c5a0*/  @!P3 LOP3.LUT R2, R3, R2, RZ, 0x3c, !PT ;  /* 0x000000020302b212 */ /* 0x000fc800078e3cff */
[----:B------:R-:W-:-:S05]  /*c5b0*/  @!P3 LOP3.LUT R3, R3, R2, RZ, 0x3c, !PT ;  /* 0x000000020303b212 */ /* 0x000fca00078e3cff */
[----:B------:R-:W-:Y:S04]  /*c5c0*/  @!P3 LDGSTS.E.BYPASS.LTC128B.128 [R8+0x14c00], desc[UR48][R2.64], !P0 ;  /* 0x14c000000208bfae */ /* 0x000fe8000c101d70 */
[----:B------:R-:W-:Y:S04]  /*c5d0*/  @!P3 LDGSTS.E.BYPASS.LTC128B.128 [R8+0x16c00], desc[UR48][R2.64+0x40], !P1 ;  /* 0x16c000400208bfae */ /* 0x000fe8000c901d70 */
[----:B------:R0:W-:Y:S02]  /*c5e0*/  @!P3 LDGSTS.E.BYPASS.LTC128B.128 [R8+0x18c00], desc[UR48][R2.64+0x80], !P2 ;  /* 0x18c000800208bfae */ /* 0x0001e4000d101d70 */
[----:B0-----:R-:W-:-:S02]  /*c5f0*/  VIADD R2, R0, 0x40 ;  /* 0x0000004000027836 */ /* 0x001fc40000000000 */
[----:B------:R-:W0:Y:S03]  /*c600*/  SHFL.IDX PT, R3, R6, 0x2, 0x1c1f ;  /* 0x005c1f0006037f89 */ /* 0x000e2600000e0000 */
[----:B------:R-:W-:Y:S02]  /*c610*/  ISETP.GE.AND P3, PT, R2, R4, PT ;  /* 0x000000040200720c */ /* 0x000fe40003f66270 */
[----:B------:R-:W1:Y:S04]  /*c620*/  SHFL.IDX PT, R2, R5, 0x2, 0x1c1f ;  /* 0x005c1f0005027f89 */ /* 0x000e6800000e0000 */
[----:B------:R-:W2:Y:S07]  /*c630*/  SHFL.IDX PT, R5, R5, 0x3, 0x1c1f ;  /* 0x007c1f0005057f89 */ /* 0x000eae00000e0000 */
[----:B0-----:R-:W-:-:S05]  /*c640*/  @!P3 IADD3 R3, P4, R9, R3, RZ ;  /* 0x000000030903b210 */ /* 0x001fca0007f9e0ff */
[----:B-1----:R-:W-:-:S05]  /*c650*/  @!P3 IMAD.X R2, RZ, RZ, R2, P4 ;  /* 0x000000ffff02b224 */ /* 0x002fca00020e0602 */
[----:B------:R-:W-:-:S04]  /*c660*/  @!P3 LOP3.LUT R3, R3, R2, RZ, 0x3c, !PT ;  /* 0x000000020303b212 */ /* 0x000fc800078e3cff */
[----:B------:R-:W-:-:S04]  /*c670*/  @!P3 LOP3.LUT R2, R3, R2, RZ, 0x3c, !PT ;  /* 0x000000020302b212 */ /* 0x000fc800078e3cff */
[----:B------:R-:W-:-:S05]  /*c680*/  @!P3 LOP3.LUT R3, R3, R2, RZ, 0x3c, !PT ;  /* 0x000000020303b212 */ /* 0x000fca00078e3cff */
[----:B------:R-:W-:Y:S04]  /*c690*/  @!P3 LDGSTS.E.BYPASS.LTC128B.128 [R8+0x15400], desc[UR48][R2.64], !P0 ;  /* 0x154000000208bfae */ /* 0x000fe8000c101d70 */
[----:B------:R-:W-:Y:S04]  /*c6a0*/  @!P3 LDGSTS.E.BYPASS.LTC128B.128 [R8+0x17400], desc[UR48][R2.64+0x40], !P1 ;  /* 0x174000400208bfae */ /* 0x000fe8000c901d70 */
[----:B------:R0:W-:Y:S04]  /*c6b0*/  @!P3 LDGSTS.E.BYPASS.LTC128B.128 [R8+0x19400], desc[UR48][R2.64+0x80], !P2 ;  /* 0x194000800208bfae */ /* 0x0001e8000d101d70 */
[----:B0-2---:R0:W1:Y:S02]  /*c6c0*/  SHFL.IDX PT, R2, R6, 0x3, 0x1c1f ;  /* 0x007c1f0006027f89 */ /* 0x00506400000e0000 */
.L_x_117:
[----:B------:R-:W-:Y:S01]  /*c6d0*/  VIADD R0, R0, 0x60 ;  /* 0x0000006000007836 */ /* 0x000fe20000000000 */
[----:B------:R-:W-:Y:S04]  /*c6e0*/  BSSY B0, `(.L_x_55) ;  /* 0x000000b000007945 */ /* 0x000fe80003800000 */
[----:B------:R-:W-:-:S13]  /*c6f0*/  ISETP.GE.AND P3, PT, R0, R4, PT ;  /* 0x000000040000720c */ /* 0x000fda0003f66270 */
[----:B------:R-:W-:Y:S05]  /*c700*/  @P3 BRA `(.L_x_56) ;  /* 0x0000000000203947 */ /* 0x000fea0003800000 */
[----:B-1----:R-:W-:-:S05]  /*c710*/  IADD3 R2, P3, R9, R2, RZ ;  /* 0x0000000209027210 */ /* 0x002fca0007f7e0ff */
[----:B------:R-:W-:-:S05]  /*c720*/  IMAD.X R3, RZ, RZ, R5, P3 ;  /* 0x000000ffff037224 */ /* 0x000fca00018e0605 */
[----:B------:R-:W-:Y:S01]  /*c730*/  @!PT LDS RZ, [RZ] ;  /* 0x00000000fffff984 */ /* 0x000fe20000000800 */
[----:B------:R-:W-:Y:S01]  /*c740*/  @!PT LDS RZ, [RZ] ;  /* 0x00000000fffff984 */ /* 0x000fe20000000800 */
[----:B------:R-:W-:Y:S01]  /*c750*/  @!PT LDS RZ, [RZ] ;  /* 0x00000000fffff984 */ /* 0x000fe20000000800 */
[----:B------:R2:W-:Y:S04]  /*c760*/  LDGSTS.E.BYPASS.LTC128B.128 [R8+0x15c00], desc[UR48][R2.64], !P0 ;  /* 0x15c0000002087fae */ /* 0x0005e8000c101d70 */
[----:B------:R2:W-:Y:S04]  /*c770*/  LDGSTS.E.BYPASS.LTC128B.128 [R8+0x17c00], desc[UR48][R2.64+0x40], !P1 ;  /* 0x17c0004002087fae */ /* 0x0005e8000c901d70 */
[----:B------:R2:W-:Y:S02]  /*c780*/  LDGSTS.E.BYPASS.LTC128B.128 [R8+0x19c00], desc[UR48][R2.64+0x80], !P2 ;  /* 0x19c0008002087fae */ /* 0x0005e4000d101d70 */
.L_x_56:
[----:B------:R-:W-:Y:S05]  /*c790*/  BSYNC B0 ;  /* 0x0000000000007941 */ /* 0x000fea0003800000 */
.L_x_55:
[----:B------:R-:W-:Y:S01]  /*c7a0*/  NOP ;  /* 0x0000000000007918 */ /* 0x000fe20000000000 */
[----:B------:R-:W-:Y:S01]  /*c7b0*/  SYNCS.ARRIVE.TRANS64.RED.A0T1 RZ, [UR41+0x29800], RZ ;  /* 0x029800ffffff79a7 */ /* 0x000fe20008200429 */
[----:B------:R-:W-:Y:S01]  /*c7c0*/  ARRIVES.LDGSTSBAR.64.TRANSCNT [UR41+0x29800] ;  /* 0x02980000ff0079b0 */ /* 0x000fe20008000aa9 */
[----:B------:R-:W-:Y:S01]  /*c7d0*/  NOP ;  /* 0x0000000000007918 */ /* 0x000fe20000000000 */
[----:B------:R-:W-:Y:S01]  /*c7e0*/  ULOP3.LUT UR4, UR46, 0x1, URZ, 0xc, !UPT ;  /* 0x000000012e047892 */ /* 0x000fe2000f8e0c3f */
[----:B------:R-:W-:Y:S05]  /*c7f0*/  SYNCS.ARRIVE.TRANS64.A1T0 RZ, [UR41+0x29800], RZ ;  /* 0x029800ffffff79a7 */ /* 0x000fea0008100029 */
[----:B------:R-:W-:-:S05]  /*c800*/  IMAD.U32 R0, RZ, RZ, UR4 ;  /* 0x00000004ff007e24 */ /* 0x000fca000f8e00ff */
[----:B------:R-:W-:-:S04]  /*c810*/  SHF.L.U32 R0, R0, 0x1f, RZ ;  /* 0x0000001f00007819 */ /* 0x000fc800000006ff */
[----:B------:R-:W3:Y:S02]  /*c820*/  SYNCS.PHASECHK.TRANS64.TRYWAIT P0, [UR41+0x29820], R0 ;  /* 0x02982000ff0075a7 */ /* 0x000ee40008000169 */
[----:B---3--:R-:W-:Y:S05]  /*c830*/  @!P0 BRA `(.L_x_57) ;  /* 0x0000002400108947 */ /* 0x008fea0003800000 */
.L_x_118:
[----:B------:R-:W-:-:S06]  /*c840*/  UISETP.GE.AND UP0, UPT, UR40, 0xa1, UPT ;  /* 0x000000a12800788c */ /* 0x000fcc000bf06270 */
[----:B------:R-:W-:-:S13]  /*c850*/  PLOP3.LUT P0, PT, PT, PT, UP0, 0x80, 0x0 ;  /* 0x000000000000781c */ /* 0x000fda0003f0f008 */
[----:B------:R-:W-:Y:S05]  /*c860*/  @!P0 BRA `(.L_x_58) ;  /* 0x0000001000008947 */ /* 0x000fea0003800000 */
[----:B--2---:R2:W5:Y:S01]  /*c870*/  LDL.LU R0, [R1] ;  /* 0x0000000001007983 */ /* 0x0045620000300800 */
[----:B------:R-:W-:Y:S01]  /*c880*/  UIADD3 UR4, UR39, -0x2, URZ ;  /* 0xfffffffe27047890 */ /* 0x000fe2000fffe03f */
[----:B------:R-:W-:-:S05]  /*c890*/  IMAD.MOV.U32 R3, RZ, RZ, R17 ;  /* 0x000000ffff037224 */ /* 0x000fca00078e0011 */
[----:B-1----:R-:W-:-:S07]  /*c8a0*/  IMAD.U32 R2, RZ, RZ, UR4 ;  /* 0x00000004ff027e24 */ /* 0x002fce000f8e00ff */
.L_x_80:
[----:B------:R-:W3:Y:S01]  /*c8b0*/  LDL R4, [R1+0x4] ;  /* 0x0000040001047983 */ /* 0x000ee20000100800 */
[----:B------:R-:W-:Y:S01]  /*c8c0*/  VIADD R17, R3, 0x1 ;  /* 0x0000000103117836 */ /* 0x000fe20000000000 */
[----:B------:R-:W-:Y:S04]  /*c8d0*/  BSSY B0, `(.L_x_59) ;  /* 0x0000089000007945 */ /* 0x000fe80003800000 */
[----:B------:R-:W-:-:S04]  /*c8e0*/  ISETP.NE.AND P0, PT, R17, 0x2, PT ;  /* 0x000000021100780c */ /* 0x000fc80003f05270 */
[----:B------:R-:W-:Y:S02]  /*c8f0*/  SEL R5, RZ, 0x1, P0 ;  /* 0x00000001ff057807 */ /* 0x000fe40000000000 */
[----:B------:R-:W-:Y:S02]  /*c900*/  SEL R17, R17, RZ, P0 ;  /* 0x000000ff11117207 */ /* 0x000fe40000000000 */
[----:B0----5:R-:W-:-:S05]  /*c910*/  LOP3.LUT R9, R0, R5, RZ, 0x3c, !PT ;  /* 0x0000000500097212 */ /* 0x021fca00078e3cff */
[----:B------:R1:W-:Y:S01]  /*c920*/  STL [R1], R9 ;  /* 0x0000000901007387 */ /* 0x0003e20000100800 */
[----:B---3--:R-:W-:-:S13]  /*c930*/  LOP3.LUT P1, RZ, R4, 0x2, RZ, 0xc0, !PT ;  /* 0x0000000204ff7812 */ /* 0x008fda000782c0ff */
[----:B-1----:R-:W-:Y:S05]  /*c940*/  @!P1 BRA `(.L_x_60) ;  /* 0x0000000800049947 */ /* 0x002fea0003800000 */
[----:B------:R-:W-:Y:S01]  /*c950*/  LOP3.LUT P1, RZ, R4, 0x1, RZ, 0xc0, !PT ;  /* 0x0000000104ff7812 */ /* 0x000fe2000782c0ff */
[----:B------:R-:W-:-:S12]  /*c960*/  IMAD.MOV.U32 R8, RZ, RZ, R2 ;  /* 0x000000ffff087224 */ /* 0x000fd800078e0002 */
[----:B------:R-:W-:Y:S05]  /*c970*/  @!P1 BRA `(.L_x_61) ;  /* 0x0000000000509947 */ /* 0x000fea0003800000 */
[----:B------:R-:W3:Y:S01]  /*c980*/  LDL R10, [R1+0xc] ;  /* 0x00000c00010a7983 */ /* 0x000ee20000100800 */
[----:B------:R-:W1:Y:S01]  /*c990*/  LDC R8, c[0x0][0x43c] ;  /* 0x00010f00ff087b82 */ /* 0x000e620000000800 */
[----:B------:R-:W-:Y:S02]  /*c9a0*/  ULDC.64 UR4, c[0x0][0x428] ;  /* 0x00010a0000047ab9 */ /* 0x000fe40000000a00 */
[----:B------:R-:W4:Y:S01]  /*c9b0*/  LDL R7, [R1+0x8] ;  /* 0x0000080001077983 */ /* 0x000f220000100800 */
[----:B-1----:R-:W-:-:S13]  /*c9c0*/  ISETP.NE.AND P0, PT, R8, 0x1, PT ;  /* 0x000000010800780c */ /* 0x002fda0003f05270 */
[----:B------:R-:W0:Y:S02]  /*c9d0*/  @P0 LDC.64 R4, c[0x0][0x440] ;  /* 0x00011000ff040b82 */ /* 0x000e240000000a00 */
[----:B0-----:R-:W-:-:S04]  /*c9e0*/  @P0 IMAD.HI.U32 R6, R2, R4, RZ ;  /* 0x0000000402060227 */ /* 0x001fc800078e00ff */
[----:B------:R-:W-:Y:S01]  /*c9f0*/  IMAD.MOV.U32 R4, RZ, RZ, R2 ;  /* 0x000000ffff047224 */ /* 0x000fe200078e0002 */
[----:B------:R-:W-:-:S05]  /*ca00*/  @P0 SHF.R.U32.HI R4, RZ, R5, R6 ;  /* 0x00000005ff040219 */ /* 0x000fca0000011606 */
[----:B------:R-:W-:-:S04]  /*ca10*/  IMAD.MOV R5, RZ, RZ, -R4 ;  /* 0x000000ffff057224 */ /* 0x000fc800078e0a04 */
[----:B------:R-:W-:Y:S01]  /*ca20*/  IMAD R8, R8, R5, R2 ;  /* 0x0000000508087224 */ /* 0x000fe200078e0202 */
[----:B------:R-:W-:Y:S01]  /*ca30*/  SHF.R.S32.HI R5, RZ, 0x1f, R4 ;  /* 0x0000001fff057819 */ /* 0x000fe20000011404 */
[----:B---3--:R-:W-:-:S04]  /*ca40*/  IMAD R6, R10, UR4, RZ ;  /* 0x000000040a067c24 */ /* 0x008fc8000f8e02ff */
[C---:B----4-:R-:W-:Y:S02]  /*ca50*/  IMAD R6, R7.reuse, UR5, R6 ;  /* 0x0000000507067c24 */ /* 0x050fe4000f8e0206 */
[----:B------:R-:W-:Y:S01]  /*ca60*/  IMAD.WIDE.U32 R4, R7, UR4, R4 ;  /* 0x0000000407047c25 */ /* 0x000fe2000f8e0004 */
[----:B------:R-:W-:-:S03]  /*ca70*/  ULDC.64 UR4, c[0x0][0x418] ;  /* 0x0001060000047ab9 */ /* 0x000fc60000000a00 */
[----:B------:R-:W-:Y:S01]  /*ca80*/  IMAD.IADD R5, R6, 0x1, R5 ;  /* 0x0000000106057824 */ /* 0x000fe200078e0205 */
[----:B------:R-:W-:-:S04]  /*ca90*/  LEA R6, P0, R4, UR4, 0x2 ;  /* 0x0000000404067c11 */ /* 0x000fc8000f8010ff */
[----:B------:R-:W-:-:S05]  /*caa0*/  LEA.HI.X R7, R4, UR5, R5, 0x2, P0 ;  /* 0x0000000504077c11 */ /* 0x000fca00080f1405 */
[----:B------:R1:W5:Y:S04]  /*cab0*/  LDG.E R16, desc[UR48][R6.64] ;  /* 0x0000003006107981 */ /* 0x000368000c1e1900 */
.L_x_61:
[----:B------:R-:W3:Y:S01]  /*cac0*/  S2R R4, SR_TID.X ;  /* 0x0000000000047919 */ /* 0x000ee20000002100 */
[----:B01----:R-:W-:Y:S01]  /*cad0*/  LEA R6, R17, UR41, 0x3 ;  /* 0x0000002911067c11 */ /* 0x003fe2000f8e18ff */
[----:B------:R-:W-:Y:S01]  /*cae0*/  BSSY B1, `(.L_x_62) ;  /* 0x0000006000017945 */ /* 0x000fe20003800000 */
[----:B---3--:R-:W-:Y:S02]  /*caf0*/  LOP3.LUT R5, R4, 0x7f, RZ, 0xc0, !PT ;  /* 0x0000007f04057812 */ /* 0x008fe400078ec0ff */
[----:B------:R-:W-:Y:S02]  /*cb00*/  SHF.L.U32 R4, R9, 0x1f, RZ ;  /* 0x0000001f09047819 */ /* 0x000fe400000006ff */
[----:B------:R-:W-:Y:S02]  /*cb10*/  ISETP.NE.AND P1, PT, R5, RZ, PT ;  /* 0x000000ff0500720c */ /* 0x000fe40003f25270 */
[----:B------:R-:W0:Y:S02]  /*cb20*/  SYNCS.PHASECHK.TRANS64.TRYWAIT P0, [R6+URZ+0x29880], R4 ;  /* 0x02988004060075a7 */ /* 0x000e24000800017f */
[----:B0-----:R-:W-:Y:S09]  /*cb30*/  @!P0 BRA `(.L_x_63) ;  /* 0x0000002000688947 */ /* 0x001ff20003800000 */
.L_x_119:
[----:B------:R-:W-:Y:S05]  /*cb40*/  BSYNC B1 ;  /* 0x0000000000017941 */ /* 0x000fea0003800000 */
.L_x_62:
[----:B------:R-:W-:Y:S04]  /*cb50*/  BSSY B1, `(.L_x_64) ;  /* 0x0000009000017945 */ /* 0x000fe80003800000 */
[----:B------:R-:W-:Y:S05]  /*cb60*/  @P1 BRA `(.L_x_65) ;  /* 0x00000000001c1947 */ /* 0x000fea0003800000 */
[----:B------:R-:W1:Y:S02]  /*cb70*/  S2R R5, SR_TID.X ;  /* 0x0000000000057919 */ /* 0x000e640000002100 */
[----:B-1----:R-:W-:Y:S01]  /*cb80*/  LOP3.LUT R7, R5, 0x1f, RZ, 0xc0, !PT ;  /* 0x0000001f05077812 */ /* 0x002fe200078ec0ff */
[----:B------:R-:W-:-:S03]  /*cb90*/  IMAD.MOV.U32 R5, RZ, RZ, 0x5000 ;  /* 0x00005000ff057424 */ /* 0x000fc600078e00ff */
[----:B------:R-:W-:Y:S01]  /*cba0*/  ISETP.NE.AND P0, PT, R7, RZ, PT ;  /* 0x000000ff0700720c */ /* 0x000fe20003f05270 */
[----:B------:R1:W-:-:S12]  /*cbb0*/  SYNCS.ARRIVE.TRANS64 RZ, [R6+URZ+0x29870], R5 ;  /* 0x0298700506ff79a7 */ /* 0x0003d8000800003f */
[----:B-1----:R-:W-:Y:S05]  /*cbc0*/  @!P0 BRA `(.L_x_65) ;  /* 0x0000000000048947 */ /* 0x002fea0003800000 */
[----:B------:R-:W-:Y:S01]  /*cbd0*/  BPT.TRAP 0x1 ;  /* 0x000000040000795c */ /* 0x000fe20000300000 */
.L_x_65:
[----:B------:R-:W-:Y:S05]  /*cbe0*/  BSYNC B1 ;  /* 0x0000000000017941 */ /* 0x000fea0003800000 */
.L_x_64:
[----:B------:R-:W-:Y:S01]  /*cbf0*/  IMAD.MOV.U32 R10, RZ, RZ, RZ ;  /* 0x000000ffff0a7224 */ /* 0x000fe200078e00ff */
[----:B------:R-:W-:Y:S01]  /*cc00*/  UIADD3 UR4, UP0, UR52, 0x470, URZ ;  /* 0x0000047034047890 */ /* 0x000fe2000ff1e03f */
[----:B------:R-:W-:Y:S01]  /*cc10*/  IMAD.U32 R7, RZ, RZ, UR41 ;  /* 0x00000029ff077e24 */ /* 0x000fe2000f8e00ff */
[----:B------:R-:W-:Y:S01]  /*cc20*/  PLOP3.LUT P0, PT, PT, PT, PT, 0x80, 0x0 ;  /* 0x000000000000781c */ /* 0x000fe20003f0f070 */
[----:B------:R-:W-:Y:S01]  /*cc30*/  IMAD R8, R8, 0xa0, RZ ;  /* 0x000000a008087824 */ /* 0x000fe200078e02ff */
[----:B------:R-:W-:Y:S01]  /*cc40*/  R2UR UR10, R10 ;  /* 0x000000000a0a72ca */ /* 0x000fe200000e0000 */
[----:B------:R-:W-:Y:S01]  /*cc50*/  IMAD R5, R17, 0x5000, R7 ;  /* 0x0000500011057824 */ /* 0x000fe200078e0207 */
[----:B------:R-:W-:Y:S01]  /*cc60*/  UIADD3.X UR5, URZ, UR53, URZ, UP0, !UPT ;  /* 0x000000353f057290 */ /* 0x000fe200087fe43f */
[----:B------:R-:W-:Y:S01]  /*cc70*/  VIADD R9, R6, 0x29870 ;  /* 0x0002987006097836 */ /* 0x000fe20000000000 */
[----:B------:R-:W-:Y:S01]  /*cc80*/  UMOV UR6, 0x0 ;  /* 0x0000000000067882 */ /* 0x000fe20000000000 */
[----:B------:R-:W-:Y:S01]  /*cc90*/  VIADD R5, R5, 0xa400 ;  /* 0x0000a40005057836 */ /* 0x000fe20000000000 */
[----:B------:R-:W-:-:S09]  /*cca0*/  UMOV UR7, 0x14f00000 ;  /* 0x14f0000000077882 */ /* 0x000fd20000000000 */
.L_x_66:
[----:B------:R-:W-:-:S13]  /*ccb0*/  @P0 ELECT P2, URZ, PT ;  /* 0x00000000003f082f */ /* 0x000fda0003840000 */
[----:B-----5:R-:W-:Y:S01]  /*ccc0*/  @P2 R2UR UR13, R16 ;  /* 0x00000000100d22ca */ /* 0x020fe200000e0000 */
[----:B------:R-:W-:Y:S01]  /*ccd0*/  UMOV UR12, UR36 ;  /* 0x00000024000c7c82 */ /* 0x000fe20008000000 */
[----:B------:R-:W-:Y:S02]  /*cce0*/  @P2 R2UR UR11, R8 ;  /* 0x00000000080b22ca */ /* 0x000fe400000e0000 */
[----:B------:R-:W-:Y:S02]  /*ccf0*/  @P2 R2UR UR9, R9 ;  /* 0x00000000090922ca */ /* 0x000fe400000e0000 */
[----:B------:R-:W-:Y:S02]  /*cd00*/  @P2 R2UR UR8, R5 ;  /* 0x00000000050822ca */ /* 0x000fe400000e0000 */
[----:B------:R-:W-:Y:S02]  /*cd10*/  @P2 PLOP3.LUT P0, PT, P2, PT, PT, 0x8, 0x0 ;  /* 0x000000000000281c */ /* 0x000fe4000170e170 */
[----:B------:R-:W-:-:S09]  /*cd20*/  PLOP3.LUT P2, PT, PT, PT, PT, 0x8, 0x0 ;  /* 0x000000000000781c */ /* 0x000fd20003f4e170 */
[----:B------:R1:W-:Y:S02]  /*cd30*/  UTMALDG.4D [UR8], [UR4], desc[UR6] ;  /* 0x00000608040075b4 */ /* 0x0003e40008019000 */
[----:B-1----:R-:W-:Y:S05]  /*cd40*/  @P0 BRA.U.ANY `(.L_x_66) ;  /* 0xfffffffd00d80947 */ /* 0x002fea000393ffff */
[----:B------:R-:W1:Y:S01]  /*cd50*/  SYNCS.PHASECHK.TRANS64.TRYWAIT P0, [R6+URZ+0x29840], R4 ;  /* 0x02984004060075a7 */ /* 0x000e62000800017f */
[----:B------:R-:W-:Y:S04]  /*cd60*/  BSSY B1, `(.L_x_67) ;  /* 0x0000002000017945 */ /* 0x000fe80003800000 */
[----:B-1----:R-:W-:Y:S05]  /*cd70*/  @!P0 BRA `(.L_x_68) ;  /* 0x0000001c00ec8947 */ /* 0x002fea0003800000 */
.L_x_120:
[----:B------:R-:W-:Y:S05]  /*cd80*/  BSYNC B1 ;  /* 0x0000000000017941 */ /* 0x000fea0003800000 */
.L_x_67:
[----:B------:R-:W-:Y:S01]  /*cd90*/  BSSY B1, `(.L_x_69) ;  /* 0x000000b000017945 */ /* 0x000fe20003800000 */
[----:B01----:R-:W-:Y:S02]  /*cda0*/  IMAD.MOV.U32 R4, RZ, RZ, 0x0 ;  /* 0x00000000ff047424 */ /* 0x003fe400078e00ff */
[----:B------:R-:W-:Y:S01]  /*cdb0*/  IMAD.MOV.U32 R5, RZ, RZ, 0x14f00000 ;  /* 0x14f00000ff057424 */ /* 0x000fe200078e00ff */
[----:B------:R-:W-:Y:S06]  /*cdc0*/  @P1 BRA `(.L_x_70) ;  /* 0x00000000001c1947 */ /* 0x000fec0003800000 */
[----:B------:R-:W0:Y:S02]  /*cdd0*/  S2R R9, SR_TID.X ;  /* 0x0000000000097919 */ /* 0x000e240000002100 */
[----:B0-----:R-:W-:Y:S01]  /*cde0*/  LOP3.LUT R11, R9, 0x1f, RZ, 0xc0, !PT ;  /* 0x0000001f090b7812 */ /* 0x001fe200078ec0ff */
[----:B------:R-:W-:-:S03]  /*cdf0*/  IMAD.MOV.U32 R9, RZ, RZ, 0x7800 ;  /* 0x00007800ff097424 */ /* 0x000fc600078e00ff */
[----:B------:R-:W-:Y:S01]  /*ce00*/  ISETP.NE.AND P0, PT, R11, RZ, PT ;  /* 0x000000ff0b00720c */ /* 0x000fe20003f05270 */
[----:B------:R0:W-:-:S12]  /*ce10*/  SYNCS.ARRIVE.TRANS64 RZ, [R6+URZ+0x29830], R9 ;  /* 0x0298300906ff79a7 */ /* 0x0001d8000800003f */
[----:B0-----:R-:W-:Y:S05]  /*ce20*/  @!P0 BRA `(.L_x_70) ;  /* 0x0000000000048947 */ /* 0x001fea0003800000 */
[----:B------:R-:W-:Y:S01]  /*ce30*/  BPT.TRAP 0x1 ;  /* 0x000000040000795c */ /* 0x000fe20000300000 */
.L_x_70:
[----:B------:R-:W-:Y:S05]  /*ce40*/  BSYNC B1 ;  /* 0x0000000000017941 */ /* 0x000fea0003800000 */
.L_x_69:
[----:B------:R-:W-:Y:S01]  /*ce50*/  R2UR UR10, R10 ;  /* 0x000000000a0a72ca */ /* 0x000fe200000e0000 */
[----:B------:R-:W-:Y:S01]  /*ce60*/  IMAD R7, R17, 0x7800, R7 ;  /* 0x0000780011077824 */ /* 0x000fe200078e0207 */
[----:B------:R-:W-:Y:S01]  /*ce70*/  R2UR UR6, R4 ;  /* 0x00000000040672ca */ /* 0x000fe200000e0000 */
[----:B------:R-:W-:Y:S01]  /*ce80*/  UIADD3 UR4, UP0, UR52, 0x370, URZ ;  /* 0x0000037034047890 */ /* 0x000fe2000ff1e03f */
[----:B------:R-:W-:Y:S01]  /*ce90*/  R2UR UR7, R5 ;  /* 0x00000000050772ca */ /* 0x000fe200000e0000 */
[----:B------:R-:W-:Y:S01]  /*cea0*/  VIADD R6, R6, 0x29830 ;  /* 0x0002983006067836 */ /* 0x000fe20000000000 */
[----:B------:R-:W-:Y:S01]  /*ceb0*/  PLOP3.LUT P0, PT, PT, PT, PT, 0x80, 0x0 ;  /* 0x000000000000781c */ /* 0x000fe20003f0f070 */
[----:B------:R-:W-:Y:S01]  /*cec0*/  VIADD R9, R7, 0x1a400 ;  /* 0x0001a40007097836 */ /* 0x000fe20000000000 */
[----:B------:R-:W-:-:S12]  /*ced0*/  UIADD3.X UR5, URZ, UR53, URZ, UP0, !UPT ;  /* 0x000000353f057290 */ /* 0x000fd800087fe43f */
.L_x_71:
[----:B------:R-:W-:-:S13]  /*cee0*/  @P0 ELECT P1, URZ, PT ;  /* 0x00000000003f082f */ /* 0x000fda0003820000 */
[----:B------:R-:W-:Y:S01]  /*cef0*/  @P1 R2UR UR13, R16 ;  /* 0x00000000100d12ca */ /* 0x000fe200000e0000 */
[----:B------:R-:W-:Y:S01]  /*cf00*/  UMOV UR12, UR36 ;  /* 0x00000024000c7c82 */ /* 0x000fe20008000000 */
[----:B------:R-:W-:Y:S02]  /*cf10*/  @P1 R2UR UR11, R8 ;  /* 0x00000000080b12ca */ /* 0x000fe400000e0000 */
[----:B------:R-:W-:Y:S02]  /*cf20*/  @P1 R2UR UR9, R6 ;  /* 0x00000000060912ca */ /* 0x000fe400000e0000 */
[----:B------:R-:W-:Y:S02]  /*cf30*/  @P1 R2UR UR8, R9 ;  /* 0x00000000090812ca */ /* 0x000fe400000e0000 */
[----:B------:R-:W-:Y:S02]  /*cf40*/  @P1 PLOP3.LUT P0, PT, P1, PT, PT, 0x8, 0x0 ;  /* 0x000000000000181c */ /* 0x000fe40000f0e170 */
[----:B------:R-:W-:-:S09]  /*cf50*/  PLOP3.LUT P1, PT, PT, PT, PT, 0x8, 0x0 ;  /* 0x000000000000781c */ /* 0x000fd20003f2e170 */
[----:B------:R0:W-:Y:S02]  /*cf60*/  UTMALDG.4D [UR8], [UR4], desc[UR6] ;  /* 0x00000608040075b4 */ /* 0x0001e40008019000 */
[----:B0-----:R-:W-:Y:S05]  /*cf70*/  @P0 BRA.U.ANY `(.L_x_71) ;  /* 0xfffffffd00d80947 */ /* 0x001fea000393ffff */
[----:B------:R-:W-:Y:S01]  /*cf80*/  R2UR UR6, R4 ;  /* 0x00000000040672ca */ /* 0x000fe200000e0000 */
[----:B------:R-:W-:Y:S01]  /*cf90*/  VIADD R9, R7, 0x1cc00 ;  /* 0x0001cc0007097836 */ /* 0x000fe20000000000 */
[----:B------:R-:W-:Y:S01]  /*cfa0*/  R2UR UR7, R5 ;  /* 0x00000000050772ca */ /* 0x000fe200000e0000 */
[----:B------:R-:W-:Y:S01]  /*cfb0*/  UMOV UR10, 0x40 ;  /* 0x00000040000a7882 */ /* 0x000fe20000000000 */
[----:B------:R-:W-:-:S13]  /*cfc0*/  PLOP3.LUT P0, PT, PT, PT, PT, 0x80, 0x0 ;  /* 0x000000000000781c */ /* 0x000fda0003f0f070 */
.L_x_72:
        /* <DEDUP_REMOVED lines=15> */
.L_x_73:
        /* <DEDUP_REMOVED lines=10> */
.L_x_60:
[----:B------:R-:W-:Y:S05]  /*d160*/  BSYNC B0 ;  /* 0x0000000000007941 */ /* 0x000fea0003800000 */
.L_x_59:
[----:B------:R-:W-:-:S06]  /*d170*/  UISETP.NE.AND UP0, UPT, UR42, 0x3, UPT ;  /* 0x000000032a00788c */ /* 0x000fcc000bf05270 */
[----:B------:R-:W-:-:S13]  /*d180*/  PLOP3.LUT P0, PT, PT, PT, UP0, 0x80, 0x0 ;  /* 0x000000000000781c */ /* 0x000fda0003f0f008 */
[----:B------:R-:W-:Y:S05]  /*d190*/  @!P0 BRA `(.L_x_74) ;  /* 0x0000000000048947 */ /* 0x000fea0003800000 */
[----:B------:R-:W-:Y:S01]  /*d1a0*/  BPT.TRAP 0x1 ;  /* 0x000000040000795c */ /* 0x000fe20000300000 */
.L_x_74:
[----:B------:R-:W-:Y:S01]  /*d1b0*/  IMAD.U32 R4, RZ, RZ, UR47 ;  /* 0x0000002fff047e24 */ /* 0x000fe2000f8e00ff */
[----:B------:R-:W-:Y:S01]  /*d1c0*/  LEA R18, R3, UR41, 0x3 ;  /* 0x0000002903127c11 */ /* 0x000fe2000f8e18ff */
[----:B------:R-:W-:Y:S03]  /*d1d0*/  BSSY B0, `(.L_x_75) ;  /* 0x0000006000007945 */ /* 0x000fe60003800000 */
[----:B------:R-:W-:Y:S02]  /*d1e0*/  ISETP.NE.AND P1, PT, R4, 0x3, PT ;  /* 0x000000030400780c */ /* 0x000fe40003f25270 */
[----:B------:R-:W-:-:S04]  /*d1f0*/  LOP3.LUT R4, R0, 0x1, RZ, 0x3c, !PT ;  /* 0x0000000100047812 */ /* 0x000fc800078e3cff */
[----:B------:R-:W-:-:S04]  /*d200*/  SHF.L.U32 R4, R4, 0x1f, RZ ;  /* 0x0000001f04047819 */ /* 0x000fc800000006ff */
[----:B------:R-:W1:Y:S02]  /*d210*/  SYNCS.PHASECHK.TRANS64.TRYWAIT P0, [R18+URZ+0x29870], R4 ;  /* 0x02987004120075a7 */ /* 0x000e64000800017f */
[----:B-1----:R-:W-:Y:S05]  /*d220*/  @!P0 BRA `(.L_x_76) ;  /* 0x0000001800d48947 */ /* 0x002fea0003800000 */
.L_x_121:
[----:B------:R-:W-:Y:S05]  /*d230*/  BSYNC B0 ;  /* 0x0000000000007941 */ /* 0x000fea0003800000 */
.L_x_75:
[----:B------:R-:W-:Y:S05]  /*d240*/  @!P1 BRA `(.L_x_77) ;  /* 0x0000000000049947 */ /* 0x000fea0003800000 */
[----:B------:R-:W-:Y:S01]  /*d250*/  BPT.TRAP 0x1 ;  /* 0x000000040000795c */ /* 0x000fe20000300000 */
.L_x_77:
[----:B------:R-:W-:Y:S01]  /*d260*/  SHF.L.U32 R0, R0, 0x1f, RZ ;  /* 0x0000001f00007819 */ /* 0x000fe200000006ff */
[----:B------:R-:W-:-:S03]  /*d270*/  IMAD R12, R3, 0x5000, RZ ;  /* 0x00005000030c7824 */ /* 0x000fc600078e02ff */
[----:B------:R-:W3:Y:S02]  /*d280*/  SYNCS.PHASECHK.TRANS64.TRYWAIT P0, [R18+URZ+0x29860], R0 ;  /* 0x02986000120075a7 */ /* 0x000ee4000800017f */
[----:B---3--:R-:W-:Y:S05]  /*d290*/  @!P0 BRA `(.L_x_78) ;  /* 0x0000001800cc8947 */ /* 0x008fea0003800000 */
.L_x_122:
[----:B-1----:R-:W3:Y:S04]  /*d2a0*/  LDL R4, [R1+0x14] ;  /* 0x0000140001047983 */ /* 0x002ee80000100800 */
[----:B------:R-:W4:Y:S01]  /*d2b0*/  LDL R13, [R1+0x10] ;  /* 0x00001000010d7983 */ /* 0x000f220000100800 */
[----:B------:R-:W-:Y:S05]  /*d2c0*/  WARPSYNC.ALL ;  /* 0x0000000000007948 */ /* 0x000fea0003800000 */
[----:B------:R-:W1:Y:S01]  /*d2d0*/  S2R R3, SR_TID.X ;  /* 0x0000000000037919 */ /* 0x000e620000002100 */
[----:B0-----:R-:W-:Y:S01]  /*d2e0*/  IMAD.MOV.U32 R6, RZ, RZ, 0x40 ;  /* 0x00000040ff067424 */ /* 0x001fe200078e00ff */
[----:B-1----:R-:W-:-:S04]  /*d2f0*/  LOP3.LUT P0, RZ, R3, 0x4, RZ, 0xc0, !PT ;  /* 0x0000000403ff7812 */ /* 0x002fc8000780c0ff */
[----:B------:R-:W-:Y:S02]  /*d300*/  SEL R6, R6, 0xffffffc0, !P0 ;  /* 0xffffffc006067807 */ /* 0x000fe40004000000 */
[C---:B---3--:R-:W-:Y:S02]  /*d310*/  LOP3.LUT R0, R12.reuse, R4, RZ, 0xfc, !PT ;  /* 0x000000040c007212 */ /* 0x048fe400078efcff */
[----:B----4-:R-:W-:-:S03]  /*d320*/  LOP3.LUT R19, R12, R13, RZ, 0xfc, !PT ;  /* 0x0000000d0c137212 */ /* 0x010fc600078efcff */
[----:B------:R-:W0:Y:S01]  /*d330*/  LDSM.16.MT88.4 R8, [R0+UR41+0xa400] ;  /* 0x00a400290008783b */ /* 0x000e220008004200 */
[----:B------:R-:W-:Y:S02]  /*d340*/  VIADD R3, R0, UR41 ;  /* 0x0000002900037c36 */ /* 0x000fe40008000000 */
[----:B------:R-:W-:Y:S02]  /*d350*/  VIADD R19, R19, UR41 ;  /* 0x0000002913137c36 */ /* 0x000fe40008000000 */
[----:B------:R-:W-:Y:S01]  /*d360*/  IMAD.IADD R3, R6, 0x1, R3 ;  /* 0x0000000106037824 */ /* 0x000fe200078e0203 */
[C-C-:B0-----:R-:W-:Y:S02]  /*d370*/  PRMT R4, R8.reuse, 0x6420, R9.reuse ;  /* 0x0000642008047816 */ /* 0x141fe40000000009 */
[----:B------:R-:W-:Y:S02]  /*d380*/  PRMT R5, R8, 0x7531, R9 ;  /* 0x0000753108057816 */ /* 0x000fe40000000009 */
[----:B------:R-:W-:-:S02]  /*d390*/  PRMT R6, R10, 0x6420, R11 ;  /* 0x000064200a067816 */ /* 0x000fc4000000000b */
[----:B------:R-:W-:Y:S02]  /*d3a0*/  PRMT R7, R10, 0x7531, R11 ;  /* 0x000075310a077816 */ /* 0x000fe4000000000b */
[----:B------:R-:W0:Y:S04]  /*d3b0*/  LDSM.16.MT88.4 R8, [R3+0xa400] ;  /* 0x00a400000308783b */ /* 0x000e280000004200 */
[----:B------:R-:W-:Y:S01]  /*d3c0*/  STSM.16.M88.4 [R19+0x400], R4 ;  /* 0x0004000413007844 */ /* 0x000fe20000000200 */
[C-C-:B0-----:R-:W-:Y:S02]  /*d3d0*/  PRMT R12, R8.reuse, 0x6420, R9.reuse ;  /* 0x00006420080c7816 */ /* 0x141fe40000000009 */
[----:B------:R-:W-:Y:S02]  /*d3e0*/  PRMT R13, R8, 0x7531, R9 ;  /* 0x00007531080d7816 */ /* 0x000fe40000000009 */
[----:B------:R-:W-:-:S02]  /*d3f0*/  PRMT R14, R10, 0x6420, R11 ;  /* 0x000064200a0e7816 */ /* 0x000fc4000000000b */
[----:B------:R-:W-:-:S05]  /*d400*/  PRMT R15, R10, 0x7531, R11 ;  /* 0x000075310a0f7816 */ /* 0x000fca000000000b */
[----:B------:R-:W-:Y:S04]  /*d410*/  STSM.16.M88.4 [R19+0xc00], R12 ;  /* 0x000c000c13007844 */ /* 0x000fe80000000200 */
[----:B------:R-:W0:Y:S02]  /*d420*/  LDSM.16.MT88.4 R8, [R0+UR41+0xb400] ;  /* 0x00b400290008783b */ /* 0x000e240008004200 */
        /* <DEDUP_REMOVED lines=29> */
[----:B------:R0:W-:Y:S02]  /*d600*/  STSM.16.M88.4 [R19+0x3400], R4 ;  /* 0x0034000413007844 */ /* 0x0001e40000000200 */
[C-C-:B0-----:R-:W-:Y:S02]  /*d610*/  PRMT R4, R8.reuse, 0x6420, R9.reuse ;  /* 0x0000642008047816 */ /* 0x141fe40000000009 */
[----:B------:R-:W-:-:S02]  /*d620*/  PRMT R5, R8, 0x7531, R9 ;  /* 0x0000753108057816 */ /* 0x000fc40000000009 */
[C-C-:B------:R-:W-:Y:S02]  /*d630*/  PRMT R6, R10.reuse, 0x6420, R11.reuse ;  /* 0x000064200a067816 */ /* 0x140fe4000000000b */
[----:B------:R-:W-:-:S05]  /*d640*/  PRMT R7, R10, 0x7531, R11 ;  /* 0x000075310a077816 */ /* 0x000fca000000000b */
[----:B------:R-:W-:Y:S04]  /*d650*/  STSM.16.M88.4 [R19+0x3c00], R4 ;  /* 0x003c000413007844 */ /* 0x000fe80000000200 */
[----:B------:R-:W0:Y:S04]  /*d660*/  LDSM.16.MT88.4 R12, [R0+UR41+0xe400] ;  /* 0x00e40029000c783b */ /* 0x000e280008004200 */
[----:B------:R-:W1:Y:S01]  /*d670*/  LDSM.16.MT88.4 R4, [R3+0xe400] ;  /* 0x00e400000304783b */ /* 0x000e620000004200 */
[C-C-:B0-----:R-:W-:Y:S02]  /*d680*/  PRMT R8, R12.reuse, 0x6420, R13.reuse ;  /* 0x000064200c087816 */ /* 0x141fe4000000000d */
[----:B------:R-:W-:-:S02]  /*d690*/  PRMT R9, R12, 0x7531, R13 ;  /* 0x000075310c097816 */ /* 0x000fc4000000000d */
[C-C-:B------:R-:W-:Y:S02]  /*d6a0*/  PRMT R10, R14.reuse, 0x6420, R15.reuse ;  /* 0x000064200e0a7816 */ /* 0x140fe4000000000f */
[----:B------:R-:W-:-:S05]  /*d6b0*/  PRMT R11, R14, 0x7531, R15 ;  /* 0x000075310e0b7816 */ /* 0x000fca000000000f */
[----:B------:R1:W-:Y:S02]  /*d6c0*/  STSM.16.M88.4 [R19+0x4400], R8 ;  /* 0x0044000813007844 */ /* 0x0003e40000000200 */
[C-C-:B-1----:R-:W-:Y:S02]  /*d6d0*/  PRMT R8, R4.reuse, 0x6420, R5.reuse ;  /* 0x0000642004087816 */ /* 0x142fe40000000005 */
[----:B------:R-:W-:Y:S02]  /*d6e0*/  PRMT R9, R4, 0x7531, R5 ;  /* 0x0000753104097816 */ /* 0x000fe40000000005 */
[C-C-:B------:R-:W-:Y:S02]  /*d6f0*/  PRMT R10, R6.reuse, 0x6420, R7.reuse ;  /* 0x00006420060a7816 */ /* 0x140fe40000000007 */
[----:B------:R-:W-:-:S05]  /*d700*/  PRMT R11, R6, 0x7531, R7 ;  /* 0x00007531060b7816 */ /* 0x000fca0000000007 */
[----:B------:R0:W-:Y:S01]  /*d710*/  STSM.16.M88.4 [R19+0x4c00], R8 ;  /* 0x004c000813007844 */ /* 0x0001e20000000200 */
[----:B------:R-:W-:Y:S01]  /*d720*/  @!PT LDS RZ, [RZ] ;  /* 0x00000000fffff984 */ /* 0x000fe20000000800 */
[----:B------:R-:W-:Y:S01]  /*d730*/  @!PT LDS RZ, [RZ] ;  /* 0x00000000fffff984 */ /* 0x000fe20000000800 */
[----:B------:R-:W-:Y:S01]  /*d740*/  @!PT LDS RZ, [RZ] ;  /* 0x00000000fffff984 */ /* 0x000fe20000000800 */
[----:B------:R-:W-:Y:S01]  /*d750*/  @!PT LDS RZ, [RZ] ;  /* 0x00000000fffff984 */ /* 0x000fe20000000800 */
[----:B------:R1:W-:Y:S06]  /*d760*/  MEMBAR.ALL.CTA ;  /* 0x0000000000007992 */ /* 0x0003ec0000008000 */
[----:B-1----:R-:W1:Y:S01]  /*d770*/  FENCE.VIEW.ASYNC.S ;  /* 0x00000000000073c6 */ /* 0x002e620000000000 */
[----:B------:R-:W-:Y:S05]  /*d780*/  @!P1 BRA `(.L_x_79) ;  /* 0x0000000000049947 */ /* 0x000fea0003800000 */
[----:B------:R-:W-:Y:S01]  /*d790*/  BPT.TRAP 0x1 ;  /* 0x000000040000795c */ /* 0x000fe20000300000 */
.L_x_79:
[----:B------:R-:W3:Y:S01]  /*d7a0*/  S2R R0, SR_TID.X ;  /* 0x0000000000007919 */ /* 0x000ee20000002100 */
[----:B-1----:R1:W-:Y:S01]  /*d7b0*/  SYNCS.ARRIVE.TRANS64.A1T0 RZ, [R18+URZ+0x29850], RZ ;  /* 0x029850ff12ff79a7 */ /* 0x0023e2000810003f */
[----:B---3--:R-:W-:Y:S01]  /*d7c0*/  LOP3.LUT R0, R0, 0x7f, RZ, 0xc0, !PT ;  /* 0x0000007f00007812 */ /* 0x008fe200078ec0ff */
[----:B------:R-:W-:Y:S03]  /*d7d0*/  BAR.SYNC.DEFER_BLOCKING 0x2, 0x80 ;  /* 0x0082000000007b1d */ /* 0x000fe60000010000 */
[----:B------:R-:W-:-:S03]  /*d7e0*/  ISETP.NE.AND P0, PT, R0, RZ, PT ;  /* 0x000000ff0000720c */ /* 0x000fc60003f05270 */
[----:B------:R3:W5:Y:S10]  /*d7f0*/  LDL R0, [R1] ;  /* 0x0000000001007983 */ /* 0x0007740000100800 */
[----:B-1----:R-:W-:-:S05]  /*d800*/  @!P0 VIADD R18, R18, 0x29880 ;  /* 0x0002988012128836 */ /* 0x002fca0000000000 */
[----:B------:R-:W-:-:S04]  /*d810*/  @!P0 PRMT R18, RZ, 0x654, R18 ;  /* 0x00000654ff128816 */ /* 0x000fc80000000012 */
[----:B------:R3:W-:Y:S01]  /*d820*/  @!P0 SYNCS.ARRIVE.TRANS64.RED.A1T0 RZ, [R18+URZ], RZ ;  /* 0x000000ff12ff89a7 */ /* 0x0007e2000810043f */
[C---:B------:R-:W-:Y:S01]  /*d830*/  ISETP.GT.AND P0, PT, R2.reuse, RZ, PT ;  /* 0x000000ff0200720c */ /* 0x040fe20003f04270 */
[----:B------:R-:W-:Y:S02]  /*d840*/  VIADD R2, R2, 0xffffffff ;  /* 0xffffffff02027836 */ /* 0x000fe40000000000 */
[----:B------:R-:W-:-:S10]  /*d850*/  IMAD.MOV.U32 R3, RZ, RZ, R17 ;  /* 0x000000ffff037224 */ /* 0x000fd400078e0011 */
[----:B---3--:R-:W-:Y:S05]  /*d860*/  @P0 BRA `(.L_x_80) ;  /* 0xfffffff000100947 */ /* 0x008fea000383ffff */
.L_x_58:
[----:B------:R-:W-:-:S06]  /*d870*/  UISETP.NE.AND UP0, UPT, UR42, 0x3, UPT ;  /* 0x000000032a00788c */ /* 0x000fcc000bf05270 */
[----:B------:R-:W-:-:S13]  /*d880*/  PLOP3.LUT P0, PT, PT, PT, UP0, 0x80, 0x0 ;  /* 0x000000000000781c */ /* 0x000fda0003f0f008 */
[----:B------:R-:W-:Y:S05]  /*d890*/  @!P0 BRA `(.L_x_81) ;  /* 0x0000000000048947 */ /* 0x000fea0003800000 */
[----:B------:R-:W-:Y:S01]  /*d8a0*/  BPT.TRAP 0x1 ;  /* 0x000000040000795c */ /* 0x000fe20000300000 */
.L_x_81:
[----:B--2--5:R-:W2:Y:S01]  /*d8b0*/  LDL R0, [R1] ;  /* 0x0000000001007983 */ /* 0x024ea20000100800 */
[----:B------:R-:W-:Y:S01]  /*d8c0*/  LEA R16, R17, UR41, 0x3 ;  /* 0x0000002911107c11 */ /* 0x000fe2000f8e18ff */
[----:B------:R-:W-:Y:S01]  /*d8d0*/  BSSY B0, `(.L_x_82) ;  /* 0x0000007000007945 */ /* 0x000fe20003800000 */
[----:B--2---:R-:W-:Y:S01]  /*d8e0*/  LOP3.LUT R3, R0, 0x1, RZ, 0x3c, !PT ;  /* 0x0000000100037812 */ /* 0x004fe200078e3cff */
[----:B------:R-:W-:-:S03]  /*d8f0*/  IMAD.U32 R0, RZ, RZ, UR47 ;  /* 0x0000002fff007e24 */ /* 0x000fc6000f8e00ff */
[----:B------:R-:W-:Y:S02]  /*d900*/  SHF.L.U32 R3, R3, 0x1f, RZ ;  /* 0x0000001f03037819 */ /* 0x000fe400000006ff */
[----:B------:R-:W-:Y:S02]  /*d910*/  ISETP.NE.AND P1, PT, R0, 0x3, PT ;  /* 0x000000030000780c */ /* 0x000fe40003f25270 */
[----:B------:R-:W2:Y:S02]  /*d920*/  SYNCS.PHASECHK.TRANS64.TRYWAIT P0, [R16+URZ+0x29870], R3 ;  /* 0x02987003100075a7 */ /* 0x000ea4000800017f */
[----:B--2---:R-:W-:Y:S09]  /*d930*/  @!P0 BRA `(.L_x_83) ;  /* 0x0000001400388947 */ /* 0x004ff20003800000 */
.L_x_123:
[----:B------:R-:W-:Y:S05]  /*d940*/  BSYNC B0 ;  /* 0x0000000000007941 */ /* 0x000fea0003800000 */
.L_x_82:
[----:B------:R-:W-:Y:S05]  /*d950*/  @!P1 BRA `(.L_x_84) ;  /* 0x0000000000049947 */ /* 0x000fea0003800000 */
[----:B------:R-:W-:Y:S01]  /*d960*/  BPT.TRAP 0x1 ;  /* 0x000000040000795c */ /* 0x000fe20000300000 */
.L_x_84:
[----:B------:R-:W2:Y:S02]  /*d970*/  LDL R0, [R1] ;  /* 0x0000000001007983 */ /* 0x000ea40000100800 */
[----:B--2---:R-:W-:-:S04]  /*d980*/  SHF.L.U32 R3, R0, 0x1f, RZ ;  /* 0x0000001f00037819 */ /* 0x004fc800000006ff */
[----:B------:R-:W2:Y:S02]  /*d990*/  SYNCS.PHASECHK.TRANS64.TRYWAIT P0, [R16+URZ+0x29860], R3 ;  /* 0x02986003100075a7 */ /* 0x000ea4000800017f */
[----:B--2---:R-:W-:Y:S05]  /*d9a0*/  @!P0 BRA `(.L_x_85) ;  /* 0x0000001400308947 */ /* 0x004fea0003800000 */
.L_x_124:
[----:B-1----:R-:W3:Y:S04]  /*d9b0*/  LDL R2, [R1+0x14] ;  /* 0x0000140001027983 */ /* 0x002ee80000100800 */
[----:B------:R-:W4:Y:S01]  /*d9c0*/  LDL R12, [R1+0x10] ;  /* 0x00001000010c7983 */ /* 0x000f220000100800 */
[----:B------:R-:W-:Y:S01]  /*d9d0*/  IMAD R0, R17, 0x5000, RZ ;  /* 0x0000500011007824 */ /* 0x000fe200078e02ff */
[----:B------:R-:W-:Y:S05]  /*d9e0*/  WARPSYNC.ALL ;  /* 0x0000000000007948 */ /* 0x000fea0003800000 */
[----:B0-----:R-:W0:Y:S01]  /*d9f0*/  S2R R8, SR_TID.X ;  /* 0x0000000000087919 */ /* 0x001e220000002100 */
[----:B------:R-:W-:Y:S01]  /*da00*/  IMAD.MOV.U32 R10, RZ, RZ, 0x40 ;  /* 0x00000040ff0a7424 */ /* 0x000fe200078e00ff */
[----:B0-----:R-:W-:-:S04]  /*da10*/  LOP3.LUT P0, RZ, R8, 0x4, RZ, 0xc0, !PT ;  /* 0x0000000408ff7812 */ /* 0x001fc8000780c0ff */
[----:B------:R-:W-:Y:S02]  /*da20*/  SEL R10, R10, 0xffffffc0, !P0 ;  /* 0xffffffc00a0a7807 */ /* 0x000fe40004000000 */
[C---:B---3--:R-:W-:Y:S02]  /*da30*/  LOP3.LUT R2, R0.reuse, R2, RZ, 0xfc, !PT ;  /* 0x0000000200027212 */ /* 0x048fe400078efcff */
[----:B----4-:R-:W-:-:S03]  /*da40*/  LOP3.LUT R0, R0, R12, RZ, 0xfc, !PT ;  /* 0x0000000c00007212 */ /* 0x010fc600078efcff */
[----:B------:R-:W0:Y:S01]  /*da50*/  LDSM.16.MT88.4 R4, [R2+UR41+0xa400] ;  /* 0x00a400290204783b */ /* 0x000e220008004200 */
[----:B--2---:R-:W-:Y:S02]  /*da60*/  VIADD R3, R2, UR41 ;  /* 0x0000002902037c36 */ /* 0x004fe40008000000 */
[----:B------:R-:W-:Y:S02]  /*da70*/  VIADD R0, R0, UR41 ;  /* 0x0000002900007c36 */ /* 0x000fe40008000000 */
[----:B------:R-:W-:Y:S01]  /*da80*/  IMAD.IADD R3, R10, 0x1, R3 ;  /* 0x000000010a037824 */ /* 0x000fe200078e0203 */
        /* <DEDUP_REMOVED lines=53> */
[----:B------:R1:W-:Y:S01]  /*dde0*/  STSM.16.M88.4 [R0+0x4400], R12 ;  /* 0x0044000c00007844 */ /* 0x0003e20000000200 */
[C-C-:B0-----:R-:W-:Y:S02]  /*ddf0*/  PRMT R8, R4.reuse, 0x6420, R5.reuse ;  /* 0x0000642004087816 */ /* 0x141fe40000000005 */
[----:B------:R-:W-:Y:S02]  /*de00*/  PRMT R9, R4, 0x7531, R5 ;  /* 0x0000753104097816 */ /* 0x000fe40000000005 */
[----:B------:R-:W-:-:S02]  /*de10*/  PRMT R10, R6, 0x6420, R7 ;  /* 0x00006420060a7816 */ /* 0x000fc40000000007 */
[----:B------:R-:W-:-:S05]  /*de20*/  PRMT R11, R6, 0x7531, R7 ;  /* 0x00007531060b7816 */ /* 0x000fca0000000007 */
[----:B------:R1:W-:Y:S01]  /*de30*/  STSM.16.M88.4 [R0+0x4c00], R8 ;  /* 0x004c000800007844 */ /* 0x0003e20000000200 */
[----:B------:R-:W-:Y:S01]  /*de40*/  @!PT LDS RZ, [RZ] ;  /* 0x00000000fffff984 */ /* 0x000fe20000000800 */
[----:B------:R-:W-:Y:S01]  /*de50*/  @!PT LDS RZ, [RZ] ;  /* 0x00000000fffff984 */ /* 0x000fe20000000800 */
[----:B------:R-:W-:Y:S01]  /*de60*/  @!PT LDS RZ, [RZ] ;  /* 0x00000000fffff984 */ /* 0x000fe20000000800 */
[----:B------:R-:W-:Y:S01]  /*de70*/  @!PT LDS RZ, [RZ] ;  /* 0x00000000fffff984 */ /* 0x000fe20000000800 */
[----:B------:R0:W-:Y:S06]  /*de80*/  MEMBAR.ALL.CTA ;  /* 0x0000000000007992 */ /* 0x0001ec0000008000 */
[----:B0-----:R-:W0:Y:S01]  /*de90*/  FENCE.VIEW.ASYNC.S ;  /* 0x00000000000073c6 */ /* 0x001e220000000000 */
[----:B------:R-:W-:Y:S05]  /*dea0*/  @!P1 BRA `(.L_x_86) ;  /* 0x0000000000049947 */ /* 0x000fea0003800000 */
[----:B------:R-:W-:Y:S01]  /*deb0*/  BPT.TRAP 0x1 ;  /* 0x000000040000795c */ /* 0x000fe20000300000 */
.L_x_86:
[----:B------:R-:W2:Y:S01]  /*dec0*/  LDL.LU R3, [R1] ;  /* 0x0000000001037983 */ /* 0x000ea20000300800 */
[----:B0-----:R-:W-:Y:S01]  /*ded0*/  SYNCS.ARRIVE.TRANS64.A1T0 RZ, [R16+URZ+0x29850], RZ ;  /* 0x029850ff10ff79a7 */ /* 0x001fe2000810003f */
[----:B-1----:R-:W0:Y:S01]  /*dee0*/  S2R R0, SR_TID.X ;  /* 0x0000000000007919 */ /* 0x002e220000002100 */
[----:B------:R-:W-:Y:S01]  /*def0*/  VIADD R17, R17, 0x1 ;  /* 0x0000000111117836 */ /* 0x000fe20000000000 */
[----:B------:R-:W1:Y:S01]  /*df00*/  LDC R2, c[0x0][0xc34] ;  /* 0x00030d00ff027b82 */ /* 0x000e620000000800 */
[----:B0-----:R-:W-:-:S07]  /*df10*/  LOP3.LUT R0, R0, 0x7f, RZ, 0xc0, !PT ;  /* 0x0000007f00007812 */ /* 0x001fce00078ec0ff */
[----:B------:R-:W-:Y:S01]  /*df20*/  BAR.SYNC.DEFER_BLOCKING 0x2, 0x80 ;  /* 0x0082000000007b1d */ /* 0x000fe20000010000 */
[----:B------:R-:W-:-:S13]  /*df30*/  ISETP.NE.AND P0, PT, R0, RZ, PT ;  /* 0x000000ff0000720c */ /* 0x000fda0003f05270 */
[----:B------:R-:W-:-:S05]  /*df40*/  @!P0 VIADD R0, R16, 0x29880 ;  /* 0x0002988010008836 */ /* 0x000fca0000000000 */
[----:B------:R-:W-:-:S04]  /*df50*/  @!P0 PRMT R0, RZ, 0x654, R0 ;  /* 0x00000654ff008816 */ /* 0x000fc80000000000 */
[----:B------:R0:W-:Y:S01]  /*df60*/  @!P0 SYNCS.ARRIVE.TRANS64.RED.A1T0 RZ, [R0+URZ], RZ ;  /* 0x000000ff00ff89a7 */ /* 0x0001e2000810043f */
[----:B------:R-:W-:-:S04]  /*df70*/  ISETP.NE.AND P0, PT, R17, 0x2, PT ;  /* 0x000000021100780c */ /* 0x000fc80003f05270 */
[----:B0-----:R-:W-:Y:S01]  /*df80*/  SEL R0, RZ, 0x1, P0 ;  /* 0x00000001ff007807 */ /* 0x001fe20000000000 */
[----:B------:R-:W-:-:S06]  /*df90*/  UIADD3 UR50, UR43, UR50, URZ ;  /* 0x000000322b327290 */ /* 0x000fcc000fffe03f */
[----:B-1----:R-:W-:Y:S01]  /*dfa0*/  ISETP.LE.AND P1, PT, R2, UR50, PT ;  /* 0x0000003202007c0c */ /* 0x002fe2000bf23270 */
[----:B------:R-:W-:Y:S01]  /*dfb0*/  UIADD3 UR46, UR46, 0x1, URZ ;  /* 0x000000012e2e7890 */ /* 0x000fe2000fffe03f */
[----:B------:R-:W-:Y:S02]  /*dfc0*/  SEL R17, R17, RZ, P0 ;  /* 0x000000ff11117207 */ /* 0x000fe40000000000 */
[----:B--2---:R-:W-:-:S05]  /*dfd0*/  LOP3.LUT R3, R3, R0, RZ, 0x3c, !PT ;  /* 0x0000000003037212 */ /* 0x004fca00078e3cff */
[----:B------:R1:W-:Y:S04]  /*dfe0*/  STL [R1], R3 ;  /* 0x0000000301007387 */ /* 0x0003e80000100800 */
[----:B------:R-:W-:Y:S05]  /*dff0*/  @!P1 BRA `(.L_x_87) ;  /* 0xffffffd000089947 */ /* 0x000fea000383ffff */
[----:B------:R-:W-:-:S12]  /*e000*/  ULOP3.LUT UR46, UR46, 0x1, URZ, 0xc, !UPT ;  /* 0x000000012e2e7892 */ /* 0x000fd8000f8e0c3f */
.L_x_40:
[----:B-1----:R-:W0:Y:S01]  /*e010*/  S2R R3, SR_CgaCtaId ;  /* 0x0000000000037919 */ /* 0x002e220000008800 */
[----:B------:R-:W-:-:S04]  /*e020*/  MOV R0, 0x400 ;  /* 0x0000040000007802 */ /* 0x000fc80000000f00 */
[----:B0-----:R-:W-:Y:S01]  /*e030*/  LEA R8, R3, R0, 0x18 ;  /* 0x0000000003087211 */ /* 0x001fe200078ec0ff */
[----:B------:R-:W-:-:S05]  /*e040*/  IMAD.U32 R0, RZ, RZ, UR46 ;  /* 0x0000002eff007e24 */ /* 0x000fca000f8e00ff */
[----:B------:R-:W-:-:S04]  /*e050*/  SHF.L.U32 R0, R0, 0x1f, RZ ;  /* 0x0000001f00007819 */ /* 0x000fc800000006ff */
[----:B------:R-:W0:Y:S02]  /*e060*/  SYNCS.PHASECHK.TRANS64.TRYWAIT P0, [R8+URZ+0x29820], R0 ;  /* 0x02982000080075a7 */ /* 0x000e24000800017f */
[----:B0-----:R-:W-:Y:S05]  /*e070*/  @!P0 BRA `(.L_x_88) ;  /* 0x0000000c00908947 */ /* 0x001fea0003800000 */
.L_x_125:
[----:B------:R-:W1:Y:S02]  /*e080*/  S2R R2, SR_TID.X ;  /* 0x0000000000027919 */ /* 0x000e640000002100 */
[----:B-1----:R-:W-:-:S04]  /*e090*/  SHF.R.U32.HI R2, RZ, 0x5, R2 ;  /* 0x00000005ff027819 */ /* 0x002fc80000011602 */
[----:B------:R-:W-:-:S05]  /*e0a0*/  LOP3.LUT R2, R2, 0x3, RZ, 0xc0, !PT ;  /* 0x0000000302027812 */ /* 0x000fca00078ec0ff */
[----:B0-----:R-:W0:Y:S02]  /*e0b0*/  SHFL.IDX PT, R0, R2, RZ, 0x1f ;  /* 0x00001fff02007589 */ /* 0x001e2400000e0000 */
[----:B0-----:R-:W-:-:S13]  /*e0c0*/  ISETP.NE.AND P0, PT, R0, RZ, PT ;  /* 0x000000ff0000720c */ /* 0x001fda0003f05270 */
[----:B------:R-:W-:Y:S05]  /*e0d0*/  @P0 EXIT ;  /* 0x000000000000094d */ /* 0x000fea0003800000 */
[----:B------:R-:W-:Y:S01]  /*e0e0*/  ELECT P0, URZ, PT ;  /* 0x00000000003f782f */ /* 0x000fe20003800000 */
[----:B------:R-:W-:-:S12]  /*e0f0*/  BSSY B0, `(.L_x_89) ;  /* 0x0000028000007945 */ /* 0x000fd80003800000 */
[----:B------:R-:W-:Y:S05]  /*e100*/  @!P0 BRA `(.L_x_90) ;  /* 0x0000000000988947 */ /* 0x000fea0003800000 */
[----:B------:R-:W-:-:S06]  /*e110*/  ULOP3.LUT UR4, UR38, 0x2, URZ, 0xfc, !UPT ;  /* 0x0000000226047892 */ /* 0x000fcc000f8efc3f */
[----:B------:R-:W-:-:S04]  /*e120*/  MOV R0, UR4 ;  /* 0x0000000400007c02 */ /* 0x000fc80008000f00 */
[----:B------:R-:W-:-:S13]  /*e130*/  ISETP.NE.AND P0, PT, R0, 0x3, PT ;  /* 0x000000030000780c */ /* 0x000fda0003f05270 */
[----:B------:R-:W-:Y:S05]  /*e140*/  @!P0 BRA `(.L_x_91) ;  /* 0x0000000000048947 */ /* 0x000fea0003800000 */
[----:B------:R-:W-:Y:S01]  /*e150*/  BPT.TRAP 0x1 ;  /* 0x000000040000795c */ /* 0x000fe20000300000 */
.L_x_91:
[----:B------:R-:W2:Y:S01]  /*e160*/  LDL.LU R6, [R1] ;  /* 0x0000000001067983 */ /* 0x000ea20000300800 */
[----:B------:R-:W-:Y:S02]  /*e170*/  VIADD R0, R8, 0x29840 ;  /* 0x0002984008007836 */ /* 0x000fe40000000000 */
[C---:B------:R-:W-:Y:S02]  /*e180*/  VIADD R2, R17.reuse, 0x1 ;  /* 0x0000000111027836 */ /* 0x040fe40000000000 */
[----:B------:R-:W-:-:S03]  /*e190*/  IMAD R5, R17, 0x8, R0 ;  /* 0x0000000811057824 */ /* 0x000fc600078e0200 */
[----:B------:R-:W-:-:S04]  /*e1a0*/  ISETP.NE.AND P2, PT, R2, 0x2, PT ;  /* 0x000000020200780c */ /* 0x000fc80003f45270 */
[----:B------:R-:W-:Y:S02]  /*e1b0*/  SEL R3, RZ, 0x1, P2 ;  /* 0x00000001ff037807 */ /* 0x000fe40001000000 */
[C---:B--2---:R-:W-:Y:S02]  /*e1c0*/  SHF.L.U32 R4, R6.reuse, 0x1f, RZ ;  /* 0x0000001f06047819 */ /* 0x044fe400000006ff */
[----:B------:R-:W-:Y:S02]  /*e1d0*/  LOP3.LUT R6, R6, R3, RZ, 0x3c, !PT ;  /* 0x0000000306067212 */ /* 0x000fe400078e3cff */
[----:B------:R-:W0:Y:S01]  /*e1e0*/  SYNCS.PHASECHK.TRANS64.TRYWAIT P1, [R5+URZ], R4 ;  /* 0x00000004050075a7 */ /* 0x000e22000802017f */
[----:B------:R-:W-:-:S05]  /*e1f0*/  SEL R3, R2, RZ, P2 ;  /* 0x000000ff02037207 */ /* 0x000fca0001000000 */
[----:B------:R-:W-:Y:S01]  /*e200*/  IMAD R7, R3, 0x8, R0 ;  /* 0x0000000803077824 */ /* 0x000fe200078e0200 */
[----:B------:R-:W-:Y:S01]  /*e210*/  SHF.L.U32 R0, R6, 0x1f, RZ ;  /* 0x0000001f06007819 */ /* 0x000fe200000006ff */
[----:B0-----:R-:W-:Y:S06]  /*e220*/  @!P1 BRA `(.L_x_92) ;  /* 0x0000000c00389947 */ /* 0x001fec0003800000 */
.L_x_126:
[----:B------:R-:W1:Y:S02]  /*e230*/  SYNCS.PHASECHK.TRANS64.TRYWAIT P1, [R7+URZ], R0 ;  /* 0x00000000070075a7 */ /* 0x000e64000802017f */
[----:B-1----:R-:W-:Y:S05]  /*e240*/  @!P1 BRA `(.L_x_93) ;  /* 0x0000000c00449947 */ /* 0x002fea0003800000 */
.L_x_127:
[----:B------:R-:W-:Y:S05]  /*e250*/  @!P0 BRA `(.L_x_94) ;  /* 0x0000000000048947 */ /* 0x000fea0003800000 */
[----:B------:R-:W-:Y:S01]  /*e260*/  BPT.TRAP 0x1 ;  /* 0x000000040000795c */ /* 0x000fe20000300000 */
.L_x_94:
[----:B------:R-:W-:-:S04]  /*e270*/  IMAD R17, R17, 0x8, R8 ;  /* 0x0000000811117824 */ /* 0x000fc800078e0208 */
[----:B------:R-:W2:Y:S02]  /*e280*/  SYNCS.PHASECHK.TRANS64.TRYWAIT P1, [R17+URZ+0x29860], R4 ;  /* 0x02986004110075a7 */ /* 0x000ea4000802017f */
[----:B--2---:R-:W-:Y:S05]  /*e290*/  @!P1 BRA `(.L_x_95) ;  /* 0x0000000c00449947 */ /* 0x004fea0003800000 */
.L_x_128:
[----:B------:R-:W-:Y:S05]  /*e2a0*/  @!P0 BRA `(.L_x_96) ;  /* 0x0000000000048947 */ /* 0x000fea0003800000 */
[----:B------:R-:W-:Y:S01]  /*e2b0*/  BPT.TRAP 0x1 ;  /* 0x000000040000795c */ /* 0x000fe20000300000 */
.L_x_96:
[----:B------:R-:W-:-:S04]  /*e2c0*/  IMAD R3, R3, 0x8, R8 ;  /* 0x0000000803037824 */ /* 0x000fc800078e0208 */
[----:B------:R-:W3:Y:S02]  /*e2d0*/  SYNCS.PHASECHK.TRANS64.TRYWAIT P1, [R3+URZ+0x29860], R0 ;  /* 0x02986000030075a7 */ /* 0x000ee4000802017f */
[----:B---3--:R-:W-:Y:S05]  /*e2e0*/  @!P1 BRA `(.L_x_97) ;  /* 0x0000000c00449947 */ /* 0x008fea0003800000 */
.L_x_129:
[----:B------:R-:W-:Y:S05]  /*e2f0*/  @!P0 BRA `(.L_x_98) ;  /* 0x0000000000048947 */ /* 0x000fea0003800000 */
[----:B------:R-:W-:Y:S01]  /*e300*/  BPT.TRAP 0x1 ;  /* 0x000000040000795c */ /* 0x000fe20000300000 */
.L_x_98:
[----:B------:R-:W4:Y:S02]  /*e310*/  SYNCS.PHASECHK.TRANS64.TRYWAIT P0, [R17+URZ+0x29880], R4 ;  /* 0x02988004110075a7 */ /* 0x000f24000800017f */
[----:B----4-:R-:W-:Y:S05]  /*e320*/  @!P0 BRA `(.L_x_99) ;  /* 0x0000000c00488947 */ /* 0x010fea0003800000 */
.L_x_100:
[----:B------:R0:W0:Y:S02]  /*e330*/  SYNCS.PHASECHK.TRANS64.TRYWAIT P0, [R3+URZ+0x29880], R0 ;  /* 0x02988000030075a7 */ /* 0x000024000800017f */
[----:B0-----:R-:W-:Y:S05]  /*e340*/  @!P0 NANOSLEEP.SYNCS 0x989680 ;  /* 0x009896800000895d */ /* 0x001fea0003900000 */
[----:B------:R-:W0:Y:S02]  /*e350*/  @!P0 SYNCS.PHASECHK.TRANS64 P0, [R3+URZ+0x29880], R0 ;  /* 0x02988000030085a7 */ /* 0x000e24000800007f */
[----:B0-----:R-:W-:Y:S05]  /*e360*/  @!P0 BRA `(.L_x_100) ;  /* 0xfffffffc00f08947 */ /* 0x001fea000383ffff */
.L_x_90:
[----:B------:R-:W-:Y:S05]  /*e370*/  BSYNC B0 ;  /* 0x0000000000007941 */ /* 0x000fea0003800000 */
.L_x_89:
[----:B------:R-:W-:Y:S05]  /*e380*/  EXIT ;  /* 0x000000000000794d */ /* 0x000fea0003800000 */
.L_x_10:
[----:B0-----:R-:W-:-:S04]  /*e390*/  IMAD.U32 R3, RZ, RZ, UR39 ;  /* 0x00000027ff037e24 */ /* 0x001fc8000f8e00ff */
[----:B------:R0:W1:Y:S03]  /*e3a0*/  SYNCS.PHASECHK.TRANS64.TRYWAIT P1, [R3+URZ+0x29800], R8 ;  /* 0x02980008030075a7 */ /* 0x000066000802017f */
[----:B-1----:R-:W-:Y:S05]  /*e3b0*/  @!P1 NANOSLEEP.SYNCS 0x989680 ;  /* 0x009896800000995d */ /* 0x002fea0003900000 */
[----:B------:R-:W1:Y:S02]  /*e3c0*/  @!P1 SYNCS.PHASECHK.TRANS64 P1, [R3+URZ+0x29800], R8 ;  /* 0x02980008030095a7 */ /* 0x000e64000802007f */
[----:B-1----:R-:W-:Y:S05]  /*e3d0*/  @!P1 BRA `(.L_x_10) ;  /* 0xfffffffc00ec9947 */ /* 0x002fea000383ffff */
[----:B------:R-:W-:Y:S05]  /*e3e0*/  BRA `(.L_x_101) ;  /* 0xffffff3000387947 */ /* 0x000fea000383ffff */
.L_x_14:
[----:B-1----:R1:W2:Y:S02]  /*e3f0*/  SYNCS.PHASECHK.TRANS64.TRYWAIT P1, [R3+URZ+0x29830], R4 ;  /* 0x02983004030075a7 */ /* 0x0022a4000802017f */
[----:B--2---:R-:W-:Y:S05]  /*e400*/  @!P1 NANOSLEEP.SYNCS 0x989680 ;  /* 0x009896800000995d */ /* 0x004fea0003900000 */
[----:B------:R-:W2:Y:S02]  /*e410*/  @!P1 SYNCS.PHASECHK.TRANS64 P1, [R3+URZ+0x29830], R4 ;  /* 0x02983004030095a7 */ /* 0x000ea4000802007f */
[----:B--2---:R-:W-:Y:S05]  /*e420*/  @!P1 BRA `(.L_x_14) ;  /* 0xfffffffc00f09947 */ /* 0x004fea000383ffff */
[----:B------:R-:W-:Y:S05]  /*e430*/  BRA `(.L_x_13) ;  /* 0xffffff3000607947 */ /* 0x000fea000383ffff */
.L_x_19:
[----:B-1----:R-:W-:-:S04]  /*e440*/  IMAD.U32 R8, RZ, RZ, UR6 ;  /* 0x00000006ff087e24 */ /* 0x002fc8000f8e00ff */
[----:B------:R1:W2:Y:S03]  /*e450*/  SYNCS.PHASECHK.TRANS64.TRYWAIT P1, [R8+URZ+0x29830], R7 ;  /* 0x02983007080075a7 */ /* 0x0002a6000802017f */
[----:B--2---:R-:W-:Y:S05]  /*e460*/  @!P1 NANOSLEEP.SYNCS 0x989680 ;  /* 0x009896800000995d */ /* 0x004fea0003900000 */
[----:B------:R-:W2:Y:S02]  /*e470*/  @!P1 SYNCS.PHASECHK.TRANS64 P1, [R8+URZ+0x29830], R7 ;  /* 0x02983007080095a7 */ /* 0x000ea4000802007f */
[----:B--2---:R-:W-:Y:S05]  /*e480*/  @!P1 BRA `(.L_x_19) ;  /* 0xfffffffc00ec9947 */ /* 0x004fea000383ffff */
[----:B------:R-:W-:Y:S05]  /*e490*/  BRA `(.L_x_16) ;  /* 0xffffff6c00887947 */ /* 0x000fea000383ffff */
.L_x_23:
[----:B-1----:R-:W-:-:S04]  /*e4a0*/  IMAD.U32 R8, RZ, RZ, UR6 ;  /* 0x00000006ff087e24 */ /* 0x002fc8000f8e00ff */
[----:B------:R1:W2:Y:S03]  /*e4b0*/  SYNCS.PHASECHK.TRANS64.TRYWAIT P1, [R8+URZ+0x29850], R7 ;  /* 0x02985007080075a7 */ /* 0x0002a6000802017f */
[----:B--2---:R-:W-:Y:S05]  /*e4c0*/  @!P1 NANOSLEEP.SYNCS 0x989680 ;  /* 0x009896800000995d */ /* 0x004fea0003900000 */
[----:B------:R-:W2:Y:S02]  /*e4d0*/  @!P1 SYNCS.PHASECHK.TRANS64 P1, [R8+URZ+0x29850], R7 ;  /* 0x02985007080095a7 */ /* 0x000ea4000802007f */
[----:B--2---:R-:W-:Y:S05]  /*e4e0*/  @!P1 BRA `(.L_x_23) ;  /* 0xfffffffc00ec9947 */ /* 0x004fea000383ffff */
[----:B------:R-:W-:Y:S05]  /*e4f0*/  BRA `(.L_x_20) ;  /* 0xffffff7800887947 */ /* 0x000fea000383ffff */
.L_x_29:
[----:B-1----:R-:W-:-:S04]  /*e500*/  IMAD.U32 R3, RZ, RZ, UR4 ;  /* 0x00000004ff037e24 */ /* 0x002fc8000f8e00ff */
[----:B------:R1:W2:Y:S03]  /*e510*/  SYNCS.PHASECHK.TRANS64.TRYWAIT P1, [R3+URZ+0x29850], R0 ;  /* 0x02985000030075a7 */ /* 0x0002a6000802017f */
[----:B--2---:R-:W-:Y:S05]  /*e520*/  @!P1 NANOSLEEP.SYNCS 0x989680 ;  /* 0x009896800000995d */ /* 0x004fea0003900000 */
[----:B------:R-:W2:Y:S02]  /*e530*/  @!P1 SYNCS.PHASECHK.TRANS64 P1, [R3+URZ+0x29850], R0 ;  /* 0x02985000030095a7 */ /* 0x000ea4000802007f */
[----:B--2---:R-:W-:Y:S05]  /*e540*/  @!P1 BRA `(.L_x_29) ;  /* 0xfffffffc00ec9947 */ /* 0x004fea000383ffff */
[----:B------:R-:W-:Y:S05]  /*e550*/  BRA `(.L_x_28) ;  /* 0xffffffa000d87947 */ /* 0x000fea000383ffff */
.L_x_45:
[----:B------:R-:W-:Y:S02]  /*e560*/  IMAD.MOV.U32 R13, RZ, RZ, R19 ;  /* 0x000000ffff0d7224 */ /* 0x000fe400078e0013 */
[----:B------:R-:W-:Y:S02]  /*e570*/  IMAD.MOV.U32 R12, RZ, RZ, RZ ;  /* 0x000000ffff0c7224 */ /* 0x000fe400078e00ff */
[----:B------:R-:W-:Y:S02]  /*e580*/  IMAD.MOV.U32 R11, RZ, RZ, 0x1f ;  /* 0x0000001fff0b7424 */ /* 0x000fe400078e00ff */
[----:B------:R-:W-:-:S07]  /*e590*/  IMAD.MOV.U32 R15, RZ, RZ, -0x1 ;  /* 0xffffffffff0f7424 */ /* 0x000fce00078e00ff */
[----:B01----:R-:W-:Y:S05]  /*e5a0*/  WARPSYNC.COLLECTIVE R15, `(.L_x_102) ;  /* 0x000000000f087348 */ /* 0x003fea0003c00000 */
[----:B------:R2:W3:Y:S02]  /*e5b0*/  SHFL.IDX P6, R14, R13, R12, R11 ;  /* 0x0000000c0d0e7389 */ /* 0x0004e400000c000b */
[----:B0123--:R-:W-:Y:S01]  /*e5c0*/  ENDCOLLECTIVE ;  /* 0x000000000000791b */ /* 0x00ffe20003800000 */
.L_x_102:
[----:B------:R-:W-:Y:S05]  /*e5d0*/  BRA `(.L_x_103) ;  /* 0xffffffd0009c7947 */ /* 0x000fea000383ffff */
.L_x_47:
[----:B------:R-:W-:Y:S01]  /*e5e0*/  BSSY B0, `(.L_x_104) ;  /* 0x0000006000007945 */ /* 0x000fe20003800000 */
[----:B------:R-:W-:-:S07]  /*e5f0*/  IMAD.MOV.U32 R15, RZ, RZ, -0x1 ;  /* 0xffffffffff0f7424 */ /* 0x000fce00078e00ff */
[----:B012---:R-:W-:Y:S05]  /*e600*/  WARPSYNC.COLLECTIVE R15, `(.L_x_105) ;  /* 0x000000000f0c7348 */ /* 0x007fea0003c00000 */
[----:B------:R-:W-:Y:S02]  /*e610*/  ELECT P6, UR62, PT ;  /* 0x00000000003e782f */ /* 0x000fe400038c0000 */
[----:B------:R-:W-:Y:S01]  /*e620*/  MOV R14, UR62 ;  /* 0x0000003e000e7c02 */ /* 0x000fe20008000f00 */
[----:B012---:R-:W-:Y:S10]  /*e630*/  ENDCOLLECTIVE ;  /* 0x000000000000791b */ /* 0x007ff40003800000 */
.L_x_105:
[----:B------:R-:W-:Y:S05]  /*e640*/  BSYNC B0 ;  /* 0x0000000000007941 */ /* 0x000fea0003800000 */
.L_x_104:
[----:B------:R-:W-:Y:S05]  /*e650*/  BRA `(.L_x_106) ;  /* 0xffffffd000ac7947 */ /* 0x000fea000383ffff */
.L_x_49:
[----:B0-----:R0:W3:Y:S02]  /*e660*/  SYNCS.PHASECHK.TRANS64.TRYWAIT P0, [R2+URZ+0x29880], R3 ;  /* 0x02988003020075a7 */ /* 0x0010e4000800017f */
[----:B---3--:R-:W-:Y:S05]  /*e670*/  @!P0 NANOSLEEP.SYNCS 0x989680 ;  /* 0x009896800000895d */ /* 0x008fea0003900000 */
[----:B------:R-:W3:Y:S02]  /*e680*/  @!P0 SYNCS.PHASECHK.TRANS64 P0, [R2+URZ+0x29880], R3 ;  /* 0x02988003020085a7 */ /* 0x000ee4000800007f */
[----:B---3--:R-:W-:Y:S05]  /*e690*/  @!P0 BRA `(.L_x_49) ;  /* 0xfffffffc00f08947 */ /* 0x008fea000383ffff */
[----:B------:R-:W-:Y:S05]  /*e6a0*/  BRA `(.L_x_107) ;  /* 0xffffffd400087947 */ /* 0x000fea000383ffff */
.L_x_51:
[----:B---3--:R3:W4:Y:S02]  /*e6b0*/  SYNCS.PHASECHK.TRANS64.TRYWAIT P0, [R2+URZ+0x29840], R3 ;  /* 0x02984003020075a7 */ /* 0x008724000800017f */
[----:B----4-:R-:W-:Y:S05]  /*e6c0*/  @!P0 NANOSLEEP.SYNCS 0x989680 ;  /* 0x009896800000895d */ /* 0x010fea0003900000 */
[----:B------:R-:W4:Y:S02]  /*e6d0*/  @!P0 SYNCS.PHASECHK.TRANS64 P0, [R2+URZ+0x29840], R3 ;  /* 0x02984003020085a7 */ /* 0x000f24000800007f */
[----:B----4-:R-:W-:Y:S05]  /*e6e0*/  @!P0 BRA `(.L_x_51) ;  /* 0xfffffffc00f08947 */ /* 0x010fea000383ffff */
[----:B------:R-:W-:Y:S05]  /*e6f0*/  BRA `(.L_x_108) ;  /* 0xffffffd400547947 */ /* 0x000fea000383ffff */
.L_x_54:
[----:B------:R-:W-:Y:S02]  /*e700*/  IMAD.MOV.U32 R13, RZ, RZ, R5 ;  /* 0x000000ffff0d7224 */ /* 0x000fe400078e0005 */
[----:B------:R-:W-:Y:S02]  /*e710*/  IMAD.MOV.U32 R12, RZ, RZ, RZ ;  /* 0x000000ffff0c7224 */ /* 0x000fe400078e00ff */
[----:B------:R-:W-:Y:S02]  /*e720*/  IMAD.MOV.U32 R11, RZ, RZ, 0x1c1f ;  /* 0x00001c1fff0b7424 */ /* 0x000fe400078e00ff */
[----:B------:R-:W-:Y:S02]  /*e730*/  IMAD.MOV.U32 R15, RZ, RZ, -0x1 ;  /* 0xffffffffff0f7424 */ /* 0x000fe400078e00ff */
[----:B------:R-:W-:-:S07]  /*e740*/  IMAD.IADD R0, R10, 0x1, R0 ;  /* 0x000000010a007824 */ /* 0x000fce00078e0200 */
[----:B-----5:R-:W-:Y:S05]  /*e750*/  WARPSYNC.COLLECTIVE R15, `(.L_x_109) ;  /* 0x000000000f087348 */ /* 0x020fea0003c00000 */
[----:B------:R0:W1:Y:S02]  /*e760*/  SHFL.IDX P6, R14, R13, R12, R11 ;  /* 0x0000000c0d0e7389 */ /* 0x00006400000c000b */
[----:B01---5:R-:W-:Y:S01]  /*e770*/  ENDCOLLECTIVE ;  /* 0x000000000000791b */ /* 0x023fe20003800000 */
.L_x_109:
[----:B------:R-:W-:Y:S02]  /*e780*/  IMAD.MOV.U32 R13, RZ, RZ, R6 ;  /* 0x000000ffff0d7224 */ /* 0x000fe400078e0006 */
[----:B------:R-:W-:-:S07]  /*e790*/  IMAD.MOV.U32 R2, RZ, RZ, R14 ;  /* 0x000000ffff027224 */ /* 0x000fce00078e000e */
[----:B------:R-:W-:Y:S05]  /*e7a0*/  WARPSYNC.COLLECTIVE R15, `(.L_x_110) ;  /* 0x000000000f087348 */ /* 0x000fea0003c00000 */
[----:B------:R0:W1:Y:S02]  /*e7b0*/  SHFL.IDX P6, R14, R13, R12, R11 ;  /* 0x0000000c0d0e7389 */ /* 0x00006400000c000b */
[----:B01----:R-:W-:Y:S01]  /*e7c0*/  ENDCOLLECTIVE ;  /* 0x000000000000791b */ /* 0x003fe20003800000 */
.L_x_110:
[----:B------:R-:W-:Y:S02]  /*e7d0*/  ULDC UR4, c[0x0][0x288] ;  /* 0x0000a20000047ab9 */ /* 0x000fe40000000800 */
[----:B------:R-:W-:Y:S02]  /*e7e0*/  IMAD R4, R7, UR4, RZ ;  /* 0x0000000407047c24 */ /* 0x000fe4000f8e02ff */
[----:B------:R-:W-:-:S03]  /*e7f0*/  VIADD R7, R0, 0x20 ;  /* 0x0000002000077836 */ /* 0x000fc60000000000 */
[----:B------:R-:W-:Y:S01]  /*e800*/  ISETP.GE.AND P4, PT, R0, R4, PT ;  /* 0x000000040000720c */ /* 0x000fe20003f86270 */
[----:B------:R-:W-:Y:S02]  /*e810*/  IMAD.MOV.U32 R13, RZ, RZ, R5 ;  /* 0x000000ffff0d7224 */ /* 0x000fe400078e0005 */
[----:B------:R-:W-:Y:S02]  /*e820*/  IMAD.MOV.U32 R12, RZ, RZ, 0x1 ;  /* 0x00000001ff0c7424 */ /* 0x000fe400078e00ff */
[----:B------:R-:W-:-:S08]  /*e830*/  IMAD.MOV.U32 R3, RZ, RZ, R14 ;  /* 0x000000ffff037224 */ /* 0x000fd000078e000e */
[----:B------:R-:W-:Y:S05]  /*e840*/  WARPSYNC.COLLECTIVE R15, `(.L_x_111) ;  /* 0x000000000f087348 */ /* 0x000fea0003c00000 */
[----:B------:R0:W1:Y:S02]  /*e850*/  SHFL.IDX P6, R14, R13, R12, R11 ;  /* 0x0000000c0d0e7389 */ /* 0x00006400000c000b */
[----:B01----:R-:W-:Y:S01]  /*e860*/  ENDCOLLECTIVE ;  /* 0x000000000000791b */ /* 0x003fe20003800000 */
.L_x_111:
[----:B------:R-:W-:-:S05]  /*e870*/  @!P4 IADD3 R3, P3, R9, R3, RZ ;  /* 0x000000030903c210 */ /* 0x000fca0007f7e0ff */
[----:B------:R-:W-:Y:S01]  /*e880*/  @!P4 IMAD.X R2, RZ, RZ, R2, P3 ;  /* 0x000000ffff02c224 */ /* 0x000fe200018e0602 */
[----:B------:R-:W-:-:S04]  /*e890*/  ISETP.GE.AND P3, PT, R7, R4, PT ;  /* 0x000000040700720c */ /* 0x000fc80003f66270 */
[----:B------:R-:W-:Y:S01]  /*e8a0*/  @!P4 LOP3.LUT R3, R3, R2, RZ, 0x3c, !PT ;  /* 0x000000020303c212 */ /* 0x000fe200078e3cff */
[----:B------:R-:W-:-:S03]  /*e8b0*/  IMAD.MOV.U32 R13, RZ, RZ, R6 ;  /* 0x000000ffff0d7224 */ /* 0x000fc600078e0006 */
[----:B------:R-:W-:-:S04]  /*e8c0*/  @!P4 LOP3.LUT R2, R3, R2, RZ, 0x3c, !PT ;  /* 0x000000020302c212 */ /* 0x000fc800078e3cff */
[----:B------:R-:W-:-:S05]  /*e8d0*/  @!P4 LOP3.LUT R3, R3, R2, RZ, 0x3c, !PT ;  /* 0x000000020303c212 */ /* 0x000fca00078e3cff */
[----:B------:R-:W-:Y:S01]  /*e8e0*/  @!PT LDS RZ, [RZ] ;  /* 0x00000000fffff984 */ /* 0x000fe20000000800 */
[----:B------:R-:W-:Y:S01]  /*e8f0*/  @!PT LDS RZ, [RZ] ;  /* 0x00000000fffff984 */ /* 0x000fe20000000800 */
[----:B------:R-:W-:Y:S01]  /*e900*/  @!PT LDS RZ, [RZ] ;  /* 0x00000000fffff984 */ /* 0x000fe20000000800 */
[----:B------:R-:W-:Y:S04]  /*e910*/  @!P4 LDGSTS.E.BYPASS.LTC128B.128 [R8+0x14400], desc[UR48][R2.64], !P0 ;  /* 0x144000000208cfae */ /* 0x000fe8000c101d70 */
[----:B------:R-:W-:Y:S04]  /*e920*/  @!P4 LDGSTS.E.BYPASS.LTC128B.128 [R8+0x16400], desc[UR48][R2.64+0x40], !P1 ;  /* 0x164000400208cfae */ /* 0x000fe8000c901d70 */
[----:B------:R0:W-:Y:S02]  /*e930*/  @!P4 LDGSTS.E.BYPASS.LTC128B.128 [R8+0x18400], desc[UR48][R2.64+0x80], !P2 ;  /* 0x184000800208cfae */ /* 0x0001e4000d101d70 */
[----:B0-----:R-:W-:-:S07]  /*e940*/  IMAD.MOV.U32 R2, RZ, RZ, R14 ;  /* 0x000000ffff027224 */ /* 0x001fce00078e000e */
[----:B------:R-:W-:Y:S05]  /*e950*/  WARPSYNC.COLLECTIVE R15, `(.L_x_112) ;  /* 0x000000000f087348 */ /* 0x000fea0003c00000 */
[----:B------:R0:W1:Y:S02]  /*e960*/  SHFL.IDX P6, R14, R13, R12, R11 ;  /* 0x0000000c0d0e7389 */ /* 0x00006400000c000b */
[----:B01----:R-:W-:Y:S01]  /*e970*/  ENDCOLLECTIVE ;  /* 0x000000000000791b */ /* 0x003fe20003800000 */
.L_x_112:
[----:B------:R-:W-:Y:S02]  /*e980*/  IMAD.MOV.U32 R13, RZ, RZ, R5 ;  /* 0x000000ffff0d7224 */ /* 0x000fe400078e0005 */
[----:B------:R-:W-:Y:S02]  /*e990*/  IMAD.MOV.U32 R12, RZ, RZ, 0x2 ;  /* 0x00000002ff0c7424 */ /* 0x000fe400078e00ff */
[----:B------:R-:W-:-:S07]  /*e9a0*/  IMAD.MOV.U32 R3, RZ, RZ, R14 ;  /* 0x000000ffff037224 */ /* 0x000fce00078e000e */
[----:B------:R-:W-:Y:S05]  /*e9b0*/  WARPSYNC.COLLECTIVE R15, `(.L_x_113) ;  /* 0x000000000f087348 */ /* 0x000fea0003c00000 */
[----:B------:R0:W1:Y:S02]  /*e9c0*/  SHFL.IDX P6, R14, R13, R12, R11 ;  /* 0x0000000c0d0e7389 */ /* 0x00006400000c000b */
[----:B01----:R-:W-:Y:S01]  /*e9d0*/  ENDCOLLECTIVE ;  /* 0x000000000000791b */ /* 0x003fe20003800000 */
.L_x_113:
[----:B------:R-:W-:-:S05]  /*e9e0*/  @!P3 IADD3 R3, P4, R9, R3, RZ ;  /* 0x000000030903b210 */ /* 0x000fca0007f9e0ff */
[----:B------:R-:W-:-:S05]  /*e9f0*/  @!P3 IMAD.X R2, RZ, RZ, R2, P4 ;  /* 0x000000ffff02b224 */ /* 0x000fca00020e0602 */
        /* <DEDUP_REMOVED lines=10> */
[----:B0-----:R-:W-:-:S05]  /*eaa0*/  VIADD R2, R0, 0x40 ;  /* 0x0000004000027836 */ /* 0x001fca0000000000 */
[----:B------:R-:W-:Y:S01]  /*eab0*/  ISETP.GE.AND P3, PT, R2, R4, PT ;  /* 0x000000040200720c */ /* 0x000fe20003f66270 */
[----:B------:R-:W-:-:S12]  /*eac0*/  IMAD.MOV.U32 R2, RZ, RZ, R14 ;  /* 0x000000ffff027224 */ /* 0x000fd800078e000e */
[----:B------:R-:W-:Y:S05]  /*ead0*/  WARPSYNC.COLLECTIVE R15, `(.L_x_114) ;  /* 0x000000000f087348 */ /* 0x000fea0003c00000 */
[----:B------:R0:W1:Y:S02]  /*eae0*/  SHFL.IDX P6, R14, R13, R12, R11 ;  /* 0x0000000c0d0e7389 */ /* 0x00006400000c000b */
[----:B01----:R-:W-:Y:S01]  /*eaf0*/  ENDCOLLECTIVE ;  /* 0x000000000000791b */ /* 0x003fe20003800000 */
.L_x_114:
[----:B------:R-:W-:Y:S02]  /*eb00*/  IMAD.MOV.U32 R13, RZ, RZ, R5 ;  /* 0x000000ffff0d7224 */ /* 0x000fe400078e0005 */
[----:B------:R-:W-:Y:S02]  /*eb10*/  IMAD.MOV.U32 R12, RZ, RZ, 0x3 ;  /* 0x00000003ff0c7424 */ /* 0x000fe400078e00ff */
[----:B------:R-:W-:-:S07]  /*eb20*/  IMAD.MOV.U32 R3, RZ, RZ, R14 ;  /* 0x000000ffff037224 */ /* 0x000fce00078e000e */
[----:B------:R-:W-:Y:S05]  /*eb30*/  WARPSYNC.COLLECTIVE R15, `(.L_x_115) ;  /* 0x000000000f087348 */ /* 0x000fea0003c00000 */
[----:B------:R0:W1:Y:S02]  /*eb40*/  SHFL.IDX P6, R14, R13, R12, R11 ;  /* 0x0000000c0d0e7389 */ /* 0x00006400000c000b */
[----:B01----:R-:W-:Y:S01]  /*eb50*/  ENDCOLLECTIVE ;  /* 0x000000000000791b */ /* 0x003fe20003800000 */
.L_x_115:
[----:B------:R-:W-:-:S05]  /*eb60*/  @!P3 IADD3 R3, P4, R9, R3, RZ ;  /* 0x000000030903b210 */ /* 0x000fca0007f9e0ff */
[----:B------:R-:W-:-:S05]  /*eb70*/  @!P3 IMAD.X R2, RZ, RZ, R2, P4 ;  /* 0x000000ffff02b224 */ /* 0x000fca00020e0602 */
[----:B------:R-:W-:Y:S01]  /*eb80*/  @!P3 LOP3.LUT R3, R3, R2, RZ, 0x3c, !PT ;  /* 0x000000020303b212 */ /* 0x000fe200078e3cff */
[----:B------:R-:W-:-:S03]  /*eb90*/  IMAD.MOV.U32 R13, RZ, RZ, R6 ;  /* 0x000000ffff0d7224 */ /* 0x000fc600078e0006 */
[----:B------:R-:W-:-:S04]  /*eba0*/  @!P3 LOP3.LUT R2, R3, R2, RZ, 0x3c, !PT ;  /* 0x000000020302b212 */ /* 0x000fc800078e3cff */
[----:B------:R-:W-:Y:S01]  /*ebb0*/  @!P3 LOP3.LUT R3, R3, R2, RZ, 0x3c, !PT ;  /* 0x000000020303b212 */ /* 0x000fe200078e3cff */
[----:B------:R-:W-:-:S07]  /*ebc0*/  IMAD.MOV.U32 R5, RZ, RZ, R14 ;  /* 0x000000ffff057224 */ /* 0x000fce00078e000e */
[----:B------:R-:W-:Y:S05]  /*ebd0*/  WARPSYNC.COLLECTIVE R15, `(.L_x_116) ;  /* 0x000000000f087348 */ /* 0x000fea0003c00000 */
[----:B------:R0:W1:Y:S02]  /*ebe0*/  SHFL.IDX P6, R14, R13, R12, R11 ;  /* 0x0000000c0d0e7389 */ /* 0x00006400000c000b */
[----:B01----:R-:W-:Y:S01]  /*ebf0*/  ENDCOLLECTIVE ;  /* 0x000000000000791b */ /* 0x003fe20003800000 */
.L_x_116:
[----:B------:R-:W-:Y:S01]  /*ec00*/  @!PT LDS RZ, [RZ] ;  /* 0x00000000fffff984 */ /* 0x000fe20000000800 */
[----:B------:R-:W-:Y:S01]  /*ec10*/  @!PT LDS RZ, [RZ] ;  /* 0x00000000fffff984 */ /* 0x000fe20000000800 */
[----:B------:R-:W-:Y:S01]  /*ec20*/  @!PT LDS RZ, [RZ] ;  /* 0x00000000fffff984 */ /* 0x000fe20000000800 */
[----:B------:R-:W-:Y:S04]  /*ec30*/  @!P3 LDGSTS.E.BYPASS.LTC128B.128 [R8+0x15400], desc[UR48][R2.64], !P0 ;  /* 0x154000000208bfae */ /* 0x000fe8000c101d70 */
[----:B------:R-:W-:Y:S04]  /*ec40*/  @!P3 LDGSTS.E.BYPASS.LTC128B.128 [R8+0x17400], desc[UR48][R2.64+0x40], !P1 ;  /* 0x174000400208bfae */ /* 0x000fe8000c901d70 */
[----:B------:R0:W-:Y:S02]  /*ec50*/  @!P3 LDGSTS.E.BYPASS.LTC128B.128 [R8+0x19400], desc[UR48][R2.64+0x80], !P2 ;  /* 0x194000800208bfae */ /* 0x0001e4000d101d70 */
[----:B0-----:R-:W-:Y:S01]  /*ec60*/  IMAD.MOV.U32 R2, RZ, RZ, R14 ;  /* 0x000000ffff027224 */ /* 0x001fe200078e000e */
[----:B------:R-:W-:Y:S06]  /*ec70*/  BRA `(.L_x_117) ;  /* 0xffffffd800947947 */ /* 0x000fec000383ffff */
.L_x_57:
[----:B--2---:R-:W-:-:S04]  /*ec80*/  IMAD.U32 R3, RZ, RZ, UR41 ;  /* 0x00000029ff037e24 */ /* 0x004fc8000f8e00ff */
[----:B------:R2:W3:Y:S03]  /*ec90*/  SYNCS.PHASECHK.TRANS64.TRYWAIT P0, [R3+URZ+0x29820], R0 ;  /* 0x02982000030075a7 */ /* 0x0004e6000800017f */
[----:B---3--:R-:W-:Y:S05]  /*eca0*/  @!P0 NANOSLEEP.SYNCS 0x989680 ;  /* 0x009896800000895d */ /* 0x008fea0003900000 */
[----:B------:R-:W3:Y:S02]  /*ecb0*/  @!P0 SYNCS.PHASECHK.TRANS64 P0, [R3+URZ+0x29820], R0 ;  /* 0x02982000030085a7 */ /* 0x000ee4000800007f */
[----:B---3--:R-:W-:Y:S05]  /*ecc0*/  @!P0 BRA `(.L_x_57) ;  /* 0xfffffffc00ec8947 */ /* 0x008fea000383ffff */
[----:B------:R-:W-:Y:S05]  /*ecd0*/  BRA `(.L_x_118) ;  /* 0xffffffd800d87947 */ /* 0x000fea000383ffff */
.L_x_63:
[----:B0-----:R0:W1:Y:S02]  /*ece0*/  SYNCS.PHASECHK.TRANS64.TRYWAIT P0, [R6+URZ+0x29880], R4 ;  /* 0x02988004060075a7 */ /* 0x001064000800017f */
[----:B-1----:R-:W-:Y:S05]  /*ecf0*/  @!P0 NANOSLEEP.SYNCS 0x989680 ;  /* 0x009896800000895d */ /* 0x002fea0003900000 */
[----:B------:R-:W1:Y:S02]  /*ed00*/  @!P0 SYNCS.PHASECHK.TRANS64 P0, [R6+URZ+0x29880], R4 ;  /* 0x02988004060085a7 */ /* 0x000e64000800007f */
[----:B-1----:R-:W-:Y:S05]  /*ed10*/  @!P0 BRA `(.L_x_63) ;  /* 0xfffffffc00f08947 */ /* 0x002fea000383ffff */
[----:B------:R-:W-:Y:S05]  /*ed20*/  BRA `(.L_x_119) ;  /* 0xffffffdc00847947 */ /* 0x000fea000383ffff */
.L_x_68:
[----:B-1----:R1:W3:Y:S02]  /*ed30*/  SYNCS.PHASECHK.TRANS64.TRYWAIT P0, [R6+URZ+0x29840], R4 ;  /* 0x02984004060075a7 */ /* 0x0022e4000800017f */
[----:B---3--:R-:W-:Y:S05]  /*ed40*/  @!P0 NANOSLEEP.SYNCS 0x989680 ;  /* 0x009896800000895d */ /* 0x008fea0003900000 */
[----:B------:R-:W3:Y:S02]  /*ed50*/  @!P0 SYNCS.PHASECHK.TRANS64 P0, [R6+URZ+0x29840], R4 ;  /* 0x02984004060085a7 */ /* 0x000ee4000800007f */
[----:B---3--:R-:W-:Y:S05]  /*ed60*/  @!P0 BRA `(.L_x_68) ;  /* 0xfffffffc00f08947 */ /* 0x008fea000383ffff */
[----:B------:R-:W-:Y:S05]  /*ed70*/  BRA `(.L_x_120) ;  /* 0xffffffe000007947 */ /* 0x000fea000383ffff */
.L_x_76:
[----:B-1----:R1:W3:Y:S02]  /*ed80*/  SYNCS.PHASECHK.TRANS64.TRYWAIT P0, [R18+URZ+0x29870], R4 ;  /* 0x02987004120075a7 */ /* 0x0022e4000800017f */
[----:B---3--:R-:W-:Y:S05]  /*ed90*/  @!P0 NANOSLEEP.SYNCS 0x989680 ;  /* 0x009896800000895d */ /* 0x008fea0003900000 */
[----:B------:R-:W3:Y:S02]  /*eda0*/  @!P0 SYNCS.PHASECHK.TRANS64 P0, [R18+URZ+0x29870], R4 ;  /* 0x02987004120085a7 */ /* 0x000ee4000800007f */
[----:B---3--:R-:W-:Y:S05]  /*edb0*/  @!P0 BRA `(.L_x_76) ;  /* 0xfffffffc00f08947 */ /* 0x008fea000383ffff */
[----:B------:R-:W-:Y:S05]  /*edc0*/  BRA `(.L_x_121) ;  /* 0xffffffe400187947 */ /* 0x000fea000383ffff */
.L_x_78:
[----:B---3--:R3:W4:Y:S02]  /*edd0*/  SYNCS.PHASECHK.TRANS64.TRYWAIT P0, [R18+URZ+0x29860], R0 ;  /* 0x02986000120075a7 */ /* 0x008724000800017f */
[----:B----4-:R-:W-:Y:S05]  /*ede0*/  @!P0 NANOSLEEP.SYNCS 0x989680 ;  /* 0x009896800000895d */ /* 0x010fea0003900000 */
[----:B------:R-:W4:Y:S02]  /*edf0*/  @!P0 SYNCS.PHASECHK.TRANS64 P0, [R18+URZ+0x29860], R0 ;  /* 0x02986000120085a7 */ /* 0x000f24000800007f */
[----:B----4-:R-:W-:Y:S05]  /*ee00*/  @!P0 BRA `(.L_x_78) ;  /* 0xfffffffc00f08947 */ /* 0x010fea000383ffff */
[----:B------:R-:W-:Y:S05]  /*ee10*/  BRA `(.L_x_122) ;  /* 0xffffffe400207947 */ /* 0x000fea000383ffff */
.L_x_83:
[----:B--2---:R2:W3:Y:S02]  /*ee20*/  SYNCS.PHASECHK.TRANS64.TRYWAIT P0, [R16+URZ+0x29870], R3 ;  /* 0x02987003100075a7 */ /* 0x0044e4000800017f */
[----:B---3--:R-:W-:Y:S05]  /*ee30*/  @!P0 NANOSLEEP.SYNCS 0x989680 ;  /* 0x009896800000895d */ /* 0x008fea0003900000 */
[----:B------:R-:W3:Y:S02]  /*ee40*/  @!P0 SYNCS.PHASECHK.TRANS64 P0, [R16+URZ+0x29870], R3 ;  /* 0x02987003100085a7 */ /* 0x000ee4000800007f */
[----:B---3--:R-:W-:Y:S05]  /*ee50*/  @!P0 BRA `(.L_x_83) ;  /* 0xfffffffc00f08947 */ /* 0x008fea000383ffff */
[----:B------:R-:W-:Y:S05]  /*ee60*/  BRA `(.L_x_123) ;  /* 0xffffffe800b47947 */ /* 0x000fea000383ffff */
.L_x_85:
[----:B--2---:R2:W3:Y:S02]  /*ee70*/  SYNCS.PHASECHK.TRANS64.TRYWAIT P0, [R16+URZ+0x29860], R3 ;  /* 0x02986003100075a7 */ /* 0x0044e4000800017f */
[----:B---3--:R-:W-:Y:S05]  /*ee80*/  @!P0 NANOSLEEP.SYNCS 0x989680 ;  /* 0x009896800000895d */ /* 0x008fea0003900000 */
[----:B------:R-:W3:Y:S02]  /*ee90*/  @!P0 SYNCS.PHASECHK.TRANS64 P0, [R16+URZ+0x29860], R3 ;  /* 0x02986003100085a7 */ /* 0x000ee4000800007f */
[----:B---3--:R-:W-:Y:S05]  /*eea0*/  @!P0 BRA `(.L_x_85) ;  /* 0xfffffffc00f08947 */ /* 0x008fea000383ffff */
[----:B------:R-:W-:Y:S05]  /*eeb0*/  BRA `(.L_x_124) ;  /* 0xffffffe800bc7947 */ /* 0x000fea000383ffff */
.L_x_88:
[----:B0-----:R0:W1:Y:S02]  /*eec0*/  SYNCS.PHASECHK.TRANS64.TRYWAIT P0, [R8+URZ+0x29820], R0 ;  /* 0x02982000080075a7 */ /* 0x001064000800017f */
[----:B-1----:R-:W-:Y:S05]  /*eed0*/  @!P0 NANOSLEEP.SYNCS 0x989680 ;  /* 0x009896800000895d */ /* 0x002fea0003900000 */
[----:B------:R-:W1:Y:S02]  /*eee0*/  @!P0 SYNCS.PHASECHK.TRANS64 P0, [R8+URZ+0x29820], R0 ;  /* 0x02982000080085a7 */ /* 0x000e64000800007f */
[----:B-1----:R-:W-:Y:S05]  /*eef0*/  @!P0 BRA `(.L_x_88) ;  /* 0xfffffffc00f08947 */ /* 0x002fea000383ffff */
[----:B------:R-:W-:Y:S05]  /*ef00*/  BRA `(.L_x_125) ;  /* 0xfffffff0005c7947 */ /* 0x000fea000383ffff */
.L_x_92:
[----:B0-----:R0:W1:Y:S02]  /*ef10*/  SYNCS.PHASECHK.TRANS64.TRYWAIT P1, [R5+URZ], R4 ;  /* 0x00000004050075a7 */ /* 0x001064000802017f */
[----:B-1----:R-:W-:Y:S05]  /*ef20*/  @!P1 NANOSLEEP.SYNCS 0x989680 ;  /* 0x009896800000995d */ /* 0x002fea0003900000 */
[----:B------:R-:W1:Y:S02]  /*ef30*/  @!P1 SYNCS.PHASECHK.TRANS64 P1, [R5+URZ], R4 ;  /* 0x00000004050095a7 */ /* 0x000e64000802007f */
[----:B-1----:R-:W-:Y:S05]  /*ef40*/  @!P1 BRA `(.L_x_92) ;  /* 0xfffffffc00f09947 */ /* 0x002fea000383ffff */
[----:B------:R-:W-:Y:S05]  /*ef50*/  BRA `(.L_x_126) ;  /* 0xfffffff000b47947 */ /* 0x000fea000383ffff */
.L_x_93:
[----:B-1----:R1:W2:Y:S02]  /*ef60*/  SYNCS.PHASECHK.TRANS64.TRYWAIT P1, [R7+URZ], R0 ;  /* 0x00000000070075a7 */ /* 0x0022a4000802017f */
[----:B--2---:R-:W-:Y:S05]  /*ef70*/  @!P1 NANOSLEEP.SYNCS 0x989680 ;  /* 0x009896800000995d */ /* 0x004fea0003900000 */
[----:B------:R-:W2:Y:S02]  /*ef80*/  @!P1 SYNCS.PHASECHK.TRANS64 P1, [R7+URZ], R0 ;  /* 0x00000000070095a7 */ /* 0x000ea4000802007f */
[----:B--2---:R-:W-:Y:S05]  /*ef90*/  @!P1 BRA `(.L_x_93) ;  /* 0xfffffffc00f09947 */ /* 0x004fea000383ffff */
[----:B------:R-:W-:Y:S05]  /*efa0*/  BRA `(.L_x_127) ;  /* 0xfffffff000a87947 */ /* 0x000fea000383ffff */
.L_x_95:
[----:B--2---:R2:W3:Y:S02]  /*efb0*/  SYNCS.PHASECHK.TRANS64.TRYWAIT P1, [R17+URZ+0x29860], R4 ;  /* 0x02986004110075a7 */ /* 0x0044e4000802017f */
[----:B---3--:R-:W-:Y:S05]  /*efc0*/  @!P1 NANOSLEEP.SYNCS 0x989680 ;  /* 0x009896800000995d */ /* 0x008fea0003900000 */
[----:B------:R-:W3:Y:S02]  /*efd0*/  @!P1 SYNCS.PHASECHK.TRANS64 P1, [R17+URZ+0x29860], R4 ;  /* 0x02986004110095a7 */ /* 0x000ee4000802007f */
[----:B---3--:R-:W-:Y:S05]  /*efe0*/  @!P1 BRA `(.L_x_95) ;  /* 0xfffffffc00f09947 */ /* 0x008fea000383ffff */
[----:B------:R-:W-:Y:S05]  /*eff0*/  BRA `(.L_x_128) ;  /* 0xfffffff000a87947 */ /* 0x000fea000383ffff */
.L_x_97:
[----:B---3--:R3:W4:Y:S02]  /*f000*/  SYNCS.PHASECHK.TRANS64.TRYWAIT P1, [R3+URZ+0x29860], R0 ;  /* 0x02986000030075a7 */ /* 0x008724000802017f */
[----:B----4-:R-:W-:Y:S05]  /*f010*/  @!P1 NANOSLEEP.SYNCS 0x989680 ;  /* 0x009896800000995d */ /* 0x010fea0003900000 */
[----:B------:R-:W4:Y:S02]  /*f020*/  @!P1 SYNCS.PHASECHK.TRANS64 P1, [R3+URZ+0x29860], R0 ;  /* 0x02986000030095a7 */ /* 0x000f24000802007f */
[----:B----4-:R-:W-:Y:S05]  /*f030*/  @!P1 BRA `(.L_x_97) ;  /* 0xfffffffc00f09947 */ /* 0x010fea000383ffff */
[----:B------:R-:W-:Y:S05]  /*f040*/  BRA `(.L_x_129) ;  /* 0xfffffff000a87947 */ /* 0x000fea000383ffff */
.L_x_99:
[----:B----4-:R4:W0:Y:S02]  /*f050*/  SYNCS.PHASECHK.TRANS64.TRYWAIT P0, [R17+URZ+0x29880], R4 ;  /* 0x02988004110075a7 */ /* 0x010824000800017f */
[----:B0-----:R-:W-:Y:S05]  /*f060*/  @!P0 NANOSLEEP.SYNCS 0x989680 ;  /* 0x009896800000895d */ /* 0x001fea0003900000 */
[----:B------:R-:W0:Y:S02]  /*f070*/  @!P0 SYNCS.PHASECHK.TRANS64 P0, [R17+URZ+0x29880], R4 ;  /* 0x02988004110085a7 */ /* 0x000e24000800007f */
[----:B0-----:R-:W-:Y:S05]  /*f080*/  @!P0 BRA `(.L_x_99) ;  /* 0xfffffffc00f08947 */ /* 0x001fea000383ffff */
[----:B------:R-:W-:Y:S05]  /*f090*/  BRA `(.L_x_100) ;  /* 0xfffffff000a47947 */ /* 0x000fea000383ffff */
.L_x_130:
[----:B------:R-:W-:-:S00]  /*f0a0*/  BRA `(.L_x_130) ;  /* 0xfffffffc00fc7947 */ /* 0x000fc0000383ffff */
[----:B------:R-:W-:-:S00]  /*f0b0*/  NOP ;  /* 0x0000000000007918 */ /* 0x000fc00000000000 */
        /* <DEDUP_REMOVED lines=12> */
.L_x_2805:


//--------------------- .text._ZN7cutlass13device_kernelIN5flash11enable_sm90INS1_16FlashAttnFwdSm90INS1_25CollectiveMainloopFwdSm90ILi2EN4cute5tupleIJNS5_1CILi2EEENS7_ILi1EEES9_EEENS6_IJNS7_ILi128EEENS7_ILi160EEENS7_ILi192EEEEEELi128ENS_12float_e4m3_tEfNS_4arch4Sm90ELb0ELb0ELb1ELb0ELb0ELb0ELb0ELb1ELb1ELb1ELb0ELb0EEENS1_21CollectiveEpilogueFwdINS6_IJSB_SB_SC_EEESA_NS_10bfloat16_tESH_Li256ELb0ELb1ELb0ELb1EEENS1_29StaticPersistentTileSchedulerILb0EEEEEEEEEvNT_6ParamsE --------------------------
	.section	.text._ZN7cutlass13device_kernelIN5flash11enable_sm90INS1_16FlashAttnFwdSm90INS1_25CollectiveMainloopFwdSm90ILi2EN4cute5tupleIJNS5_1CILi2EEENS7_ILi1EEES9_EEENS6_IJNS7_ILi128EEENS7_ILi160EEENS7_ILi192EEEEEELi128ENS_12float_e4m3_tEfNS_4arch4Sm90ELb0ELb0ELb1ELb0ELb0ELb0ELb0ELb1ELb1ELb1ELb0ELb0EEENS1_21CollectiveEpilogueFwdINS6_IJSB_SB_SC_EEESA_NS_10bfloat16_tESH_Li256ELb0ELb1ELb0ELb1EEENS1_29StaticPersistentTileSchedulerILb0EEEEEEEEEvNT_6ParamsE,"ax",@progbits
	.align	128
.text._ZN7cutlass13device_kernelIN5flash11enable_sm90INS1_16FlashAttnFwdSm90INS1_25CollectiveMainloopFwdSm90ILi2EN4cute5tupleIJNS5_1CILi2EEENS7_ILi1EEES9_EEENS6_IJNS7_ILi128EEENS7_ILi160EEENS7_ILi192EEEEEELi128ENS_12float_e4m3_tEfNS_4arch4Sm90ELb0ELb0ELb1ELb0ELb0ELb0ELb0ELb1ELb1ELb1ELb0ELb0EEENS1_21CollectiveEpilogueFwdINS6_IJSB_SB_SC_EEESA_NS_10bfloat16_tESH_Li256ELb0ELb1ELb0ELb1EEENS1_29StaticPersistentTileSchedulerILb0EEEEEEEEEvNT_6ParamsE:
        .type           _ZN7cutlass13device_kernelIN5flash11enable_sm90INS1_16FlashAttnFwdSm90INS1_25CollectiveMainloopFwdSm90ILi2EN4cute5tupleIJNS5_1CILi2EEENS7_ILi1EEES9_EEENS6_IJNS7_ILi128EEENS7_ILi160EEENS7_ILi192EEEEEELi128ENS_12float_e4m3_tEfNS_4arch4Sm90ELb0ELb0ELb1ELb0ELb0ELb0ELb0ELb1ELb1ELb1ELb0ELb0EEENS1_21CollectiveEpilogueFwdINS6_IJSB_SB_SC_EEESA_NS_10bfloat16_tESH_Li256ELb0ELb1ELb0ELb1EEENS1_29StaticPersistentTileSchedulerILb0EEEEEEEEEvNT_6ParamsE,@function
        .size           _ZN7cutlass13device_kernelIN5flash11enable_sm90INS1_16FlashAttnFwdSm90INS1_25CollectiveMainloopFwdSm90ILi2EN4cute5tupleIJNS5_1CILi2EEENS7_ILi1EEES9_EEENS6_IJNS7_ILi128EEENS7_ILi160EEENS7_ILi192EEEEEELi128ENS_12float_e4m3_tEfNS_4arch4Sm90ELb0ELb0ELb1ELb0ELb0ELb0ELb0ELb1ELb1ELb1ELb0ELb0EEENS1_21CollectiveEpilogueFwdINS6_IJSB_SB_SC_EEESA_NS_10bfloat16_tESH_Li256ELb0ELb1ELb0ELb1EEENS1_29StaticPersistentTileSchedulerILb0EEEEEEEEEvNT_6ParamsE,(.L_x_2806 - _ZN7cutlass13device_kernelIN5flash11enable_sm90INS1_16FlashAttnFwdSm90INS1_25CollectiveMainloopFwdSm90ILi2EN4cute5tupleIJNS5_1CILi2EEENS7_ILi1EEES9_EEENS6_IJNS7_ILi128EEENS7_ILi160EEENS7_ILi192EEEEEELi128ENS_12float_e4m3_tEfNS_4arch4Sm90ELb0ELb0ELb1ELb0ELb0ELb0ELb0ELb1ELb1ELb1ELb0ELb0EEENS1_21CollectiveEpilogueFwdINS6_IJSB_SB_SC_EEESA_NS_10bfloat16_tESH_Li256ELb0ELb1ELb0ELb1EEENS1_29StaticPersistentTileSchedulerILb0EEEEEEEEEvNT_6ParamsE)
        .other          _ZN7cutlass13device_kernelIN5flash11enable_sm90INS1_16FlashAttnFwdSm90INS1_25CollectiveMainloopFwdSm90ILi2EN4cute5tupleIJNS5_1CILi2EEENS7_ILi1EEES9_EEENS6_IJNS7_ILi128EEENS7_ILi160EEENS7_ILi192EEEEEELi128ENS_12float_e4m3_tEfNS_4arch4Sm90ELb0ELb0ELb1ELb0ELb0ELb0ELb0ELb1ELb1ELb1ELb0ELb0EEENS1_21CollectiveEpilogueFwdINS6_IJSB_SB_SC_EEESA_NS_10bfloat16_tESH_Li256ELb0ELb1ELb0ELb1EEENS1_29StaticPersistentTileSchedulerILb0EEEEEEEEEvNT_6ParamsE,@"STO_CUDA_ENTRY STV_DEFAULT"
_ZN7cutlass13device_kernelIN5flash11enable_sm90INS1_16FlashAttnFwdSm90INS1_25CollectiveMainloopFwdSm90ILi2EN4cute5tupleIJNS5_1CILi2EEENS7_ILi1EEES9_EEENS6_IJNS7_ILi128EEENS7_ILi160EEENS7_ILi192EEEEEELi128ENS_12float_e4m3_tEfNS_4arch4Sm90ELb0ELb0ELb1ELb0ELb0ELb0ELb0ELb1ELb1ELb1ELb0ELb0EEENS1_21CollectiveEpilogueFwdINS6_IJSB_SB_SC_EEESA_NS_10bfloat16_tESH_Li256ELb0ELb1ELb0ELb1EEENS1_29StaticPersistentTileSchedulerILb0EEEEEEEEEvNT_6ParamsE:
        /* <DEDUP_REMOVED lines=18> */
.L_x_132:
[----:B------:R-:W-:Y:S05]  /*0120*/  BSYNC B0 ;  /* 0x0000000000007941 */ /* 0x000fea0003800000 */
.L_x_131:
        /* <DEDUP_REMOVED lines=41> */
.L_x_133:
[----:B0-----:R-:W0:Y:S01]  /*03c0*/  S2UR UR4, SR_CTAID.Y ;  /* 0x00000000000479c3 */ /* 0x001e220000002600 */
[----:B------:R-:W3:Y:S01]  /*03d0*/  SHFL.IDX PT, R4, R0, RZ, 0x1f ;  /* 0x00001fff00047589 */ /* 0x000ee200000e0000 */
[----:B------:R-:W-:Y:S01]  /*03e0*/  ULDC UR5, c[0x0][0x154] ;  /* 0x0000550000057ab9 */ /* 0x000fe20000000800 */
[----:B------:R-:W-:-:S05]  /*03f0*/  NOP ;  /* 0x0000000000007918 */ /* 0x000fca0000000000 */
[----:B------:R-:W5:Y:S08]  /*0400*/  S2UR UR50, SR_CTAID.X ;  /* 0x00000000003279c3 */ /* 0x000f700000002500 */
[----:B------:R-:W1:Y:S01]  /*0410*/  LDC R6, c[0x0][0x148] ;  /* 0x00005200ff067b82 */ /* 0x000e620000000800 */
[----:B0-----:R-:W-:Y:S02]  /*0420*/  I2FP.F32.U32 R3, UR4 ;  /* 0x0000000400037c45 */ /* 0x001fe40008201000 */
[----:B---3--:R-:W-:-:S03]  /*0430*/  ISETP.NE.AND P0, PT, R4, RZ, PT ;  /* 0x000000ff0400720c */ /* 0x008fc60003f05270 */
[----:B------:R-:W-:Y:S01]  /*0440*/  FMUL R5, R3, UR5 ;  /* 0x0000000503057c20 */ /* 0x000fe20008400000 */
[----:B------:R-:W-:Y:S02]  /*0450*/  SHF.R.S32.HI R3, RZ, 0x1f, R7 ;  /* 0x0000001fff037819 */ /* 0x000fe40000011407 */
[----:B-----5:R-:W-:-:S03]  /*0460*/  I2FP.F32.U32 R4, UR50 ;  /* 0x0000003200047c45 */ /* 0x020fc60008201000 */
[----:B------:R-:W0:Y:S02]  /*0470*/  F2I.U32.TRUNC.NTZ R5, R5 ;  /* 0x0000000500057305 */ /* 0x000e24000020f000 */
[----:B0-----:R-:W-:-:S04]  /*0480*/  IMAD.MOV R11, RZ, RZ, -R5 ;  /* 0x000000ffff0b7224 */ /* 0x001fc800078e0a05 */
[----:B-1----:R-:W-:Y:S01]  /*0490*/  IMAD R11, R6, R11, UR4 ;  /* 0x00000004060b7e24 */ /* 0x002fe2000f8e020b */
[----:B------:R-:W-:Y:S02]  /*04a0*/  ULDC UR4, c[0x0][0x150] ;  /* 0x0000540000047ab9 */ /* 0x000fe40000000800 */
[----:B------:R-:W-:Y:S01]  /*04b0*/  FMUL R8, R4, UR4 ;  /* 0x0000000404087c20 */ /* 0x000fe20008400000 */
[----:B------:R-:W-:Y:S06]  /*04c0*/  @P0 BRA `(.L_x_134) ;  /* 0x0000000000480947 */ /* 0x000fec0003800000 */
[----:B------:R-:W0:Y:S01]  /*04d0*/  S2UR UR5, SR_CgaCtaId ;  /* 0x00000000000579c3 */ /* 0x000e220000008800 */
[----:B------:R-:W-:Y:S01]  /*04e0*/  UMOV UR4, 0x400 ;  /* 0x0000040000047882 */ /* 0x000fe20000000000 */
[----:B------:R-:W-:Y:S01]  /*04f0*/  UMOV UR6, 0x80 ;  /* 0x0000008000067882 */ /* 0x000fe20000000000 */
[----:B------:R-:W-:Y:S01]  /*0500*/  UMOV UR9, 0x100 ;  /* 0x0000010000097882 */ /* 0x000fe20000000000 */
[----:B------:R-:W-:-:S04]  /*0510*/  UIADD3 UR6, -UR6, 0x100000, URZ ;  /* 0x0010000006067890 */ /* 0x000fc8000fffe13f */
[----:B------:R-:W-:Y:S02]  /*0520*/  USHF.L.U32 UR7, UR6, 0xb, URZ ;  /* 0x0000000b06077899 */ /* 0x000fe4000800063f */
[----:B------:R-:W-:Y:S01]  /*0530*/  USHF.L.U32 UR6, UR6, 0x1, URZ ;  /* 0x0000000106067899 */ /* 0x000fe2000800063f */
[----:B------:R-:W-:Y:S01]  /*0540*/  ELECT P0, URZ, PT ;  /* 0x00000000003f782f */ /* 0x000fe20003800000 */
[----:B0-----:R-:W-:Y:S02]  /*0550*/  ULEA UR8, UR5, UR4, 0x18 ;  /* 0x0000000405087291 */ /* 0x001fe4000f8ec03f */
[----:B------:R-:W-:-:S04]  /*0560*/  UIADD3 UR4, -UR9, 0x100000, URZ ;  /* 0x0010000009047890 */ /* 0x000fc8000fffe13f */
[----:B------:R-:W-:Y:S02]  /*0570*/  USHF.L.U32 UR5, UR4, 0xb, URZ ;  /* 0x0000000b04057899 */ /* 0x000fe4000800063f */
[----:B------:R-:W-:Y:S01]  /*0580*/  USHF.L.U32 UR4, UR4, 0x1, URZ ;  /* 0x0000000104047899 */ /* 0x000fe2000800063f */
[----:B------:R-:W0:Y:S03]  /*0590*/  FENCE.VIEW.ASYNC.S ;  /* 0x00000000000073c6 */ /* 0x000e260000000000 */
[----:B0-----:R0:W1:Y:S08]  /*05a0*/  SYNCS.EXCH.64 URZ, [UR8+0x29850], UR6 ;  /* 0x02985006083f75b2 */ /* 0x0010700008000100 */
[----:B------:R0:W3:Y:S01]  /*05b0*/  SYNCS.EXCH.64 URZ, [UR8+0x29860], UR4 ;  /* 0x02986004083f75b2 */ /* 0x0000e20008000100 */
[----:B------:R0:W0:Y:S01]  /*05c0*/  SYNCS.EXCH.64 URZ, [UR8+0x29858], UR6 ;  /* 0x02985806083f75b2 */ /* 0x0000220008000100 */
[----:B------:R0:W0:Y:S01]  /*05d0*/  SYNCS.EXCH.64 URZ, [UR8+0x29868], UR4 ;  /* 0x02986804083f75b2 */ /* 0x0000220008000100 */
[----:B------:R-:W-:Y:S01]  /*05e0*/  NOP ;  /* 0x0000000000007918 */ /* 0x000fe20000000000 */
.L_x_134:
[----:B------:R-:W5:Y:S01]  /*05f0*/  SHFL.IDX PT, R6, R0, RZ, 0x1f ;  /* 0x00001fff00067589 */ /* 0x000f6200000e0000 */
[----:B------:R-:W-:Y:S01]  /*0600*/  LEA.HI R3, R3, R7, RZ, 0x7 ;  /* 0x0000000703037211 */ /* 0x000fe200078f38ff */
[----:B------:R-:W0:Y:S01]  /*0610*/  LDC R9, c[0x0][0x144] ;  /* 0x00005100ff097b82 */ /* 0x000e220000000800 */
[----:B------:R-:W0:Y:S01]  /*0620*/  F2I.U32.TRUNC.NTZ R8, R8 ;  /* 0x0000000800087305 */ /* 0x000e22000020f000 */
[----:B------:R-:W-:Y:S01]  /*0630*/  NOP ;  /* 0x0000000000007918 */ /* 0x000fe20000000000 */
[----:B------:R-:W-:-:S05]  /*0640*/  LOP3.LUT R3, R3, 0xffffff80, RZ, 0xc0, !PT ;  /* 0xffffff8003037812 */ /* 0x000fca00078ec0ff */
[----:B------:R-:W-:Y:S01]  /*0650*/  IMAD.IADD R3, R7, 0x1, -R3 ;  /* 0x0000000107037824 */ /* 0x000fe200078e0a03 */
[----:B------:R-:W-:-:S04]  /*0660*/  SHF.R.S32.HI R7, RZ, 0x1f, R2 ;  /* 0x0000001fff077819 */ /* 0x000fc80000011402 */
[----:B------:R-:W-:Y:S02]  /*0670*/  SHF.R.S32.HI R4, RZ, 0x1f, R3 ;  /* 0x0000001fff047819 */ /* 0x000fe40000011403 */
[----:B------:R-:W-:Y:S02]  /*0680*/  LEA.HI R7, R7, R2, RZ, 0x2 ;  /* 0x0000000207077211 */ /* 0x000fe400078f10ff */
[----:B------:R-:W-:-:S04]  /*0690*/  LEA.HI R4, R4, R3, RZ, 0x3 ;  /* 0x0000000304047211 */ /* 0x000fc800078f18ff */
[--C-:B------:R-:W-:Y:S02]  /*06a0*/  SHF.R.S32.HI R5, RZ, 0x3, R4.reuse ;  /* 0x00000003ff057819 */ /* 0x100fe40000011404 */
[----:B-----5:R-:W-:Y:S02]  /*06b0*/  ISETP.NE.AND P0, PT, R6, RZ, PT ;  /* 0x000000ff0600720c */ /* 0x020fe40003f05270 */
[----:B------:R-:W-:-:S04]  /*06c0*/  SHF.R.S32.HI R4, RZ, 0x1f, R4 ;  /* 0x0000001fff047819 */ /* 0x000fc80000011404 */
[----:B------:R-:W-:-:S04]  /*06d0*/  LEA.HI R4, R4, R5, RZ, 0x2 ;  /* 0x0000000504047211 */ /* 0x000fc800078f10ff */
[----:B------:R-:W-:-:S03]  /*06e0*/  LOP3.LUT R4, R4, 0xfffffffc, RZ, 0xc0, !PT ;  /* 0xfffffffc04047812 */ /* 0x000fc600078ec0ff */
[----:B------:R-:W-:Y:S05]  /*06f0*/  @P0 BRA `(.L_x_135) ;  /* 0x0000000000480947 */ /* 0x000fea0003800000 */
[----:B0-----:R-:W0:Y:S01]  /*0700*/  S2UR UR5, SR_CgaCtaId ;  /* 0x00000000000579c3 */ /* 0x001e220000008800 */
        /* <DEDUP_REMOVED lines=12> */
[----:B0-----:R0:W0:Y:S08]  /*07d0*/  SYNCS.EXCH.64 URZ, [UR8+0x29870], UR6 ;  /* 0x02987006083f75b2 */ /* 0x0010300008000100 */
[----:B------:R0:W0:Y:S01]  /*07e0*/  SYNCS.EXCH.64 URZ, [UR8+0x29880], UR4 ;  /* 0x02988004083f75b2 */ /* 0x0000220008000100 */
[----:B------:R0:W0:Y:S01]  /*07f0*/  SYNCS.EXCH.64 URZ, [UR8+0x29878], UR6 ;  /* 0x02987806083f75b2 */ /* 0x0000220008000100 */
[----:B------:R0:W0:Y:S01]  /*0800*/  SYNCS.EXCH.64 URZ, [UR8+0x29888], UR4 ;  /* 0x02988804083f75b2 */ /* 0x0000220008000100 */
[----:B------:R-:W-:Y:S01]  /*0810*/  NOP ;  /* 0x0000000000007918 */ /* 0x000fe20000000000 */
.L_x_135:
[----:B------:R-:W5:Y:S01]  /*0820*/  SHFL.IDX PT, R12, R0, RZ, 0x1f ;  /* 0x00001fff000c7589 */ /* 0x000f6200000e0000 */
[----:B------:R-:W-:Y:S01]  /*0830*/  LOP3.LUT R7, R7, 0x3ffffffc, RZ, 0xc0, !PT ;  /* 0x3ffffffc07077812 */ /* 0x000fe200078ec0ff */
[----:B------:R-:W-:Y:S01]  /*0840*/  IMAD.IADD R4, R5, 0x1, -R4 ;  /* 0x0000000105047824 */ /* 0x000fe200078e0a04 */
[----:B------:R-:W-:Y:S01]  /*0850*/  SHF.R.S32.HI R5, RZ, 0x1f, R6 ;  /* 0x0000001fff057819 */ /* 0x000fe20000011406 */
[----:B------:R-:W1:Y:S01]  /*0860*/  LDC R10, c[0x0][0x140] ;  /* 0x00005000ff0a7b82 */ /* 0x000e620000000800 */
[----:B0-----:R-:W-:Y:S01]  /*0870*/  IMAD.MOV R8, RZ, RZ, -R8 ;  /* 0x000000ffff087224 */ /* 0x001fe200078e0a08 */
[----:B------:R-:W-:Y:S01]  /*0880*/  NOP ;  /* 0x0000000000007918 */ /* 0x000fe20000000000 */
[----:B------:R-:W-:Y:S01]  /*0890*/  IMAD.IADD R7, R2, 0x1, -R7 ;  /* 0x0000000102077824 */ /* 0x000fe200078e0a07 */
[----:B------:R-:W-:Y:S01]  /*08a0*/  LEA.HI R5, R5, R6, RZ, 0x2 ;  /* 0x0000000605057211 */ /* 0x000fe200078f10ff */
[----:B------:R-:W-:Y:S02]  /*08b0*/  IMAD R9, R9, R8, UR50 ;  /* 0x0000003209097e24 */ /* 0x000fe4000f8e0208 */
[----:B------:R-:W-:Y:S01]  /*08c0*/  IMAD R7, R7, 0x4, R4 ;  /* 0x0000000407077824 */ /* 0x000fe200078e0204 */
[----:B------:R-:W-:-:S04]  /*08d0*/  LOP3.LUT R5, R5, 0x3ffffffc, RZ, 0xc0, !PT ;  /* 0x3ffffffc05057812 */ /* 0x000fc800078ec0ff */
[----:B------:R-:W-:Y:S01]  /*08e0*/  LEA.HI R2, R7, R7, RZ, 0x1 ;  /* 0x0000000707027211 */ /* 0x000fe200078f08ff */
[----:B------:R-:W-:-:S03]  /*08f0*/  IMAD.IADD R5, R6, 0x1, -R5 ;  /* 0x0000000106057824 */ /* 0x000fc600078e0a05 */
[----:B------:R-:W-:Y:S01]  /*0900*/  LOP3.LUT R2, R2, 0xfffffffe, RZ, 0xc0, !PT ;  /* 0xfffffffe02027812 */ /* 0x000fe200078ec0ff */
[----:B------:R-:W-:Y:S01]  /*0910*/  IMAD R5, R5, 0x4, R4 ;  /* 0x0000000405057824 */ /* 0x000fe200078e0204 */
[----:B-----5:R-:W-:-:S03]  /*0920*/  ISETP.NE.AND P0, PT, R12, RZ, PT ;  /* 0x000000ff0c00720c */ /* 0x020fc60003f05270 */
[----:B------:R-:W-:-:S05]  /*0930*/  IMAD.IADD R2, R7, 0x1, -R2 ;  /* 0x0000000107027824 */ /* 0x000fca00078e0a02 */
[----:B------:R-:W-:Y:S02]  /*0940*/  ISETP.NE.AND P5, PT, R2, R9, PT ;  /* 0x000000090200720c */ /* 0x000fe40003fa5270 */
[----:B------:R-:W-:-:S04]  /*0950*/  LEA.HI R2, R5, R5, RZ, 0x1 ;  /* 0x0000000505027211 */ /* 0x000fc800078f08ff */
[----:B------:R-:W-:Y:S01]  /*0960*/  LOP3.LUT R2, R2, 0xfffffffe, RZ, 0xc0, !PT ;  /* 0xfffffffe02027812 */ /* 0x000fe200078ec0ff */
[----:B------:R-:W-:Y:S06]  /*0970*/  @P0 BRA `(.L_x_136) ;  /* 0x0000000000480947 */ /* 0x000fec0003800000 */
[----:B------:R-:W0:Y:S01]  /*0980*/  S2UR UR5, SR_CgaCtaId ;  /* 0x00000000000579c3 */ /* 0x000e220000008800 */
        /* <DEDUP_REMOVED lines=17> */
.L_x_136:
[----:B------:R-:W5:Y:S01]  /*0aa0*/  SHFL.IDX PT, R6, R0, RZ, 0x1f ;  /* 0x00001fff00067589 */ /* 0x000f6200000e0000 */
[----:B------:R-:W-:Y:S01]  /*0ab0*/  IMAD.IADD R2, R5, 0x1, -R2 ;  /* 0x0000000105027824 */ /* 0x000fe200078e0a02 */
[----:B------:R-:W-:Y:S01]  /*0ac0*/  LOP3.LUT P0, RZ, R3, 0x7, RZ, 0xc0, !PT ;  /* 0x0000000703ff7812 */ /* 0x000fe2000780c0ff */
[----:B------:R-:W-:Y:S01]  /*0ad0*/  IMAD.SHL.U32 R4, R5, 0x4, RZ ;  /* 0x0000000405047824 */ /* 0x000fe200078e00ff */
[----:B-1----:R-:W-:Y:S01]  /*0ae0*/  ISETP.EQ.U32.AND P1, PT, R10, 0x1, PT ;  /* 0x000000010a00780c */ /* 0x002fe20003f22070 */
[----:B------:R-:W-:Y:S01]  /*0af0*/  IMAD.SHL.U32 R16, R7, 0x4, RZ ;  /* 0x0000000407107824 */ /* 0x000fe200078e00ff */
[----:B------:R-:W-:Y:S01]  /*0b00*/  ISETP.NE.AND P2, PT, R2, R9, PT ;  /* 0x000000090200720c */ /* 0x000fe20003f45270 */
[----:B------:R-:W-:Y:S01]  /*0b10*/  NOP ;  /* 0x0000000000007918 */ /* 0x000fe20000000000 */
[----:B------:R-:W-:Y:S02]  /*0b20*/  LOP3.LUT R8, R5, 0xc, R4, 0x78, !PT ;  /* 0x0000000c05087812 */ /* 0x000fe400078e7804 */
[----:B------:R-:W-:-:S03]  /*0b30*/  LOP3.LUT R16, R7, 0xc, R16, 0x78, !PT ;  /* 0x0000000c07107812 */ /* 0x000fc600078e7810 */
[----:B------:R1:W-:Y:S01]  /*0b40*/  STL [R1+0x10], R8 ;  /* 0x0000100801007387 */ /* 0x0003e20000100800 */
[C---:B------:R-:W-:Y:S02]  /*0b50*/  @P5 LEA.HI R2, R16.reuse, R16, RZ, 0x1 ;  /* 0x0000001010025211 */ /* 0x040fe400078f08ff */
[----:B------:R-:W-:Y:S02]  /*0b60*/  ISETP.LT.U32.AND P4, PT, R16, 0x2, !P0 ;  /* 0x000000021000780c */ /* 0x000fe40004781070 */
[----:B------:R-:W-:Y:S02]  /*0b70*/  @P5 SHF.R.S32.HI R2, RZ, 0x1, R2 ;  /* 0x00000001ff025819 */ /* 0x000fe40000011402 */
[----:B------:R-:W-:Y:S02]  /*0b80*/  @P2 LEA.HI R3, R8, R8, RZ, 0x1 ;  /* 0x0000000808032211 */ /* 0x000fe400078f08ff */
[----:B------:R-:W-:Y:S01]  /*0b90*/  @P5 ISETP.NE.AND P6, PT, R2, R11, PT ;  /* 0x0000000b0200520c */ /* 0x000fe20003fc5270 */
[----:B------:R-:W-:Y:S01]  /*0ba0*/  IMAD.MOV.U32 R2, RZ, RZ, 0x1 ;  /* 0x00000001ff027424 */ /* 0x000fe200078e00ff */
[----:B-----5:R-:W-:-:S02]  /*0bb0*/  ISETP.NE.AND P3, PT, R6, RZ, PT ;  /* 0x000000ff0600720c */ /* 0x020fc40003f65270 */
[----:B------:R-:W-:Y:S02]  /*0bc0*/  @P2 SHF.R.S32.HI R4, RZ, 0x1, R3 ;  /* 0x00000001ff042819 */ /* 0x000fe40000011403 */
[----:B------:R-:W-:Y:S02]  /*0bd0*/  SEL R3, RZ, 0x1, !P4 ;  /* 0x00000001ff037807 */ /* 0x000fe40006000000 */
[----:B------:R-:W-:Y:S02]  /*0be0*/  @P5 SEL R2, RZ, 0x1, P6 ;  /* 0x00000001ff025807 */ /* 0x000fe40003000000 */
[----:B------:R-:W-:Y:S01]  /*0bf0*/  @P2 ISETP.NE.AND P4, PT, R4, R11, PT ;  /* 0x0000000b0400220c */ /* 0x000fe20003f85270 */
[----:B------:R-:W-:Y:S01]  /*0c00*/  IMAD.MOV.U32 R4, RZ, RZ, 0x1 ;  /* 0x00000001ff047424 */ /* 0x000fe200078e00ff */
[----:B------:R-:W-:Y:S02]  /*0c10*/  ISETP.LT.U32.AND P0, PT, R8, 0x2, !P0 ;  /* 0x000000020800780c */ /* 0x000fe40004701070 */
[----:B------:R-:W-:-:S02]  /*0c20*/  LOP3.LUT R2, R2, R3, RZ, 0xc0, !PT ;  /* 0x0000000302027212 */ /* 0x000fc400078ec0ff */
[----:B------:R-:W-:Y:S02]  /*0c30*/  SEL R3, RZ, 0x1, !P0 ;  /* 0x00000001ff037807 */ /* 0x000fe40004000000 */
[----:B------:R-:W-:Y:S01]  /*0c40*/  @P2 SEL R4, RZ, 0x1, P4 ;  /* 0x00000001ff042807 */ /* 0x000fe20002000000 */
[----:B-1----:R-:W-:Y:S06]  /*0c50*/  @P3 BRA `(.L_x_137) ;  /* 0x0000000000483947 */ /* 0x002fec0003800000 */
        /* <DEDUP_REMOVED lines=17> */
[----:B-1----:R-:W-:Y:S01]  /*0d70*/  NOP ;  /* 0x0000000000007918 */ /* 0x002fe20000000000 */
.L_x_137:
[----:B------:R-:W-:Y:S01]  /*0d80*/  LOP3.LUT R3, R4, R3, RZ, 0xc0, !PT ;  /* 0x0000000304037212 */ /* 0x000fe200078ec0ff */
[----:B------:R-:W-:-:S04]  /*0d90*/  NOP ;  /* 0x0000000000007918 */ /* 0x000fc80000000000 */
[----:B------:R1:W-:Y:S01]  /*0da0*/  STL [R1+0xc], R3 ;  /* 0x00000c0301007387 */ /* 0x0003e20000100800 */
[----:B------:R-:W-:Y:S05]  /*0db0*/  @!P1 BRA `(.L_x_138) ;  /* 0x0000000000089947 */ /* 0x000fea0003800000 */
[----:B0-234-:R-:W-:Y:S01]  /*0dc0*/  UCGABAR_ARV ;  /* 0x00000000000079c7 */ /* 0x01dfe20008000000 */
[----:B------:R-:W-:Y:S05]  /*0dd0*/  BRA `(.L_x_139) ;  /* 0x0000000000047947 */ /* 0x000fea0003800000 */
.L_x_138:
[----:B0-234-:R-:W-:Y:S01]  /*0de0*/  NOP ;  /* 0x0000000000007918 */ /* 0x01dfe20000000000 */
.L_x_139:
[----:B------:R-:W-:Y:S05]  /*0df0*/  @!P1 BRA `(.L_x_140) ;  /* 0x00000000000c9947 */ /* 0x000fea0003800000 */
[----:B------:R-:W-:Y:S01]  /*0e00*/  UCGABAR_WAIT ;  /* 0x0000000000007dc7 */ /* 0x000fe20008000000 */
[----:B------:R-:W-:Y:S01]  /*0e10*/  CCTL.IVALL ;  /* 0x00000000ff00798f */ /* 0x000fe20002000000 */
[----:B------:R-:W-:Y:S05]  /*0e20*/  BRA `(.L_x_141) ;  /* 0x0000000000047947 */ /* 0x000fea0003800000 */
.L_x_140:
[----:B------:R-:W-:Y:S06]  /*0e30*/  BAR.SYNC.DEFER_BLOCKING 0x0 ;  /* 0x0000000000007b1d */ /* 0x000fec0000010000 */
.L_x_141:
[----:B------:R-:W-:Y:S01]  /*0e40*/  PLOP3.LUT P0, PT, PT, PT, UP0, 0x80, 0x0 ;  /* 0x000000000000781c */ /* 0x000fe20003f0f008 */
[----:B------:R-:W-:Y:S01]  /*0e50*/  UMOV UR38, 0x1 ;  /* 0x0000000100267882 */ /* 0x000fe20000000000 */
[----:B------:R-:W-:Y:S01]  /*0e60*/  ULDC.64 UR48, c[0x0][0x208] ;  /* 0x0000820000307ab9 */ /* 0x000fe20000000a00 */
[----:B------:R-:W-:-:S10]  /*0e70*/  USEL UR38, UR38, 0x2, !UP0 ;  /* 0x0000000226267887 */ /* 0x000fd4000c000000 */
[----:B------:R-:W-:Y:S05]  /*0e80*/  @!P0 BRA `(.L_x_142) ;  /* 0x000000a000188947 */ /* 0x000fea0003800000 */
.L_x_143:
[----:B------:R-:W-:-:S08]  /*0e90*/  NOP ;  /* 0x0000000000007918 */ /* 0x000fd00000000000 */
[----:B------:R-:W0:Y:S02]  /*0ea0*/  USETMAXREG.TRY_ALLOC.CTAPOOL UP0, 0xf0 ;  /* 0x000000f0000079c8 */ /* 0x000e240008000600 */
[----:B0-----:R-:W-:-:S13]  /*0eb0*/  PLOP3.LUT P0, PT, PT, PT, UP0, 0x80, 0x0 ;  /* 0x000000000000781c */ /* 0x001fda0003f0f008 */
[----:B------:R-:W-:Y:S05]  /*0ec0*/  @!P0 BRA `(.L_x_143) ;  /* 0xfffffffc00f08947 */ /* 0x000fea000383ffff */
[----:B-1----:R-:W0:Y:S01]  /*0ed0*/  S2R R3, SR_TID.X ;  /* 0x0000000000037919 */ /* 0x002e220000002100 */
        /* <DEDUP_REMOVED lines=10> */
[----:B------:R-:W-:Y:S01]  /*0f80*/  UMOV UR44, URZ ;  /* 0x0000003f002c7c82 */ /* 0x000fe20008000000 */
[----:B------:R-:W-:Y:S02]  /*0f90*/  UMOV UR43, URZ ;  /* 0x0000003f002b7c82 */ /* 0x000fe40008000000 */
[----:B------:R-:W-:Y:S01]  /*0fa0*/  SHF.R.S32.HI R0, RZ, 0x1f, R19 ;  /* 0x0000001fff007819 */ /* 0x000fe20000011413 */
[----:B------:R-:W-:-:S03]  /*0fb0*/  UMOV UR51, URZ ;  /* 0x0000003f00337c82 */ /* 0x000fc60008000000 */
[CC--:B------:R-:W-:Y:S02]  /*0fc0*/  LEA.HI R3, R0.reuse, R19.reuse, RZ, 0x7 ;  /* 0x0000001300037211 */ /* 0x0c0fe400078f38ff */
[CC--:B------:R-:W-:Y:S02]  /*0fd0*/  LEA.HI R5, R0.reuse, R19.reuse, RZ, 0x5 ;  /* 0x0000001300057211 */ /* 0x0c0fe400078f28ff */
[----:B------:R-:W-:Y:S02]  /*0fe0*/  LOP3.LUT R4, R3, 0xffffff80, RZ, 0xc0, !PT ;  /* 0xffffff8003047812 */ /* 0x000fe400078ec0ff */
[CC--:B------:R-:W-:Y:S01]  /*0ff0*/  LEA.HI R6, R0.reuse, R19.reuse, RZ, 0x4 ;  /* 0x0000001300067211 */ /* 0x0c0fe200078f20ff */
[----:B------:R-:W-:Y:S01]  /*1000*/  IMAD.SHL.U32 R5, R5, 0x20, RZ ;  /* 0x0000002005057824 */ /* 0x000fe200078e00ff */
[----:B------:R-:W-:Y:S01]  /*1010*/  LEA.HI R10, R0, R19, RZ, 0x2 ;  /* 0x00000013000a7211 */ /* 0x000fe200078f10ff */
[----:B------:R-:W-:Y:S01]  /*1020*/  IMAD.IADD R23, R19, 0x1, -R4 ;  /* 0x0000000113177824 */ /* 0x000fe200078e0a04 */
[----:B------:R-:W-:-:S02]  /*1030*/  LOP3.LUT R8, R6, 0x3fffff0, RZ, 0xc0, !PT ;  /* 0x03fffff006087812 */ /* 0x000fc400078ec0ff */
[----:B------:R-:W-:Y:S02]  /*1040*/  LOP3.LUT R9, R5, 0xfffffc00, RZ, 0xc0, !PT ;  /* 0xfffffc0005097812 */ /* 0x000fe400078ec0ff */
[----:B------:R-:W-:Y:S01]  /*1050*/  SHF.R.S32.HI R4, RZ, 0x1f, R23 ;  /* 0x0000001fff047819 */ /* 0x000fe20000011417 */
[----:B------:R-:W-:Y:S01]  /*1060*/  IMAD.IADD R8, R19, 0x1, -R8 ;  /* 0x0000000113087824 */ /* 0x000fe200078e0a08 */
[----:B------:R-:W-:Y:S02]  /*1070*/  SHF.R.S32.HI R7, RZ, 0x4, R6 ;  /* 0x00000004ff077819 */ /* 0x000fe40000011406 */
[----:B------:R-:W-:Y:S01]  /*1080*/  LEA.HI R5, R4, R23, RZ, 0x2 ;  /* 0x0000001704057211 */ /* 0x000fe200078f10ff */
[----:B------:R-:W-:Y:S01]  /*1090*/  IMAD R9, R8, 0x40, R9 ;  /* 0x0000004008097824 */ /* 0x000fe200078e0209 */
[----:B------:R-:W-:Y:S02]  /*10a0*/  LEA.HI R6, R6, R7, RZ, 0x1 ;  /* 0x0000000706067211 */ /* 0x000fe400078f08ff */
[----:B------:R-:W-:-:S02]  /*10b0*/  SHF.R.S32.HI R8, RZ, 0x2, R5 ;  /* 0x00000002ff087819 */ /* 0x000fc40000011405 */
[----:B------:R-:W-:Y:S02]  /*10c0*/  SHF.R.S32.HI R11, RZ, 0x1f, R5 ;  /* 0x0000001fff0b7819 */ /* 0x000fe40000011405 */
[----:B------:R-:W-:Y:S02]  /*10d0*/  LOP3.LUT R6, R6, 0x1ffffffe, RZ, 0xc0, !PT ;  /* 0x1ffffffe06067812 */ /* 0x000fe400078ec0ff */
[----:B------:R-:W-:Y:S02]  /*10e0*/  LOP3.LUT R10, R10, 0xfffffffc, RZ, 0xc0, !PT ;  /* 0xfffffffc0a0a7812 */ /* 0x000fe400078ec0ff */
[----:B------:R-:W-:Y:S01]  /*10f0*/  LEA.HI R22, R0, R19, RZ, 0x3 ;  /* 0x0000001300167211 */ /* 0x000fe200078f18ff */
[----:B------:R-:W-:Y:S01]  /*1100*/  IMAD.IADD R6, R7, 0x1, -R6 ;  /* 0x0000000107067824 */ /* 0x000fe200078e0a06 */
[----:B------:R-:W-:Y:S01]  /*1110*/  LEA.HI R11, R11, R8, RZ, 0x3 ;  /* 0x000000080b0b7211 */ /* 0x000fe200078f18ff */
[----:B------:R-:W-:Y:S01]  /*1120*/  IMAD.IADD R10, R19, 0x1, -R10 ;  /* 0x00000001130a7824 */ /* 0x000fe200078e0a0a */
[----:B------:R-:W-:Y:S01]  /*1130*/  SHF.R.S32.HI R168, RZ, 0x7, R3 ;  /* 0x00000007ffa87819 */ /* 0x000fe20000011403 */
[----:B------:R-:W-:Y:S01]  /*1140*/  IMAD R171, R6, 0x8, R9 ;  /* 0x0000000806ab7824 */ /* 0x000fe200078e0209 */
[----:B------:R-:W-:Y:S01]  /*1150*/  LOP3.LUT R0, R22, 0xfffffff8, RZ, 0xc0, !PT ;  /* 0xfffffff816007812 */ /* 0x000fe200078ec0ff */
[----:B------:R-:W-:Y:S01]  /*1160*/  IMAD.MOV.U32 R7, RZ, RZ, -0x2 ;  /* 0xfffffffeff077424 */ /* 0x000fe200078e00ff */
[----:B------:R-:W-:-:S02]  /*1170*/  LOP3.LUT R11, R11, 0xfffffff8, RZ, 0xc0, !PT ;  /* 0xfffffff80b0b7812 */ /* 0x000fc400078ec0ff */
[----:B------:R-:W-:Y:S01]  /*1180*/  LEA.HI R4, R4, R23, RZ, 0x5 ;  /* 0x0000001704047211 */ /* 0x000fe200078f28ff */
[----:B------:R-:W-:Y:S01]  /*1190*/  IMAD.IADD R19, R19, 0x1, -R0 ;  /* 0x0000000113137824 */ /* 0x000fe200078e0a00 */
[----:B------:R-:W-:Y:S01]  /*11a0*/  LEA.HI R3, R3, R168, RZ, 0x1 ;  /* 0x000000a803037211 */ /* 0x000fe200078f08ff */
[----:B------:R-:W-:Y:S01]  /*11b0*/  IMAD.IADD R11, R8, 0x1, -R11 ;  /* 0x00000001080b7824 */ /* 0x000fe200078e0a0b */
[----:B------:R-:W-:Y:S01]  /*11c0*/  LEA.HI R6, R10, R10, RZ, 0x1 ;  /* 0x0000000a0a067211 */ /* 0x000fe200078f08ff */
[----:B------:R-:W-:Y:S01]  /*11d0*/  IMAD.SHL.U32 R17, R19, 0x8, RZ ;  /* 0x0000000813117824 */ /* 0x000fe200078e00ff */
[----:B------:R-:W-:Y:S02]  /*11e0*/  SHF.R.S32.HI R4, RZ, 0x5, R4 ;  /* 0x00000005ff047819 */ /* 0x000fe40000011404 */
[----:B------:R-:W-:Y:S01]  /*11f0*/  LOP3.LUT R3, R3, 0x3fffffe, RZ, 0xc0, !PT ;  /* 0x03fffffe03037812 */ /* 0x000fe200078ec0ff */
[----:B------:R-:W-:Y:S01]  /*1200*/  VIADD R18, R17, 0x40 ;  /* 0x0000004011127836 */ /* 0x000fe20000000000 */
[----:B------:R-:W-:Y:S01]  /*1210*/  LOP3.LUT R0, R5, 0x7ffffffc, RZ, 0xc0, !PT ;  /* 0x7ffffffc05007812 */ /* 0x000fe200078ec0ff */
[----:B------:R-:W-:Y:S01]  /*1220*/  IMAD R4, R4, 0x10, R11 ;  /* 0x0000001004047824 */ /* 0x000fe200078e020b */
[----:B------:R-:W-:Y:S01]  /*1230*/  LOP3.LUT R5, R6, 0x1ffffffe, RZ, 0xc0, !PT ;  /* 0x1ffffffe06057812 */ /* 0x000fe200078ec0ff */
[----:B------:R-:W-:Y:S01]  /*1240*/  IMAD.IADD R3, R168, 0x1, -R3 ;  /* 0x00000001a8037824 */ /* 0x000fe200078e0a03 */
[----:B------:R-:W-:Y:S01]  /*1250*/  SHF.R.S32.HI R22, RZ, 0x3, R22 ;  /* 0x00000003ff167819 */ /* 0x000fe20000011416 */
[----:B------:R-:W-:Y:S01]  /*1260*/  IMAD.IADD R0, R23, 0x1, -R0 ;  /* 0x0000000117007824 */ /* 0x000fe200078e0a00 */
[----:B------:R-:W-:Y:S01]  /*1270*/  SHF.R.S32.HI R193, RZ, 0x1f, R18 ;  /* 0x0000001fffc17819 */ /* 0x000fe20000011412 */
[----:B------:R-:W-:-:S02]  /*1280*/  IMAD.IADD R170, R10, 0x1, -R5 ;  /* 0x000000010aaa7824 */ /* 0x000fc400078e0a05 */
[----:B------:R-:W-:Y:S02]  /*1290*/  IMAD R169, R3, 0x40, R4 ;  /* 0x0000004003a97824 */ /* 0x000fe400078e0204 */
[----:B------:R-:W-:Y:S02]  /*12a0*/  IMAD R192, R0, R7, 0xa0 ;  /* 0x000000a000c07424 */ /* 0x000fe400078e0207 */
[----:B------:R-:W-:-:S07]  /*12b0*/  IMAD R170, R170, 0x8, R169 ;  /* 0x00000008aaaa7824 */ /* 0x000fce00078e02a9 */
.L_x_176:
        /* <DEDUP_REMOVED lines=55> */
.L_x_144:
        /* <DEDUP_REMOVED lines=60> */
.L_x_244:
[----:B------:R-:W-:Y:S05]  /*19f0*/  @!P0 BRA `(.L_x_146) ;  /* 0x0000000000048947 */ /* 0x000fea0003800000 */
[----:B------:R-:W-:Y:S01]  /*1a00*/  BPT.TRAP 0x1 ;  /* 0x000000040000795c */ /* 0x000fe20000300000 */
.L_x_146:
[----:B0-----:R-:W-:Y:S02]  /*1a10*/  IMAD.U32 R3, RZ, RZ, UR51 ;  /* 0x00000033ff037e24 */ /* 0x001fe4000f8e00ff */
[----:B------:R-:W-:-:S03]  /*1a20*/  IMAD.U32 R4, RZ, RZ, UR43 ;  /* 0x0000002bff047e24 */ /* 0x000fc6000f8e00ff */
[----:B------:R-:W-:Y:S02]  /*1a30*/  LEA R3, R3, UR39, 0x3 ;  /* 0x0000002703037c11 */ /* 0x000fe4000f8e18ff */
[----:B------:R-:W-:-:S04]  /*1a40*/  SHF.L.U32 R4, R4, 0x1f, RZ ;  /* 0x0000001f04047819 */ /* 0x000fc800000006ff */
[----:B------:R0:W1:Y:S01]  /*1a50*/  SYNCS.PHASECHK.TRANS64.TRYWAIT P1, [R3+URZ+0x29830], R4 ;  /* 0x02983004030075a7 */ /* 0x000062000802017f */
[----:B------:R-:W-:Y:S05]  /*1a60*/  @!P0 BRA `(.L_x_147) ;  /* 0x0000000000048947 */ /* 0x000fea0003800000 */
[----:B------:R-:W-:Y:S01]  /*1a70*/  BPT.TRAP 0x1 ;  /* 0x000000040000795c */ /* 0x000fe20000300000 */
.L_x_147:
[----:B-1----:R-:W-:Y:S05]  /*1a80*/  @P1 BRA `(.L_x_148) ;  /* 0x0000000000081947 */ /* 0x002fea0003800000 */
[----:B------:R-:W1:Y:S02]  /*1a90*/  SYNCS.PHASECHK.TRANS64.TRYWAIT P1, [R3+URZ+0x29830], R4 ;  /* 0x02983004030075a7 */ /* 0x000e64000802017f */
[----:B-1----:R-:W-:Y:S05]  /*1aa0*/  @!P1 BRA `(.L_x_149) ;  /* 0x000000cc005c9947 */ /* 0x002fea0003800000 */
.L_x_148:
[----:B------:R-:W-:Y:S05]  /*1ab0*/  WARPSYNC.ALL ;  /* 0x0000000000007948 */ /* 0x000fea0003800000 */
[----:B------:R-:W-:Y:S01]  /*1ac0*/  UIADD3 UR4, UR39, 0x1a400, URZ ;  /* 0x0001a40027047890 */ /* 0x000fe2000fffe03f */
[----:B------:R-:W-:Y:S01]  /*1ad0*/  WARPGROUP.ARRIVE ;  /* 0x00000000000079c5 */ /* 0x000fe20000000000 */
[----:B------:R-:W-:Y:S02]  /*1ae0*/  ULOP3.LUT UR28, UR46, 0x10000, URZ, 0xfc, !UPT ;  /* 0x000100002e1c7892 */ /* 0x000fe4000f8efc3f */
[----:B------:R-:W-:Y:S01]  /*1af0*/  USHF.R.U32.HI UR4, URZ, 0x4, UR4 ;  /* 0x000000043f047899 */ /* 0x000fe20008011604 */
[----:B------:R-:W-:Y:S01]  /*1b00*/  UMOV UR25, 0x80000020 ;  /* 0x8000002000197882 */ /* 0x000fe20000000000 */
[----:B------:R-:W-:-:S02]  /*1b10*/  UMOV UR27, 0x80000020 ;  /* 0x80000020001b7882 */ /* 0x000fc40000000000 */
[----:B------:R-:W-:Y:S01]  /*1b20*/  ULOP3.LUT UR4, UR4, 0x3fff, URZ, 0xc0, !UPT ;  /* 0x00003fff04047892 */ /* 0x000fe2000f8ec03f */
[----:B------:R-:W-:Y:S01]  /*1b30*/  UMOV UR24, UR28 ;  /* 0x0000001c00187c82 */ /* 0x000fe20008000000 */
[----:B------:R-:W-:Y:S02]  /*1b40*/  UMOV UR5, UR25 ;  /* 0x0000001900057c82 */ /* 0x000fe40008000000 */
[----:B------:R-:W-:Y:S01]  /*1b50*/  ULOP3.LUT UR46, UR4, 0x10000, URZ, 0xfc, !UPT ;  /* 0x00010000042e7892 */ /* 0x000fe2000f8efc3f */
[----:B------:R-:W-:Y:S02]  /*1b60*/  UMOV UR7, 0x80000020 ;  /* 0x8000002000077882 */ /* 0x000fe40000000000 */
[----:B------:R-:W-:Y:S01]  /*1b70*/  UMOV UR4, UR24 ;  /* 0x0000001800047c82 */ /* 0x000fe20008000000 */
[----:B------:R-:W-:Y:S01]  /*1b80*/  UIMAD UR30, UR51, 0x780, UR46 ;  /* 0x00000780331e78a4 */ /* 0x000fe2000f8e022e */
[----:B------:R-:W-:Y:S01]  /*1b90*/  UMOV UR11, 0x80000020 ;  /* 0x80000020000b7882 */ /* 0x000fe20000000000 */
[----:B------:R-:W-:-:S02]  /*1ba0*/  UMOV UR15, 0x80000020 ;  /* 0x80000020000f7882 */ /* 0x000fc40000000000 */
[----:B------:R-:W-:Y:S02]  /*1bb0*/  UIADD3 UR6, UR30, 0x80, URZ ;  /* 0x000000801e067890 */ /* 0x000fe4000fffe03f */
[----:B------:R-:W-:Y:S02]  /*1bc0*/  UIADD3 UR8, UR30, 0x100, URZ ;  /* 0x000001001e087890 */ /* 0x000fe4000fffe03f */
[----:B------:R-:W-:Y:S01]  /*1bd0*/  UMOV UR26, UR30 ;  /* 0x0000001e001a7c82 */ /* 0x000fe20008000000 */
[----:B------:R-:W-:Y:S01]  /*1be0*/  UIADD3 UR9, UR30, 0x180, URZ ;  /* 0x000001801e097890 */ /* 0x000fe2000fffe03f */
[----:B------:R-:W-:Y:S01]  /*1bf0*/  QGMMA.64x32x32.F32.E4M3.E4M3 R88, gdesc[UR24], RZ, !UPT, gsb0 ;  /* 0x00600000185879f3 */ /* 0x000fe2000c0008ff */
[----:B------:R-:W-:Y:S01]  /*1c00*/  UMOV UR26, UR6 ;  /* 0x00000006001a7c82 */ /* 0x000fe20008000000 */
[----:B------:R-:W-:Y:S01]  /*1c10*/  UMOV UR27, 0x80000020 ;  /* 0x80000020001b7882 */ /* 0x000fe20000000000 */
[----:B------:R-:W-:Y:S01]  /*1c20*/  UMOV UR6, UR8 ;  /* 0x0000000800067c82 */ /* 0x000fe20008000000 */
[----:B------:R-:W-:-:S02]  /*1c30*/  UIADD3 UR10, UR30, 0x200, URZ ;  /* 0x000002001e0a7890 */ /* 0x000fc4000fffe03f */
[----:B------:R-:W-:Y:S02]  /*1c40*/  UIADD3 UR12, UR30, 0x102, URZ ;  /* 0x000001021e0c7890 */ /* 0x000fe4000fffe03f */
[----:B------:R-:W-:Y:S02]  /*1c50*/  UIADD3 UR13, UR30, 0x182, URZ ;  /* 0x000001821e0d7890 */ /* 0x000fe4000fffe03f */
[----:B------:R-:W-:Y:S02]  /*1c60*/  UIADD3 UR14, UR30, 0x202, URZ ;  /* 0x000002021e0e7890 */ /* 0x000fe4000fffe03f */
[----:B------:R-:W-:Y:S01]  /*1c70*/  UIADD3 UR18, UR30, 0x382, URZ ;  /* 0x000003821e127890 */ /* 0x000fe2000fffe03f */
[----:B------:R-:W-:Y:S01]  /*1c80*/  UMOV UR19, 0x80000020 ;  /* 0x8000002000137882 */ /* 0x000fe20000000000 */
[----:B------:R-:W-:Y:S01]  /*1c90*/  UIADD3 UR22, UR30, 0x600, URZ ;  /* 0x000006001e167890 */ /* 0x000fe2000fffe03f */
[----:B------:R-:W-:Y:S01]  /*1ca0*/  UMOV UR23, 0x80000020 ;  /* 0x8000002000177882 */ /* 0x000fe20000000000 */
[----:B------:R-:W-:Y:S01]  /*1cb0*/  UMOV UR31, 0x80000020 ;  /* 0x80000020001f7882 */ /* 0x000fe20000000000 */
[----:B------:R-:W-:-:S02]  /*1cc0*/  WARPGROUP.DEPBAR.LE gsb0, 0x0 ;  /* 0x00008000000079c5 */ /* 0x000fc40000010000 */
[----:B------:R-:W-:-:S06]  /*1cd0*/  WARPGROUP.ARRIVE ;  /* 0x00000000000079c5 */ /* 0x000fcc0000000000 */
[----:B------:R-:W-:Y:S01]  /*1ce0*/  QGMMA.64x32x32.F32.E4M3.E4M3 R72, gdesc[UR24], RZ, !UPT, gsb0 ;  /* 0x00600000184879f3 */ /* 0x000fe2000c0008ff */
[----:B------:R-:W-:Y:S01]  /*1cf0*/  UMOV UR26, UR9 ;  /* 0x00000009001a7c82 */ /* 0x000fe20008000000 */
[----:B------:R-:W-:Y:S01]  /*1d00*/  UMOV UR27, 0x80000020 ;  /* 0x80000020001b7882 */ /* 0x000fe20000000000 */
[----:B------:R-:W-:Y:S02]  /*1d10*/  WARPGROUP.DEPBAR.LE gsb0, 0x0 ;  /* 0x00008000000079c5 */ /* 0x000fe40000010000 */
[----:B------:R-:W-:-:S06]  /*1d20*/  WARPGROUP.ARRIVE ;  /* 0x00000000000079c5 */ /* 0x000fcc0000000000 */
[----:B------:R-:W-:Y:S01]  /*1d30*/  QGMMA.64x32x32.F32.E4M3.E4M3 R56, gdesc[UR4], RZ, !UPT, gsb0 ;  /* 0x00600000043879f3 */ /* 0x000fe2000c0008ff */
[----:B------:R-:W-:Y:S02]  /*1d40*/  UIADD3 UR4, UR28, 0x2, URZ ;  /* 0x000000021c047890 */ /* 0x000fe4000fffe03f */
[----:B------:R-:W-:Y:S01]  /*1d50*/  UIADD3 UR6, UR30, 0x2, URZ ;  /* 0x000000021e067890 */ /* 0x000fe2000fffe03f */
[----:B------:R-:W-:Y:S01]  /*1d60*/  UMOV UR5, 0x80000020 ;  /* 0x8000002000057882 */ /* 0x000fe20000000000 */
[----:B------:R-:W-:Y:S01]  /*1d70*/  UMOV UR7, 0x80000020 ;  /* 0x8000002000077882 */ /* 0x000fe20000000000 */
[----:B------:R-:W-:Y:S02]  /*1d80*/  UMOV UR9, UR5 ;  /* 0x0000000500097c82 */ /* 0x000fe40008000000 */
[----:B------:R-:W-:Y:S01]  /*1d90*/  UMOV UR8, UR4 ;  /* 0x0000000400087c82 */ /* 0x000fe20008000000 */
        /* <DEDUP_REMOVED lines=12> */
[----:B------:R-:W-:Y:S01]  /*1e60*/  UMOV UR6, UR10 ;  /* 0x0000000a00067c82 */ /* 0x000fe20008000000 */
[----:B------:R-:W-:Y:S01]  /*1e70*/  UMOV UR7, 0x80000020 ;  /* 0x8000002000077882 */ /* 0x000fe20000000000 */
[----:B------:R-:W-:Y:S01]  /*1e80*/  UMOV UR10, UR12 ;  /* 0x0000000c000a7c82 */ /* 0x000fe20008000000 */
[----:B------:R-:W-:Y:S02]  /*1e90*/  WARPGROUP.DEPBAR.LE gsb0, 0x0 ;  /* 0x00008000000079c5 */ /* 0x000fe40000010000 */
[----:B------:R-:W-:-:S06]  /*1ea0*/  WARPGROUP.ARRIVE ;  /* 0x00000000000079c5 */ /* 0x000fcc0000000000 */
[----:B------:R-:W-:Y:S01]  /*1eb0*/  QGMMA.64x32x32.F32.E4M3.E4M3 R72, gdesc[UR4], R72, gsb0 ;  /* 0x00600000044879f3 */ /* 0x000fe20008000848 */
[----:B------:R-:W-:Y:S01]  /*1ec0*/  UMOV UR6, UR13 ;  /* 0x0000000d00067c82 */ /* 0x000fe20008000000 */
[----:B------:R-:W-:Y:S01]  /*1ed0*/  UMOV UR7, 0x80000020 ;  /* 0x8000002000077882 */ /* 0x000fe20000000000 */
[----:B------:R-:W-:Y:S02]  /*1ee0*/  WARPGROUP.DEPBAR.LE gsb0, 0x0 ;  /* 0x00008000000079c5 */ /* 0x000fe40000010000 */
[----:B------:R-:W-:-:S06]  /*1ef0*/  WARPGROUP.ARRIVE ;  /* 0x00000000000079c5 */ /* 0x000fcc0000000000 */
[----:B------:R-:W-:Y:S01]  /*1f00*/  QGMMA.64x32x32.F32.E4M3.E4M3 R56, gdesc[UR8], R56, gsb0 ;  /* 0x00600000083879f3 */ /* 0x000fe20008000838 */
        /* <DEDUP_REMOVED lines=16> */
[----:B------:R-:W-:Y:S01]  /*2010*/  UIADD3 UR7, UR30, 0x400, URZ ;  /* 0x000004001e077890 */ /* 0x000fe2000fffe03f */
        /* <DEDUP_REMOVED lines=96> */
[----:B------:R-:W-:-:S03]  /*2620*/  UIADD3 UR6, UR30, 0x702, URZ ;  /* 0x000007021e067890 */ /* 0x000fc6000fffe03f */
        /* <DEDUP_REMOVED lines=18> */
[----:B------:R-:W-:Y:S05]  /*2750*/  @!P0 BRA `(.L_x_150) ;  /* 0x0000000000048947 */ /* 0x000fea0003800000 */
[----:B------:R-:W-:Y:S01]  /*2760*/  BPT.TRAP 0x1 ;  /* 0x000000040000795c */ /* 0x000fe20000300000 */
.L_x_150:
[C---:B------:R-:W-:Y:S01]  /*2770*/  FMUL.FTZ R8, R0.reuse, R90 ;  /* 0x0000005a00087220 */ /* 0x040fe20000410000 */
[C---:B------:R-:W-:Y:S01]  /*2780*/  FMUL.FTZ R9, R0.reuse, R91 ;  /* 0x0000005b00097220 */ /* 0x040fe20000410000 */
[C---:B------:R-:W-:Y:S01]  /*2790*/  FMUL.FTZ R94, R0.reuse, R94 ;  /* 0x0000005e005e7220 */ /* 0x040fe20000410000 */
[C---:B------:R-:W-:Y:S01]  /*27a0*/  FMUL.FTZ R24, R0.reuse, R24 ;  /* 0x0000001800187220 */ /* 0x040fe20000410000 */
[C---:B------:R-:W-:Y:S01]  /*27b0*/  FMUL.FTZ R95, R0.reuse, R95 ;  /* 0x0000005f005f7220 */ /* 0x040fe20000410000 */
[----:B------:R-:W-:Y:S01]  /*27c0*/  IMAD.U32 R91, RZ, RZ, UR47 ;  /* 0x0000002fff5b7e24 */ /* 0x000fe2000f8e00ff */
[----:B------:R-:W2:Y:S01]  /*27d0*/  MUFU.TANH R8, R8 ;  /* 0x0000000800087308 */ /* 0x000ea20000002400 */
[C---:B------:R-:W-:Y:S01]  /*27e0*/  FMUL.FTZ R98, R0.reuse, R98 ;  /* 0x0000006200627220 */ /* 0x040fe20000410000 */
[C---:B01----:R-:W-:Y:S01]  /*27f0*/  FMUL.FTZ R4, R0.reuse, R88 ;  /* 0x0000005800047220 */ /* 0x043fe20000410000 */
[C---:B------:R-:W-:Y:S01]  /*2800*/  FMUL.FTZ R99, R0.reuse, R99 ;  /* 0x0000006300637220 */ /* 0x040fe20000410000 */
[C---:B------:R-:W-:Y:S01]  /*2810*/  FMUL.FTZ R5, R0.reuse, R89 ;  /* 0x0000005900057220 */ /* 0x040fe20000410000 */
[C---:B------:R-:W-:Y:S01]  /*2820*/  FMUL.FTZ R102, R0.reuse, R102 ;  /* 0x0000006600667220 */ /* 0x040fe20000410000 */
[C---:B------:R-:W-:Y:S01]  /*2830*/  FMUL.FTZ R6, R0.reuse, R92 ;  /* 0x0000005c00067220 */ /* 0x040fe20000410000 */
[C---:B------:R-:W-:Y:S01]  /*2840*/  FMUL.FTZ R103, R0.reuse, R103 ;  /* 0x0000006700677220 */ /* 0x040fe20000410000 */
        /* <DEDUP_REMOVED lines=8> */
[----:B------:R1:W-:Y:S01]  /*28d0*/  MUFU.TANH R90, R24 ;  /* 0x00000018005a7308 */ /* 0x0003e20000002400 */
[C---:B------:R-:W-:Y:S01]  /*28e0*/  FMUL.FTZ R79, R0.reuse, R79 ;  /* 0x0000004f004f7220 */ /* 0x040fe20000410000 */
[C---:B------:R-:W-:Y:S01]  /*28f0*/  FMUL.FTZ R13, R0.reuse, R101 ;  /* 0x00000065000d7220 */ /* 0x040fe20000410000 */
[C---:B------:R-:W-:Y:S01]  /*2900*/  FMUL.FTZ R82, R0.reuse, R82 ;  /* 0x0000005200527220 */ /* 0x040fe20000410000 */
[C---:B------:R-:W-:Y:S01]  /*2910*/  FMUL.FTZ R15, R0.reuse, R72 ;  /* 0x00000048000f7220 */ /* 0x040fe20000410000 */
[C---:B------:R-:W-:Y:S01]  /*2920*/  FMUL.FTZ R83, R0.reuse, R83 ;  /* 0x0000005300537220 */ /* 0x040fe20000410000 */
[C---:B------:R-:W-:Y:S01]  /*2930*/  FMUL.FTZ R26, R0.reuse, R26 ;  /* 0x0000001a001a7220 */ /* 0x040fe20000410000 */
[----:B------:R-:W-:Y:S01]  /*2940*/  FMUL.FTZ R14, R0, R73 ;  /* 0x00000049000e7220 */ /* 0x000fe20000410000 */
[----:B------:R-:W3:Y:S01]  /*2950*/  MUFU.TANH R94, R94 ;  /* 0x0000005e005e7308 */ /* 0x000ee20000002400 */
[----:B-1----:R-:W-:-:S02]  /*2960*/  VIADD R24, R192, UR50 ;  /* 0x00000032c0187c36 */ /* 0x002fc40008000000 */
[C---:B------:R-:W-:Y:S01]  /*2970*/  FMUL.FTZ R86, R0.reuse, R86 ;  /* 0x0000005600567220 */ /* 0x040fe20000410000 */
[C---:B------:R-:W-:Y:S01]  /*2980*/  FMUL.FTZ R30, R0.reuse, R30 ;  /* 0x0000001e001e7220 */ /* 0x040fe20000410000 */
[C---:B------:R-:W-:Y:S01]  /*2990*/  FMUL.FTZ R21, R0.reuse, R76 ;  /* 0x0000004c00157220 */ /* 0x040fe20000410000 */
[----:B------:R-:W-:Y:S02]  /*29a0*/  IMAD R91, R91, -0xa0, R24 ;  /* 0xffffff605b5b7824 */ /* 0x000fe400078e0218 */
[C---:B------:R-:W-:Y:S01]  /*29b0*/  FMUL.FTZ R87, R0.reuse, R87 ;  /* 0x0000005700577220 */ /* 0x040fe20000410000 */
[C---:B------:R-:W-:Y:S01]  /*29c0*/  FMUL.FTZ R20, R0.reuse, R77 ;  /* 0x0000004d00147220 */ /* 0x040fe20000410000 */
[----:B------:R-:W1:Y:S01]  /*29d0*/  MUFU.TANH R95, R95 ;  /* 0x0000005f005f7308 */ /* 0x000e620000002400 */
[C---:B------:R-:W-:Y:S01]  /*29e0*/  FMUL.FTZ R58, R0.reuse, R58 ;  /* 0x0000003a003a7220 */ /* 0x040fe20000410000 */
[C---:B------:R-:W-:Y:S01]  /*29f0*/  ISETP.GT.AND P4, PT, R91.reuse, RZ, PT ;  /* 0x000000ff5b00720c */ /* 0x040fe20003f84270 */
[C---:B------:R-:W-:Y:S01]  /*2a00*/  FMUL.FTZ R34, R0.reuse, R34 ;  /* 0x0000002200227220 */ /* 0x040fe20000410000 */
[C---:B------:R-:W-:Y:S01]  /*2a10*/  ISETP.GT.AND P3, PT, R91.reuse, 0x1, PT ;  /* 0x000000015b00780c */ /* 0x040fe20003f64270 */
[C---:B------:R-:W-:Y:S01]  /*2a20*/  FMUL.FTZ R73, R0.reuse, R80 ;  /* 0x0000005000497220 */ /* 0x040fe20000410000 */
[----:B------:R-:W-:Y:S01]  /*2a30*/  ISETP.GT.AND P2, PT, R91, 0x8, PT ;  /* 0x000000085b00780c */ /* 0x000fe20003f44270 */
[----:B------:R-:W-:Y:S01]  /*2a40*/  FMUL.FTZ R59, R0, R59 ;  /* 0x0000003b003b7220 */ /* 0x000fe20000410000 */
[----:B------:R-:W4:Y:S01]  /*2a50*/  MUFU.TANH R98, R98 ;  /* 0x0000006200627308 */ /* 0x000f220000002400 */
[----:B--2---:R-:W-:Y:S01]  /*2a60*/  FSEL R92, R8, -INF , P4 ;  /* 0xff800000085c7808 */ /* 0x004fe20002000000 */
[C---:B------:R-:W-:Y:S01]  /*2a70*/  FMUL.FTZ R38, R0.reuse, R38 ;  /* 0x0000002600267220 */ /* 0x040fe20000410000 */
[----:B0-----:R-:W-:Y:S01]  /*2a80*/  FSEL R142, R9, -INF , P3 ;  /* 0xff800000098e7808 */ /* 0x001fe20001800000 */
[C---:B------:R-:W-:Y:S01]  /*2a90*/  FMUL.FTZ R72, R0.reuse, R81 ;  /* 0x0000005100487220 */ /* 0x040fe20000410000 */
[C---:B------:R-:W-:Y:S01]  /*2aa0*/  ISETP.GT.AND P1, PT, R91.reuse, 0x9, PT ;  /* 0x000000095b00780c */ /* 0x040fe20003f24270 */
[----:B------:R-:W-:Y:S01]  /*2ab0*/  FMUL.FTZ R62, R0, R62 ;  /* 0x0000003e003e7220 */ /* 0x000fe20000410000 */
[----:B---3--:R-:W-:Y:S01]  /*2ac0*/  FSEL R144, R94, -INF , P2 ;  /* 0xff8000005e907808 */ /* 0x008fe20001000000 */
[----:B------:R-:W0:Y:S01]  /*2ad0*/  MUFU.TANH R4, R4 ;  /* 0x0000000400047308 */ /* 0x000e220000002400 */
[----:B------:R-:W-:Y:S01]  /*2ae0*/  FMNMX.FTZ R9, R92, R142, !PT ;  /* 0x0000008e5c097209 */ /* 0x000fe20007810000 */
[C---:B------:R-:W-:Y:S01]  /*2af0*/  FMUL.FTZ R63, R0.reuse, R63 ;  /* 0x0000003f003f7220 */ /* 0x040fe20000410000 */
[----:B------:R-:W-:Y:S01]  /*2b00*/  ISETP.GT.AND P6, PT, R91, 0x10, PT ;  /* 0x000000105b00780c */ /* 0x000fe20003fc4270 */
[C---:B------:R-:W-:Y:S01]  /*2b10*/  FMUL.FTZ R40, R0.reuse, R40 ;  /* 0x0000002800287220 */ /* 0x040fe20000410000 */
[----:B-1----:R-:W-:Y:S01]  /*2b20*/  FSEL R146, R95, -INF , P1 ;  /* 0xff8000005f927808 */ /* 0x002fe20000800000 */
[----:B------:R-:W-:Y:S01]  /*2b30*/  FMUL.FTZ R76, R0, R56 ;  /* 0x00000038004c7220 */ /* 0x000fe20000410000 */
[----:B------:R-:W-:Y:S01]  /*2b40*/  FMNMX.FTZ R9, R144, R9, !PT ;  /* 0x0000000990097209 */ /* 0x000fe20007810000 */
[----:B------:R-:W1:Y:S01]  /*2b50*/  MUFU.TANH R99, R99 ;  /* 0x0000006300637308 */ /* 0x000e620000002400 */
[C---:B------:R-:W-:Y:S01]  /*2b60*/  ISETP.GT.AND P5, PT, R91.reuse, 0x11, PT ;  /* 0x000000115b00780c */ /* 0x040fe20003fa4270 */
[----:B------:R-:W-:Y:S01]  /*2b70*/  FMUL.FTZ R56, R0, R57 ;  /* 0x0000003900387220 */ /* 0x000fe20000410000 */
[----:B----4-:R-:W-:Y:S01]  /*2b80*/  FSEL R148, R98, -INF , P6 ;  /* 0xff80000062947808 */ /* 0x010fe20003000000 */
[----:B------:R-:W-:Y:S01]  /*2b90*/  FMUL.FTZ R57, R0, R61 ;  /* 0x0000003d00397220 */ /* 0x000fe20000410000 */
[----:B------:R-:W-:Y:S01]  /*2ba0*/  FMNMX.FTZ R9, R146, R9, !PT ;  /* 0x0000000992097209 */ /* 0x000fe20007810000 */
[C---:B------:R-:W-:Y:S01]  /*2bb0*/  FMUL.FTZ R66, R0.reuse, R66 ;  /* 0x0000004200427220 */ /* 0x040fe20000410000 */
[----:B------:R-:W-:Y:S01]  /*2bc0*/  FMUL.FTZ R67, R0, R67 ;  /* 0x0000004300437220 */ /* 0x000fe20000410000 */
[----:B------:R-:W2:Y:S01]  /*2bd0*/  MUFU.TANH R5, R5 ;  /* 0x0000000500057308 */ /* 0x000ea20000002400 */
[----:B0-----:R-:W-:Y:S01]  /*2be0*/  FSEL R4, R4, -INF , P4 ;  /* 0xff80000004047808 */ /* 0x001fe20002000000 */
[C---:B------:R-:W-:Y:S01]  /*2bf0*/  FMUL.FTZ R42, R0.reuse, R42 ;  /* 0x0000002a002a7220 */ /* 0x040fe20000410000 */
[----:B------:R-:W-:Y:S01]  /*2c00*/  ISETP.GT.AND P4, PT, R91, 0x18, PT ;  /* 0x000000185b00780c */ /* 0x000fe20003f84270 */
[----:B------:R-:W-:Y:S01]  /*2c10*/  FMUL.FTZ R70, R0, R70 ;  /* 0x0000004600467220 */ /* 0x000fe20000410000 */
[----:B------:R-:W-:Y:S01]  /*2c20*/  FMNMX.FTZ R9, R148, R9, !PT ;  /* 0x0000000994097209 */ /* 0x000fe20007810000 */
[C---:B------:R-:W-:Y:S01]  /*2c30*/  FMUL.FTZ R60, R0.reuse, R60 ;  /* 0x0000003c003c7220 */ /* 0x040fe20000410000 */
[C---:B------:R-:W-:Y:S01]  /*2c40*/  FMUL.FTZ R71, R0.reuse, R71 ;  /* 0x0000004700477220 */ /* 0x040fe20000410000 */
[----:B------:R-:W0:Y:S01]  /*2c50*/  MUFU.TANH R102, R102 ;  /* 0x0000006600667308 */ /* 0x000e220000002400 */
[----:B-1----:R-:W-:Y:S01]  /*2c60*/  FSEL R150, R99, -INF , P5 ;  /* 0xff80000063967808 */ /* 0x002fe20002800000 */
[C---:B------:R-:W-:Y:S01]  /*2c70*/  FMUL.FTZ R44, R0.reuse, R44 ;  /* 0x0000002c002c7220 */ /* 0x040fe20000410000 */
[C---:B------:R-:W-:Y:S01]  /*2c80*/  FMUL.FTZ R64, R0.reuse, R64 ;  /* 0x0000004000407220 */ /* 0x040fe20000410000 */
[----:B------:R-:W-:Y:S01]  /*2c90*/  FMUL.FTZ R43, R0, R43 ;  /* 0x0000002b002b7220 */ /* 0x000fe20000410000 */
[----:B------:R-:W-:Y:S01]  /*2ca0*/  FMNMX.FTZ R9, R150, R9, !PT ;  /* 0x0000000996097209 */ /* 0x000fe20007810000 */
[C---:B------:R-:W-:Y:S01]  /*2cb0*/  FMUL.FTZ R65, R0.reuse, R65 ;  /* 0x0000004100417220 */ /* 0x040fe20000410000 */
[C---:B------:R-:W-:Y:S01]  /*2cc0*/  FMUL.FTZ R46, R0.reuse, R46 ;  /* 0x0000002e002e7220 */ /* 0x040fe20000410000 */
[----:B------:R-:W1:Y:S01]  /*2cd0*/  MUFU.TANH R6, R6 ;  /* 0x0000000600067308 */ /* 0x000e620000002400 */
[----:B--2---:R-:W-:Y:S01]  /*2ce0*/  FSEL R5, R5, -INF , P3 ;  /* 0xff80000005057808 */ /* 0x004fe20001800000 */
[C---:B------:R-:W-:Y:S01]  /*2cf0*/  FMUL.FTZ R68, R0.reuse, R68 ;  /* 0x0000004400447220 */ /* 0x040fe20000410000 */
[C---:B------:R-:W-:Y:S01]  /*2d00*/  ISETP.GT.AND P3, PT, R91.reuse, 0x19, PT ;  /* 0x000000195b00780c */ /* 0x040fe20003f64270 */
[C---:B------:R-:W-:Y:S01]  /*2d10*/  FMUL.FTZ R47, R0.reuse, R47 ;  /* 0x0000002f002f7220 */ /* 0x040fe20000410000 */
[C---:B------:R-:W-:Y:S01]  /*2d20*/  FMUL.FTZ R69, R0.reuse, R69 ;  /* 0x0000004500457220 */ /* 0x040fe20000410000 */
[C---:B------:R-:W-:Y:S01]  /*2d30*/  FMUL.FTZ R48, R0.reuse, R48 ;  /* 0x0000003000307220 */ /* 0x040fe20000410000 */
[----:B------:R-:W-:Y:S01]  /*2d40*/  FMUL.FTZ R50, R0, R50 ;  /* 0x0000003200327220 */ /* 0x000fe20000410000 */
[----:B------:R-:W2:Y:S01]  /*2d50*/  MUFU.TANH R103, R103 ;  /* 0x0000006700677308 */ /* 0x000ea20000002400 */
[----:B0-----:R-:W-:Y:S01]  /*2d60*/  FSEL R152, R102, -INF , P4 ;  /* 0xff80000066987808 */ /* 0x001fe20002000000 */
[C---:B------:R-:W-:Y:S01]  /*2d70*/  FMUL.FTZ R51, R0.reuse, R51 ;  /* 0x0000003300337220 */ /* 0x040fe20000410000 */
[C---:B------:R-:W-:Y:S01]  /*2d80*/  FMUL.FTZ R41, R0.reuse, R41 ;  /* 0x0000002900297220 */ /* 0x040fe20000410000 */
[----:B------:R-:W-:Y:S01]  /*2d90*/  FMUL.FTZ R52, R0, R52 ;  /* 0x0000003400347220 */ /* 0x000fe20000410000 */
[----:B------:R-:W-:Y:S01]  /*2da0*/  FMNMX.FTZ R9, R152, R9, !PT ;  /* 0x0000000998097209 */ /* 0x000fe20007810000 */
[C---:B------:R-:W-:Y:S01]  /*2db0*/  FMUL.FTZ R54, R0.reuse, R54 ;  /* 0x0000003600367220 */ /* 0x040fe20000410000 */
[----:B------:R-:W-:Y:S01]  /*2dc0*/  FMUL.FTZ R55, R0, R55 ;  /* 0x0000003700377220 */ /* 0x000fe20000410000 */
[----:B------:R-:W0:Y:S01]  /*2dd0*/  MUFU.TANH R7, R7 ;  /* 0x0000000700077308 */ /* 0x000e220000002400 */
[----:B-1----:R-:W-:Y:S01]  /*2de0*/  FSEL R6, R6, -INF , P2 ;  /* 0xff80000006067808 */ /* 0x002fe20001000000 */
[C---:B------:R-:W-:Y:S01]  /*2df0*/  FMUL.FTZ R45, R0.reuse, R45 ;  /* 0x0000002d002d7220 */ /* 0x040fe20000410000 */
[----:B------:R-:W-:Y:S01]  /*2e00*/  ISETP.GT.AND P2, PT, R91, 0x20, PT ;  /* 0x000000205b00780c */ /* 0x000fe20003f44270 */
[C---:B------:R-:W-:Y:S01]  /*2e10*/  FMUL.FTZ R27, R0.reuse, R27 ;  /* 0x0000001b001b7220 */ /* 0x040fe20000410000 */
[C---:B------:R-:W-:Y:S01]  /*2e20*/  FMUL.FTZ R49, R0.reuse, R49 ;  /* 0x0000003100317220 */ /* 0x040fe20000410000 */
[C---:B------:R-:W-:Y:S01]  /*2e30*/  FMUL.FTZ R31, R0.reuse, R31 ;  /* 0x0000001f001f7220 */ /* 0x040fe20000410000 */
[C---:B------:R-:W-:Y:S01]  /*2e40*/  FMUL.FTZ R53, R0.reuse, R53 ;  /* 0x0000003500357220 */ /* 0x040fe20000410000 */
[----:B------:R1:W3:Y:S01]  /*2e50*/  MUFU.TANH R88, R74 ;  /* 0x0000004a00587308 */ /* 0x0002e20000002400 */
[----:B--2---:R-:W-:Y:S01]  /*2e60*/  FSEL R154, R103, -INF , P3 ;  /* 0xff800000679a7808 */ /* 0x004fe20001800000 */
[C---:B------:R-:W-:Y:S01]  /*2e70*/  FMUL.FTZ R35, R0.reuse, R35 ;  /* 0x0000002300237220 */ /* 0x040fe20000410000 */
[C---:B------:R-:W-:Y:S01]  /*2e80*/  FMUL.FTZ R25, R0.reuse, R25 ;  /* 0x0000001900197220 */ /* 0x040fe20000410000 */
[----:B------:R-:W-:Y:S01]  /*2e90*/  FMUL.FTZ R39, R0, R39 ;  /* 0x0000002700277220 */ /* 0x000fe20000410000 */
[----:B------:R-:W-:Y:S01]  /*2ea0*/  FMNMX.FTZ R9, R154, R9, !PT ;  /* 0x000000099a097209 */ /* 0x000fe20007810000 */
[----:B------:R-:W-:Y:S01]  /*2eb0*/  ULDC UR6, c[0x0][0x988] ;  /* 0x0002620000067ab9 */ /* 0x000fe20000000800 */
[----:B------:R-:W-:Y:S01]  /*2ec0*/  P2R R105, PR, RZ, 0x1 ;  /* 0x00000001ff697803 */ /* 0x000fe20000000000 */
[----:B------:R-:W-:Y:S01]  /*2ed0*/  MUFU.TANH R10, R10 ;  /* 0x0000000a000a7308 */ /* 0x000fe20000002400 */
[----:B0-----:R-:W-:Y:S01]  /*2ee0*/  FSEL R24, R7, -INF , P1 ;  /* 0xff80000007187808 */ /* 0x001fe20000800000 */
[----:B-1----:R-:W-:Y:S01]  /*2ef0*/  FMUL.FTZ R74, R0, R85 ;  /* 0x00000055004a7220 */ /* 0x002fe20000410000 */
[----:B------:R-:W-:Y:S01]  /*2f00*/  ISETP.GT.AND P1, PT, R91, 0x21, PT ;  /* 0x000000215b00780c */ /* 0x000fe20003f24270 */
[----:B------:R-:W-:-:S02]  /*2f10*/  IMAD.U32 R7, RZ, RZ, UR6 ;  /* 0x00000006ff077e24 */ /* 0x000fc4000f8e00ff */
[C---:B------:R-:W-:Y:S01]  /*2f20*/  FMUL.FTZ R29, R0.reuse, R29 ;  /* 0x0000001d001d7220 */ /* 0x040fe20000410000 */
[C---:B------:R-:W-:Y:S01]  /*2f30*/  FMUL.FTZ R33, R0.reuse, R33 ;  /* 0x0000002100217220 */ /* 0x040fe20000410000 */
[----:B------:R-:W-:Y:S01]  /*2f40*/  FMUL.FTZ R37, R0, R37 ;  /* 0x0000002500257220 */ /* 0x000fe20000410000 */
[----:B------:R0:W1:Y:S01]  /*2f50*/  MUFU.TANH R89, R75 ;  /* 0x0000004b00597308 */ /* 0x0000620000002400 */
[----:B---3--:R-:W-:Y:S01]  /*2f60*/  FSEL R88, R88, -INF , P2 ;  /* 0xff80000058587808 */ /* 0x008fe20001000000 */
[C---:B------:R-:W-:Y:S01]  /*2f70*/  FMUL.FTZ R28, R0.reuse, R28 ;  /* 0x0000001c001c7220 */ /* 0x040fe20000410000 */
[C---:B------:R-:W-:Y:S01]  /*2f80*/  FMUL.FTZ R32, R0.reuse, R32 ;  /* 0x0000002000207220 */ /* 0x040fe20000410000 */
[----:B------:R-:W-:Y:S01]  /*2f90*/  FMUL.FTZ R36, R0, R36 ;  /* 0x0000002400247220 */ /* 0x000fe20000410000 */
[----:B------:R-:W-:Y:S01]  /*2fa0*/  FMNMX.FTZ R9, R88, R9, !PT ;  /* 0x0000000958097209 */ /* 0x000fe20007810000 */
[----:B------:R-:W-:Y:S02]  /*2fb0*/  UISETP.GE.AND UP0, UPT, UR50, 0xa1, UPT ;  /* 0x000000a13200788c */ /* 0x000fe4000bf06270 */
[----:B------:R-:W-:Y:S01]  /*2fc0*/  MUFU.TANH R11, R11 ;  /* 0x0000000b000b7308 */ /* 0x000fe20000002400 */
[----:B0-----:R-:W-:-:S07]  /*2fd0*/  FMUL.FTZ R75, R0, R84 ;  /* 0x00000054004b7220 */ /* 0x001fce0000410000 */
[----:B------:R-:W-:Y:S01]  /*2fe0*/  MUFU.TANH R78, R78 ;  /* 0x0000004e004e7308 */ /* 0x000fe20000002400 */
[----:B-1----:R-:W-:-:S04]  /*2ff0*/  FSEL R156, R89, -INF , P1 ;  /* 0xff800000599c7808 */ /* 0x002fc80000800000 */
[----:B------:R-:W-:-:S03]  /*3000*/  FMNMX.FTZ R9, R156, R9, !PT ;  /* 0x000000099c097209 */ /* 0x000fc60007810000 */
[----:B------:R-:W0:Y:S08]  /*3010*/  MUFU.TANH R12, R12 ;  /* 0x0000000c000c7308 */ /* 0x000e300000002400 */
[----:B------:R-:W-:Y:S08]  /*3020*/  MUFU.TANH R79, R79 ;  /* 0x0000004f004f7308 */ /* 0x000ff00000002400 */
[----:B------:R-:W-:Y:S01]  /*3030*/  MUFU.TANH R13, R13 ;  /* 0x0000000d000d7308 */ /* 0x000fe20000002400 */
[----:B0-----:R-:W-:-:S02]  /*3040*/  FSEL R12, R12, -INF , P4 ;  /* 0xff8000000c0c7808 */ /* 0x001fc40002000000 */
[----:B------:R-:W-:-:S05]  /*3050*/  ISETP.GT.AND P4, PT, R91, 0x30, PT ;  /* 0x000000305b00780c */ /* 0x000fca0003f84270 */
[----:B------:R-:W0:Y:S08]  /*3060*/  MUFU.TANH R82, R82 ;  /* 0x0000005200527308 */ /* 0x000e300000002400 */
[----:B------:R-:W-:Y:S08]  /*3070*/  MUFU.TANH R15, R15 ;  /* 0x0000000f000f7308 */ /* 0x000ff00000002400 */
[----:B------:R1:W-:Y:S01]  /*3080*/  MUFU.TANH R126, R26 ;  /* 0x0000001a007e7308 */ /* 0x0003e20000002400 */
[----:B0-----:R-:W-:-:S07]  /*3090*/  FSEL R162, R82, -INF , P4 ;  /* 0xff80000052a27808 */ /* 0x001fce0002000000 */
[----:B------:R-:W-:Y:S01]  /*30a0*/  MUFU.TANH R83, R83 ;  /* 0x0000005300537308 */ /* 0x000fe20000002400 */
[----:B-1----:R-:W-:Y:S02]  /*30b0*/  FSEL R26, R10, -INF , P6 ;  /* 0xff8000000a1a7808 */ /* 0x002fe40003000000 */
[----:B------:R-:W-:-:S04]  /*30c0*/  ISETP.GT.AND P6, PT, R91, 0x28, PT ;  /* 0x000000285b00780c */ /* 0x000fc80003fc4270 */
[----:B------:R-:W-:Y:S01]  /*30d0*/  FSEL R158, R78, -INF , P6 ;  /* 0xff8000004e9e7808 */ /* 0x000fe20003000000 */
[----:B------:R-:W0:Y:S03]  /*30e0*/  MUFU.TANH R14, R14 ;  /* 0x0000000e000e7308 */ /* 0x000e260000002400 */
[----:B------:R-:W-:-:S05]  /*30f0*/  FMNMX.FTZ R9, R158, R9, !PT ;  /* 0x000000099e097209 */ /* 0x000fca0007810000 */
[----:B------:R1:W-:Y:S08]  /*3100*/  MUFU.TANH R130, R30 ;  /* 0x0000001e00827308 */ /* 0x0003f00000002400 */
[----:B------:R-:W-:Y:S01]  /*3110*/  MUFU.TANH R86, R86 ;  /* 0x0000005600567308 */ /* 0x000fe20000002400 */
[----:B-1----:R-:W-:Y:S02]  /*3120*/  FSEL R30, R11, -INF , P5 ;  /* 0xff8000000b1e7808 */ /* 0x002fe40002800000 */
[----:B------:R-:W-:-:S02]  /*3130*/  ISETP.GT.AND P5, PT, R91, 0x29, PT ;  /* 0x000000295b00780c */ /* 0x000fc40003fa4270 */
[----:B0-----:R-:W-:Y:S02]  /*3140*/  FSEL R14, R14, -INF , P1 ;  /* 0xff8000000e0e7808 */ /* 0x001fe40000800000 */
[----:B------:R-:W-:Y:S01]  /*3150*/  FSEL R160, R79, -INF , P5 ;  /* 0xff8000004fa07808 */ /* 0x000fe20002800000 */
[----:B------:R-:W-:Y:S01]  /*3160*/  MUFU.TANH R21, R21 ;  /* 0x0000001500157308 */ /* 0x000fe20000002400 */
[----:B------:R-:W-:Y:S02]  /*3170*/  ISETP.GT.AND P1, PT, R91, 0x39, PT ;  /* 0x000000395b00780c */ /* 0x000fe40003f24270 */
[----:B------:R-:W-:-:S04]  /*3180*/  FMNMX.FTZ R9, R160, R9, !PT ;  /* 0x00000009a0097209 */ /* 0x000fc80007810000 */
[----:B------:R-:W-:Y:S01]  /*3190*/  FMNMX.FTZ R9, R162, R9, !PT ;  /* 0x00000009a2097209 */ /* 0x000fe20007810000 */
[----:B------:R-:W0:Y:S08]  /*31a0*/  MUFU.TANH R87, R87 ;  /* 0x0000005700577308 */ /* 0x000e300000002400 */
[----:B------:R-:W1:Y:S08]  /*31b0*/  MUFU.TANH R20, R20 ;  /* 0x0000001400147308 */ /* 0x000e700000002400 */
[----:B------:R2:W-:Y:S01]  /*31c0*/  MUFU.TANH R134, R34 ;  /* 0x0000002200867308 */ /* 0x0005e20000002400 */
[----:B0-----:R-:W-:-:S07]  /*31d0*/  FSEL R122, R87, -INF , P1 ;  /* 0xff800000577a7808 */ /* 0x001fce0000800000 */
[----:B------:R-:W-:Y:S01]  /*31e0*/  MUFU.TANH R58, R58 ;  /* 0x0000003a003a7308 */ /* 0x000fe20000002400 */
[----:B--2---:R-:W-:Y:S02]  /*31f0*/  FSEL R34, R13, -INF , P3 ;  /* 0xff8000000d227808 */ /* 0x004fe40001800000 */
[----:B------:R-:W-:Y:S02]  /*3200*/  ISETP.GT.AND P3, PT, R91, 0x31, PT ;  /* 0x000000315b00780c */ /* 0x000fe40003f64270 */
[----:B-1----:R-:W-:Y:S02]  /*3210*/  FSEL R20, R20, -INF , P5 ;  /* 0xff80000014147808 */ /* 0x002fe40002800000 */
[----:B------:R-:W-:Y:S01]  /*3220*/  FSEL R164, R83, -INF , P3 ;  /* 0xff80000053a47808 */ /* 0x000fe20001800000 */
[----:B------:R-:W-:Y:S01]  /*3230*/  MUFU.TANH R73, R73 ;  /* 0x0000004900497308 */ /* 0x000fe20000002400 */
[----:B------:R-:W-:Y:S02]  /*3240*/  ISETP.GT.AND P5, PT, R91, 0x41, PT ;  /* 0x000000415b00780c */ /* 0x000fe40003fa4270 */
[----:B------:R-:W-:-:S05]  /*3250*/  FMNMX.FTZ R9, R164, R9, !PT ;  /* 0x00000009a4097209 */ /* 0x000fca0007810000 */
[----:B------:R0:W-:Y:S08]  /*3260*/  MUFU.TANH R140, R38 ;  /* 0x00000026008c7308 */ /* 0x0001f00000002400 */
[----:B------:R-:W1:Y:S01]  /*3270*/  MUFU.TANH R59, R59 ;  /* 0x0000003b003b7308 */ /* 0x000e620000002400 */
[----:B0-----:R-:W-:Y:S02]  /*3280*/  FSEL R38, R15, -INF , P2 ;  /* 0xff8000000f267808 */ /* 0x001fe40001000000 */
[----:B------:R-:W-:-:S04]  /*3290*/  ISETP.GT.AND P2, PT, R91, 0x38, PT ;  /* 0x000000385b00780c */ /* 0x000fc80003f44270 */
[----:B------:R-:W-:Y:S01]  /*32a0*/  FSEL R166, R86, -INF , P2 ;  /* 0xff80000056a67808 */ /* 0x000fe20001000000 */
[----:B------:R-:W0:Y:S03]  /*32b0*/  MUFU.TANH R72, R72 ;  /* 0x0000004800487308 */ /* 0x000e260000002400 */
[----:B------:R-:W-:-:S04]  /*32c0*/  FMNMX.FTZ R9, R166, R9, !PT ;  /* 0x00000009a6097209 */ /* 0x000fc80007810000 */
[----:B------:R-:W-:Y:S01]  /*32d0*/  FMNMX.FTZ R9, R122, R9, !PT ;  /* 0x000000097a097209 */ /* 0x000fe20007810000 */
[----:B------:R-:W-:Y:S01]  /*32e0*/  MUFU.TANH R62, R62 ;  /* 0x0000003e003e7308 */ /* 0x000fe20000002400 */
[----:B-1----:R-:W-:-:S07]  /*32f0*/  FSEL R116, R59, -INF , P5 ;  /* 0xff8000003b747808 */ /* 0x002fce0002800000 */
[----:B------:R-:W-:Y:S01]  /*3300*/  MUFU.TANH R75, R75 ;  /* 0x0000004b004b7308 */ /* 0x000fe20000002400 */
[----:B0-----:R-:W-:Y:S02]  /*3310*/  FSEL R72, R72, -INF , P3 ;  /* 0xff80000048487808 */ /* 0x001fe40001800000 */
[----:B------:R-:W-:-:S05]  /*3320*/  ISETP.GT.AND P3, PT, R91, 0x49, PT ;  /* 0x000000495b00780c */ /* 0x000fca0003f64270 */
[----:B------:R0:W-:Y:S08]  /*3330*/  MUFU.TANH R61, R40 ;  /* 0x00000028003d7308 */ /* 0x0001f00000002400 */
[----:B------:R-:W1:Y:S01]  /*3340*/  MUFU.TANH R63, R63 ;  /* 0x0000003f003f7308 */ /* 0x000e620000002400 */
[----:B0-----:R-:W-:Y:S02]  /*3350*/  FSEL R40, R21, -INF , P6 ;  /* 0xff80000015287808 */ /* 0x001fe40003000000 */
[----:B------:R-:W-:-:S02]  /*3360*/  ISETP.GT.AND P6, PT, R91, 0x40, PT ;  /* 0x000000405b00780c */ /* 0x000fc40003fc4270 */
[----:B------:R-:W-:Y:S02]  /*3370*/  FMNMX.FTZ R21, R4, R5, !PT ;  /* 0x0000000504157209 */ /* 0x000fe40007810000 */
[----:B------:R-:W-:Y:S01]  /*3380*/  FSEL R118, R58, -INF , P6 ;  /* 0xff8000003a767808 */ /* 0x000fe20003000000 */
[----:B------:R-:W0:Y:S01]  /*3390*/  MUFU.TANH R74, R74 ;  /* 0x0000004a004a7308 */ /* 0x000e220000002400 */
[----:B------:R-:W-:Y:S02]  /*33a0*/  FMNMX.FTZ R21, R6, R21, !PT ;  /* 0x0000001506157209 */ /* 0x000fe40007810000 */
[----:B------:R-:W-:-:S04]  /*33b0*/  FMNMX.FTZ R9, R118, R9, !PT ;  /* 0x0000000976097209 */ /* 0x000fc80007810000 */
[----:B------:R-:W-:Y:S01]  /*33c0*/  FMNMX.FTZ R9, R116, R9, !PT ;  /* 0x0000000974097209 */ /* 0x000fe20007810000 */
[----:B------:R-:W-:Y:S01]  /*33d0*/  MUFU.TANH R66, R66 ;  /* 0x0000004200427308 */ /* 0x000fe20000002400 */
[----:B-1----:R-:W-:-:S07]  /*33e0*/  FSEL R120, R63, -INF , P3 ;  /* 0xff8000003f787808 */ /* 0x002fce0001800000 */
[----:B------:R-:W1:Y:S01]  /*33f0*/  MUFU.TANH R76, R76 ;  /* 0x0000004c004c7308 */ /* 0x000e620000002400 */
[----:B0-----:R-:W-:Y:S02]  /*3400*/  FSEL R74, R74, -INF , P1 ;  /* 0xff8000004a4a7808 */ /* 0x001fe40000800000 */
[----:B------:R-:W-:-:S05]  /*3410*/  ISETP.GT.AND P1, PT, R91, 0x51, PT ;  /* 0x000000515b00780c */ /* 0x000fca0003f24270 */
[----:B------:R0:W-:Y:S08]  /*3420*/  MUFU.TANH R100, R42 ;  /* 0x0000002a00647308 */ /* 0x0001f00000002400 */
[----:B------:R-:W2:Y:S01]  /*3430*/  MUFU.TANH R67, R67 ;  /* 0x0000004300437308 */ /* 0x000ea20000002400 */
[----:B0-----:R-:W-:Y:S02]  /*3440*/  FSEL R42, R73, -INF , P4 ;  /* 0xff800000492a7808 */ /* 0x001fe40002000000 */
[----:B------:R-:W-:-:S02]  /*3450*/  ISETP.GT.AND P4, PT, R91, 0x48, PT ;  /* 0x000000485b00780c */ /* 0x000fc40003f84270 */
[----:B-1----:R-:W-:Y:S02]  /*3460*/  FSEL R76, R76, -INF , P6 ;  /* 0xff8000004c4c7808 */ /* 0x002fe40003000000 */
[----:B------:R-:W-:Y:S01]  /*3470*/  FSEL R106, R62, -INF , P4 ;  /* 0xff8000003e6a7808 */ /* 0x000fe20002000000 */
[----:B------:R-:W0:Y:S01]  /*3480*/  MUFU.TANH R56, R56 ;  /* 0x0000003800387308 */ /* 0x000e220000002400 */
[----:B------:R-:W-:Y:S02]  /*3490*/  ISETP.GT.AND P6, PT, R91, 0x58, PT ;  /* 0x000000585b00780c */ /* 0x000fe40003fc4270 */
[----:B------:R-:W-:-:S04]  /*34a0*/  FMNMX.FTZ R9, R106, R9, !PT ;  /* 0x000000096a097209 */ /* 0x000fc80007810000 */
[----:B------:R-:W-:Y:S01]  /*34b0*/  FMNMX.FTZ R9, R120, R9, !PT ;  /* 0x0000000978097209 */ /* 0x000fe20007810000 */
[----:B------:R-:W1:Y:S01]  /*34c0*/  MUFU.TANH R70, R70 ;  /* 0x0000004600467308 */ /* 0x000e620000002400 */
[----:B--2---:R-:W-:-:S07]  /*34d0*/  FSEL R112, R67, -INF , P1 ;  /* 0xff80000043707808 */ /* 0x004fce0000800000 */
[----:B------:R-:W-:Y:S01]  /*34e0*/  MUFU.TANH R60, R60 ;  /* 0x0000003c003c7308 */ /* 0x000fe20000002400 */
[----:B0-----:R-:W-:Y:S02]  /*34f0*/  FSEL R56, R56, -INF , P5 ;  /* 0xff80000038387808 */ /* 0x001fe40002800000 */
[----:B------:R-:W-:-:S05]  /*3500*/  ISETP.GT.AND P5, PT, R91, 0x59, PT ;  /* 0x000000595b00780c */ /* 0x000fca0003fa4270 */
[----:B------:R0:W-:Y:S01]  /*3510*/  MUFU.TANH R77, R44 ;  /* 0x0000002c004d7308 */ /* 0x0001e20000002400 */
[----:B-1----:R-:W-:-:S07]  /*3520*/  FSEL R108, R70, -INF , P6 ;  /* 0xff800000466c7808 */ /* 0x002fce0003000000 */
        /* <DEDUP_REMOVED lines=8> */
[----:B-1----:R-:W-:Y:S02]  /*35b0*/  FSEL R104, R71, -INF , P5 ;  /* 0xff80000047687808 */ /* 0x002fe40002800000 */
[----:B------:R-:W-:-:S04]  /*35c0*/  FMNMX.FTZ R9, R108, R9, !PT ;  /* 0x000000096c097209 */ /* 0x000fc80007810000 */
[----:B------:R-:W-:Y:S01]  /*35d0*/  FMNMX.FTZ R9, R104, R9, !PT ;  /* 0x0000000968097209 */ /* 0x000fe20007810000 */
[----:B------:R-:W-:Y:S08]  /*35e0*/  MUFU.TANH R43, R43 ;  /* 0x0000002b002b7308 */ /* 0x000ff00000002400 */
[----:B------:R-:W-:Y:S08]  /*35f0*/  MUFU.TANH R65, R65 ;  /* 0x0000004100417308 */ /* 0x000ff00000002400 */
[----:B------:R1:W-:Y:S08]  /*3600*/  MUFU.TANH R80, R46 ;  /* 0x0000002e00507308 */ /* 0x0003f00000002400 */
[----:B------:R-:W-:Y:S01]  /*3610*/  MUFU.TANH R68, R68 ;  /* 0x0000004400447308 */ /* 0x000fe20000002400 */
[----:B-1----:R-:W-:-:S02]  /*3620*/  FSEL R46, R60, -INF , P4 ;  /* 0xff8000003c2e7808 */ /* 0x002fc40002000000 */
[----:B------:R-:W-:-:S04]  /*3630*/  ISETP.GT.AND P4, PT, R91, 0x60, PT ;  /* 0x000000605b00780c */ /* 0x000fc80003f84270 */
[----:B------:R-:W-:Y:S01]  /*3640*/  FSEL R100, R100, -INF , P4 ;  /* 0xff80000064647808 */ /* 0x000fe20002000000 */
[----:B------:R-:W-:Y:S01]  /*3650*/  MUFU.TANH R47, R47 ;  /* 0x0000002f002f7308 */ /* 0x000fe20000002400 */
[----:B------:R-:W-:Y:S02]  /*3660*/  FSEL R60, R61, -INF , P4 ;  /* 0xff8000003d3c7808 */ /* 0x000fe40002000000 */
[----:B------:R-:W-:Y:S02]  /*3670*/  FMNMX.FTZ R9, R100, R9, !PT ;  /* 0x0000000964097209 */ /* 0x000fe40007810000 */
[----:B------:R-:W-:-:S03]  /*3680*/  ISETP.GT.AND P4, PT, R91, 0x78, PT ;  /* 0x000000785b00780c */ /* 0x000fc60003f84270 */
[----:B------:R-:W1:Y:S08]  /*3690*/  MUFU.TANH R69, R69 ;  /* 0x0000004500457308 */ /* 0x000e700000002400 */
[----:B------:R0:W-:Y:S08]  /*36a0*/  MUFU.TANH R81, R48 ;  /* 0x0000003000517308 */ /* 0x0001f00000002400 */
[----:B------:R2:W-:Y:S01]  /*36b0*/  MUFU.TANH R84, R50 ;  /* 0x0000003200547308 */ /* 0x0005e20000002400 */
[----:B0-----:R-:W-:-:S02]  /*36c0*/  FSEL R48, R57, -INF , P3 ;  /* 0xff80000039307808 */ /* 0x001fc40001800000 */
[----:B------:R-:W-:Y:S02]  /*36d0*/  ISETP.GT.AND P3, PT, R91, 0x61, PT ;  /* 0x000000615b00780c */ /* 0x000fe40003f64270 */
[----:B-1----:R-:W-:Y:S02]  /*36e0*/  FSEL R58, R69, -INF , P5 ;  /* 0xff800000453a7808 */ /* 0x002fe40002800000 */
[----:B------:R-:W-:Y:S01]  /*36f0*/  FSEL R96, R43, -INF , P3 ;  /* 0xff8000002b607808 */ /* 0x000fe20001800000 */
[----:B------:R-:W0:Y:S01]  /*3700*/  MUFU.TANH R51, R51 ;  /* 0x0000003300337308 */ /* 0x000e220000002400 */
[----:B--2---:R-:W-:Y:S02]  /*3710*/  FSEL R50, R64, -INF , P2 ;  /* 0xff80000040327808 */ /* 0x004fe40001000000 */
[----:B------:R-:W-:Y:S02]  /*3720*/  ISETP.GT.AND P2, PT, R91, 0x68, PT ;  /* 0x000000685b00780c */ /* 0x000fe40003f44270 */
[----:B------:R-:W-:-:S02]  /*3730*/  FMNMX.FTZ R9, R96, R9, !PT ;  /* 0x0000000960097209 */ /* 0x000fc40007810000 */
[----:B------:R-:W-:Y:S01]  /*3740*/  FSEL R10, R80, -INF , P2 ;  /* 0xff800000500a7808 */ /* 0x000fe20001000000 */
[----:B------:R-:W1:Y:S01]  /*3750*/  MUFU.TANH R41, R41 ;  /* 0x0000002900297308 */ /* 0x000e620000002400 */
[----:B------:R-:W-:Y:S02]  /*3760*/  ISETP.GT.AND P5, PT, R91, 0x71, PT ;  /* 0x000000715b00780c */ /* 0x000fe40003fa4270 */
[----:B------:R-:W-:Y:S02]  /*3770*/  FMNMX.FTZ R9, R10, R9, !PT ;  /* 0x000000090a097209 */ /* 0x000fe40007810000 */
[----:B------:R-:W-:Y:S02]  /*3780*/  FSEL R64, R77, -INF , P2 ;  /* 0xff8000004d407808 */ /* 0x000fe40001000000 */
[----:B------:R-:W-:Y:S01]  /*3790*/  ISETP.GT.AND P2, PT, R91, 0x80, PT ;  /* 0x000000805b00780c */ /* 0x000fe20003f44270 */
[----:B------:R2:W-:Y:S01]  /*37a0*/  MUFU.TANH R85, R52 ;  /* 0x0000003400557308 */ /* 0x0005e20000002400 */
[----:B0-----:R-:W-:-:S02]  /*37b0*/  FSEL R102, R51, -INF , P5 ;  /* 0xff80000033667808 */ /* 0x001fc40002800000 */
[----:B------:R-:W-:Y:S02]  /*37c0*/  FSEL R126, R126, -INF , P2 ;  /* 0xff8000007e7e7808 */ /* 0x000fe40001000000 */
[----:B------:R-:W-:Y:S02]  /*37d0*/  FSEL R82, R90, -INF , P2 ;  /* 0xff8000005a527808 */ /* 0x000fe40001000000 */
[----:B------:R-:W-:Y:S01]  /*37e0*/  ISETP.GT.AND P2, PT, R91, 0x98, PT ;  /* 0x000000985b00780c */ /* 0x000fe20003f44270 */
[----:B------:R0:W3:Y:S01]  /*37f0*/  MUFU.TANH R110, R54 ;  /* 0x00000036006e7308 */ /* 0x0000e20000002400 */
[----:B--2---:R-:W-:Y:S02]  /*3800*/  FSEL R52, R65, -INF , P1 ;  /* 0xff80000041347808 */ /* 0x004fe40000800000 */
[----:B------:R-:W-:Y:S02]  /*3810*/  ISETP.GT.AND P1, PT, R91, 0x69, PT ;  /* 0x000000695b00780c */ /* 0x000fe40003f24270 */
[----:B-1----:R-:W-:-:S02]  /*3820*/  FSEL R62, R41, -INF , P3 ;  /* 0xff800000293e7808 */ /* 0x002fc40001800000 */
[----:B------:R-:W-:Y:S01]  /*3830*/  FSEL R94, R47, -INF , P1 ;  /* 0xff8000002f5e7808 */ /* 0x000fe20000800000 */
[----:B------:R-:W1:Y:S01]  /*3840*/  MUFU.TANH R55, R55 ;  /* 0x0000003700377308 */ /* 0x000e620000002400 */
[----:B0-----:R-:W-:Y:S02]  /*3850*/  FSEL R54, R68, -INF , P6 ;  /* 0xff80000044367808 */ /* 0x001fe40003000000 */
[C---:B------:R-:W-:Y:S02]  /*3860*/  ISETP.GT.AND P6, PT, R91.reuse, 0x70, PT ;  /* 0x000000705b00780c */ /* 0x040fe40003fc4270 */
[----:B------:R-:W-:Y:S02]  /*3870*/  FMNMX.FTZ R9, R94, R9, !PT ;  /* 0x000000095e097209 */ /* 0x000fe40007810000 */
[----:B------:R-:W-:Y:S01]  /*3880*/  FSEL R98, R84, -INF , P6 ;  /* 0xff80000054627808 */ /* 0x000fe20003000000 */
[----:B------:R-:W0:Y:S01]  /*3890*/  MUFU.TANH R45, R45 ;  /* 0x0000002d002d7308 */ /* 0x000e220000002400 */
[----:B------:R-:W-:-:S02]  /*38a0*/  ISETP.GT.AND P3, PT, R91, 0x79, PT ;  /* 0x000000795b00780c */ /* 0x000fc40003f64270 */
[----:B------:R-:W-:Y:S02]  /*38b0*/  FMNMX.FTZ R9, R98, R9, !PT ;  /* 0x0000000962097209 */ /* 0x000fe40007810000 */
[----:B---3--:R-:W-:Y:S02]  /*38c0*/  FSEL R110, R110, -INF , P4 ;  /* 0xff8000006e6e7808 */ /* 0x008fe40002000000 */
[----:B------:R-:W-:Y:S01]  /*38d0*/  FMNMX.FTZ R9, R102, R9, !PT ;  /* 0x0000000966097209 */ /* 0x000fe20007810000 */
[----:B------:R-:W2:Y:S01]  /*38e0*/  MUFU.TANH R27, R27 ;  /* 0x0000001b001b7308 */ /* 0x000ea20000002400 */
[----:B-1----:R-:W-:Y:S02]  /*38f0*/  FSEL R124, R55, -INF , P3 ;  /* 0xff800000377c7808 */ /* 0x002fe40001800000 */
[----:B------:R-:W-:Y:S02]  /*3900*/  FMNMX.FTZ R9, R110, R9, !PT ;  /* 0x000000096e097209 */ /* 0x000fe40007810000 */
[----:B------:R-:W-:-:S02]  /*3910*/  FSEL R68, R81, -INF , P6 ;  /* 0xff80000051447808 */ /* 0x000fc40003000000 */
[----:B------:R-:W-:Y:S01]  /*3920*/  FMNMX.FTZ R9, R124, R9, !PT ;  /* 0x000000097c097209 */ /* 0x000fe20007810000 */
[----:B------:R-:W1:Y:S01]  /*3930*/  MUFU.TANH R49, R49 ;  /* 0x0000003100317308 */ /* 0x000e620000002400 */
[----:B0-----:R-:W-:Y:S02]  /*3940*/  FSEL R66, R45, -INF , P1 ;  /* 0xff8000002d427808 */ /* 0x001fe40000800000 */
[C---:B------:R-:W-:Y:S02]  /*3950*/  ISETP.GT.AND P1, PT, R91.reuse, 0x81, PT ;  /* 0x000000815b00780c */ /* 0x040fe40003f24270 */
[----:B------:R-:W-:Y:S02]  /*3960*/  ISETP.GT.AND P6, PT, R91, 0x88, PT ;  /* 0x000000885b00780c */ /* 0x000fe40003fc4270 */
[----:B------:R-:W-:Y:S01]  /*3970*/  FMNMX.FTZ R9, R126, R9, !PT ;  /* 0x000000097e097209 */ /* 0x000fe20007810000 */
[----:B------:R-:W0:Y:S01]  /*3980*/  MUFU.TANH R31, R31 ;  /* 0x0000001f001f7308 */ /* 0x000e220000002400 */
[----:B--2---:R-:W-:-:S02]  /*3990*/  FSEL R128, R27, -INF , P1 ;  /* 0xff8000001b807808 */ /* 0x004fc40000800000 */
[----:B------:R-:W-:Y:S02]  /*39a0*/  FSEL R130, R130, -INF , P6 ;  /* 0xff80000082827808 */ /* 0x000fe40003000000 */
[----:B------:R-:W-:Y:S02]  /*39b0*/  FMNMX.FTZ R9, R128, R9, !PT ;  /* 0x0000000980097209 */ /* 0x000fe40007810000 */
[----:B------:R-:W-:Y:S01]  /*39c0*/  FSEL R78, R85, -INF , P4 ;  /* 0xff800000554e7808 */ /* 0x000fe20002000000 */
[----:B------:R-:W2:Y:S01]  /*39d0*/  MUFU.TANH R53, R53 ;  /* 0x0000003500357308 */ /* 0x000ea20000002400 */
[----:B-1----:R-:W-:Y:S02]  /*39e0*/  FSEL R70, R49, -INF , P5 ;  /* 0xff80000031467808 */ /* 0x002fe40002800000 */
[C---:B------:R-:W-:Y:S02]  /*39f0*/  ISETP.GT.AND P5, PT, R91.reuse, 0x89, PT ;  /* 0x000000895b00780c */ /* 0x040fe40003fa4270 */
[----:B------:R-:W-:-:S02]  /*3a00*/  ISETP.GT.AND P4, PT, R91, 0x90, PT ;  /* 0x000000905b00780c */ /* 0x000fc40003f84270 */
[----:B------:R-:W-:Y:S01]  /*3a10*/  FMNMX.FTZ R9, R130, R9, !PT ;  /* 0x0000000982097209 */ /* 0x000fe20007810000 */
[----:B------:R-:W1:Y:S01]  /*3a20*/  MUFU.TANH R35, R35 ;  /* 0x0000002300237308 */ /* 0x000e620000002400 */
[----:B0-----:R-:W-:Y:S02]  /*3a30*/  FSEL R132, R31, -INF , P5 ;  /* 0xff8000001f847808 */ /* 0x001fe40002800000 */
[----:B------:R-:W-:Y:S02]  /*3a40*/  FSEL R134, R134, -INF , P4 ;  /* 0xff80000086867808 */ /* 0x000fe40002000000 */
[----:B------:R-:W-:Y:S02]  /*3a50*/  FMNMX.FTZ R9, R132, R9, !PT ;  /* 0x0000000984097209 */ /* 0x000fe40007810000 */
[----:B------:R-:W-:Y:S01]  /*3a60*/  FSEL R140, R140, -INF , P2 ;  /* 0xff8000008c8c7808 */ /* 0x000fe20001000000 */
[----:B------:R-:W0:Y:S01]  /*3a70*/  MUFU.TANH R25, R25 ;  /* 0x0000001900197308 */ /* 0x000e220000002400 */
[----:B--2---:R-:W-:-:S02]  /*3a80*/  FSEL R80, R53, -INF , P3 ;  /* 0xff80000035507808 */ /* 0x004fc40001800000 */
[----:B------:R-:W-:Y:S02]  /*3a90*/  ISETP.GT.AND P3, PT, R91, 0x91, PT ;  /* 0x000000915b00780c */ /* 0x000fe40003f64270 */
[----:B------:R-:W-:-:S03]  /*3aa0*/  FMNMX.FTZ R9, R134, R9, !PT ;  /* 0x0000000986097209 */ /* 0x000fc60007810000 */
[----:B------:R-:W2:Y:S01]  /*3ab0*/  MUFU.TANH R39, R39 ;  /* 0x0000002700277308 */ /* 0x000ea20000002400 */
[----:B-1----:R-:W-:-:S04]  /*3ac0*/  FSEL R136, R35, -INF , P3 ;  /* 0xff80000023887808 */ /* 0x002fc80001800000 */
[----:B------:R-:W-:-:S03]  /*3ad0*/  FMNMX.FTZ R9, R136, R9, !PT ;  /* 0x0000000988097209 */ /* 0x000fc60007810000 */
[----:B------:R1:W-:Y:S01]  /*3ae0*/  MUFU.TANH R43, R29 ;  /* 0x0000001d002b7308 */ /* 0x0003e20000002400 */
[----:B0-----:R-:W-:Y:S02]  /*3af0*/  FSEL R84, R25, -INF , P1 ;  /* 0xff80000019547808 */ /* 0x001fe40000800000 */
[----:B------:R-:W-:Y:S02]  /*3b00*/  ISETP.GT.AND P1, PT, R91, 0x99, PT ;  /* 0x000000995b00780c */ /* 0x000fe40003f24270 */
[----:B------:R-:W-:Y:S02]  /*3b10*/  FMNMX.FTZ R9, R140, R9, !PT ;  /* 0x000000098c097209 */ /* 0x000fe40007810000 */
[----:B------:R-:W-:Y:S01]  /*3b20*/  FMNMX.FTZ R25, R24, R21, !PT ;  /* 0x0000001518197209 */ /* 0x000fe20007810000 */
[----:B------:R-:W-:Y:S01]  /*3b30*/  MUFU.TANH R47, R33 ;  /* 0x00000021002f7308 */ /* 0x000fe20000002400 */
[----:B--2---:R-:W-:Y:S02]  /*3b40*/  FSEL R138, R39, -INF , P1 ;  /* 0xff800000278a7808 */ /* 0x004fe40000800000 */
[----:B------:R-:W-:-:S02]  /*3b50*/  FMNMX.FTZ R25, R26, R25, !PT ;  /* 0x000000191a197209 */ /* 0x000fc40007810000 */
[----:B------:R-:W-:Y:S02]  /*3b60*/  FMNMX.FTZ R9, R138, R9, !PT ;  /* 0x000000098a097209 */ /* 0x000fe40007810000 */
[----:B------:R-:W-:Y:S01]  /*3b70*/  FMNMX.FTZ R25, R30, R25, !PT ;  /* 0x000000191e197209 */ /* 0x000fe20007810000 */
[----:B------:R-:W-:Y:S02]  /*3b80*/  MUFU.TANH R51, R37 ;  /* 0x0000002500337308 */ /* 0x000fe40000002400 */
[----:B------:R-:W0:Y:S01]  /*3b90*/  SHFL.BFLY PT, R8, R9, 0x2, 0x1f ;  /* 0x0c401f0009087f89 */ /* 0x000e2200000e0000 */
[----:B------:R-:W-:-:S04]  /*3ba0*/  FMNMX.FTZ R25, R12, R25, !PT ;  /* 0x000000190c197209 */ /* 0x000fc80007810000 */
[----:B------:R-:W-:Y:S01]  /*3bb0*/  FMNMX.FTZ R27, R34, R25, !PT ;  /* 0x00000019221b7209 */ /* 0x000fe20007810000 */
[----:B------:R-:W2:Y:S03]  /*3bc0*/  MUFU.TANH R41, R28 ;  /* 0x0000001c00297308 */ /* 0x000ea60000002400 */
[----:B------:R-:W-:-:S04]  /*3bd0*/  FMNMX.FTZ R27, R38, R27, !PT ;  /* 0x0000001b261b7209 */ /* 0x000fc80007810000 */
[----:B------:R-:W-:Y:S01]  /*3be0*/  FMNMX.FTZ R27, R14, R27, !PT ;  /* 0x0000001b0e1b7209 */ /* 0x000fe20007810000 */
[----:B------:R-:W-:Y:S03]  /*3bf0*/  MUFU.TANH R45, R32 ;  /* 0x00000020002d7308 */ /* 0x000fe60000002400 */
[----:B------:R-:W-:-:S05]  /*3c00*/  FMNMX.FTZ R27, R40, R27, !PT ;  /* 0x0000001b281b7209 */ /* 0x000fca0007810000 */
[----:B------:R-:W3:Y:S01]  /*3c10*/  MUFU.TANH R49, R36 ;  /* 0x0000002400317308 */ /* 0x000ee20000002400 */
[----:B0-----:R-:W-:-:S05]  /*3c20*/  FMNMX.FTZ R11, R9, R8, !PT ;  /* 0x00000008090b7209 */ /* 0x001fca0007810000 */
[----:B------:R-:W0:Y:S02]  /*3c30*/  SHFL.BFLY PT, R8, R11, 0x1, 0x1f ;  /* 0x0c201f000b087f89 */ /* 0x000e2400000e0000 */
[----:B0-----:R-:W-:-:S04]  /*3c40*/  FMNMX.FTZ R8, R11, R8, !PT ;  /* 0x000000080b087209 */ /* 0x001fc80007810000 */
[C---:B------:R-:W-:Y:S01]  /*3c50*/  FSETP.NEU.FTZ.AND P0, PT, R8.reuse, -INF , PT ;  /* 0xff8000000800780b */ /* 0x040fe20003f1d000 */
[----:B------:R-:W-:-:S05]  /*3c60*/  FFMA.FTZ R35, R8, R7, -8 ;  /* 0xc100000008237423 */ /* 0x000fca0000010007 */
[----:B------:R-:W-:Y:S02]  /*3c70*/  FSEL R35, R35, RZ, P0 ;  /* 0x000000ff23237208 */ /* 0x000fe40000000000 */
[----:B------:R-:W-:-:S03]  /*3c80*/  ISETP.NE.AND P0, PT, R105, RZ, PT ;  /* 0x000000ff6900720c */ /* 0x000fc60003f05270 */
[-CC-:B-1----:R-:W-:Y:S01]  /*3c90*/  FFMA.FTZ R29, R88, R7.reuse, -R35.reuse ;  /* 0x00000007581d7223 */ /* 0x182fe20000010823 */
[----:B------:R-:W-:-:S01]  /*3ca0*/  FFMA.FTZ R53, R106, R7, -R35 ;  /* 0x000000076a357223 */ /* 0x000fc20000010823 */
[-CC-:B------:R-:W-:Y:S01]  /*3cb0*/  FFMA.FTZ R55, R114, R7.reuse, -R35.reuse ;  /* 0x0000000772377223 */ /* 0x180fe20000010823 */
[----:B--2---:R-:W-:Y:S01]  /*3cc0*/  FSEL R114, R41, -INF , P6 ;  /* 0xff80000029727808 */ /* 0x004fe20003000000 */
[----:B------:R0:W-:Y:S01]  /*3cd0*/  MUFU.EX2 R21, R29 ;  /* 0x0000001d00157308 */ /* 0x0001e20000000800 */
[----:B------:R-:W-:-:S01]  /*3ce0*/  FFMA.FTZ R118, R118, R7, -R35 ;  /* 0x0000000776767223 */ /* 0x000fc20000010823 */
[-CC-:B------:R-:W-:Y:S01]  /*3cf0*/  FFMA.FTZ R57, R108, R7.reuse, -R35.reuse ;  /* 0x000000076c397223 */ /* 0x180fe20000010823 */
[----:B------:R-:W-:Y:S01]  /*3d00*/  FSEL R108, R43, -INF , P5 ;  /* 0xff8000002b6c7808 */ /* 0x000fe20002800000 */
[-CC-:B------:R-:W-:Y:S01]  /*3d10*/  FFMA.FTZ R28, R142, R7.reuse, -R35.reuse ;  /* 0x000000078e1c7223 */ /* 0x180fe20000010823 */
[----:B------:R-:W-:Y:S01]  /*3d20*/  FSEL R142, R47, -INF , P3 ;  /* 0xff8000002f8e7808 */ /* 0x000fe20001800000 */
[-CC-:B------:R-:W-:Y:S01]  /*3d30*/  FFMA.FTZ R41, R100, R7.reuse, -R35.reuse ;  /* 0x0000000764297223 */ /* 0x180fe20000010823 */
[----:B---3--:R-:W-:Y:S01]  /*3d40*/  FSEL R100, R49, -INF , P2 ;  /* 0xff80000031647808 */ /* 0x008fe20001000000 */
[--C-:B------:R-:W-:Y:S01]  /*3d50*/  FFMA.FTZ R11, R144, R7, -R35.reuse ;  /* 0x00000007900b7223 */ /* 0x100fe20000010823 */
[----:B0-----:R-:W-:Y:S01]  /*3d60*/  FMNMX.FTZ R29, R20, R27, !PT ;  /* 0x0000001b141d7209 */ /* 0x001fe20007810000 */
[-CC-:B------:R-:W-:Y:S01]  /*3d70*/  FFMA.FTZ R43, R10, R7.reuse, -R35.reuse ;  /* 0x000000070a2b7223 */ /* 0x180fe20000010823 */
[----:B------:R-:W-:Y:S01]  /*3d80*/  FSEL R144, R51, -INF , P1 ;  /* 0xff80000033907808 */ /* 0x000fe20000800000 */
[--C-:B------:R-:W-:Y:S01]  /*3d90*/  FFMA.FTZ R9, R92, R7, -R35.reuse ;  /* 0x000000075c097223 */ /* 0x100fe20000010823 */
[----:B------:R-:W-:Y:S01]  /*3da0*/  FMNMX.FTZ R29, R42, R29, !PT ;  /* 0x0000001d2a1d7209 */ /* 0x000fe20007810000 */
[----:B------:R-:W-:Y:S01]  /*3db0*/  MUFU.EX2 R28, R28 ;  /* 0x0000001c001c7308 */ /* 0x000fe20000000800 */
[----:B------:R-:W-:-:S01]  /*3dc0*/  FFMA.FTZ R32, R146, R7, -R35 ;  /* 0x0000000792207223 */ /* 0x000fc20000010823 */
[--C-:B------:R-:W-:Y:S01]  /*3dd0*/  FFMA.FTZ R13, R148, R7, -R35.reuse ;  /* 0x00000007940d7223 */ /* 0x100fe20000010823 */
[----:B------:R-:W-:Y:S01]  /*3de0*/  FMNMX.FTZ R29, R72, R29, !PT ;  /* 0x0000001d481d7209 */ /* 0x000fe20007810000 */
[-CC-:B------:R-:W-:Y:S01]  /*3df0*/  FFMA.FTZ R47, R110, R7.reuse, -R35.reuse ;  /* 0x000000076e2f7223 */ /* 0x180fe20000010823 */
[----:B------:R-:W-:-:S01]  /*3e00*/  FFMA.FTZ R110, R128, R7, -R35 ;  /* 0x00000007806e7223 */ /* 0x000fc20000010823 */
        /* <DEDUP_REMOVED lines=18> */
[----:B------:R-:W0:Y:S01]  /*3f30*/  MUFU.EX2 R32, R32 ;  /* 0x0000002000207308 */ /* 0x000e220000000800 */
[----:B------:R-:W-:-:S01]  /*3f40*/  FFMA.FTZ R122, R122, R7, -R35 ;  /* 0x000000077a7a7223 */ /* 0x000fc20000010823 */
[--C-:B------:R-:W-:Y:S01]  /*3f50*/  FFMA.FTZ R116, R116, R7, -R35.reuse ;  /* 0x0000000774747223 */ /* 0x100fe20000010823 */
[----:B------:R-:W-:Y:S01]  /*3f60*/  FMNMX.FTZ R33, R48, R31, !PT ;  /* 0x0000001f30217209 */ /* 0x000fe20007810000 */
[-CC-:B------:R-:W-:Y:S01]  /*3f70*/  FFMA.FTZ R112, R112, R7.reuse, -R35.reuse ;  /* 0x0000000770707223 */ /* 0x180fe20000010823 */
[----:B------:R-:W-:-:S01]  /*3f80*/  FFMA.FTZ R104, R104, R7, -R35 ;  /* 0x0000000768687223 */ /* 0x000fc20000010823 */
[--C-:B------:R-:W-:Y:S01]  /*3f90*/  FFMA.FTZ R96, R96, R7, -R35.reuse ;  /* 0x0000000760607223 */ /* 0x100fe20000010823 */
[----:B------:R-:W-:Y:S01]  /*3fa0*/  FMNMX.FTZ R33, R50, R33, !PT ;  /* 0x0000002132217209 */ /* 0x000fe20007810000 */
[----:B------:R1:W-:Y:S01]  /*3fb0*/  MUFU.EX2 R31, R118 ;  /* 0x00000076001f7308 */ /* 0x0003e20000000800 */
[----:B------:R-:W-:-:S01]  /*3fc0*/  FFMA.FTZ R94, R94, R7, -R35 ;  /* 0x000000075e5e7223 */ /* 0x000fc20000010823 */
[--C-:B------:R-:W-:Y:S01]  /*3fd0*/  FFMA.FTZ R51, R130, R7, -R35.reuse ;  /* 0x0000000782337223 */ /* 0x100fe20000010823 */
[----:B------:R-:W-:Y:S01]  /*3fe0*/  FMNMX.FTZ R33, R52, R33, !PT ;  /* 0x0000002134217209 */ /* 0x000fe20007810000 */
[-CC-:B------:R-:W-:Y:S01]  /*3ff0*/  FFMA.FTZ R120, R132, R7.reuse, -R35.reuse ;  /* 0x0000000784787223 */ /* 0x180fe20000010823 */
[----:B------:R-:W-:-:S02]  /*4000*/  FFMA.FTZ R126, R138, R7, -R35 ;  /* 0x000000078a7e7223 */ /* 0x000fc40000010823 */
[----:B------:R-:W-:Y:S01]  /*4010*/  FMNMX.FTZ R33, R54, R33, !PT ;  /* 0x0000002136217209 */ /* 0x000fe20007810000 */
[----:B------:R-:W-:Y:S01]  /*4020*/  MUFU.EX2 R13, R13 ;  /* 0x0000000d000d7308 */ /* 0x000fe20000000800 */
[----:B-1----:R-:W-:Y:S01]  /*4030*/  FSEL R118, R45, -INF , P4 ;  /* 0xff8000002d767808 */ /* 0x002fe20002000000 */
[--C-:B------:R-:W-:Y:S01]  /*4040*/  FFMA.FTZ R45, R98, R7, -R35.reuse ;  /* 0x00000007622d7223 */ /* 0x100fe20000010823 */
[----:B------:R-:W-:Y:S01]  /*4050*/  FMNMX.FTZ R37, R58, R33, !PT ;  /* 0x000000213a257209 */ /* 0x000fe20007810000 */
[-CC-:B------:R-:W-:Y:S01]  /*4060*/  FFMA.FTZ R98, R102, R7.reuse, -R35.reuse ;  /* 0x0000000766627223 */ /* 0x180fe20000010823 */
[----:B------:R-:W-:-:S01]  /*4070*/  FFMA.FTZ R102, R124, R7, -R35 ;  /* 0x000000077c667223 */ /* 0x000fc20000010823 */
[----:B------:R-:W-:Y:S01]  /*4080*/  FFMA.FTZ R124, R136, R7, -R35 ;  /* 0x00000007887c7223 */ /* 0x000fe20000010823 */
[----:B------:R-:W-:Y:S01]  /*4090*/  FMNMX.FTZ R37, R60, R37, !PT ;  /* 0x000000253c257209 */ /* 0x000fe20007810000 */
[----:B------:R1:W-:Y:S03]  /*40a0*/  MUFU.EX2 R33, R53 ;  /* 0x0000003500217308 */ /* 0x0003e60000000800 */
[----:B------:R-:W-:-:S04]  /*40b0*/  FMNMX.FTZ R37, R62, R37, !PT ;  /* 0x000000253e257209 */ /* 0x000fc80007810000 */
[----:B------:R-:W-:Y:S01]  /*40c0*/  FMNMX.FTZ R37, R64, R37, !PT ;  /* 0x0000002540257209 */ /* 0x000fe20007810000 */
[----:B------:R-:W-:Y:S03]  /*40d0*/  MUFU.EX2 R36, R36 ;  /* 0x0000002400247308 */ /* 0x000fe60000000800 */
[----:B------:R-:W-:-:S04]  /*40e0*/  FMNMX.FTZ R39, R66, R37, !PT ;  /* 0x0000002542277209 */ /* 0x000fc80007810000 */
[----:B------:R-:W-:Y:S01]  /*40f0*/  FMNMX.FTZ R39, R68, R39, !PT ;  /* 0x0000002744277209 */ /* 0x000fe20007810000 */
[----:B------:R2:W-:Y:S03]  /*4100*/  MUFU.EX2 R37, R55 ;  /* 0x0000003700257308 */ /* 0x0005e60000000800 */
[----:B------:R-:W-:-:S04]  /*4110*/  FMNMX.FTZ R39, R70, R39, !PT ;  /* 0x0000002746277209 */ /* 0x000fc80007810000 */
[----:B------:R-:W-:Y:S01]  /*4120*/  FMNMX.FTZ R39, R78, R39, !PT ;  /* 0x000000274e277209 */ /* 0x000fe20007810000 */
[----:B------:R-:W-:Y:S03]  /*4130*/  MUFU.EX2 R15, R15 ;  /* 0x0000000f000f7308 */ /* 0x000fe60000000800 */
[----:B-1----:R-:W-:-:S04]  /*4140*/  FMNMX.FTZ R53, R80, R39, !PT ;  /* 0x0000002750357209 */ /* 0x002fc80007810000 */
[----:B------:R-:W-:Y:S01]  /*4150*/  FMNMX.FTZ R53, R82, R53, !PT ;  /* 0x0000003552357209 */ /* 0x000fe20007810000 */
[----:B------:R1:W-:Y:S03]  /*4160*/  MUFU.EX2 R39, R57 ;  /* 0x0000003900277308 */ /* 0x0003e60000000800 */
[----:B------:R-:W-:-:S04]  /*4170*/  FMNMX.FTZ R53, R84, R53, !PT ;  /* 0x0000003554357209 */ /* 0x000fc80007810000 */
[----:B------:R-:W-:Y:S01]  /*4180*/  FMNMX.FTZ R53, R114, R53, !PT ;  /* 0x0000003572357209 */ /* 0x000fe20007810000 */
[----:B------:R-:W-:Y:S03]  /*4190*/  MUFU.EX2 R86, R86 ;  /* 0x0000005600567308 */ /* 0x000fe60000000800 */
[----:B------:R-:W-:-:S04]  /*41a0*/  FMNMX.FTZ R53, R108, R53, !PT ;  /* 0x000000356c357209 */ /* 0x000fc80007810000 */
[----:B------:R-:W-:Y:S01]  /*41b0*/  FMNMX.FTZ R53, R118, R53, !PT ;  /* 0x0000003576357209 */ /* 0x000fe20007810000 */
[----:B------:R-:W-:Y:S03]  /*41c0*/  MUFU.EX2 R88, R88 ;  /* 0x0000005800587308 */ /* 0x000fe60000000800 */
[----:B------:R-:W-:-:S04]  /*41d0*/  FMNMX.FTZ R53, R142, R53, !PT ;  /* 0x000000358e357209 */ /* 0x000fc80007810000 */
[----:B------:R-:W-:Y:S01]  /*41e0*/  FMNMX.FTZ R53, R100, R53, !PT ;  /* 0x0000003564357209 */ /* 0x000fe20007810000 */
[----:B------:R-:W-:Y:S03]  /*41f0*/  MUFU.EX2 R25, R158 ;  /* 0x0000009e00197308 */ /* 0x000fe60000000800 */
[----:B------:R-:W-:-:S05]  /*4200*/  FMNMX.FTZ R53, R144, R53, !PT ;  /* 0x0000003590357209 */ /* 0x000fca0007810000 */
[----:B------:R-:W2:Y:S01]  /*4210*/  SHFL.BFLY PT, R10, R53, 0x2, 0x1f ;  /* 0x0c401f00350a7f89 */ /* 0x000ea200000e0000 */
[----:B------:R-:W-:Y:S08]  /*4220*/  MUFU.EX2 R90, R90 ;  /* 0x0000005a005a7308 */ /* 0x000ff00000000800 */
[----:B------:R-:W-:Y:S08]  /*4230*/  MUFU.EX2 R27, R162 ;  /* 0x000000a2001b7308 */ /* 0x000ff00000000800 */
[----:B------:R-:W-:Y:S01]  /*4240*/  MUFU.EX2 R92, R92 ;  /* 0x0000005c005c7308 */ /* 0x000fe20000000800 */
[----:B--2---:R-:W-:Y:S01]  /*4250*/  FMNMX.FTZ R55, R53, R10, !PT ;  /* 0x0000000a35377209 */ /* 0x004fe20007810000 */
[----:B------:R-:W-:-:S06]  /*4260*/  FFMA.FTZ R53, R134, R7, -R35 ;  /* 0x0000000786357223 */ /* 0x000fcc0000010823 */
[----:B------:R-:W-:Y:S01]  /*4270*/  MUFU.EX2 R29, R166 ;  /* 0x000000a6001d7308 */ /* 0x000fe20000000800 */
[----:B------:R-:W2:Y:S07]  /*4280*/  SHFL.BFLY PT, R10, R55, 0x1, 0x1f ;  /* 0x0c201f00370a7f89 */ /* 0x000eae00000e0000 */
[----:B------:R-:W-:Y:S08]  /*4290*/  MUFU.EX2 R122, R122 ;  /* 0x0000007a007a7308 */ /* 0x000ff00000000800 */
[----:B------:R-:W-:Y:S08]  /*42a0*/  MUFU.EX2 R116, R116 ;  /* 0x0000007400747308 */ /* 0x000ff00000000800 */
[----:B------:R-:W-:Y:S01]  /*42b0*/  MUFU.EX2 R106, R106 ;  /* 0x0000006a006a7308 */ /* 0x000fe20000000800 */
[----:B--2---:R-:W-:Y:S01]  /*42c0*/  FMNMX.FTZ R10, R55, R10, !PT ;  /* 0x0000000a370a7209 */ /* 0x004fe20007810000 */
[----:B------:R-:W-:-:S03]  /*42d0*/  FFMA.FTZ R55, R140, R7, -R35 ;  /* 0x000000078c377223 */ /* 0x000fc60000010823 */
[C---:B------:R-:W-:Y:S01]  /*42e0*/  FSETP.NEU.FTZ.AND P1, PT, R10.reuse, -INF , PT ;  /* 0xff8000000a00780b */ /* 0x040fe20003f3d000 */
[----:B-1----:R-:W-:-:S02]  /*42f0*/  FFMA.FTZ R57, R10, R7, -8 ;  /* 0xc10000000a397423 */ /* 0x002fc40000010007 */
[----:B------:R-:W-:Y:S03]  /*4300*/  MUFU.EX2 R112, R112 ;  /* 0x0000007000707308 */ /* 0x000fe60000000800 */
[----:B------:R-:W-:Y:S02]  /*4310*/  FSEL R65, R57, RZ, P1 ;  /* 0x000000ff39417208 */ /* 0x000fe40000800000 */
[----:B------:R-:W-:-:S03]  /*4320*/  ISETP.NE.AND P1, PT, R2, RZ, PT ;  /* 0x000000ff0200720c */ /* 0x000fc60003f25270 */
        /* <DEDUP_REMOVED lines=17> */
[----:B------:R-:W-:-:S01]  /*4440*/  FFMA.FTZ R46, R46, R7, -R65 ;  /* 0x000000072e2e7223 */ /* 0x000fc20000010841 */
[--C-:B------:R-:W-:Y:S01]  /*4450*/  FFMA.FTZ R48, R48, R7, -R65.reuse ;  /* 0x0000000730307223 */ /* 0x100fe20000010841 */
[----:B0-----:R-:W-:Y:S01]  /*4460*/  F2FP.SATFINITE.E4M3.F32.PACK_AB_MERGE_C R38, R32, R11, RZ ;  /* 0x0000000b2026723e */ /* 0x001fe200048070ff */
[-CC-:B------:R-:W-:Y:S01]  /*4470*/  FFMA.FTZ R63, R52, R7.reuse, -R65.reuse ;  /* 0x00000007343f7223 */ /* 0x180fe20000010841 */
[----:B------:R-:W-:-:S01]  /*4480*/  FFMA.FTZ R54, R54, R7, -R65 ;  /* 0x0000000736367223 */ /* 0x000fc20000010841 */
[-CC-:B------:R-:W-:Y:S01]  /*4490*/  FFMA.FTZ R58, R58, R7.reuse, -R65.reuse ;  /* 0x000000073a3a7223 */ /* 0x180fe20000010841 */
[----:B------:R-:W-:Y:S01]  /*44a0*/  @P1 VIADD R3, R3, 0x29840 ;  /* 0x0002984003031836 */ /* 0x000fe20000000000 */
[----:B------:R0:W2:Y:S01]  /*44b0*/  MUFU.EX2 R67, R57 ;  /* 0x0000003900437308 */ /* 0x0000a20000000800 */
[----:B------:R-:W-:-:S01]  /*44c0*/  FFMA.FTZ R60, R60, R7, -R65 ;  /* 0x000000073c3c7223 */ /* 0x000fc20000010841 */
[-CC-:B------:R-:W-:Y:S01]  /*44d0*/  FFMA.FTZ R62, R62, R7.reuse, -R65.reuse ;  /* 0x000000073e3e7223 */ /* 0x180fe20000010841 */
[----:B------:R-:W-:-:S01]  /*44e0*/  FFMA.FTZ R64, R64, R7, -R65 ;  /* 0x0000000740407223 */ /* 0x000fc20000010841 */
[----:B------:R-:W-:Y:S01]  /*44f0*/  @P1 PRMT R3, R16, 0x654, R3 ;  /* 0x0000065410031816 */ /* 0x000fe20000000003 */
[----:B------:R-:W-:-:S01]  /*4500*/  FFMA.FTZ R66, R66, R7, -R65 ;  /* 0x0000000742427223 */ /* 0x000fc20000010841 */
[----:B------:R-:W-:Y:S01]  /*4510*/  FFMA.FTZ R68, R68, R7, -R65 ;  /* 0x0000000744447223 */ /* 0x000fe20000010841 */
[----:B------:R-:W-:Y:S01]  /*4520*/  F2FP.SATFINITE.E4M3.F32.PACK_AB_MERGE_C R173, R28, R9, R38 ;  /* 0x000000091cad723e */ /* 0x000fe20004807026 */
[----:B------:R3:W4:Y:S01]  /*4530*/  MUFU.EX2 R128, R24 ;  /* 0x0000001800807308 */ /* 0x0007220000000800 */
[----:B-1----:R-:W-:-:S01]  /*4540*/  FADD.FTZ R30, R4, R5 ;  /* 0x00000005041e7221 */ /* 0x002fc20000010000 */
[-CC-:B0-----:R-:W-:Y:S01]  /*4550*/  FFMA.FTZ R57, R14, R7.reuse, -R65.reuse ;  /* 0x000000070e397223 */ /* 0x181fe20000010841 */
[----:B------:R-:W-:-:S01]  /*4560*/  FFMA.FTZ R14, R42, R7, -R65 ;  /* 0x000000072a0e7223 */ /* 0x000fc20000010841 */
[----:B------:R0:W-:Y:S01]  /*4570*/  @P1 SYNCS.ARRIVE.TRANS64.RED.A1T0 RZ, [R3+URZ], RZ ;  /* 0x000000ff03ff19a7 */ /* 0x0001e2000810043f */
[----:B------:R-:W-:-:S01]  /*4580*/  FFMA.FTZ R70, R70, R7, -R65 ;  /* 0x0000000746467223 */ /* 0x000fc20000010841 */
[-CC-:B------:R-:W-:Y:S01]  /*4590*/  FFMA.FTZ R78, R78, R7.reuse, -R65.reuse ;  /* 0x000000074e4e7223 */ /* 0x180fe20000010841 */
[----:B------:R-:W-:-:S01]  /*45a0*/  FFMA.FTZ R80, R80, R7, -R65 ;  /* 0x0000000750507223 */ /* 0x000fc20000010841 */
[----:B------:R-:W1:Y:S01]  /*45b0*/  MUFU.EX2 R6, R6 ;  /* 0x0000000600067308 */ /* 0x000e620000000800 */
[----:B--2---:R-:W-:-:S01]  /*45c0*/  FADD.FTZ R79, R67, R30 ;  /* 0x0000001e434f7221 */ /* 0x004fc20000010000 */
[-CC-:B---3--:R-:W-:Y:S01]  /*45d0*/  FFMA.FTZ R24, R20, R7.reuse, -R65.reuse ;  /* 0x0000000714187223 */ /* 0x188fe20000010841 */
[----:B------:R-:W-:-:S01]  /*45e0*/  FFMA.FTZ R20, R76, R7, -R65 ;  /* 0x000000074c147223 */ /* 0x000fc20000010841 */
[-CC-:B------:R-:W-:Y:S01]  /*45f0*/  FFMA.FTZ R82, R82, R7.reuse, -R65.reuse ;  /* 0x0000000752527223 */ /* 0x180fe20000010841 */
[----:B------:R-:W-:-:S01]  /*4600*/  FFMA.FTZ R84, R84, R7, -R65 ;  /* 0x0000000754547223 */ /* 0x000fc20000010841 */
[-CC-:B------:R-:W-:Y:S01]  /*4610*/  FFMA.FTZ R114, R114, R7.reuse, -R65.reuse ;  /* 0x0000000772727223 */ /* 0x180fe20000010841 */
[----:B------:R-:W-:-:S01]  /*4620*/  FFMA.FTZ R108, R108, R7, -R65 ;  /* 0x000000076c6c7223 */ /* 0x000fc20000010841 */
[----:B------:R2:W-:Y:S01]  /*4630*/  MUFU.EX2 R69, R34 ;  /* 0x0000002200457308 */ /* 0x0005e20000000800 */
[----:B----4-:R-:W-:-:S01]  /*4640*/  FADD.FTZ R79, R128, R79 ;  /* 0x0000004f804f7221 */ /* 0x010fc20000010000 */
[--C-:B------:R-:W-:Y:S01]  /*4650*/  FFMA.FTZ R118, R118, R7, -R65.reuse ;  /* 0x0000000776767223 */ /* 0x100fe20000010841 */
[----:B------:R-:W-:Y:S01]  /*4660*/  F2FP.SATFINITE.E4M3.F32.PACK_AB_MERGE_C R67, R128, R67, RZ ;  /* 0x000000438043723e */ /* 0x000fe200048070ff */
[-CC-:B------:R-:W-:Y:S01]  /*4670*/  FFMA.FTZ R142, R142, R7.reuse, -R65.reuse ;  /* 0x000000078e8e7223 */ /* 0x180fe20000010841 */
[----:B------:R-:W-:-:S01]  /*4680*/  FFMA.FTZ R100, R100, R7, -R65 ;  /* 0x0000000764647223 */ /* 0x000fc20000010841 */
[----:B------:R-:W-:-:S02]  /*4690*/  PLOP3.LUT P1, PT, PT, PT, UP0, 0x80, 0x0 ;  /* 0x000000000000781c */ /* 0x000fc40003f2f008 */
[----:B------:R-:W3:Y:S01]  /*46a0*/  MUFU.EX2 R35, R35 ;  /* 0x0000002300237308 */ /* 0x000ee20000000800 */
[----:B--2---:R-:W-:-:S01]  /*46b0*/  FADD.FTZ R34, R9, R28 ;  /* 0x0000001c09227221 */ /* 0x004fc20000010000 */
[----:B------:R-:W-:-:S03]  /*46c0*/  F2FP.SATFINITE.E4M3.F32.PACK_AB_MERGE_C R172, R5, R4, R67 ;  /* 0x0000000405ac723e */ /* 0x000fc60004807043 */
[----:B------:R-:W-:-:S03]  /*46d0*/  FADD.FTZ R81, R11, R34 ;  /* 0x000000220b517221 */ /* 0x000fc60000010000 */
[----:B------:R-:W2:Y:S01]  /*46e0*/  MUFU.EX2 R26, R26 ;  /* 0x0000001a001a7308 */ /* 0x000ea20000000800 */
[----:B------:R-:W-:-:S04]  /*46f0*/  FADD.FTZ R30, R32, R81 ;  /* 0x00000051201e7221 */ /* 0x000fc80000010000 */
[----:B------:R-:W-:Y:S01]  /*4700*/  FADD.FTZ R81, R13, R30 ;  /* 0x0000001e0d517221 */ /* 0x000fe20000010000 */
[----:B-1----:R-:W-:-:S02]  /*4710*/  FADD.FTZ R30, R6, R79 ;  /* 0x0000004f061e7221 */ /* 0x002fc40000010000 */
[----:B------:R-:W1:Y:S01]  /*4720*/  MUFU.EX2 R12, R12 ;  /* 0x0000000c000c7308 */ /* 0x000e620000000800 */
[----:B------:R-:W-:-:S01]  /*4730*/  FADD.FTZ R34, R36, R81 ;  /* 0x0000005124227221 */ /* 0x000fc20000010000 */
[----:B---3--:R-:W-:-:S03]  /*4740*/  FADD.FTZ R79, R35, R30 ;  /* 0x0000001e234f7221 */ /* 0x008fc60000010000 */
[----:B------:R-:W-:-:S03]  /*4750*/  FADD.FTZ R81, R15, R34 ;  /* 0x000000220f517221 */ /* 0x000fc60000010000 */
[----:B------:R-:W3:Y:S01]  /*4760*/  MUFU.EX2 R57, R57 ;  /* 0x0000003900397308 */ /* 0x000ee20000000800 */
[----:B--2---:R-:W-:-:S01]  /*4770*/  FADD.FTZ R30, R26, R79 ;  /* 0x0000004f1a1e7221 */ /* 0x004fc20000010000 */
[C---:B------:R-:W-:Y:S01]  /*4780*/  FADD.FTZ R34, R86.reuse, R81 ;  /* 0x0000005156227221 */ /* 0x040fe20000010000 */
[----:B------:R-:W-:Y:S02]  /*4790*/  F2FP.SATFINITE.E4M3.F32.PACK_AB_MERGE_C R86, R86, R15, RZ ;  /* 0x0000000f5656723e */ /* 0x000fe400048070ff */
[----:B------:R-:W-:Y:S01]  /*47a0*/  FADD.FTZ R79, R69, R30 ;  /* 0x0000001e454f7221 */ /* 0x000fe20000010000 */
[----:B------:R-:W-:-:S01]  /*47b0*/  FADD.FTZ R81, R21, R34 ;  /* 0x0000002215517221 */ /* 0x000fc20000010000 */
[----:B------:R-:W-:Y:S01]  /*47c0*/  F2FP.SATFINITE.E4M3.F32.PACK_AB_MERGE_C R69, R69, R26, RZ ;  /* 0x0000001a4545723e */ /* 0x000fe200048070ff */
[----:B------:R-:W2:Y:S01]  /*47d0*/  MUFU.EX2 R40, R40 ;  /* 0x0000002800287308 */ /* 0x000ea20000000800 */
[----:B-1----:R-:W-:-:S01]  /*47e0*/  FADD.FTZ R30, R12, R79 ;  /* 0x0000004f0c1e7221 */ /* 0x002fc20000010000 */
[----:B------:R-:W-:Y:S01]  /*47f0*/  FADD.FTZ R34, R88, R81 ;  /* 0x0000005158227221 */ /* 0x000fe20000010000 */
[----:B------:R-:W-:-:S02]  /*4800*/  F2FP.SATFINITE.E4M3.F32.PACK_AB_MERGE_C R175, R36, R13, R86 ;  /* 0x0000000d24af723e */ /* 0x000fc40004807056 */
[----:B------:R-:W-:Y:S02]  /*4810*/  CS2R R86, SRZ ;  /* 0x0000000000567805 */ /* 0x000fe4000001ff00 */
[----:B------:R-:W-:Y:S01]  /*4820*/  F2FP.SATFINITE.E4M3.F32.PACK_AB_MERGE_C R174, R35, R6, R69 ;  /* 0x0000000623ae723e */ /* 0x000fe20004807045 */
[----:B------:R-:W-:Y:S01]  /*4830*/  FADD.FTZ R83, R25, R34 ;  /* 0x0000002219537221 */ /* 0x000fe20000010000 */
[----:B------:R1:W4:Y:S01]  /*4840*/  MUFU.EX2 R71, R24 ;  /* 0x0000001800477308 */ /* 0x0003220000000800 */
[----:B---3--:R-:W-:-:S02]  /*4850*/  FADD.FTZ R81, R57, R30 ;  /* 0x0000001e39517221 */ /* 0x008fc40000010000 */
[C---:B------:R-:W-:Y:S01]  /*4860*/  FADD.FTZ R34, R90.reuse, R83 ;  /* 0x000000535a227221 */ /* 0x040fe20000010000 */
[----:B------:R-:W-:-:S03]  /*4870*/  F2FP.SATFINITE.E4M3.F32.PACK_AB_MERGE_C R90, R90, R25, RZ ;  /* 0x000000195a5a723e */ /* 0x000fc600048070ff */
[----:B------:R-:W-:Y:S01]  /*4880*/  FADD.FTZ R83, R27, R34 ;  /* 0x000000221b537221 */ /* 0x000fe20000010000 */
[----:B------:R-:W-:Y:S01]  /*4890*/  F2FP.SATFINITE.E4M3.F32.PACK_AB_MERGE_C R177, R88, R21, R90 ;  /* 0x0000001558b1723e */ /* 0x000fe2000480705a */
[----:B------:R-:W3:Y:S01]  /*48a0*/  MUFU.EX2 R14, R14 ;  /* 0x0000000e000e7308 */ /* 0x000ee20000000800 */
[----:B--2---:R-:W-:-:S01]  /*48b0*/  FADD.FTZ R30, R40, R81 ;  /* 0x00000051281e7221 */ /* 0x004fc20000010000 */
[----:B------:R-:W-:Y:S01]  /*48c0*/  FADD.FTZ R34, R92, R83 ;  /* 0x000000535c227221 */ /* 0x000fe20000010000 */
[----:B-1----:R-:W-:-:S01]  /*48d0*/  FFMA.FTZ R24, R50, R7, -R65 ;  /* 0x0000000732187223 */ /* 0x002fc20000010841 */
[----:B------:R-:W-:Y:S02]  /*48e0*/  FFMA.FTZ R65, R144, R7, -R65 ;  /* 0x0000000790417223 */ /* 0x000fe40000010841 */
[----:B------:R-:W-:-:S02]  /*48f0*/  FADD.FTZ R85, R29, R34 ;  /* 0x000000221d557221 */ /* 0x000fc40000010000 */
[----:B------:R-:W1:Y:S01]  /*4900*/  MUFU.EX2 R59, R59 ;  /* 0x0000003b003b7308 */ /* 0x000e620000000800 */
[----:B----4-:R-:W-:-:S01]  /*4910*/  FADD.FTZ R81, R71, R30 ;  /* 0x0000001e47517221 */ /* 0x010fc20000010000 */
[C---:B------:R-:W-:Y:S01]  /*4920*/  FADD.FTZ R34, R122.reuse, R85 ;  /* 0x000000557a227221 */ /* 0x040fe20000010000 */
[----:B------:R-:W-:-:S02]  /*4930*/  F2FP.SATFINITE.E4M3.F32.PACK_AB_MERGE_C R122, R122, R29, RZ ;  /* 0x0000001d7a7a723e */ /* 0x000fc400048070ff */
[----:B------:R-:W-:Y:S02]  /*4940*/  F2FP.SATFINITE.E4M3.F32.PACK_AB_MERGE_C R40, R71, R40, RZ ;  /* 0x000000284728723e */ /* 0x000fe400048070ff */
[----:B------:R-:W-:Y:S01]  /*4950*/  F2FP.SATFINITE.E4M3.F32.PACK_AB_MERGE_C R179, R92, R27, R122 ;  /* 0x0000001b5cb3723e */ /* 0x000fe2000480707a */
[----:B------:R-:W2:Y:S01]  /*4960*/  MUFU.EX2 R44, R44 ;  /* 0x0000002c002c7308 */ /* 0x000ea20000000800 */
[----:B---3--:R-:W-:-:S01]  /*4970*/  FADD.FTZ R30, R14, R81 ;  /* 0x000000510e1e7221 */ /* 0x008fc20000010000 */
[----:B------:R-:W-:Y:S02]  /*4980*/  F2FP.SATFINITE.E4M3.F32.PACK_AB_MERGE_C R176, R57, R12, R40 ;  /* 0x0000000c39b0723e */ /* 0x000fe40004807028 */
[----:B------:R-:W-:-:S04]  /*4990*/  CS2R R56, SRZ ;  /* 0x0000000000387805 */ /* 0x000fc8000001ff00 */
[----:B------:R-:W3:Y:S01]  /*49a0*/  MUFU.EX2 R73, R74 ;  /* 0x0000004a00497308 */ /* 0x000ee20000000800 */
[----:B-1----:R-:W-:-:S07]  /*49b0*/  FADD.FTZ R83, R59, R30 ;  /* 0x0000001e3b537221 */ /* 0x002fce0000010000 */
[----:B------:R-:W1:Y:S01]  /*49c0*/  MUFU.EX2 R20, R20 ;  /* 0x0000001400147308 */ /* 0x000e620000000800 */
[----:B--2---:R-:W-:-:S01]  /*49d0*/  FADD.FTZ R30, R44, R83 ;  /* 0x000000532c1e7221 */ /* 0x004fc20000010000 */
[----:B------:R-:W-:Y:S01]  /*49e0*/  FADD.FTZ R83, R31, R34 ;  /* 0x000000221f537221 */ /* 0x000fe20000010000 */
[----:B------:R-:W-:-:S03]  /*49f0*/  CS2R R34, SRZ ;  /* 0x0000000000227805 */ /* 0x000fc6000001ff00 */
[----:B------:R-:W-:Y:S02]  /*4a00*/  FADD.FTZ R32, R116, R83 ;  /* 0x0000005374207221 */ /* 0x000fe40000010000 */
[----:B------:R-:W2:Y:S01]  /*4a10*/  MUFU.EX2 R61, R61 ;  /* 0x0000003d003d7308 */ /* 0x000ea20000000800 */
[----:B---3--:R-:W-:-:S01]  /*4a20*/  FADD.FTZ R11, R73, R30 ;  /* 0x0000001e490b7221 */ /* 0x008fc20000010000 */
[----:B------:R-:W-:Y:S01]  /*4a30*/  FADD.FTZ R25, R33, R32 ;  /* 0x0000002021197221 */ /* 0x000fe20000010000 */
[C---:B------:R-:W-:Y:S02]  /*4a40*/  F2FP.SATFINITE.E4M3.F32.PACK_AB_MERGE_C R33, R106.reuse, R33, RZ ;  /* 0x000000216a21723e */ /* 0x040fe400048070ff */
[----:B------:R-:W-:Y:S01]  /*4a50*/  F2FP.SATFINITE.E4M3.F32.PACK_AB_MERGE_C R44, R73, R44, RZ ;  /* 0x0000002c492c723e */ /* 0x000fe200048070ff */
[----:B------:R-:W-:-:S01]  /*4a60*/  FADD.FTZ R106, R106, R25 ;  /* 0x000000196a6a7221 */ /* 0x000fc20000010000 */
[----:B------:R-:W-:Y:S01]  /*4a70*/  F2FP.SATFINITE.E4M3.F32.PACK_AB_MERGE_C R181, R116, R31, R33 ;  /* 0x0000001f74b5723e */ /* 0x000fe20004807021 */
[----:B------:R-:W3:Y:S01]  /*4a80*/  MUFU.EX2 R46, R46 ;  /* 0x0000002e002e7308 */ /* 0x000ee20000000800 */
[----:B-1----:R-:W-:-:S01]  /*4a90*/  FADD.FTZ R30, R20, R11 ;  /* 0x0000000b141e7221 */ /* 0x002fc20000010000 */
[----:B------:R-:W-:Y:S01]  /*4aa0*/  FADD.FTZ R25, R37, R106 ;  /* 0x0000006a25197221 */ /* 0x000fe20000010000 */
[----:B------:R-:W-:-:S02]  /*4ab0*/  F2FP.SATFINITE.E4M3.F32.PACK_AB_MERGE_C R178, R59, R14, R44 ;  /* 0x0000000e3bb2723e */ /* 0x000fc4000480702c */
[----:B------:R-:W-:Y:S02]  /*4ac0*/  CS2R R72, SRZ ;  /* 0x0000000000487805 */ /* 0x000fe4000001ff00 */
[----:B------:R-:W-:Y:S01]  /*4ad0*/  CS2R R32, SRZ ;  /* 0x0000000000207805 */ /* 0x000fe2000001ff00 */
[----:B------:R-:W1:Y:S01]  /*4ae0*/  MUFU.EX2 R75, R48 ;  /* 0x00000030004b7308 */ /* 0x000e620000000800 */
[----:B--2---:R-:W-:-:S07]  /*4af0*/  FADD.FTZ R15, R61, R30 ;  /* 0x0000001e3d0f7221 */ /* 0x004fce0000010000 */
[----:B------:R-:W2:Y:S01]  /*4b00*/  MUFU.EX2 R24, R24 ;  /* 0x0000001800187308 */ /* 0x000ea20000000800 */
[----:B---3--:R-:W-:-:S07]  /*4b10*/  FADD.FTZ R30, R46, R15 ;  /* 0x0000000f2e1e7221 */ /* 0x008fce0000010000 */
[----:B------:R-:W3:Y:S01]  /*4b20*/  MUFU.EX2 R63, R63 ;  /* 0x0000003f003f7308 */ /* 0x000ee20000000800 */
[----:B-1----:R-:W-:-:S01]  /*4b30*/  FADD.FTZ R15, R75, R30 ;  /* 0x0000001e4b0f7221 */ /* 0x002fc20000010000 */
[----:B------:R-:W-:Y:S01]  /*4b40*/  FADD.FTZ R30, R112, R25 ;  /* 0x00000019701e7221 */ /* 0x000fe20000010000 */
[----:B------:R-:W-:Y:S02]  /*4b50*/  F2FP.SATFINITE.E4M3.F32.PACK_AB_MERGE_C R46, R75, R46, RZ ;  /* 0x0000002e4b2e723e */ /* 0x000fe400048070ff */
[----:B------:R-:W-:Y:S01]  /*4b60*/  CS2R R74, SRZ ;  /* 0x00000000004a7805 */ /* 0x000fe2000001ff00 */
[----:B------:R-:W-:-:S01]  /*4b70*/  FADD.FTZ R29, R39, R30 ;  /* 0x0000001e271d7221 */ /* 0x000fc20000010000 */
[----:B------:R-:W-:Y:S01]  /*4b80*/  F2FP.SATFINITE.E4M3.F32.PACK_AB_MERGE_C R39, R104, R39, RZ ;  /* 0x000000276827723e */ /* 0x000fe200048070ff */
[----:B------:R-:W1:Y:S01]  /*4b90*/  MUFU.EX2 R54, R54 ;  /* 0x0000003600367308 */ /* 0x000e620000000800 */
[----:B--2---:R-:W-:-:S01]  /*4ba0*/  FADD.FTZ R26, R24, R15 ;  /* 0x0000000f181a7221 */ /* 0x004fc20000010000 */
[----:B------:R-:W-:Y:S01]  /*4bb0*/  FADD.FTZ R104, R104, R29 ;  /* 0x0000001d68687221 */ /* 0x000fe20000010000 */
[----:B------:R-:W-:-:S02]  /*4bc0*/  F2FP.SATFINITE.E4M3.F32.PACK_AB_MERGE_C R183, R112, R37, R39 ;  /* 0x0000002570b7723e */ /* 0x000fc40004807027 */
[----:B------:R-:W-:Y:S02]  /*4bd0*/  CS2R R38, SRZ ;  /* 0x0000000000267805 */ /* 0x000fe4000001ff00 */
[----:B------:R-:W-:Y:S02]  /*4be0*/  F2FP.SATFINITE.E4M3.F32.PACK_AB_MERGE_C R180, R61, R20, R46 ;  /* 0x000000143db4723e */ /* 0x000fe4000480702e */
[----:B------:R-:W-:Y:S02]  /*4bf0*/  CS2R R36, SRZ ;  /* 0x0000000000247805 */ /* 0x000fe4000001ff00 */
[----:B------:R-:W-:Y:S01]  /*4c00*/  CS2R R30, SRZ ;  /* 0x00000000001e7805 */ /* 0x000fe2000001ff00 */
[----:B------:R2:W4:Y:S01]  /*4c10*/  MUFU.EX2 R77, R58 ;  /* 0x0000003a004d7308 */ /* 0x0005220000000800 */
[----:B---3--:R-:W-:-:S07]  /*4c20*/  FADD.FTZ R25, R63, R26 ;  /* 0x0000001a3f197221 */ /* 0x008fce0000010000 */
[----:B------:R-:W3:Y:S01]  /*4c30*/  MUFU.EX2 R41, R41 ;  /* 0x0000002900297308 */ /* 0x000ee20000000800 */
[----:B-1----:R-:W-:-:S01]  /*4c40*/  FADD.FTZ R26, R54, R25 ;  /* 0x00000019361a7221 */ /* 0x002fc20000010000 */
[----:B--2---:R-:W-:-:S06]  /*4c50*/  CS2R R58, SRZ ;  /* 0x00000000003a7805 */ /* 0x004fcc000001ff00 */
[----:B------:R-:W1:Y:S01]  /*4c60*/  MUFU.EX2 R60, R60 ;  /* 0x0000003c003c7308 */ /* 0x000e620000000800 */
[C---:B----4-:R-:W-:Y:S01]  /*4c70*/  F2FP.SATFINITE.E4M3.F32.PACK_AB_MERGE_C R54, R77.reuse, R54, RZ ;  /* 0x000000364d36723e */ /* 0x050fe200048070ff */
[----:B------:R-:W-:-:S03]  /*4c80*/  FADD.FTZ R77, R77, R26 ;  /* 0x0000001a4d4d7221 */ /* 0x000fc60000010000 */
[----:B------:R-:W-:-:S03]  /*4c90*/  F2FP.SATFINITE.E4M3.F32.PACK_AB_MERGE_C R182, R63, R24, R54 ;  /* 0x000000183fb6723e */ /* 0x000fc60004807036 */
[----:B------:R-:W2:Y:S01]  /*4ca0*/  MUFU.EX2 R96, R96 ;  /* 0x0000006000607308 */ /* 0x000ea20000000800 */
[----:B---3--:R-:W-:-:S07]  /*4cb0*/  FADD.FTZ R9, R41, R104 ;  /* 0x0000006829097221 */ /* 0x008fce0000010000 */
[----:B0-----:R0:W3:Y:S01]  /*4cc0*/  MUFU.EX2 R3, R62 ;  /* 0x0000003e00037308 */ /* 0x0010e20000000800 */
[----:B-1----:R-:W-:-:S01]  /*4cd0*/  FADD.FTZ R26, R60, R77 ;  /* 0x0000004d3c1a7221 */ /* 0x002fc20000010000 */
[----:B------:R-:W-:-:S06]  /*4ce0*/  CS2R R76, SRZ ;  /* 0x00000000004c7805 */ /* 0x000fcc000001ff00 */
[----:B------:R-:W1:Y:S01]  /*4cf0*/  MUFU.EX2 R43, R43 ;  /* 0x0000002b002b7308 */ /* 0x000e620000000800 */
[----:B--2---:R-:W-:-:S01]  /*4d00*/  FADD.FTZ R28, R96, R9 ;  /* 0x00000009601c7221 */ /* 0x004fc20000010000 */
[----:B0-----:R-:W-:-:S06]  /*4d10*/  CS2R R62, SRZ ;  /* 0x00000000003e7805 */ /* 0x001fcc000001ff00 */
[----:B------:R-:W0:Y:S01]  /*4d20*/  MUFU.EX2 R64, R64 ;  /* 0x0000004000407308 */ /* 0x000e220000000800 */
[----:B---3--:R-:W-:-:S07]  /*4d30*/  FADD.FTZ R13, R3, R26 ;  /* 0x0000001a030d7221 */ /* 0x008fce0000010000 */
[----:B------:R-:W2:Y:S01]  /*4d40*/  MUFU.EX2 R94, R94 ;  /* 0x0000005e005e7308 */ /* 0x000ea20000000800 */
[----:B-1----:R-:W-:-:S07]  /*4d50*/  FADD.FTZ R21, R43, R28 ;  /* 0x0000001c2b157221 */ /* 0x002fce0000010000 */
[----:B------:R1:W3:Y:S01]  /*4d60*/  MUFU.EX2 R79, R66 ;  /* 0x00000042004f7308 */ /* 0x0002e20000000800 */
[----:B0-----:R-:W-:-:S07]  /*4d70*/  FADD.FTZ R26, R64, R13 ;  /* 0x0000000d401a7221 */ /* 0x001fce0000010000 */
[----:B------:R-:W0:Y:S01]  /*4d80*/  MUFU.EX2 R45, R45 ;  /* 0x0000002d002d7308 */ /* 0x000e220000000800 */
[C---:B--2---:R-:W-:Y:S01]  /*4d90*/  F2FP.SATFINITE.E4M3.F32.PACK_AB_MERGE_C R43, R94.reuse, R43, RZ ;  /* 0x0000002b5e2b723e */ /* 0x044fe200048070ff */
[----:B------:R-:W-:Y:S01]  /*4da0*/  FADD.FTZ R94, R94, R21 ;  /* 0x000000155e5e7221 */ /* 0x000fe20000010000 */
[----:B-1----:R-:W-:Y:S02]  /*4db0*/  CS2R R66, SRZ ;  /* 0x0000000000427805 */ /* 0x002fe4000001ff00 */
[----:B------:R-:W-:Y:S02]  /*4dc0*/  F2FP.SATFINITE.E4M3.F32.PACK_AB_MERGE_C R185, R96, R41, R43 ;  /* 0x0000002960b9723e */ /* 0x000fe4000480702b */
[----:B------:R-:W-:Y:S02]  /*4dd0*/  CS2R R42, SRZ ;  /* 0x00000000002a7805 */ /* 0x000fe4000001ff00 */
[----:B------:R-:W-:Y:S01]  /*4de0*/  CS2R R40, SRZ ;  /* 0x0000000000287805 */ /* 0x000fe2000001ff00 */
[----:B------:R-:W1:Y:S01]  /*4df0*/  MUFU.EX2 R68, R68 ;  /* 0x0000004400447308 */ /* 0x000e620000000800 */
[C---:B---3--:R-:W-:Y:S01]  /*4e00*/  F2FP.SATFINITE.E4M3.F32.PACK_AB_MERGE_C R64, R79.reuse, R64, RZ ;  /* 0x000000404f40723e */ /* 0x048fe200048070ff */
[----:B------:R-:W-:-:S03]  /*4e10*/  FADD.FTZ R79, R79, R26 ;  /* 0x0000001a4f4f7221 */ /* 0x000fc60000010000 */
[----:B------:R-:W-:Y:S02]  /*4e20*/  F2FP.SATFINITE.E4M3.F32.PACK_AB_MERGE_C R184, R3, R60, R64 ;  /* 0x0000003c03b8723e */ /* 0x000fe40004807040 */
[----:B------:R-:W-:Y:S01]  /*4e30*/  CS2R R60, SRZ ;  /* 0x00000000003c7805 */ /* 0x000fe2000001ff00 */
[----:B------:R-:W2:Y:S01]  /*4e40*/  MUFU.EX2 R98, R98 ;  /* 0x0000006200627308 */ /* 0x000ea20000000800 */
[----:B0-----:R-:W-:-:S07]  /*4e50*/  FADD.FTZ R13, R45, R94 ;  /* 0x0000005e2d0d7221 */ /* 0x001fce0000010000 */
[----:B------:R0:W3:Y:S01]  /*4e60*/  MUFU.EX2 R81, R70 ;  /* 0x0000004600517308 */ /* 0x0000e20000000800 */
[----:B-1----:R-:W-:-:S07]  /*4e70*/  FADD.FTZ R26, R68, R79 ;  /* 0x0000004f441a7221 */ /* 0x002fce0000010000 */
[----:B------:R-:W-:Y:S01]  /*4e80*/  MUFU.EX2 R47, R47 ;  /* 0x0000002f002f7308 */ /* 0x000fe20000000800 */
[----:B--2---:R-:W-:-:S01]  /*4e90*/  FADD.FTZ R28, R98, R13 ;  /* 0x0000000d621c7221 */ /* 0x004fc20000010000 */
[----:B0-----:R-:W-:-:S06]  /*4ea0*/  CS2R R70, SRZ ;  /* 0x0000000000467805 */ /* 0x001fcc000001ff00 */
[----:B------:R-:W0:Y:S01]  /*4eb0*/  MUFU.EX2 R102, R102 ;  /* 0x0000006600667308 */ /* 0x000e220000000800 */
[----:B---3--:R-:W-:-:S07]  /*4ec0*/  FADD.FTZ R21, R81, R26 ;  /* 0x0000001a51157221 */ /* 0x008fce0000010000 */
[----:B------:R-:W1:Y:S08]  /*4ed0*/  MUFU.EX2 R78, R78 ;  /* 0x0000004e004e7308 */ /* 0x000e700000000800 */
[----:B------:R-:W2:Y:S01]  /*4ee0*/  MUFU.EX2 R11, R80 ;  /* 0x00000050000b7308 */ /* 0x000ea20000000800 */
[----:B0-----:R-:W-:Y:S01]  /*4ef0*/  F2FP.SATFINITE.E4M3.F32.PACK_AB_MERGE_C R25, R102, R47, RZ ;  /* 0x0000002f6619723e */ /* 0x001fe200048070ff */
[----:B------:R-:W-:Y:S01]  /*4f00*/  FADD.FTZ R47, R47, R28 ;  /* 0x0000001c2f2f7221 */ /* 0x000fe20000010000 */
[----:B------:R-:W-:-:S02]  /*4f10*/  CS2R R28, SRZ ;  /* 0x00000000001c7805 */ /* 0x000fc4000001ff00 */
[----:B------:R-:W-:Y:S01]  /*4f20*/  F2FP.SATFINITE.E4M3.F32.PACK_AB_MERGE_C R187, R98, R45, R25 ;  /* 0x0000002d62bb723e */ /* 0x000fe20004807019 */
[----:B------:R-:W-:-:S01]  /*4f30*/  FADD.FTZ R102, R102, R47 ;  /* 0x0000002f66667221 */ /* 0x000fc20000010000 */
[----:B------:R-:W-:Y:S01]  /*4f40*/  CS2R R46, SRZ ;  /* 0x00000000002e7805 */ /* 0x000fe2000001ff00 */
[----:B------:R-:W-:Y:S01]  /*4f50*/  MUFU.EX2 R51, R51 ;  /* 0x0000003300337308 */ /* 0x000fe20000000800 */
[----:B-1----:R-:W-:-:S01]  /*4f60*/  FADD.FTZ R26, R78, R21 ;  /* 0x000000154e1a7221 */ /* 0x002fc20000010000 */
[----:B------:R-:W-:Y:S02]  /*4f70*/  CS2R R44, SRZ ;  /* 0x00000000002c7805 */ /* 0x000fe4000001ff00 */
[----:B------:R-:W-:-:S04]  /*4f80*/  CS2R R24, SRZ ;  /* 0x0000000000187805 */ /* 0x000fc8000001ff00 */
[----:B------:R-:W0:Y:S01]  /*4f90*/  MUFU.EX2 R120, R120 ;  /* 0x0000007800787308 */ /* 0x000e220000000800 */
[C---:B--2---:R-:W-:Y:S01]  /*4fa0*/  F2FP.SATFINITE.E4M3.F32.PACK_AB_MERGE_C R78, R11.reuse, R78, RZ ;  /* 0x0000004e0b4e723e */ /* 0x044fe200048070ff */
[----:B------:R-:W-:Y:S01]  /*4fb0*/  FADD.FTZ R11, R11, R26 ;  /* 0x0000001a0b0b7221 */ /* 0x000fe20000010000 */
[----:B------:R-:W-:Y:S02]  /*4fc0*/  CS2R R26, SRZ ;  /* 0x00000000001a7805 */ /* 0x000fe4000001ff00 */
[----:B------:R-:W-:Y:S02]  /*4fd0*/  F2FP.SATFINITE.E4M3.F32.PACK_AB_MERGE_C R186, R81, R68, R78 ;  /* 0x0000004451ba723e */ /* 0x000fe4000480704e */
[----:B------:R-:W-:Y:S02]  /*4fe0*/  CS2R R80, SRZ ;  /* 0x0000000000507805 */ /* 0x000fe4000001ff00 */
[----:B------:R-:W-:Y:S01]  /*4ff0*/  CS2R R78, SRZ ;  /* 0x00000000004e7805 */ /* 0x000fe2000001ff00 */
[----:B------:R-:W1:Y:S01]  /*5000*/  MUFU.EX2 R49, R49 ;  /* 0x0000003100317308 */ /* 0x000e620000000800 */
[----:B------:R-:W-:-:S07]  /*5010*/  CS2R R68, SRZ ;  /* 0x0000000000447805 */ /* 0x000fce000001ff00 */
[----:B------:R-:W2:Y:S01]  /*5020*/  MUFU.EX2 R82, R82 ;  /* 0x0000005200527308 */ /* 0x000ea20000000800 */
[----:B0-----:R-:W-:-:S07]  /*5030*/  F2FP.SATFINITE.E4M3.F32.PACK_AB_MERGE_C R21, R120, R51, RZ ;  /* 0x000000337815723e */ /* 0x001fce00048070ff */
[----:B------:R-:W0:Y:S01]  /*5040*/  MUFU.EX2 R110, R110 ;  /* 0x0000006e006e7308 */ /* 0x000e220000000800 */
[----:B-1----:R-:W-:-:S07]  /*5050*/  FADD.FTZ R5, R49, R102 ;  /* 0x0000006631057221 */ /* 0x002fce0000010000 */
[----:B------:R1:W3:Y:S01]  /*5060*/  MUFU.EX2 R15, R84 ;  /* 0x00000054000f7308 */ /* 0x0002e20000000800 */
[----:B--2---:R-:W-:-:S07]  /*5070*/  FADD.FTZ R4, R82, R11 ;  /* 0x0000000b52047221 */ /* 0x004fce0000010000 */
[----:B------:R-:W2:Y:S01]  /*5080*/  MUFU.EX2 R114, R114 ;  /* 0x0000007200727308 */ /* 0x000ea20000000800 */
[C---:B0-----:R-:W-:Y:S01]  /*5090*/  F2FP.SATFINITE.E4M3.F32.PACK_AB_MERGE_C R189, R110.reuse, R49, R21 ;  /* 0x000000316ebd723e */ /* 0x041fe20004807015 */
[----:B------:R-:W-:Y:S01]  /*50a0*/  FADD.FTZ R110, R110, R5 ;  /* 0x000000056e6e7221 */ /* 0x000fe20000010000 */
[----:B-1----:R-:W-:Y:S02]  /*50b0*/  CS2R R84, SRZ ;  /* 0x0000000000547805 */ /* 0x002fe4000001ff00 */
[----:B------:R-:W-:Y:S01]  /*50c0*/  CS2R R48, SRZ ;  /* 0x0000000000307805 */ /* 0x000fe2000001ff00 */
[----:B------:R-:W-:-:S02]  /*50d0*/  FADD.FTZ R51, R51, R110 ;  /* 0x0000006e33337221 */ /* 0x000fc40000010000 */
[----:B------:R-:W0:Y:S01]  /*50e0*/  MUFU.EX2 R9, R108 ;  /* 0x0000006c00097308 */ /* 0x000e220000000800 */
[----:B---3--:R-:W-:-:S01]  /*50f0*/  FADD.FTZ R5, R15, R4 ;  /* 0x000000040f057221 */ /* 0x008fc20000010000 */
[----:B------:R-:W-:Y:S01]  /*5100*/  FADD.FTZ R120, R120, R51 ;  /* 0x0000003378787221 */ /* 0x000fe20000010000 */
[----:B------:R-:W-:-:S05]  /*5110*/  CS2R R50, SRZ ;  /* 0x0000000000327805 */ /* 0x000fca000001ff00 */
[----:B------:R-:W-:Y:S01]  /*5120*/  MUFU.EX2 R55, R55 ;  /* 0x0000003700377308 */ /* 0x000fe20000000800 */
[----:B--2---:R-:W-:-:S07]  /*5130*/  FADD.FTZ R4, R114, R5 ;  /* 0x0000000572047221 */ /* 0x004fce0000010000 */
[----:B------:R-:W1:Y:S01]  /*5140*/  MUFU.EX2 R126, R126 ;  /* 0x0000007e007e7308 */ /* 0x000e620000000800 */
[C---:B0-----:R-:W-:Y:S01]  /*5150*/  F2FP.SATFINITE.E4M3.F32.PACK_AB_MERGE_C R114, R9.reuse, R114, RZ ;  /* 0x000000720972723e */ /* 0x041fe200048070ff */
[----:B------:R-:W-:-:S03]  /*5160*/  FADD.FTZ R9, R9, R4 ;  /* 0x0000000409097221 */ /* 0x000fc60000010000 */
[----:B------:R-:W-:Y:S02]  /*5170*/  F2FP.SATFINITE.E4M3.F32.PACK_AB_MERGE_C R188, R15, R82, R114 ;  /* 0x000000520fbc723e */ /* 0x000fe40004807072 */
[----:B------:R-:W-:Y:S01]  /*5180*/  CS2R R82, SRZ ;  /* 0x0000000000527805 */ /* 0x000fe2000001ff00 */
[----:B------:R-:W0:Y:S08]  /*5190*/  MUFU.EX2 R53, R53 ;  /* 0x0000003500357308 */ /* 0x000e300000000800 */
[----:B------:R-:W2:Y:S01]  /*51a0*/  MUFU.EX2 R118, R118 ;  /* 0x0000007600767308 */ /* 0x000ea20000000800 */
[----:B-1----:R-:W-:-:S07]  /*51b0*/  F2FP.SATFINITE.E4M3.F32.PACK_AB_MERGE_C R6, R126, R55, RZ ;  /* 0x000000377e06723e */ /* 0x002fce00048070ff */
[----:B------:R-:W1:Y:S01]  /*51c0*/  MUFU.EX2 R124, R124 ;  /* 0x0000007c007c7308 */ /* 0x000e620000000800 */
[----:B0-----:R-:W-:-:S07]  /*51d0*/  FADD.FTZ R5, R53, R120 ;  /* 0x0000007835057221 */ /* 0x001fce0000010000 */
[----:B------:R-:W0:Y:S01]  /*51e0*/  MUFU.EX2 R13, R142 ;  /* 0x0000008e000d7308 */ /* 0x000e220000000800 */
[----:B--2---:R-:W-:-:S07]  /*51f0*/  FADD.FTZ R4, R118, R9 ;  /* 0x0000000976047221 */ /* 0x004fce0000010000 */
[----:B------:R-:W2:Y:S01]  /*5200*/  MUFU.EX2 R100, R100 ;  /* 0x0000006400647308 */ /* 0x000ea20000000800 */
[C---:B-1----:R-:W-:Y:S01]  /*5210*/  F2FP.SATFINITE.E4M3.F32.PACK_AB_MERGE_C R191, R124.reuse, R53, R6 ;  /* 0x000000357cbf723e */ /* 0x042fe20004807006 */
[----:B------:R-:W-:Y:S01]  /*5220*/  FADD.FTZ R124, R124, R5 ;  /* 0x000000057c7c7221 */ /* 0x000fe20000010000 */
[----:B------:R-:W-:-:S03]  /*5230*/  CS2R R52, SRZ ;  /* 0x0000000000347805 */ /* 0x000fc6000001ff00 */
[----:B------:R-:W-:Y:S02]  /*5240*/  FADD.FTZ R55, R55, R124 ;  /* 0x0000007c37377221 */ /* 0x000fe40000010000 */
[----:B------:R-:W1:Y:S01]  /*5250*/  MUFU.EX2 R65, R65 ;  /* 0x0000004100417308 */ /* 0x000e620000000800 */
[----:B0-----:R-:W-:-:S01]  /*5260*/  FADD.FTZ R3, R13, R4 ;  /* 0x000000040d037221 */ /* 0x001fc20000010000 */
[----:B------:R-:W-:Y:S01]  /*5270*/  FADD.FTZ R6, R126, R55 ;  /* 0x000000377e067221 */ /* 0x000fe20000010000 */
[----:B------:R-:W-:Y:S02]  /*5280*/  CS2R R54, SRZ ;  /* 0x0000000000367805 */ /* 0x000fe4000001ff00 */
[----:B--2---:R-:W-:Y:S01]  /*5290*/  FADD.FTZ R4, R100, R3 ;  /* 0x0000000364047221 */ /* 0x004fe20000010000 */
[----:B-1----:R-:W-:-:S03]  /*52a0*/  F2FP.SATFINITE.E4M3.F32.PACK_AB_MERGE_C R5, R65, R100, RZ ;  /* 0x000000644105723e */ /* 0x002fc600048070ff */
[----:B------:R-:W-:Y:S01]  /*52b0*/  FADD.FTZ R4, R65, R4 ;  /* 0x0000000441047221 */ /* 0x000fe20000010000 */
[----:B------:R-:W-:Y:S02]  /*52c0*/  CS2R R64, SRZ ;  /* 0x0000000000407805 */ /* 0x000fe4000001ff00 */
[----:B------:R-:W-:Y:S01]  /*52d0*/  F2FP.SATFINITE.E4M3.F32.PACK_AB_MERGE_C R190, R13, R118, R5 ;  /* 0x000000760dbe723e */ /* 0x000fe20004807005 */
[----:B------:R-:W-:Y:S06]  /*52e0*/  @!P1 BRA `(.L_x_151) ;  /* 0x0000003400cc9947 */ /* 0x000fec0003800000 */
[----:B------:R-:W-:Y:S01]  /*52f0*/  IMAD.MOV.U32 R5, RZ, RZ, R8 ;  /* 0x000000ffff057224 */ /* 0x000fe200078e0008 */
[----:B------:R-:W-:Y:S01]  /*5300*/  UIADD3 UR47, UR47, -0x2, URZ ;  /* 0xfffffffe2f2f7890 */ /* 0x000fe2000fffe03f */
[----:B------:R-:W-:Y:S01]  /*5310*/  IMAD.MOV.U32 R3, RZ, RZ, R10 ;  /* 0x000000ffff037224 */ /* 0x000fe200078e000a */
[----:B------:R-:W-:Y:S01]  /*5320*/  UMOV UR52, UR43 ;  /* 0x0000002b00347c82 */ /* 0x000fe20008000000 */
[----:B------:R-:W-:Y:S01]  /*5330*/  IMAD.MOV.U32 R87, RZ, RZ, RZ ;  /* 0x000000ffff577224 */ /* 0x000fe200078e00ff */
[----:B------:R-:W-:-:S08]  /*5340*/  UMOV UR50, UR51 ;  /* 0x0000003300327c82 */ /* 0x000fd00008000000 */
.L_x_162:
[----:B------:R-:W-:Y:S01]  /*5350*/  ISETP.NE.AND P2, PT, RZ, UR37, PT ;  /* 0x00000025ff007c0c */ /* 0x000fe2000bf45270 */
[----:B------:R-:W-:-:S04]  /*5360*/  UISETP.NE.AND UP0, UPT, UR50, 0x1, UPT ;  /* 0x000000013200788c */ /* 0x000fc8000bf05270 */
[----:B------:R-:W-:-:S04]  /*5370*/  USEL UR43, URZ, 0x1, UP0 ;  /* 0x000000013f2b7887 */ /* 0x000fc80008000000 */
[----:B------:R-:W-:-:S04]  /*5380*/  ULOP3.LUT UR43, UR52, UR43, URZ, 0x3c, !UPT ;  /* 0x0000002b342b7292 */ /* 0x000fc8000f8e3c3f */
[----:B------:R-:W-:Y:S08]  /*5390*/  @P2 BRA `(.L_x_152) ;  /* 0x0000000000382947 */ /* 0x000ff00003800000 */
[----:B------:R-:W-:Y:S05]  /*53a0*/  @!P0 BRA `(.L_x_153) ;  /* 0x0000000000048947 */ /* 0x000fea0003800000 */
[----:B------:R-:W-:Y:S01]  /*53b0*/  BPT.TRAP 0x1 ;  /* 0x000000040000795c */ /* 0x000fe20000300000 */
.L_x_153:
        /* <DEDUP_REMOVED lines=9> */
.L_x_154:
[----:B-1----:R-:W-:Y:S05]  /*5450*/  @P1 BRA `(.L_x_152) ;  /* 0x0000000000081947 */ /* 0x002fea0003800000 */
[----:B------:R-:W1:Y:S02]  /*5460*/  SYNCS.PHASECHK.TRANS64.TRYWAIT P1, [UR6+0x29830], R7 ;  /* 0x02983007ff0075a7 */ /* 0x000e640008020146 */
[----:B-1----:R-:W-:Y:S05]  /*5470*/  @!P1 BRA `(.L_x_155) ;  /* 0x0000009000fc9947 */ /* 0x002fea0003800000 */
.L_x_152:
[----:B-1----:R-:W1:Y:S01]  /*5480*/  S2R R8, SR_TID.X ;  /* 0x0000000000087919 */ /* 0x002e620000002100 */
[----:B------:R-:W-:Y:S01]  /*5490*/  UIADD3 UR51, UR50, 0x1, URZ ;  /* 0x0000000132337890 */ /* 0x000fe2000fffe03f */
[----:B------:R-:W-:Y:S01]  /*54a0*/  UMOV UR27, 0x80000020 ;  /* 0x80000020001b7882 */ /* 0x000fe20000000000 */
[----:B------:R-:W-:Y:S02]  /*54b0*/  UMOV UR28, UR24 ;  /* 0x00000018001c7c82 */ /* 0x000fe40008000000 */
[----:B------:R-:W-:Y:S01]  /*54c0*/  UISETP.NE.AND UP0, UPT, UR51, 0x2, UPT ;  /* 0x000000023300788c */ /* 0x000fe2000bf05270 */
[----:B------:R-:W-:Y:S01]  /*54d0*/  UMOV UR29, UR25 ;  /* 0x00000019001d7c82 */ /* 0x000fe20008000000 */
[----:B------:R-:W-:Y:S02]  /*54e0*/  UMOV UR31, 0x80000020 ;  /* 0x80000020001f7882 */ /* 0x000fe40000000000 */
[----:B------:R-:W-:Y:S01]  /*54f0*/  USEL UR51, UR51, URZ, UP0 ;  /* 0x0000003f33337287 */ /* 0x000fe20008000000 */
[----:B------:R-:W-:Y:S01]  /*5500*/  UMOV UR32, UR24 ;  /* 0x0000001800207c82 */ /* 0x000fe20008000000 */
[----:B------:R-:W-:-:S02]  /*5510*/  UMOV UR33, UR25 ;  /* 0x0000001900217c82 */ /* 0x000fc40008000000 */
[----:B------:R-:W-:Y:S01]  /*5520*/  UIMAD UR53, UR51, 0x780, UR46 ;  /* 0x00000780333578a4 */ /* 0x000fe2000f8e022e */
[----:B------:R-:W-:Y:S01]  /*5530*/  UMOV UR35, 0x80000020 ;  /* 0x8000002000237882 */ /* 0x000fe20000000000 */
[----:B------:R-:W-:Y:S02]  /*5540*/  UMOV UR7, 0x80000020 ;  /* 0x8000002000077882 */ /* 0x000fe40000000000 */
[----:B------:R-:W-:Y:S02]  /*5550*/  UIADD3 UR30, UR53, 0x80, URZ ;  /* 0x00000080351e7890 */ /* 0x000fe4000fffe03f */
[----:B------:R-:W-:Y:S02]  /*5560*/  UIADD3 UR34, UR53, 0x100, URZ ;  /* 0x0000010035227890 */ /* 0x000fe4000fffe03f */
[----:B------:R-:W-:Y:S01]  /*5570*/  UMOV UR26, UR53 ;  /* 0x00000035001a7c82 */ /* 0x000fe20008000000 */
[----:B------:R-:W-:Y:S02]  /*5580*/  UIADD3 UR6, UR53, 0x200, URZ ;  /* 0x0000020035067890 */ /* 0x000fe4000fffe03f */
[----:B------:R-:W-:Y:S01]  /*5590*/  UIADD3 UR10, UR53, 0x202, URZ ;  /* 0x00000202350a7890 */ /* 0x000fe2000fffe03f */
[----:B------:R-:W-:Y:S01]  /*55a0*/  UMOV UR11, 0x80000020 ;  /* 0x80000020000b7882 */ /* 0x000fe20000000000 */
[----:B------:R-:W-:Y:S01]  /*55b0*/  UIADD3 UR14, UR53, 0x282, URZ ;  /* 0x00000282350e7890 */ /* 0x000fe2000fffe03f */
[----:B------:R-:W-:Y:S01]  /*55c0*/  UMOV UR15, 0x80000020 ;  /* 0x80000020000f7882 */ /* 0x000fe20000000000 */
[----:B------:R-:W-:Y:S01]  /*55d0*/  UIADD3 UR18, UR53, 0x500, URZ ;  /* 0x0000050035127890 */ /* 0x000fe2000fffe03f */
[----:B-1----:R-:W-:Y:S01]  /*55e0*/  SHF.R.U32.HI R8, RZ, 0x7, R8 ;  /* 0x00000007ff087819 */ /* 0x002fe20000011608 */
[----:B------:R-:W-:Y:S01]  /*55f0*/  UMOV UR19, 0x80000020 ;  /* 0x8000002000137882 */ /* 0x000fe20000000000 */
[----:B------:R-:W-:Y:S01]  /*5600*/  UIADD3 UR22, UR53, 0x502, URZ ;  /* 0x0000050235167890 */ /* 0x000fe2000fffe03f */
[----:B------:R-:W-:-:S02]  /*5610*/  UMOV UR23, 0x80000020 ;  /* 0x8000002000177882 */ /* 0x000fc40000000000 */
[----:B0-----:R-:W-:-:S05]  /*5620*/  VIADD R7, R8, 0x8 ;  /* 0x0000000808077836 */ /* 0x001fca0000000000 */
[----:B------:R0:W-:Y:S06]  /*5630*/  BAR.SYNC.DEFER_BLOCKING R7, 0x100 ;  /* 0x000400070000751d */ /* 0x0001ec0000010000 */
        /* <DEDUP_REMOVED lines=163> */
.L_x_157:
[----:B------:R-:W-:Y:S01]  /*6070*/  ULEA UR6, UR50, UR39, 0x3 ;  /* 0x0000002732067291 */ /* 0x000fe2000f8e183f */
[----:B------:R-:W-:-:S05]  /*6080*/  IMAD.U32 R7, RZ, RZ, UR52 ;  /* 0x00000034ff077e24 */ /* 0x000fca000f8e00ff */
[----:B------:R-:W-:-:S04]  /*6090*/  SHF.L.U32 R7, R7, 0x1f, RZ ;  /* 0x0000001f07077819 */ /* 0x000fc800000006ff */
[----:B------:R0:W1:Y:S01]  /*60a0*/  SYNCS.PHASECHK.TRANS64.TRYWAIT P1, [UR6+0x29850], R7 ;  /* 0x02985007ff0075a7 */ /* 0x0000620008020146 */
[----:B------:R-:W-:Y:S05]  /*60b0*/  @!P0 BRA `(.L_x_158) ;  /* 0x0000000000048947 */ /* 0x000fea0003800000 */
[----:B------:R-:W-:Y:S01]  /*60c0*/  BPT.TRAP 0x1 ;  /* 0x000000040000795c */ /* 0x000fe20000300000 */
.L_x_158:
[----:B-1----:R-:W-:Y:S05]  /*60d0*/  @P1 BRA `(.L_x_156) ;  /* 0x0000000000081947 */ /* 0x002fea0003800000 */
[----:B------:R-:W1:Y:S02]  /*60e0*/  SYNCS.PHASECHK.TRANS64.TRYWAIT P1, [UR6+0x29850], R7 ;  /* 0x02985007ff0075a7 */ /* 0x000e640008020146 */
[----:B-1----:R-:W-:Y:S05]  /*60f0*/  @!P1 BRA `(.L_x_159) ;  /* 0x0000008400f49947 */ /* 0x002fea0003800000 */
.L_x_156:
[----:B------:R-:W-:Y:S01]  /*6100*/  UIADD3 UR6, UR39, 0x400, URZ ;  /* 0x0000040027067890 */ /* 0x000fe2000fffe03f */
[----:B------:R-:W-:Y:S01]  /*6110*/  WARPGROUP.ARRIVE ;  /* 0x00000000000079c5 */ /* 0x000fe20000000000 */
[----:B------:R-:W-:-:S05]  /*6120*/  UMOV UR7, 0xc0000010 ;  /* 0xc000001000077882 */ /* 0x000fca0000000000 */
[----:B-1----:R-:W1:Y:S01]  /*6130*/  S2R R8, SR_TID.X ;  /* 0x0000000000087919 */ /* 0x002e620000002100 */
        /* <DEDUP_REMOVED lines=8> */
[----:B-1----:R-:W-:-:S04]  /*61c0*/  SHF.R.U32.HI R8, RZ, 0x7, R8 ;  /* 0x00000007ff087819 */ /* 0x002fc80000011608 */
[----:B0-----:R-:W-:Y:S01]  /*61d0*/  IADD3 R7, -R8, 0xb, RZ ;  /* 0x0000000b08077810 */ /* 0x001fe20007ffe1ff */
[----:B------:R-:W-:Y:S02]  /*61e0*/  WARPGROUP.DEPBAR.LE gsb0, 0x0 ;  /* 0x00008000000079c5 */ /* 0x000fe40000010000 */
[----:B------:R-:W-:-:S06]  /*61f0*/  WARPGROUP.ARRIVE ;  /* 0x00000000000079c5 */ /* 0x000fcc0000000000 */
[----:B------:R-:W-:Y:S01]  /*6200*/  QGMMA.64x128x32.F32.E4M3.E4M3 R24, R176, gdesc[UR4], R24, gsb0 ;  /* 0x01e00004b0187df3 */ /* 0x000fe20008000818 */
[----:B------:R-:W-:Y:S01]  /*6210*/  UIADD3 UR6, UR10, 0x200, URZ ;  /* 0x000002000a067890 */ /* 0x000fe2000fffe03f */
[----:B------:R-:W-:Y:S01]  /*6220*/  UMOV UR7, 0xc0000010 ;  /* 0xc000001000077882 */ /* 0x000fe20000000000 */
[----:B------:R-:W-:Y:S02]  /*6230*/  WARPGROUP.DEPBAR.LE gsb0, 0x0 ;  /* 0x00008000000079c5 */ /* 0x000fe40000010000 */
[----:B------:R-:W-:-:S07]  /*6240*/  WARPGROUP.ARRIVE ;  /* 0x00000000000079c5 */ /* 0x000fce0000000000 */
        /* <DEDUP_REMOVED lines=10> */
[----:B------:R-:W-:Y:S03]  /*62f0*/  QGMMA.64x128x32.F32.E4M3.E4M3 R24, R188, gdesc[UR4], R24, gsb0 ;  /* 0x01e00004bc187df3 */ /* 0x000fe60008000818 */
[----:B------:R-:W-:Y:S02]  /*6300*/  WARPGROUP.DEPBAR.LE gsb0, 0x0 ;  /* 0x00008000000079c5 */ /* 0x000fe40000010000 */
[----:B------:R0:W-:Y:S06]  /*6310*/  BAR.ARV R7, 0x100 ;  /* 0x000400070000751d */ /* 0x0001ec0000002000 */
[----:B------:R-:W-:Y:S05]  /*6320*/  @!P0 BRA `(.L_x_160) ;  /* 0x0000000000048947 */ /* 0x000fea0003800000 */
[----:B------:R-:W-:Y:S01]  /*6330*/  BPT.TRAP 0x1 ;  /* 0x000000040000795c */ /* 0x000fe20000300000 */
.L_x_160:
[C---:B------:R-:W-:Y:S01]  /*6340*/  FMUL.FTZ R172, R0.reuse, R152 ;  /* 0x0000009800ac7220 */ /* 0x040fe20000410000 */
        /* <DEDUP_REMOVED lines=14> */
[C---:B------:R-:W-:Y:S01]  /*6430*/  FMUL.FTZ R164, R0.reuse, R165 ;  /* 0x000000a500a47220 */ /* 0x040fe20000410000 */
        /* <DEDUP_REMOVED lines=21> */
[----:B------:R-:W-:Y:S01]  /*6590*/  FMUL.FTZ R150, R0, R151 ;  /* 0x0000009700967220 */ /* 0x000fe20000410000 */
        /* <DEDUP_REMOVED lines=65> */
[----:B-1----:R-:W-:-:S02]  /*69b0*/  FMNMX.FTZ R9, R158, R9, !PT ;  /* 0x000000099e097209 */ /* 0x002fc40007810000 */
[----:B------:R-:W-:-:S05]  /*69c0*/  ISETP.NE.AND P1, PT, R2, RZ, PT ;  /* 0x000000ff0200720c */ /* 0x000fca0003f25270 */
[----:B------:R-:W1:Y:S01]  /*69d0*/  MUFU.TANH R164, R164 ;  /* 0x000000a400a47308 */ /* 0x000e620000002400 */
[----:B--2---:R-:W-:-:S07]  /*69e0*/  FMNMX.FTZ R9, R160, R9, !PT ;  /* 0x00000009a0097209 */ /* 0x004fce0007810000 */
[----:B------:R-:W2:Y:S01]  /*69f0*/  MUFU.TANH R166, R166 ;  /* 0x000000a600a67308 */ /* 0x000ea20000002400 */
[----:B0-----:R-:W-:-:S07]  /*6a00*/  FMNMX.FTZ R7, R162, R7, !PT ;  /* 0x00000007a2077209 */ /* 0x001fce0007810000 */
[----:B------:R-:W0:Y:S01]  /*6a10*/  MUFU.TANH R180, R180 ;  /* 0x000000b400b47308 */ /* 0x000e220000002400 */
[----:B-1----:R-:W-:-:S07]  /*6a20*/  FMNMX.FTZ R7, R164, R7, !PT ;  /* 0x00000007a4077209 */ /* 0x002fce0007810000 */
        /* <DEDUP_REMOVED lines=109> */
[----:B--2---:R-:W-:Y:S02]  /*7100*/  FMNMX.FTZ R8, R236, R7, !PT ;  /* 0x00000007ec087209 */ /* 0x004fe40007810000 */
[----:B------:R-:W2:Y:S05]  /*7110*/  LDC R7, c[0x0][0x988] ;  /* 0x00026200ff077b82 */ /* 0x000eaa0000000800 */
[----:B------:R-:W3:Y:S01]  /*7120*/  MUFU.TANH R94, R94 ;  /* 0x0000005e005e7308 */ /* 0x000ee20000002400 */
[----:B0-----:R-:W-:-:S07]  /*7130*/  FMNMX.FTZ R8, R21, R8, !PT ;  /* 0x0000000815087209 */ /* 0x001fce0007810000 */
[----:B------:R-:W0:Y:S01]  /*7140*/  MUFU.TANH R89, R89 ;  /* 0x0000005900597308 */ /* 0x000e220000002400 */
[----:B-1----:R-:W-:-:S07]  /*7150*/  FMNMX.FTZ R9, R92, R9, !PT ;  /* 0x000000095c097209 */ /* 0x002fce0007810000 */
[----:B------:R-:W1:Y:S01]  /*7160*/  MUFU.TANH R91, R91 ;  /* 0x0000005b005b7308 */ /* 0x000e620000002400 */
[----:B---3--:R-:W-:-:S07]  /*7170*/  FMNMX.FTZ R9, R94, R9, !PT ;  /* 0x000000095e097209 */ /* 0x008fce0007810000 */
        /* <DEDUP_REMOVED lines=11> */
[----:B---3--:R-:W-:-:S05]  /*7230*/  FMNMX.FTZ R11, R95, R8, !PT ;  /* 0x000000085f0b7209 */ /* 0x008fca0007810000 */
[----:B------:R-:W3:Y:S01]  /*7240*/  SHFL.BFLY PT, R8, R11, 0x2, 0x1f ;  /* 0x0c401f000b087f89 */ /* 0x000ee200000e0000 */
[----:B0-----:R-:W-:-:S04]  /*7250*/  FMNMX.FTZ R9, R100, R9, !PT ;  /* 0x0000000964097209 */ /* 0x001fc80007810000 */
[----:B-1----:R-:W-:-:S05]  /*7260*/  FMNMX.FTZ R9, R102, R9, !PT ;  /* 0x0000000966097209 */ /* 0x002fca0007810000 */
[----:B------:R-:W0:Y:S01]  /*7270*/  SHFL.BFLY PT, R10, R9, 0x2, 0x1f ;  /* 0x0c401f00090a7f89 */ /* 0x000e2200000e0000 */
[----:B---3--:R-:W-:Y:S02]  /*7280*/  FMNMX.FTZ R13, R11, R8, !PT ;  /* 0x000000080b0d7209 */ /* 0x008fe40007810000 */
[----:B0-----:R-:W-:-:S03]  /*7290*/  FMNMX.FTZ R15, R9, R10, !PT ;  /* 0x0000000a090f7209 */ /* 0x001fc60007810000 */
[----:B------:R-:W0:Y:S04]  /*72a0*/  SHFL.BFLY PT, R10, R13, 0x1, 0x1f ;  /* 0x0c201f000d0a7f89 */ /* 0x000e2800000e0000 */
[----:B------:R-:W1:Y:S01]  /*72b0*/  SHFL.BFLY PT, R8, R15, 0x1, 0x1f ;  /* 0x0c201f000f087f89 */ /* 0x000e6200000e0000 */
[----:B0-----:R-:W-:Y:S02]  /*72c0*/  FMNMX.FTZ R10, R13, R10, !PT ;  /* 0x0000000a0d0a7209 */ /* 0x001fe40007810000 */
[----:B-1----:R-:W-:-:S03]  /*72d0*/  FMNMX.FTZ R8, R15, R8, !PT ;  /* 0x000000080f087209 */ /* 0x002fc60007810000 */
[C---:B--2---:R-:W-:Y:S01]  /*72e0*/  FFMA.FTZ R109, R10.reuse, R7, -8 ;  /* 0xc10000000a6d7423 */ /* 0x044fe20000010007 */
[----:B------:R-:W-:-:S03]  /*72f0*/  FADD.FTZ R3, -R10, R3 ;  /* 0x000000030a037221 */ /* 0x000fc60000010100 */
[-CC-:B------:R-:W-:Y:S01]  /*7300*/  FFMA.FTZ R107, R204, R7.reuse, -R109.reuse ;  /* 0x00000007cc6b7223 */ /* 0x180fe2000001086d */
[-C--:B------:R-:W-:Y:S01]  /*7310*/  FMUL.FTZ R97, R3, R7.reuse ;  /* 0x0000000703617220 */ /* 0x080fe20000410000 */
[----:B------:R-:W-:Y:S01]  /*7320*/  FFMA.FTZ R204, R91, R7, -R109 ;  /* 0x000000075bcc7223 */ /* 0x000fe2000001086d */
[----:B------:R-:W-:-:S01]  /*7330*/  FADD.FTZ R3, -R8, R5 ;  /* 0x0000000508037221 */ /* 0x000fc20000010100 */
[-C--:B------:R-:W-:Y:S01]  /*7340*/  FFMA.FTZ R91, R8, R7.reuse, -8 ;  /* 0xc1000000085b7423 */ /* 0x080fe20000010007 */
[----:B------:R-:W-:-:S01]  /*7350*/  FFMA.FTZ R172, R172, R7, -R109 ;  /* 0x00000007acac7223 */ /* 0x000fc2000001086d */
[-CC-:B------:R-:W-:Y:S01]  /*7360*/  FFMA.FTZ R13, R176, R7.reuse, -R109.reuse ;  /* 0x00000007b00d7223 */ /* 0x180fe2000001086d */
[-C--:B------:R-:W-:Y:S01]  /*7370*/  FMUL.FTZ R3, R3, R7.reuse ;  /* 0x0000000703037220 */ /* 0x080fe20000410000 */
[-C--:B------:R-:W-:Y:S01]  /*7380*/  FFMA.FTZ R176, R202, R7.reuse, -R109 ;  /* 0x00000007cab07223 */ /* 0x080fe2000001086d */
[----:B------:R-:W-:-:S01]  /*7390*/  FFMA.FTZ R12, R12, R7, -R91 ;  /* 0x000000070c0c7223 */ /* 0x000fc2000001085b */
[-CC-:B------:R-:W-:Y:S01]  /*73a0*/  FFMA.FTZ R202, R21, R7.reuse, -R109.reuse ;  /* 0x0000000715ca7223 */ /* 0x180fe2000001086d */
[----:B------:R-:W-:-:S01]  /*73b0*/  FFMA.FTZ R21, R89, R7, -R109 ;  /* 0x0000000759157223 */ /* 0x000fc2000001086d */
[-CC-:B------:R-:W-:Y:S01]  /*73c0*/  FFMA.FTZ R9, R174, R7.reuse, -R109.reuse ;  /* 0x00000007ae097223 */ /* 0x180fe2000001086d */
[----:B------:R-:W-:-:S01]  /*73d0*/  FFMA.FTZ R89, R93, R7, -R109 ;  /* 0x000000075d597223 */ /* 0x000fc2000001086d */
[-C--:B------:R-:W-:Y:S01]  /*73e0*/  FFMA.FTZ R93, R14, R7.reuse, -R91 ;  /* 0x000000070e5d7223 */ /* 0x080fe2000001085b */
[----:B------:R0:W-:Y:S01]  /*73f0*/  MUFU.EX2 R5, R97 ;  /* 0x0000006100057308 */ /* 0x0001e20000000800 */
[----:B------:R-:W-:-:S01]  /*7400*/  FFMA.FTZ R11, R154, R7, -R109 ;  /* 0x000000079a0b7223 */ /* 0x000fc2000001086d */
[-C--:B------:R-:W-:Y:S01]  /*7410*/  FFMA.FTZ R154, R156, R7.reuse, -R109 ;  /* 0x000000079c9a7223 */ /* 0x080fe2000001086d */
[----:B------:R-:W-:-:S01]  /*7420*/  FFMA.FTZ R14, R20, R7, -R91 ;  /* 0x00000007140e7223 */ /* 0x000fc2000001085b */
[-CC-:B------:R-:W-:Y:S01]  /*7430*/  FFMA.FTZ R156, R178, R7.reuse, -R109.reuse ;  /* 0x00000007b29c7223 */ /* 0x180fe2000001086d */
[----:B------:R-:W-:-:S01]  /*7440*/  FFMA.FTZ R178, R206, R7, -R109 ;  /* 0x00000007ceb27223 */ /* 0x000fc2000001086d */
[-C--:B------:R-:W-:Y:S01]  /*7450*/  FFMA.FTZ R206, R95, R7.reuse, -R109 ;  /* 0x000000075fce7223 */ /* 0x080fe2000001086d */
[----:B------:R-:W-:-:S01]  /*7460*/  FFMA.FTZ R95, R152, R7, -R91 ;  /* 0x00000007985f7223 */ /* 0x000fc2000001085b */
[----:B------:R-:W1:Y:S01]  /*7470*/  MUFU.EX2 R172, R172 ;  /* 0x000000ac00ac7308 */ /* 0x000e620000000800 */
[----:B------:R-:W-:-:S01]  /*7480*/  FFMA.FTZ R15, R162, R7, -R109 ;  /* 0x00000007a20f7223 */ /* 0x000fc2000001086d */
[-C--:B------:R-:W-:Y:S01]  /*7490*/  FFMA.FTZ R20, R158, R7.reuse, -R91 ;  /* 0x000000079e147223 */ /* 0x080fe2000001085b */
[----:B------:R-:W-:-:S01]  /*74a0*/  FFMA.FTZ R162, R164, R7, -R109 ;  /* 0x00000007a4a27223 */ /* 0x000fc2000001086d */
[-CC-:B0-----:R-:W-:Y:S01]  /*74b0*/  FFMA.FTZ R97, R136, R7.reuse, -R109.reuse ;  /* 0x0000000788617223 */ /* 0x181fe2000001086d */
        /* <DEDUP_REMOVED lines=25> */
[-C--:B------:R-:W-:Y:S01]  /*7650*/  FFMA.FTZ R125, R236, R7.reuse, -R109 ;  /* 0x00000007ec7d7223 */ /* 0x080fe2000001086d */
[----:B------:R-:W-:-:S01]  /*7660*/  FFMA.FTZ R109, R160, R7, -R91 ;  /* 0x00000007a06d7223 */ /* 0x000fc2000001085b */
[----:B------:R-:W3:Y:S01]  /*7670*/  MUFU.EX2 R93, R93 ;  /* 0x0000005d005d7308 */ /* 0x000ee20000000800 */
[----:B-1----:R-:W-:-:S01]  /*7680*/  FFMA.FTZ R4, R5, R4, R172 ;  /* 0x0000000405047223 */ /* 0x002fc200000100ac */
[----:B0-----:R-:W-:Y:S01]  /*7690*/  FFMA.FTZ R6, R3, R6, R12 ;  /* 0x0000000603067223 */ /* 0x001fe2000001000c */
[----:B------:R-:W-:-:S01]  /*76a0*/  FFMA.FTZ R127, R166, R7, -R91 ;  /* 0x00000007a67f7223 */ /* 0x000fc2000001085b */
[-CC-:B------:R-:W-:Y:S01]  /*76b0*/  FFMA.FTZ R152, R180, R7.reuse, -R91.reuse ;  /* 0x00000007b4987223 */ /* 0x180fe2000001085b */
[----:B------:R-:W-:-:S01]  /*76c0*/  FFMA.FTZ R129, R138, R7, -R91 ;  /* 0x000000078a817223 */ /* 0x000fc2000001085b */
[-CC-:B------:R-:W-:Y:S01]  /*76d0*/  FFMA.FTZ R138, R184, R7.reuse, -R91.reuse ;  /* 0x00000007b88a7223 */ /* 0x180fe2000001085b */
[----:B------:R-:W-:-:S01]  /*76e0*/  FFMA.FTZ R131, R142, R7, -R91 ;  /* 0x000000078e837223 */ /* 0x000fc2000001085b */
[----:B------:R-:W0:Y:S01]  /*76f0*/  MUFU.EX2 R11, R11 ;  /* 0x0000000b000b7308 */ /* 0x000e220000000800 */
[----:B--2---:R-:W-:-:S01]  /*7700*/  FADD.FTZ R4, R9, R4 ;  /* 0x0000000409047221 */ /* 0x004fc20000010000 */
        /* <DEDUP_REMOVED lines=10> */
[-CC-:B------:R-:W-:Y:S01]  /*77b0*/  FFMA.FTZ R139, R126, R7.reuse, -R91.reuse ;  /* 0x000000077e8b7223 */ /* 0x180fe2000001085b */
[----:B------:R-:W-:-:S01]  /*77c0*/  FFMA.FTZ R124, R128, R7, -R91 ;  /* 0x00000007807c7223 */ /* 0x000fc2000001085b */
[-CC-:B------:R-:W-:Y:S01]  /*77d0*/  FFMA.FTZ R141, R130, R7.reuse, -R91.reuse ;  /* 0x00000007828d7223 */ /* 0x180fe2000001085b */
[----:B------:R-:W-:-:S01]  /*77e0*/  FFMA.FTZ R126, R132, R7, -R91 ;  /* 0x00000007847e7223 */ /* 0x000fc2000001085b */
[----:B------:R-:W2:Y:S01]  /*77f0*/  MUFU.EX2 R154, R154 ;  /* 0x0000009a009a7308 */ /* 0x000ea20000000800 */
[----:B0-----:R-:W-:-:S01]  /*7800*/  FADD.FTZ R147, R11, R4 ;  /* 0x000000040b937221 */ /* 0x001fc20000010000 */
[-CC-:B------:R-:W-:Y:S01]  /*7810*/  FFMA.FTZ R143, R134, R7.reuse, -R91.reuse ;  /* 0x00000007868f7223 */ /* 0x180fe2000001085b */
[----:B------:R-:W-:-:S01]  /*7820*/  FFMA.FTZ R104, R104, R7, -R91 ;  /* 0x0000000768687223 */ /* 0x000fc2000001085b */
[-CC-:B------:R-:W-:Y:S01]  /*7830*/  FFMA.FTZ R88, R88, R7.reuse, -R91.reuse ;  /* 0x0000000758587223 */ /* 0x180fe2000001085b */
[----:B------:R-:W-:-:S01]  /*7840*/  FFMA.FTZ R92, R92, R7, -R91 ;  /* 0x000000075c5c7223 */ /* 0x000fc2000001085b */
[-CC-:B------:R-:W-:Y:S01]  /*7850*/  FFMA.FTZ R94, R94, R7.reuse, -R91.reuse ;  /* 0x000000075e5e7223 */ /* 0x180fe2000001085b */
[----:B------:R-:W-:-:S01]  /*7860*/  FFMA.FTZ R98, R98, R7, -R91 ;  /* 0x0000000762627223 */ /* 0x000fc2000001085b */
[----:B------:R-:W0:Y:S01]  /*7870*/  MUFU.EX2 R95, R95 ;  /* 0x0000005f005f7308 */ /* 0x000e220000000800 */
[----:B-1----:R-:W-:-:S01]  /*7880*/  FADD.FTZ R4, R14, R145 ;  /* 0x000000910e047221 */ /* 0x002fc20000010000 */
[----:B------:R-:W-:-:S06]  /*7890*/  FFMA.FTZ R100, R100, R7, -R91 ;  /* 0x0000000764647223 */ /* 0x000fcc000001085b */
[----:B------:R-:W1:Y:S01]  /*78a0*/  MUFU.EX2 R13, R13 ;  /* 0x0000000d000d7308 */ /* 0x000e620000000800 */
[----:B--2---:R-:W-:-:S07]  /*78b0*/  FADD.FTZ R6, R154, R147 ;  /* 0x000000939a067221 */ /* 0x004fce0000010000 */
[----:B------:R-:W2:Y:S01]  /*78c0*/  MUFU.EX2 R20, R20 ;  /* 0x0000001400147308 */ /* 0x000ea20000000800 */
[----:B0-----:R-:W-:-:S07]  /*78d0*/  FADD.FTZ R145, R95, R4 ;  /* 0x000000045f917221 */ /* 0x001fce0000010000 */
[----:B------:R-:W0:Y:S01]  /*78e0*/  MUFU.EX2 R156, R156 ;  /* 0x0000009c009c7308 */ /* 0x000e220000000800 */
[----:B-1----:R-:W-:-:S07]  /*78f0*/  FADD.FTZ R147, R13, R6 ;  /* 0x000000060d937221 */ /* 0x002fce0000010000 */
[----:B------:R-:W1:Y:S01]  /*7900*/  MUFU.EX2 R109, R109 ;  /* 0x0000006d006d7308 */ /* 0x000e620000000800 */
[----:B--2---:R-:W-:-:S01]  /*7910*/  FADD.FTZ R4, R20, R145 ;  /* 0x0000009114047221 */ /* 0x004fc20000010000 */
[-CC-:B------:R-:W-:Y:S01]  /*7920*/  FFMA.FTZ R145, R106, R7.reuse, -R91.reuse ;  /* 0x000000076a917223 */ /* 0x180fe2000001085b */
[----:B------:R-:W-:-:S01]  /*7930*/  FFMA.FTZ R106, R108, R7, -R91 ;  /* 0x000000076c6a7223 */ /* 0x000fc2000001085b */
[----:B------:R-:W-:-:S04]  /*7940*/  FFMA.FTZ R108, R112, R7, -R91 ;  /* 0x00000007706c7223 */ /* 0x000fc8000001085b */
        /* <DEDUP_REMOVED lines=19> */
[----:B------:R-:W-:-:S05]  /*7a80*/  FFMA.FTZ R110, R116, R7, -R91 ;  /* 0x00000007746e7223 */ /* 0x000fca000001085b */
        /* <DEDUP_REMOVED lines=31> */
[----:B------:R-:W-:-:S06]  /*7c80*/  FFMA.FTZ R153, R118, R7, -R91 ;  /* 0x0000000776997223 */ /* 0x000fcc000001085b */
        /* <DEDUP_REMOVED lines=16> */
[-CC-:B------:R-:W-:Y:S01]  /*7d90*/  FFMA.FTZ R151, R90, R7.reuse, -R91.reuse ;  /* 0x000000075a977223 */ /* 0x180fe2000001085b */
[----:B------:R-:W-:-:S01]  /*7da0*/  FFMA.FTZ R90, R96, R7, -R91 ;  /* 0x00000007605a7223 */ /* 0x000fc2000001085b */
[----:B------:R-:W-:-:S04]  /*7db0*/  FFMA.FTZ R91, R102, R7, -R91 ;  /* 0x00000007665b7223 */ /* 0x000fc8000001085b */
        /* <DEDUP_REMOVED lines=50> */
[----:B------:R2:W3:Y:S01]  /*80e0*/  MUFU.EX2 R159, R92 ;  /* 0x0000005c009f7308 */ /* 0x0004e20000000800 */
[----:B0-----:R-:W-:-:S07]  /*80f0*/  FADD.FTZ R4, R151, R4 ;  /* 0x0000000497047221 */ /* 0x001fce0000010000 */
[----:B------:R-:W0:Y:S01]  /*8100*/  MUFU.EX2 R202, R202 ;  /* 0x000000ca00ca7308 */ /* 0x000e220000000800 */
[----:B--2---:R-:W-:Y:S02]  /*8110*/  IMAD.U32 R92, RZ, RZ, UR51 ;  /* 0x00000033ff5c7e24 */ /* 0x004fe4000f8e00ff */
[----:B-1----:R-:W-:-:S03]  /*8120*/  FADD.FTZ R157, R125, R6 ;  /* 0x000000067d9d7221 */ /* 0x002fc60000010000 */
[----:B------:R-:W-:Y:S02]  /*8130*/  @P1 LEA R92, R92, UR39, 0x3 ;  /* 0x000000275c5c1c11 */ /* 0x000fe4000f8e18ff */
[----:B------:R-:W1:Y:S01]  /*8140*/  MUFU.EX2 R94, R94 ;  /* 0x0000005e005e7308 */ /* 0x000e620000000800 */
[----:B---3--:R-:W-:-:S02]  /*8150*/  FADD.FTZ R4, R159, R4 ;  /* 0x000000049f047221 */ /* 0x008fc40000010000 */
[----:B------:R-:W-:-:S05]  /*8160*/  @P1 VIADD R155, R92, 0x29840 ;  /* 0x000298405c9b1836 */ /* 0x000fca0000000000 */
[----:B------:R-:W2:Y:S01]  /*8170*/  MUFU.EX2 R21, R21 ;  /* 0x0000001500157308 */ /* 0x000ea20000000800 */
[----:B------:R-:W-:Y:S01]  /*8180*/  @P1 PRMT R155, R16, 0x654, R155 ;  /* 0x00000654109b1816 */ /* 0x000fe2000000009b */
[----:B0-----:R-:W-:-:S03]  /*8190*/  FADD.FTZ R6, R202, R157 ;  /* 0x0000009dca067221 */ /* 0x001fc60000010000 */
[----:B------:R1:W-:Y:S03]  /*81a0*/  @P1 SYNCS.ARRIVE.TRANS64.RED.A1T0 RZ, [R155+URZ], RZ ;  /* 0x000000ff9bff19a7 */ /* 0x0003e6000810043f */
        /* <DEDUP_REMOVED lines=14> */
[----:B--2---:R-:W-:-:S03]  /*8290*/  FADD.FTZ R4, R206, R157 ;  /* 0x0000009dce047221 */ /* 0x004fc60000010000 */
[----:B0-----:R-:W-:Y:S01]  /*82a0*/  FADD.FTZ R6, R92, R155 ;  /* 0x0000009b5c067221 */ /* 0x001fe20000010000 */
[----:B------:R-:W-:Y:S06]  /*82b0*/  @!P0 BRA `(.L_x_161) ;  /* 0x0000000000048947 */ /* 0x000fec0003800000 */
[----:B------:R-:W-:Y:S01]  /*82c0*/  BPT.TRAP 0x1 ;  /* 0x000000040000795c */ /* 0x000fe20000300000 */
.L_x_161:
        /* <DEDUP_REMOVED lines=11> */
[----:B------:R-:W-:Y:S01]  /*8380*/  F2FP.SATFINITE.E4M3.F32.PACK_AB_MERGE_C R99, R136, R97, R99 ;  /* 0x000000618863723e */ /* 0x000fe20004807063 */
        /* <DEDUP_REMOVED lines=16> */
[-C--:B------:R-:W-:Y:S01]  /*8490*/  FMUL.FTZ R36, R36, R5.reuse ;  /* 0x0000000524247220 */ /* 0x080fe20000410000 */
[----:B------:R-:W-:Y:S01]  /*84a0*/  F2FP.SATFINITE.E4M3.F32.PACK_AB_MERGE_C R126, R143, R126, RZ ;  /* 0x0000007e8f7e723e */ /* 0x000fe200048070ff */
[-C--:B------:R-:W-:Y:S01]  /*84b0*/  FMUL.FTZ R37, R37, R5.reuse ;  /* 0x0000000525257220 */ /* 0x080fe20000410000 */
        /* <DEDUP_REMOVED lines=14> */
[----:B------:R-:W-:Y:S01]  /*85a0*/  F2FP.SATFINITE.E4M3.F32.PACK_AB_MERGE_C R180, R176, R105, R107 ;  /* 0x00000069b0b4723e */ /* 0x000fe2000480706b */
[----:B------:R-:W-:Y:S01]  /*85b0*/  FMUL.FTZ R53, R53, R5 ;  /* 0x0000000535357220 */ /* 0x000fe20000410000 */
        /* <DEDUP_REMOVED lines=68> */
[----:B------:R-:W-:Y:S01]  /*8a00*/  F2FP.SATFINITE.E4M3.F32.PACK_AB_MERGE_C R191, R98, R90, R95 ;  /* 0x0000005a62bf723e */ /* 0x000fe2000480705f */
[----:B------:R-:W-:Y:S06]  /*8a10*/  @P1 BRA `(.L_x_162) ;  /* 0xffffffc8004c1947 */ /* 0x000fec000383ffff */
.L_x_151:
[----:B------:R-:W-:Y:S06]  /*8a20*/  BAR.ARV 0x8, 0x180 ;  /* 0x0206000000007b1d */ /* 0x000fec0000002000 */
[----:B------:R-:W-:Y:S05]  /*8a30*/  @!P0 BRA `(.L_x_163) ;  /* 0x0000000000048947 */ /* 0x000fea0003800000 */
[----:B------:R-:W-:Y:S01]  /*8a40*/  BPT.TRAP 0x1 ;  /* 0x000000040000795c */ /* 0x000fe20000300000 */
.L_x_163:
[----:B------:R-:W-:Y:S01]  /*8a50*/  ULEA UR4, UR51, UR39, 0x3 ;  /* 0x0000002733047291 */ /* 0x000fe2000f8e183f */
[----:B------:R-:W-:-:S05]  /*8a60*/  IMAD.U32 R0, RZ, RZ, UR43 ;  /* 0x0000002bff007e24 */ /* 0x000fca000f8e00ff */
[----:B------:R-:W-:-:S04]  /*8a70*/  SHF.L.U32 R0, R0, 0x1f, RZ ;  /* 0x0000001f00007819 */ /* 0x000fc800000006ff */
[----:B------:R0:W1:Y:S01]  /*8a80*/  SYNCS.PHASECHK.TRANS64.TRYWAIT P1, [UR4+0x29850], R0 ;  /* 0x02985000ff0075a7 */ /* 0x0000620008020144 */
[----:B------:R-:W-:Y:S05]  /*8a90*/  @!P0 BRA `(.L_x_164) ;  /* 0x0000000000048947 */ /* 0x000fea0003800000 */
[----:B------:R-:W-:Y:S01]  /*8aa0*/  BPT.TRAP 0x1 ;  /* 0x000000040000795c */ /* 0x000fe20000300000 */
.L_x_164:
[----:B-1----:R-:W-:Y:S05]  /*8ab0*/  @P1 BRA `(.L_x_165) ;  /* 0x0000000000081947 */ /* 0x002fea0003800000 */
[----:B------:R-:W1:Y:S02]  /*8ac0*/  SYNCS.PHASECHK.TRANS64.TRYWAIT P1, [UR4+0x29850], R0 ;  /* 0x02985000ff0075a7 */ /* 0x000e640008020144 */
[----:B-1----:R-:W-:Y:S05]  /*8ad0*/  @!P1 BRA `(.L_x_166) ;  /* 0x0000005c00949947 */ /* 0x002fea0003800000 */
.L_x_165:
        /* <DEDUP_REMOVED lines=46> */
[----:B-1----:R-:W1:Y:S04]  /*8dc0*/  SHFL.BFLY PT, R3, R4, 0x2, 0x1f ;  /* 0x0c401f0004037f89 */ /* 0x002e6800000e0000 */
[----:B------:R-:W4:Y:S01]  /*8dd0*/  SHFL.BFLY PT, R9, R6, 0x2, 0x1f ;  /* 0x0c401f0006097f89 */ /* 0x000f2200000e0000 */
[----:B------:R-:W-:Y:S02]  /*8de0*/  WARPGROUP.DEPBAR.LE gsb0, 0x0 ;  /* 0x00008000000079c5 */ /* 0x000fe40000010000 */
[----:B------:R-:W-:-:S06]  /*8df0*/  WARPGROUP.ARRIVE ;  /* 0x00000000000079c5 */ /* 0x000fcc0000000000 */
[----:B------:R-:W-:Y:S01]  /*8e00*/  QGMMA.64x128x32.F32.E4M3.E4M3 R24, R184, gdesc[UR4], R24, gsb0 ;  /* 0x01e00004b8187df3 */ /* 0x000fe20008000818 */
[----:B------:R-:W-:Y:S01]  /*8e10*/  UIADD3 UR6, UR5, 0x400, URZ ;  /* 0x0000040005067890 */ /* 0x000fe2000fffe03f */
[----:B------:R-:W-:Y:S01]  /*8e20*/  UMOV UR7, 0xc0000010 ;  /* 0xc000001000077882 */ /* 0x000fe20000000000 */
[----:B-1----:R-:W-:-:S01]  /*8e30*/  FADD.FTZ R3, R3, R4 ;  /* 0x0000000403037221 */ /* 0x002fc20000010000 */
[----:B----4-:R-:W-:-:S04]  /*8e40*/  FADD.FTZ R9, R9, R6 ;  /* 0x0000000609097221 */ /* 0x010fc80000010000 */
[----:B0-----:R-:W0:Y:S04]  /*8e50*/  SHFL.BFLY PT, R0, R3, 0x1, 0x1f ;  /* 0x0c201f0003007f89 */ /* 0x001e2800000e0000 */
        /* <DEDUP_REMOVED lines=18> */
[----:B------:R-:W-:Y:S01]  /*8f80*/  @P3 FMUL.FTZ R88, R7, 0.69314718246459960938 ;  /* 0x3f31721807583820 */ /* 0x000fe20000410000 */
[----:B0-----:R-:W-:Y:S01]  /*8f90*/  @P3 FMUL.FTZ R11, R11, 0.69314718246459960938 ;  /* 0x3f3172180b0b3820 */ /* 0x001fe20000410000 */
[----:B------:R-:W-:Y:S01]  /*8fa0*/  @P2 FMUL.FTZ R9, R7, 0.69314718246459960938 ;  /* 0x3f31721807092820 */ /* 0x000fe20000410000 */
[----:B------:R-:W-:-:S02]  /*8fb0*/  IMAD.MOV.U32 R0, RZ, RZ, -0x800000 ;  /* 0xff800000ff007424 */ /* 0x000fc400078e00ff */
[----:B------:R-:W-:Y:S02]  /*8fc0*/  IMAD.MOV.U32 R3, RZ, RZ, -0x800000 ;  /* 0xff800000ff037424 */ /* 0x000fe400078e00ff */
[----:B-1----:R-:W-:Y:S01]  /*8fd0*/  @P2 FMUL.FTZ R6, R6, 0.69314718246459960938 ;  /* 0x3f31721806062820 */ /* 0x002fe20000410000 */
[----:B------:R-:W-:-:S01]  /*8fe0*/  @P3 FFMA.FTZ R0, R88, R8, R11 ;  /* 0x0000000858003223 */ /* 0x000fc2000001000b */
[----:B---3--:R-:W-:Y:S02]  /*8ff0*/  FMUL.FTZ R8, R4, R5 ;  /* 0x0000000504087220 */ /* 0x008fe40000410000 */
[----:B------:R-:W-:-:S01]  /*9000*/  @P2 FFMA.FTZ R3, R9, R10, R6 ;  /* 0x0000000a09032223 */ /* 0x000fc20000010006 */
[----:B--2---:R-:W-:Y:S01]  /*9010*/  FMUL.FTZ R88, R12, R5 ;  /* 0x000000050c587220 */ /* 0x004fe20000410000 */
[----:B------:R-:W-:Y:S02]  /*9020*/  WARPGROUP.DEPBAR.LE gsb0, 0x0 ;  /* 0x00008000000079c5 */ /* 0x000fe40000010000 */
[----:B------:R-:W-:Y:S05]  /*9030*/  @!P0 BRA `(.L_x_167) ;  /* 0x0000000000048947 */ /* 0x000fea0003800000 */
[----:B------:R-:W-:Y:S01]  /*9040*/  BPT.TRAP 0x1 ;  /* 0x000000040000795c */ /* 0x000fe20000300000 */
.L_x_167:
[----:B------:R-:W0:Y:S01]  /*9050*/  S2R R89, SR_TID.X ;  /* 0x0000000000597919 */ /* 0x000e220000002100 */
[----:B------:R-:W-:Y:S01]  /*9060*/  ULDC.64 UR6, c[0x4][0x40] ;  /* 0x0100100000067ab9 */ /* 0x000fe20000000a00 */
[----:B------:R-:W1:Y:S01]  /*9070*/  S2UR UR5, SR_SWINHI ;  /* 0x00000000000579c3 */ /* 0x000e620000002f00 */
[-C--:B------:R-:W-:Y:S01]  /*9080*/  FMUL.FTZ R28, R28, R8.reuse ;  /* 0x000000081c1c7220 */ /* 0x080fe20000410000 */
[----:B------:R-:W-:Y:S01]  /*9090*/  FMUL.FTZ R7, R24, R8 ;  /* 0x0000000818077220 */ /* 0x000fe20000410000 */
        /* <DEDUP_REMOVED lines=26> */
[----:B------:R-:W-:Y:S01]  /*9240*/  FMUL.FTZ R12, R35, R88 ;  /* 0x00000058230c7220 */ /* 0x000fe20000410000 */
[----:B0-----:R-:W-:-:S02]  /*9250*/  IMAD.SHL.U32 R4, R89, 0x4, RZ ;  /* 0x0000000459047824 */ /* 0x001fc400078e00ff */
[-C--:B------:R-:W-:Y:S01]  /*9260*/  FMUL.FTZ R46, R46, R88.reuse ;  /* 0x000000582e2e7220 */ /* 0x080fe20000410000 */
[-C--:B------:R-:W-:Y:S01]  /*9270*/  FMUL.FTZ R15, R42, R88.reuse ;  /* 0x000000582a0f7220 */ /* 0x080fe20000410000 */
[-C--:B------:R-:W-:Y:S01]  /*9280*/  FMUL.FTZ R47, R47, R88.reuse ;  /* 0x000000582f2f7220 */ /* 0x080fe20000410000 */
[-C--:B------:R-:W-:Y:S01]  /*9290*/  FMUL.FTZ R20, R43, R88.reuse ;  /* 0x000000582b147220 */ /* 0x080fe20000410000 */
[----:B------:R-:W-:Y:S01]  /*92a0*/  LOP3.LUT R4, R4, 0xc, RZ, 0xc0, !PT ;  /* 0x0000000c04047812 */ /* 0x000fe200078ec0ff */
[-C--:B------:R-:W-:Y:S01]  /*92b0*/  FMUL.FTZ R54, R54, R88.reuse ;  /* 0x0000005836367220 */ /* 0x080fe20000410000 */
[-C--:B------:R-:W-:Y:S01]  /*92c0*/  FMUL.FTZ R71, R71, R88.reuse ;  /* 0x0000005847477220 */ /* 0x080fe20000410000 */
[-C--:B------:R-:W-:Y:S01]  /*92d0*/  FMUL.FTZ R78, R78, R88.reuse ;  /* 0x000000584e4e7220 */ /* 0x080fe20000410000 */
[----:B------:R-:W-:Y:S01]  /*92e0*/  IADD3 R4, P0, R4, UR6, RZ ;  /* 0x0000000604047c10 */ /* 0x000fe2000ff1e0ff */
[-C--:B------:R-:W-:Y:S01]  /*92f0*/  FMUL.FTZ R79, R79, R88.reuse ;  /* 0x000000584f4f7220 */ /* 0x080fe20000410000 */
[-C--:B------:R-:W-:Y:S01]  /*9300*/  FMUL.FTZ R70, R70, R88.reuse ;  /* 0x0000005846467220 */ /* 0x080fe20000410000 */
[-C--:B------:R-:W-:Y:S01]  /*9310*/  FMUL.FTZ R38, R38, R88.reuse ;  /* 0x0000005826267220 */ /* 0x080fe20000410000 */
[----:B------:R-:W-:Y:S01]  /*9320*/  FMUL.FTZ R39, R39, R88 ;  /* 0x0000005827277220 */ /* 0x000fe20000410000 */
[----:B------:R-:W-:-:S02]  /*9330*/  IMAD.X R5, RZ, RZ, UR7, P0 ;  /* 0x00000007ff057e24 */ /* 0x000fc400080e06ff */
[-C--:B------:R-:W-:Y:S01]  /*9340*/  FMUL.FTZ R63, R63, R88.reuse ;  /* 0x000000583f3f7220 */ /* 0x080fe20000410000 */
[-C--:B------:R-:W-:Y:S01]  /*9350*/  FMUL.FTZ R86, R86, R88.reuse ;  /* 0x0000005856567220 */ /* 0x080fe20000410000 */
[----:B------:R-:W-:Y:S01]  /*9360*/  FMUL.FTZ R87, R87, R88 ;  /* 0x0000005857577220 */ /* 0x000fe20000410000 */
[----:B------:R-:W-:Y:S01]  /*9370*/  ULDC.64 UR8, c[0x0][0xb90] ;  /* 0x0002e40000087ab9 */ /* 0x000fe20000000a00 */
        /* <DEDUP_REMOVED lines=13> */
[----:B------:R-:W-:Y:S01]  /*9450*/  F2FP.BF16.F32.PACK_AB R7, R28, R7 ;  /* 0x000000071c07723e */ /* 0x000fe200000010ff */
[----:B------:R-:W-:Y:S01]  /*9460*/  FMUL.FTZ R27, R58, R88 ;  /* 0x000000583a1b7220 */ /* 0x000fe20000410000 */
[----:B------:R-:W-:Y:S01]  /*9470*/  UMOV UR6, UR39 ;  /* 0x0000002700067c82 */ /* 0x000fe20008000000 */
[----:B-1----:R-:W-:Y:S01]  /*9480*/  UMOV UR7, UR5 ;  /* 0x0000000500077c82 */ /* 0x002fe20008000000 */
[----:B------:R-:W-:Y:S01]  /*9490*/  F2FP.BF16.F32.PACK_AB R28, R55, R26 ;  /* 0x0000001a371c723e */ /* 0x000fe200000010ff */
[-C--:B------:R-:W-:Y:S01]  /*94a0*/  FMUL.FTZ R34, R59, R88.reuse ;  /* 0x000000583b227220 */ /* 0x080fe20000410000 */
[----:B------:R-:W-:Y:S01]  /*94b0*/  LOP3.LUT P0, R26, R89, 0x3, RZ, 0xc0, !PT ;  /* 0x00000003591a7812 */ /* 0x000fe2000780c0ff */
[----:B------:R-:W-:Y:S01]  /*94c0*/  FMUL.FTZ R35, R66, R88 ;  /* 0x0000005842237220 */ /* 0x000fe20000410000 */
[----:B------:R-:W-:Y:S01]  /*94d0*/  F2FP.BF16.F32.PACK_AB R6, R29, R6 ;  /* 0x000000061d06723e */ /* 0x000fe200000010ff */
[-C--:B------:R-:W-:Y:S01]  /*94e0*/  FMUL.FTZ R25, R50, R88.reuse ;  /* 0x0000005832197220 */ /* 0x080fe20000410000 */
[----:B------:R-:W-:Y:S01]  /*94f0*/  F2FP.BF16.F32.PACK_AB R62, R62, R27 ;  /* 0x0000001b3e3e723e */ /* 0x000fe200000010ff */
[----:B------:R-:W-:Y:S01]  /*9500*/  IMAD.U32 R27, RZ, RZ, UR7 ;  /* 0x00000007ff1b7e24 */ /* 0x000fe2000f8e00ff */
[----:B------:R-:W-:Y:S01]  /*9510*/  ISETP.EQ.OR P0, PT, R26, 0x3, !P0 ;  /* 0x000000031a00780c */ /* 0x000fe20004702670 */
[----:B------:R-:W-:Y:S01]  /*9520*/  IMAD.U32 R26, RZ, RZ, UR6 ;  /* 0x00000006ff1a7e24 */ /* 0x000fe2000f8e00ff */
[----:B------:R-:W-:Y:S01]  /*9530*/  F2FP.BF16.F32.PACK_AB R13, R44, R13 ;  /* 0x0000000d2c0d723e */ /* 0x000fe200000010ff */
[----:B------:R-:W-:Y:S01]  /*9540*/  FMUL.FTZ R42, R67, R88 ;  /* 0x00000058432a7220 */ /* 0x000fe20000410000 */
[----:B------:R-:W-:Y:S01]  /*9550*/  F2FP.BF16.F32.PACK_AB R14, R45, R14 ;  /* 0x0000000e2d0e723e */ /* 0x000fe200000010ff */
[----:B------:R-:W-:Y:S01]  /*9560*/  FMUL.FTZ R43, R74, R88 ;  /* 0x000000584a2b7220 */ /* 0x000fe20000410000 */
[----:B------:R-:W-:Y:S01]  /*9570*/  SEL R45, R7, R6, P0 ;  /* 0x00000006072d7207 */ /* 0x000fe20000000000 */
[----:B------:R-:W-:Y:S01]  /*9580*/  FMUL.FTZ R50, R75, R88 ;  /* 0x000000584b327220 */ /* 0x000fe20000410000 */
[----:B------:R-:W-:Y:S01]  /*9590*/  SEL R44, R6, R7, P0 ;  /* 0x00000007062c7207 */ /* 0x000fe20000000000 */
[----:B------:R-:W-:Y:S01]  /*95a0*/  IMAD.WIDE R6, R171, 0x2, R26 ;  /* 0x00000002ab067825 */ /* 0x000fe200078e021a */
[----:B------:R-:W-:-:S03]  /*95b0*/  F2FP.BF16.F32.PACK_AB R33, R60, R33 ;  /* 0x000000213c21723e */ /* 0x000fc600000010ff */
[----:B------:R-:W-:Y:S01]  /*95c0*/  FMUL.FTZ R51, R82, R88 ;  /* 0x0000005852337220 */ /* 0x000fe20000410000 */
[----:B------:R-:W-:Y:S01]  /*95d0*/  F2FP.BF16.F32.PACK_AB R32, R61, R32 ;  /* 0x000000203d20723e */ /* 0x000fe200000010ff */
[----:B------:R-:W-:Y:S01]  /*95e0*/  UIADD3 UR5, -UR40, URZ, URZ ;  /* 0x0000003f28057290 */ /* 0x000fe2000fffe13f */
[----:B------:R-:W-:Y:S01]  /*95f0*/  F2FP.BF16.F32.PACK_AB R49, R76, R49 ;  /* 0x000000314c31723e */ /* 0x000fe200000010ff */
[----:B------:R-:W-:Y:S01]  /*9600*/  ULDC UR6, c[0x0][0xc44] ;  /* 0x0003110000067ab9 */ /* 0x000fe20000000800 */
[----:B------:R-:W-:Y:S01]  /*9610*/  F2FP.BF16.F32.PACK_AB R48, R77, R48 ;  /* 0x000000304d30723e */ /* 0x000fe200000010ff */
[----:B------:R-:W-:Y:S01]  /*9620*/  UIMAD UR13, UR6, UR5, UR42 ;  /* 0x00000005060d72a4 */ /* 0x000fe2000f8e022a */
[----:B------:R-:W-:Y:S01]  /*9630*/  F2FP.BF16.F32.PACK_AB R57, R84, R57 ;  /* 0x000000395439723e */ /* 0x000fe200000010ff */
[----:B------:R-:W-:Y:S01]  /*9640*/  FMUL.FTZ R58, R83, R88 ;  /* 0x00000058533a7220 */ /* 0x000fe20000410000 */
[----:B------:R-:W-:Y:S01]  /*9650*/  F2FP.BF16.F32.PACK_AB R56, R85, R56 ;  /* 0x000000385538723e */ /* 0x000fe200000010ff */
[----:B------:R-:W-:Y:S01]  /*9660*/  UIADD3 UR4, UR4, 0x29860, URZ ;  /* 0x0002986004047890 */ /* 0x000fe2000fffe03f */
[----:B------:R-:W-:Y:S01]  /*9670*/  F2FP.BF16.F32.PACK_AB R5, R30, R5 ;  /* 0x000000051e05723e */ /* 0x000fe200000010ff */
[----:B------:R-:W0:Y:S01]  /*9680*/  LDC R85, c[0x0][0xc38] ;  /* 0x00030e00ff557b82 */ /* 0x000e220000000800 */
[----:B------:R-:W-:Y:S01]  /*9690*/  F2FP.BF16.F32.PACK_AB R8, R31, R8 ;  /* 0x000000081f08723e */ /* 0x000fe200000010ff */
[----:B------:R-:W-:Y:S01]  /*96a0*/  USHF.R.S32.HI UR12, URZ, 0x1f, UR13 ;  /* 0x0000001f3f0c7899 */ /* 0x000fe2000801140d */
[----:B------:R-:W-:Y:S01]  /*96b0*/  SEL R59, R33, R32, P0 ;  /* 0x00000020213b7207 */ /* 0x000fe20000000000 */
[----:B------:R-:W-:Y:S01]  /*96c0*/  UPRMT UR4, UR36, 0x654, UR4 ;  /* 0x0000065424047896 */ /* 0x000fe20008000004 */
[----:B------:R-:W-:Y:S01]  /*96d0*/  SEL R60, R32, R33, P0 ;  /* 0x00000021203c7207 */ /* 0x000fe20000000000 */
[----:B------:R-:W-:Y:S01]  /*96e0*/  UIMAD UR5, UR12, UR8, URZ ;  /* 0x000000080c0572a4 */ /* 0x000fe2000f8e023f */
[----:B------:R-:W-:Y:S01]  /*96f0*/  SEL R65, R49, R48, P0 ;  /* 0x0000003031417207 */ /* 0x000fe20000000000 */
[----:B------:R-:W-:Y:S01]  /*9700*/  USHF.R.S32.HI UR14, URZ, 0x1f, UR40 ;  /* 0x0000001f3f0e7899 */ /* 0x000fe20008011428 */
[----:B------:R-:W-:Y:S01]  /*9710*/  SEL R48, R48, R49, P0 ;  /* 0x0000003130307207 */ /* 0x000fe20000000000 */
[----:B------:R-:W-:Y:S01]  /*9720*/  UIMAD.WIDE.U32 UR6, UR13, UR8, URZ ;  /* 0x000000080d0672a5 */ /* 0x000fe2000f8e003f */
[----:B------:R-:W-:Y:S01]  /*9730*/  IADD3 R33, P6, R6, 0x4060, RZ ;  /* 0x0000406006217810 */ /* 0x000fe20007fde0ff */
[----:B------:R-:W-:Y:S01]  /*9740*/  UIMAD UR5, UR13, UR9, UR5 ;  /* 0x000000090d0572a4 */ /* 0x000fe2000f8e0205 */
[----:B------:R-:W-:Y:S01]  /*9750*/  SEL R49, R57, R56, P0 ;  /* 0x0000003839317207 */ /* 0x000fe20000000000 */
[----:B------:R-:W-:Y:S01]  /*9760*/  ULDC.64 UR10, c[0x0][0xb98] ;  /* 0x0002e600000a7ab9 */ /* 0x000fe20000000a00 */
[----:B------:R-:W-:Y:S01]  /*9770*/  SEL R56, R56, R57, P0 ;  /* 0x0000003938387207 */ /* 0x000fe20000000000 */
[----:B------:R-:W-:Y:S01]  /*9780*/  UIMAD UR8, UR14, UR10, URZ ;  /* 0x0000000a0e0872a4 */ /* 0x000fe2000f8e023f */
[----:B------:R-:W-:Y:S01]  /*9790*/  SEL R57, R5, R8, P0 ;  /* 0x0000000805397207 */ /* 0x000fe20000000000 */
[----:B------:R-:W-:Y:S01]  /*97a0*/  SYNCS.ARRIVE.TRANS64.RED.A1T0 RZ, [UR4], RZ ;  /* 0x000000ffffff79a7 */ /* 0x000fe20008100404 */
[----:B------:R-:W-:Y:S01]  /*97b0*/  SEL R66, R8, R5, P0 ;  /* 0x0000000508427207 */ /* 0x000fe20000000000 */
[----:B------:R-:W-:Y:S01]  /*97c0*/  IMAD R5, R22, 0x40, R17 ;  /* 0x0000004016057824 */ /* 0x000fe200078e0211 */
[----:B------:R-:W-:Y:S01]  /*97d0*/  LOP3.LUT R32, R33, 0x380, RZ, 0xc0, !PT ;  /* 0x0000038021207812 */ /* 0x000fe200078ec0ff */
[----:B------:R-:W-:Y:S01]  /*97e0*/  UIADD3 UR7, UR7, UR5, URZ ;  /* 0x0000000507077290 */ /* 0x000fe2000fffe03f */
[----:B------:R-:W-:Y:S01]  /*97f0*/  IADD3 R8, P2, R6, 0x20, RZ ;  /* 0x0000002006087810 */ /* 0x000fe20007f5e0ff */
[----:B------:R-:W-:Y:S01]  /*9800*/  IMAD.WIDE R26, R5, 0x2, R26 ;  /* 0x00000002051a7825 */ /* 0x000fe200078e021a */
[----:B------:R-:W-:Y:S01]  /*9810*/  SHF.R.U64 R32, R32, 0x3, RZ ;  /* 0x0000000320207819 */ /* 0x000fe200000012ff */
[----:B------:R-:W-:Y:S01]  /*9820*/  UIMAD UR8, UR40, UR11, UR8 ;  /* 0x0000000b280872a4 */ /* 0x000fe2000f8e0208 */
[----:B------:R-:W-:Y:S01]  /*9830*/  F2FP.BF16.F32.PACK_AB R9, R36, R9 ;  /* 0x000000092409723e */ /* 0x000fe200000010ff */
[----:B------:R-:W-:Y:S01]  /*9840*/  UIMAD.WIDE.U32 UR6, UR40, UR10, UR6 ;  /* 0x0000000a280672a5 */ /* 0x000fe2000f8e0006 */
[----:B------:R-:W-:Y:S01]  /*9850*/  F2FP.BF16.F32.PACK_AB R10, R37, R10 ;  /* 0x0000000a250a723e */ /* 0x000fe200000010ff */
[----:B------:R-:W-:Y:S01]  /*9860*/  ULDC.64 UR4, c[0x0][0xb50] ;  /* 0x0002d40000047ab9 */ /* 0x000fe20000000a00 */
[----:B------:R-:W-:-:S02]  /*9870*/  LOP3.LUT R5, R8, 0x380, RZ, 0xc0, !PT ;  /* 0x0000038008057812 */ /* 0x000fc400078ec0ff */
[----:B------:R-:W-:Y:S02]  /*9880*/  F2FP.BF16.F32.PACK_AB R15, R46, R15 ;  /* 0x0000000f2e0f723e */ /* 0x000fe400000010ff */
[----:B------:R-:W-:Y:S02]  /*9890*/  F2FP.BF16.F32.PACK_AB R20, R47, R20 ;  /* 0x000000142f14723e */ /* 0x000fe400000010ff */
[----:B------:R-:W-:Y:S02]  /*98a0*/  F2FP.BF16.F32.PACK_AB R41, R68, R41 ;  /* 0x000000294429723e */ /* 0x000fe400000010ff */
[----:B------:R-:W-:Y:S02]  /*98b0*/  F2FP.BF16.F32.PACK_AB R40, R69, R40 ;  /* 0x000000284528723e */ /* 0x000fe400000010ff */
[----:B------:R-:W-:Y:S01]  /*98c0*/  LOP3.LUT R32, R32, R33, RZ, 0x3c, !PT ;  /* 0x0000002120207212 */ /* 0x000fe200078e3cff */
[----:B------:R-:W-:Y:S01]  /*98d0*/  IMAD.X R33, RZ, RZ, R7, P6 ;  /* 0x000000ffff217224 */ /* 0x000fe200030e0607 */
[----:B------:R-:W-:-:S02]  /*98e0*/  SEL R47, R9, R10, P0 ;  /* 0x0000000a092f7207 */ /* 0x000fc40000000000 */
[----:B------:R-:W-:Y:S02]  /*98f0*/  SEL R46, R10, R9, P0 ;  /* 0x000000090a2e7207 */ /* 0x000fe40000000000 */
[----:B------:R-:W-:Y:S02]  /*9900*/  SHF.R.U64 R5, R5, 0x3, RZ ;  /* 0x0000000305057819 */ /* 0x000fe400000012ff */
[----:B------:R-:W-:Y:S02]  /*9910*/  IADD3 R10, P6, R6, 0x40, RZ ;  /* 0x00000040060a7810 */ /* 0x000fe40007fde0ff */
[----:B------:R-:W-:Y:S02]  /*9920*/  SEL R61, R41, R40, P0 ;  /* 0x00000028293d7207 */ /* 0x000fe40000000000 */
[----:B------:R-:W-:Y:S01]  /*9930*/  SEL R64, R40, R41, P0 ;  /* 0x0000002928407207 */ /* 0x000fe20000000000 */
[--C-:B------:R-:W-:Y:S01]  /*9940*/  IMAD.X R41, RZ, RZ, R7.reuse, P2 ;  /* 0x000000ffff297224 */ /* 0x100fe200010e0607 */
[----:B------:R-:W-:Y:S01]  /*9950*/  LOP3.LUT R40, R5, R8, RZ, 0x3c, !PT ;  /* 0x0000000805287212 */ /* 0x000fe200078e3cff */
[----:B------:R-:W-:Y:S01]  /*9960*/  IMAD.X R29, RZ, RZ, R7, P6 ;  /* 0x000000ffff1d7224 */ /* 0x000fe200030e0607 */
[----:B------:R-:W-:-:S02]  /*9970*/  LOP3.LUT R5, R10, 0x380, RZ, 0xc0, !PT ;  /* 0x000003800a057812 */ /* 0x000fc400078ec0ff */
[----:B------:R-:W-:Y:S02]  /*9980*/  F2FP.BF16.F32.PACK_AB R25, R54, R25 ;  /* 0x000000193619723e */ /* 0x000fe400000010ff */
[----:B------:R-:W-:Y:S02]  /*9990*/  SHF.R.U64 R5, R5, 0x3, RZ ;  /* 0x0000000305057819 */ /* 0x000fe400000012ff */
[----:B------:R-:W-:Y:S02]  /*99a0*/  F2FP.BF16.F32.PACK_AB R42, R71, R42 ;  /* 0x0000002a472a723e */ /* 0x000fe400000010ff */
[----:B------:R-:W-:Y:S02]  /*99b0*/  SEL R71, R25, R28, P0 ;  /* 0x0000001c19477207 */ /* 0x000fe40000000000 */
[----:B------:R-:W-:Y:S02]  /*99c0*/  SEL R72, R28, R25, P0 ;  /* 0x000000191c487207 */ /* 0x000fe40000000000 */
[----:B------:R-:W-:-:S02]  /*99d0*/  LOP3.LUT R28, R5, R10, RZ, 0x3c, !PT ;  /* 0x0000000a051c7212 */ /* 0x000fc400078e3cff */
[----:B------:R-:W1:Y:S01]  /*99e0*/  LDC R5, c[0x0][0xbe8] ;  /* 0x0002fa00ff057b82 */ /* 0x000e620000000800 */
[----:B------:R-:W-:Y:S02]  /*99f0*/  F2FP.BF16.F32.PACK_AB R21, R52, R21 ;  /* 0x000000153415723e */ /* 0x000fe400000010ff */
[----:B------:R-:W-:Y:S02]  /*9a00*/  F2FP.BF16.F32.PACK_AB R24, R53, R24 ;  /* 0x000000183518723e */ /* 0x000fe400000010ff */
[----:B------:R-:W-:Y:S02]  /*9a10*/  F2FP.BF16.F32.PACK_AB R43, R78, R43 ;  /* 0x0000002b4e2b723e */ /* 0x000fe400000010ff */
[----:B------:R-:W-:Y:S02]  /*9a20*/  F2FP.BF16.F32.PACK_AB R50, R79, R50 ;  /* 0x000000324f32723e */ /* 0x000fe400000010ff */
[----:B------:R-:W-:Y:S02]  /*9a30*/  SEL R55, R21, R24, P0 ;  /* 0x0000001815377207 */ /* 0x000fe40000000000 */
[----:B------:R-:W-:-:S02]  /*9a40*/  SEL R54, R24, R21, P0 ;  /* 0x0000001518367207 */ /* 0x000fc40000000000 */
[----:B------:R-:W-:Y:S02]  /*9a50*/  IADD3 R21, P2, R26, 0x2000, RZ ;  /* 0x000020001a157810 */ /* 0x000fe40007f5e0ff */
[----:B------:R-:W-:Y:S02]  /*9a60*/  F2FP.BF16.F32.PACK_AB R35, R70, R35 ;  /* 0x000000234623723e */ /* 0x000fe400000010ff */
[----:B------:R-:W-:Y:S02]  /*9a70*/  SEL R69, R15, R20, P0 ;  /* 0x000000140f457207 */ /* 0x000fe40000000000 */
[----:B------:R-:W-:Y:S02]  /*9a80*/  SEL R70, R20, R15, P0 ;  /* 0x0000000f14467207 */ /* 0x000fe40000000000 */
[----:B------:R-:W-:Y:S02]  /*9a90*/  SEL R75, R43, R50, P0 ;  /* 0x000000322b4b7207 */ /* 0x000fe40000000000 */
[----:B------:R-:W-:-:S02]  /*9aa0*/  SEL R76, R50, R43, P0 ;  /* 0x0000002b324c7207 */ /* 0x000fc40000000000 */
[----:B------:R-:W-:Y:S02]  /*9ab0*/  F2FP.BF16.F32.PACK_AB R11, R38, R11 ;  /* 0x0000000b260b723e */ /* 0x000fe400000010ff */
[----:B------:R-:W-:Y:S02]  /*9ac0*/  F2FP.BF16.F32.PACK_AB R12, R39, R12 ;  /* 0x0000000c270c723e */ /* 0x000fe400000010ff */
[----:B------:R-:W-:Y:S02]  /*9ad0*/  LOP3.LUT R43, R6, 0x380, RZ, 0xc0, !PT ;  /* 0x00000380062b7812 */ /* 0x000fe400078ec0ff */
[----:B------:R-:W-:Y:S02]  /*9ae0*/  LOP3.LUT R20, R21, 0x380, RZ, 0xc0, !PT ;  /* 0x0000038015147812 */ /* 0x000fe400078ec0ff */
[----:B------:R-:W-:Y:S02]  /*9af0*/  F2FP.BF16.F32.PACK_AB R63, R63, R34 ;  /* 0x000000223f3f723e */ /* 0x000fe400000010ff */
[----:B------:R-:W-:-:S02]  /*9b00*/  SEL R67, R11, R12, P0 ;  /* 0x0000000c0b437207 */ /* 0x000fc40000000000 */
[----:B------:R-:W-:Y:S02]  /*9b10*/  SEL R68, R12, R11, P0 ;  /* 0x0000000b0c447207 */ /* 0x000fe40000000000 */
[----:B------:R-:W-:Y:S02]  /*9b20*/  SHF.R.U64 R43, R43, 0x3, RZ ;  /* 0x000000032b2b7819 */ /* 0x000fe400000012ff */
[----:B------:R-:W-:Y:S02]  /*9b30*/  SHF.R.U64 R20, R20, 0x3, RZ ;  /* 0x0000000314147819 */ /* 0x000fe400000012ff */
[----:B------:R-:W-:Y:S02]  /*9b40*/  SEL R73, R62, R63, P0 ;  /* 0x0000003f3e497207 */ /* 0x000fe40000000000 */
[----:B------:R-:W-:Y:S02]  /*9b50*/  IADD3 R11, P3, R6, 0x4000, RZ ;  /* 0x00004000060b7810 */ /* 0x000fe40007f7e0ff */
[----:B------:R-:W-:-:S02]  /*9b60*/  SEL R62, R63, R62, P0 ;  /* 0x0000003e3f3e7207 */ /* 0x000fc40000000000 */
[----:B------:R-:W-:Y:S01]  /*9b70*/  SEL R53, R13, R14, P0 ;  /* 0x0000000e0d357207 */ /* 0x000fe20000000000 */
[----:B------:R-:W-:Y:S01]  /*9b80*/  IMAD.X R39, RZ, RZ, R7, P3 ;  /* 0x000000ffff277224 */ /* 0x000fe200018e0607 */
[----:B------:R-:W-:Y:S02]  /*9b90*/  SEL R52, R14, R13, P0 ;  /* 0x0000000d0e347207 */ /* 0x000fe40000000000 */
[----:B------:R-:W-:Y:S02]  /*9ba0*/  SEL R63, R35, R42, P0 ;  /* 0x0000002a233f7207 */ /* 0x000fe40000000000 */
[----:B------:R-:W-:Y:S02]  /*9bb0*/  SEL R74, R42, R35, P0 ;  /* 0x000000232a4a7207 */ /* 0x000fe40000000000 */
[C---:B------:R-:W-:Y:S02]  /*9bc0*/  IADD3 R14, P5, R6.reuse, 0x4040, RZ ;  /* 0x00004040060e7810 */ /* 0x040fe40007fbe0ff */
[----:B------:R-:W-:-:S02]  /*9bd0*/  IADD3 R12, P4, R6, 0x4020, RZ ;  /* 0x00004020060c7810 */ /* 0x000fc40007f9e0ff */
[----:B------:R-:W-:Y:S01]  /*9be0*/  IADD3 R9, P1, R6, 0x60, RZ ;  /* 0x0000006006097810 */ /* 0x000fe20007f3e0ff */
[--C-:B------:R-:W-:Y:S01]  /*9bf0*/  IMAD.X R35, RZ, RZ, R7.reuse, P5 ;  /* 0x000000ffff237224 */ /* 0x100fe200028e0607 */
[----:B------:R-:W-:Y:S01]  /*9c00*/  LOP3.LUT R42, R43, R6, RZ, 0x3c, !PT ;  /* 0x000000062b2a7212 */ /* 0x000fe200078e3cff */
[----:B------:R-:W-:Y:S01]  /*9c10*/  IMAD.X R37, RZ, RZ, R7, P4 ;  /* 0x000000ffff257224 */ /* 0x000fe200020e0607 */
[----:B------:R-:W-:Y:S01]  /*9c20*/  LOP3.LUT R20, R20, R21, RZ, 0x3c, !PT ;  /* 0x0000001514147212 */ /* 0x000fe200078e3cff */
[----:B------:R-:W-:Y:S01]  /*9c30*/  IMAD.X R21, RZ, RZ, R27, P2 ;  /* 0x000000ffff157224 */ /* 0x000fe200010e061b */
[----:B------:R-:W-:Y:S01]  /*9c40*/  LOP3.LUT R6, R11, 0x380, RZ, 0xc0, !PT ;  /* 0x000003800b067812 */ /* 0x000fe200078ec0ff */
[--C-:B------:R-:W-:Y:S01]  /*9c50*/  IMAD.X R31, RZ, RZ, R7.reuse, P1 ;  /* 0x000000ffff1f7224 */ /* 0x100fe200008e0607 */
[----:B-1----:R-:W-:Y:S01]  /*9c60*/  ISETP.NE.AND P2, PT, R5, 0x1, PT ;  /* 0x000000010500780c */ /* 0x002fe20003f45270 */
[----:B------:R-:W-:Y:S01]  /*9c70*/  IMAD.MOV.U32 R43, RZ, RZ, R7 ;  /* 0x000000ffff2b7224 */ /* 0x000fe200078e0007 */
[----:B------:R-:W-:-:S02]  /*9c80*/  SHF.R.U64 R6, R6, 0x3, RZ ;  /* 0x0000000306067819 */ /* 0x000fc400000012ff */
[----:B------:R-:W-:Y:S01]  /*9c90*/  MOV R78, R32 ;  /* 0x00000020004e7202 */ /* 0x000fe20000000f00 */
[----:B------:R-:W-:Y:S01]  /*9ca0*/  IMAD R32, RZ, RZ, -UR42 ;  /* 0x8000002aff207e24 */ /* 0x000fe2000f8e02ff */
[----:B------:R-:W-:Y:S02]  /*9cb0*/  LOP3.LUT R38, R6, R11, RZ, 0x3c, !PT ;  /* 0x0000000b06267212 */ /* 0x000fe400078e3cff */
[----:B------:R-:W-:Y:S01]  /*9cc0*/  LOP3.LUT R6, R9, 0x380, RZ, 0xc0, !PT ;  /* 0x0000038009067812 */ /* 0x000fe200078ec0ff */
[----:B0-----:R-:W-:Y:S01]  /*9cd0*/  IMAD R85, R85, R32, UR41 ;  /* 0x0000002955557e24 */ /* 0x001fe2000f8e0220 */
[----:B------:R-:W-:Y:S02]  /*9ce0*/  IADD3 R25, P6, R26, 0x1000, RZ ;  /* 0x000010001a197810 */ /* 0x000fe40007fde0ff */
[----:B------:R-:W-:Y:S01]  /*9cf0*/  SHF.R.U64 R6, R6, 0x3, RZ ;  /* 0x0000000306067819 */ /* 0x000fe200000012ff */
[----:B------:R-:W0:Y:S01]  /*9d00*/  @P2 LDC R33, c[0x0][0xbec] ;  /* 0x0002fb00ff212b82 */ /* 0x000e220000000800 */
[----:B------:R-:W-:Y:S01]  /*9d10*/  IMAD R32, R85, 0x80, R170 ;  /* 0x0000008055207824 */ /* 0x000fe200078e02aa */
[----:B------:R-:W-:-:S02]  /*9d20*/  LOP3.LUT R24, R25, 0x380, RZ, 0xc0, !PT ;  /* 0x0000038019187812 */ /* 0x000fc400078ec0ff */
[----:B------:R-:W-:Y:S02]  /*9d30*/  LOP3.LUT R30, R6, R9, RZ, 0x3c, !PT ;  /* 0x00000009061e7212 */ /* 0x000fe400078e3cff */
[----:B------:R-:W-:Y:S01]  /*9d40*/  MOV R83, R28 ;  /* 0x0000001c00537202 */ /* 0x000fe20000000f00 */
[----:B------:R-:W-:Y:S01]  /*9d50*/  IMAD.MOV.U32 R28, RZ, RZ, R32 ;  /* 0x000000ffff1c7224 */ /* 0x000fe200078e0020 */
[----:B------:R-:W-:Y:S02]  /*9d60*/  MOV R82, R30 ;  /* 0x0000001e00527202 */ /* 0x000fe40000000f00 */
[----:B------:R-:W1:Y:S01]  /*9d70*/  @P2 LDC R30, c[0x0][0xbf0] ;  /* 0x0002fc00ff1e2b82 */ /* 0x000e620000000800 */
[----:B------:R-:W-:Y:S02]  /*9d80*/  F2FP.BF16.F32.PACK_AB R51, R86, R51 ;  /* 0x000000335633723e */ /* 0x000fe400000010ff */
[----:B------:R-:W-:Y:S02]  /*9d90*/  F2FP.BF16.F32.PACK_AB R58, R87, R58 ;  /* 0x0000003a573a723e */ /* 0x000fe400000010ff */
[----:B------:R-:W-:-:S02]  /*9da0*/  SHF.R.U64 R24, R24, 0x3, RZ ;  /* 0x0000000318187819 */ /* 0x000fc400000012ff */
[----:B------:R-:W-:Y:S02]  /*9db0*/  LOP3.LUT R13, R14, 0x380, RZ, 0xc0, !PT ;  /* 0x000003800e0d7812 */ /* 0x000fe400078ec0ff */
[----:B------:R-:W-:Y:S02]  /*9dc0*/  SEL R77, R51, R58, P0 ;  /* 0x0000003a334d7207 */ /* 0x000fe40000000000 */
[----:B------:R-:W-:Y:S02]  /*9dd0*/  LOP3.LUT R7, R12, 0x380, RZ, 0xc0, !PT ;  /* 0x000003800c077812 */ /* 0x000fe400078ec0ff */
[----:B------:R-:W-:Y:S01]  /*9de0*/  LOP3.LUT R24, R24, R25, RZ, 0x3c, !PT ;  /* 0x0000001918187212 */ /* 0x000fe200078e3cff */
[----:B0-----:R-:W-:Y:S01]  /*9df0*/  @P2 IMAD.HI.U32 R29, R32, R33, RZ ;  /* 0x00000021201d2227 */ /* 0x001fe200078e00ff */
[----:B------:R-:W-:Y:S02]  /*9e00*/  SEL R58, R58, R51, P0 ;  /* 0x000000333a3a7207 */ /* 0x000fe40000000000 */
[----:B------:R-:W-:Y:S01]  /*9e10*/  SHF.R.U64 R13, R13, 0x3, RZ ;  /* 0x000000030d0d7819 */ /* 0x000fe200000012ff */
[----:B------:R-:W-:Y:S01]  /*9e20*/  IMAD.X R25, RZ, RZ, R27, P6 ;  /* 0x000000ffff197224 */ /* 0x000fe200030e061b */
[----:B------:R-:W-:-:S02]  /*9e30*/  IADD3 R15, P1, R26, 0x3000, RZ ;  /* 0x000030001a0f7810 */ /* 0x000fc40007f3e0ff */
[----:B------:R-:W-:Y:S02]  /*9e40*/  IADD3 R51, P6, R26, 0x7000, RZ ;  /* 0x000070001a337810 */ /* 0x000fe40007fde0ff */
[----:B------:R-:W-:Y:S02]  /*9e50*/  SHF.R.U64 R7, R7, 0x3, RZ ;  /* 0x0000000307077819 */ /* 0x000fe400000012ff */
[----:B-1----:R-:W-:Y:S02]  /*9e60*/  @P2 SHF.R.U32.HI R28, RZ, R30, R29 ;  /* 0x0000001eff1c2219 */ /* 0x002fe4000001161d */
[----:B------:R-:W-:Y:S02]  /*9e70*/  LOP3.LUT R34, R13, R14, RZ, 0x3c, !PT ;  /* 0x0000000e0d227212 */ /* 0x000fe400078e3cff */
[----:B------:R-:W-:Y:S01]  /*9e80*/  LOP3.LUT R14, R15, 0x380, RZ, 0xc0, !PT ;  /* 0x000003800f0e7812 */ /* 0x000fe200078ec0ff */
[----:B------:R-:W-:Y:S01]  /*9e90*/  IMAD.MOV R30, RZ, RZ, -R28 ;  /* 0x000000ffff1e7224 */ /* 0x000fe200078e0a1c */
[----:B------:R-:W-:-:S02]  /*9ea0*/  LOP3.LUT R6, R51, 0x380, RZ, 0xc0, !PT ;  /* 0x0000038033067812 */ /* 0x000fc400078ec0ff */
[----:B------:R-:W-:Y:S02]  /*9eb0*/  LOP3.LUT R36, R7, R12, RZ, 0x3c, !PT ;  /* 0x0000000c07247212 */ /* 0x000fe400078e3cff */
[----:B------:R-:W-:Y:S02]  /*9ec0*/  SHF.R.U64 R14, R14, 0x3, RZ ;  /* 0x000000030e0e7819 */ /* 0x000fe400000012ff */
[----:B------:R-:W-:Y:S02]  /*9ed0*/  SHF.R.U64 R6, R6, 0x3, RZ ;  /* 0x0000000306067819 */ /* 0x000fe400000012ff */
[----:B------:R-:W-:Y:S02]  /*9ee0*/  MOV R84, R42 ;  /* 0x0000002a00547202 */ /* 0x000fe40000000f00 */
[----:B------:R-:W-:Y:S01]  /*9ef0*/  MOV R80, R36 ;  /* 0x0000002400507202 */ /* 0x000fe20000000f00 */
[----:B------:R-:W-:Y:S01]  /*9f00*/  IMAD R37, R5, R30, R32 ;  /* 0x0000001e05257224 */ /* 0x000fe200078e0220 */
[----:B------:R-:W-:Y:S01]  /*9f10*/  LOP3.LUT R14, R14, R15, RZ, 0x3c, !PT ;  /* 0x0000000f0e0e7212 */ /* 0x000fe200078e3cff */
[----:B------:R-:W-:Y:S01]  /*9f20*/  IMAD.X R15, RZ, RZ, R27, P1 ;  /* 0x000000ffff0f7224 */ /* 0x000fe200008e061b */
[----:B------:R-:W-:-:S02]  /*9f30*/  LOP3.LUT R6, R6, R51, RZ, 0x3c, !PT ;  /* 0x0000003306067212 */ /* 0x000fc400078e3cff */
[----:B------:R-:W-:Y:S01]  /*9f40*/  MOV R79, R34 ;  /* 0x00000022004f7202 */ /* 0x000fe20000000f00 */
[----:B------:R-:W-:Y:S01]  /*9f50*/  IMAD.U32 R34, RZ, RZ, UR8 ;  /* 0x00000008ff227e24 */ /* 0x000fe2000f8e00ff */
[----:B------:R-:W-:Y:S01]  /*9f60*/  MOV R42, R40 ;  /* 0x00000028002a7202 */ /* 0x000fe20000000f00 */
[----:B------:R-:W-:Y:S01]  /*9f70*/  ULDC.64 UR8, c[0x0][0xae8] ;  /* 0x0002ba0000087ab9 */ /* 0x000fe20000000a00 */
[----:B------:R-:W-:Y:S02]  /*9f80*/  SHF.R.S32.HI R29, RZ, 0x1f, R28 ;  /* 0x0000001fff1d7819 */ /* 0x000fe4000001141c */
[----:B------:R-:W-:Y:S02]  /*9f90*/  IADD3 R40, P1, R28, UR6, RZ ;  /* 0x000000061c287c10 */ /* 0x000fe4000ff3e0ff */
[----:B------:R-:W-:Y:S02]  /*9fa0*/  IADD3 R11, P4, R26, 0x5000, RZ ;  /* 0x000050001a0b7810 */ /* 0x000fe40007f9e0ff */
[----:B------:R-:W-:-:S02]  /*9fb0*/  SHF.R.S32.HI R36, RZ, 0x1f, R37 ;  /* 0x0000001fff247819 */ /* 0x000fc40000011425 */
[----:B------:R-:W-:Y:S01]  /*9fc0*/  IADD3.X R41, R29, UR7, R34, P1, !PT ;  /* 0x000000071d297c10 */ /* 0x000fe20008ffe422 */
[----:B------:R-:W-:Y:S01]  /*9fd0*/  ULDC.64 UR6, c[0x0][0xb88] ;  /* 0x0002e20000067ab9 */ /* 0x000fe20000000a00 */
[----:B------:R-:W-:Y:S01]  /*9fe0*/  IADD3 R13, P3, R26, 0x4000, RZ ;  /* 0x000040001a0d7810 */ /* 0x000fe20007f7e0ff */
[----:B------:R-:W-:Y:S01]  /*9ff0*/  IMAD R36, R36, UR6, RZ ;  /* 0x0000000624247c24 */ /* 0x000fe2000f8e02ff */
[----:B------:R-:W-:Y:S01]  /*a000*/  LOP3.LUT R10, R11, 0x380, RZ, 0xc0, !PT ;  /* 0x000003800b0a7812 */ /* 0x000fe200078ec0ff */
[----:B------:R-:W-:Y:S01]  /*a010*/  IMAD.WIDE.U32 R40, R37, UR6, R40 ;  /* 0x0000000625287c25 */ /* 0x000fe2000f8e0028 */
[----:B------:R-:W-:Y:S01]  /*a020*/  LOP3.LUT R12, R13, 0x380, RZ, 0xc0, !PT ;  /* 0x000003800d0c7812 */ /* 0x000fe200078ec0ff */
[----:B------:R-:W-:Y:S01]  /*a030*/  ULDC UR6, c[0x0][0xa88] ;  /* 0x0002a20000067ab9 */ /* 0x000fe20000000800 */
[----:B------:R-:W-:Y:S02]  /*a040*/  SHF.R.U64 R10, R10, 0x3, RZ ;  /* 0x000000030a0a7819 */ /* 0x000fe400000012ff */
[----:B------:R-:W-:-:S02]  /*a050*/  SHF.R.U64 R12, R12, 0x3, RZ ;  /* 0x000000030c0c7819 */ /* 0x000fc400000012ff */
[----:B------:R-:W-:Y:S01]  /*a060*/  LOP3.LUT R10, R10, R11, RZ, 0x3c, !PT ;  /* 0x0000000b0a0a7212 */ /* 0x000fe200078e3cff */
[--C-:B------:R-:W-:Y:S01]  /*a070*/  IMAD.X R11, RZ, RZ, R27.reuse, P4 ;  /* 0x000000ffff0b7224 */ /* 0x100fe200020e061b */
[----:B------:R-:W-:Y:S02]  /*a080*/  LOP3.LUT P1, RZ, R23, 0x3, RZ, 0xc0, !PT ;  /* 0x0000000317ff7812 */ /* 0x000fe4000782c0ff */
[----:B------:R-:W-:Y:S01]  /*a090*/  LOP3.LUT R12, R12, R13, RZ, 0x3c, !PT ;  /* 0x0000000d0c0c7212 */ /* 0x000fe200078e3cff */
[----:B------:R-:W-:Y:S01]  /*a0a0*/  IMAD.X R13, RZ, RZ, R27, P3 ;  /* 0x000000ffff0d7224 */ /* 0x000fe200018e061b */
[----:B------:R-:W-:Y:S02]  /*a0b0*/  MOV R81, R38 ;  /* 0x0000002600517202 */ /* 0x000fe40000000f00 */
[C---:B------:R-:W-:Y:S02]  /*a0c0*/  IADD3 R9, P5, R26.reuse, 0x6000, RZ ;  /* 0x000060001a097810 */ /* 0x040fe40007fbe0ff */
[----:B------:R-:W-:-:S02]  /*a0d0*/  LOP3.LUT R7, R26, 0x380, RZ, 0xc0, !PT ;  /* 0x000003801a077812 */ /* 0x000fc400078ec0ff */
[----:B------:R-:W-:Y:S02]  /*a0e0*/  LOP3.LUT R8, R9, 0x380, RZ, 0xc0, !PT ;  /* 0x0000038009087812 */ /* 0x000fe400078ec0ff */
[----:B------:R-:W-:Y:S02]  /*a0f0*/  SHF.R.U64 R7, R7, 0x3, RZ ;  /* 0x0000000307077819 */ /* 0x000fe400000012ff */
[----:B------:R-:W-:Y:S02]  /*a100*/  SHF.R.U64 R8, R8, 0x3, RZ ;  /* 0x0000000308087819 */ /* 0x000fe400000012ff */
[----:B------:R-:W-:Y:S01]  /*a110*/  LOP3.LUT R26, R7, R26, RZ, 0x3c, !PT ;  /* 0x0000001a071a7212 */ /* 0x000fe200078e3cff */
[----:B--2---:R-:W-:Y:S01]  /*a120*/  SHFL.IDX PT, R45, R45, R4, 0x1c1f ;  /* 0x001c1f042d2d7589 */ /* 0x004fe200000e0000 */
[----:B------:R-:W-:Y:S01]  /*a130*/  LOP3.LUT R33, R4, 0x2, RZ, 0x3c, !PT ;  /* 0x0000000204217812 */ /* 0x000fe200078e3cff */
[--C-:B------:R-:W-:Y:S01]  /*a140*/  IMAD.X R7, RZ, RZ, R27.reuse, P6 ;  /* 0x000000ffff077224 */ /* 0x100fe200030e061b */
[----:B------:R-:W-:Y:S01]  /*a150*/  LOP3.LUT R8, R8, R9, RZ, 0x3c, !PT ;  /* 0x0000000908087212 */ /* 0x000fe200078e3cff */
[----:B------:R-:W-:Y:S01]  /*a160*/  SHFL.IDX PT, R57, R57, R4, 0x1c1f ;  /* 0x001c1f0439397589 */ /* 0x000fe200000e0000 */
[----:B------:R-:W-:-:S03]  /*a170*/  IMAD.X R9, RZ, RZ, R27, P5 ;  /* 0x000000ffff097224 */ /* 0x000fc600028e061b */
[----:B------:R-:W0:Y:S04]  /*a180*/  SHFL.IDX PT, R44, R44, R33, 0x1c1f ;  /* 0x001c1f212c2c7589 */ /* 0x000e2800000e0000 */
[----:B------:R-:W1:Y:S04]  /*a190*/  SHFL.IDX PT, R66, R66, R33, 0x1c1f ;  /* 0x001c1f2142427589 */ /* 0x000e6800000e0000 */
[----:B------:R-:W-:Y:S04]  /*a1a0*/  SHFL.IDX PT, R47, R47, R4, 0x1c1f ;  /* 0x001c1f042f2f7589 */ /* 0x000fe800000e0000 */
[----:B------:R-:W-:Y:S04]  /*a1b0*/  SHFL.IDX PT, R67, R67, R4, 0x1c1f ;  /* 0x001c1f0443437589 */ /* 0x000fe800000e0000 */
[----:B------:R-:W2:Y:S04]  /*a1c0*/  SHFL.IDX PT, R46, R46, R33, 0x1c1f ;  /* 0x001c1f212e2e7589 */ /* 0x000ea800000e0000 */
[----:B------:R-:W3:Y:S04]  /*a1d0*/  SHFL.IDX PT, R68, R68, R33, 0x1c1f ;  /* 0x001c1f2144447589 */ /* 0x000ee800000e0000 */
[----:B------:R-:W-:Y:S01]  /*a1e0*/  SHFL.IDX PT, R53, R53, R4, 0x1c1f ;  /* 0x001c1f0435357589 */ /* 0x000fe200000e0000 */
[----:B0-----:R-:W-:-:S02]  /*a1f0*/  SEL R28, R45, R44, P0 ;  /* 0x0000002c2d1c7207 */ /* 0x001fc40000000000 */
[----:B------:R-:W-:Y:S01]  /*a200*/  SEL R30, R44, R45, P0 ;  /* 0x0000002d2c1e7207 */ /* 0x000fe20000000000 */
[----:B------:R-:W-:Y:S01]  /*a210*/  SHFL.IDX PT, R69, R69, R4, 0x1c1f ;  /* 0x001c1f0445457589 */ /* 0x000fe200000e0000 */
[----:B-1----:R-:W-:Y:S01]  /*a220*/  SEL R29, R57, R66, P0 ;  /* 0x00000042391d7207 */ /* 0x002fe20000000000 */
[----:B------:R-:W-:Y:S01]  /*a230*/  IMAD R45, R37, UR7, R36 ;  /* 0x00000007252d7c24 */ /* 0x000fe2000f8e0224 */
[----:B------:R-:W-:Y:S01]  /*a240*/  SEL R31, R66, R57, P0 ;  /* 0x00000039421f7207 */ /* 0x000fe20000000000 */
[----:B------:R-:W-:Y:S06]  /*a250*/  BAR.SYNC.DEFER_BLOCKING 0x1, 0x100 ;  /* 0x0044000000007b1d */ /* 0x000fec0000010000 */
[----:B------:R-:W0:Y:S01]  /*a260*/  SHFL.IDX PT, R52, R52, R33, 0x1c1f ;  /* 0x001c1f2134347589 */ /* 0x000e2200000e0000 */
[----:B--2---:R-:W-:-:S02]  /*a270*/  SEL R32, R47, R46, P0 ;  /* 0x0000002e2f207207 */ /* 0x004fc40000000000 */
[----:B------:R-:W-:Y:S01]  /*a280*/  SEL R34, R46, R47, P0 ;  /* 0x0000002f2e227207 */ /* 0x000fe20000000000 */
[----:B------:R-:W1:Y:S01]  /*a290*/  SHFL.IDX PT, R70, R70, R33, 0x1c1f ;  /* 0x001c1f2146467589 */ /* 0x000e6200000e0000 */
[----:B---3--:R-:W-:Y:S01]  /*a2a0*/  SEL R35, R68, R67, P0 ;  /* 0x0000004344237207 */ /* 0x008fe20000000000 */
[----:B------:R-:W-:Y:S02]  /*a2b0*/  IMAD R47, R85, 0x80, R169 ;  /* 0x00000080552f7824 */ /* 0x000fe400078e02a9 */
[----:B------:R-:W-:Y:S04]  /*a2c0*/  SHFL.IDX PT, R55, R55, R4, 0x1c1f ;  /* 0x001c1f0437377589 */ /* 0x000fe800000e0000 */
[----:B------:R-:W-:Y:S04]  /*a2d0*/  SHFL.IDX PT, R54, R54, R33, 0x1c1f ;  /* 0x001c1f2136367589 */ /* 0x000fe800000e0000 */
[----:B------:R-:W-:Y:S04]  /*a2e0*/  SHFL.IDX PT, R59, R59, R4, 0x1c1f ;  /* 0x001c1f043b3b7589 */ /* 0x000fe800000e0000 */
[----:B------:R-:W-:Y:S04]  /*a2f0*/  SHFL.IDX PT, R43, R61, R4, 0x1c1f ;  /* 0x001c1f043d2b7589 */ /* 0x000fe800000e0000 */
[----:B------:R-:W-:Y:S01]  /*a300*/  SHFL.IDX PT, R65, R65, R4, 0x1c1f ;  /* 0x001c1f0441417589 */ /* 0x000fe200000e0000 */
[----:B0-----:R-:W-:-:S02]  /*a310*/  SEL R36, R53, R52, P0 ;  /* 0x0000003435247207 */ /* 0x001fc40000000000 */
[----:B------:R-:W-:Y:S01]  /*a320*/  SEL R38, R52, R53, P0 ;  /* 0x0000003534267207 */ /* 0x000fe20000000000 */
[----:B------:R-:W-:Y:S01]  /*a330*/  SHFL.IDX PT, R49, R49, R4, 0x1c1f ;  /* 0x001c1f0431317589 */ /* 0x000fe200000e0000 */
[----:B-1----:R-:W-:Y:S02]  /*a340*/  SEL R37, R69, R70, P0 ;  /* 0x0000004645257207 */ /* 0x002fe40000000000 */
[----:B------:R-:W-:Y:S01]  /*a350*/  SEL R39, R70, R69, P0 ;  /* 0x0000004546277207 */ /* 0x000fe20000000000 */
[----:B------:R-:W-:Y:S04]  /*a360*/  SHFL.IDX PT, R71, R71, R4, 0x1c1f ;  /* 0x001c1f0447477589 */ /* 0x000fe800000e0000 */
[----:B------:R-:W-:Y:S04]  /*a370*/  SHFL.IDX PT, R73, R73, R4, 0x1c1f ;  /* 0x001c1f0449497589 */ /* 0x000fe800000e0000 */
[----:B------:R-:W-:Y:S04]  /*a380*/  SHFL.IDX PT, R50, R63, R4, 0x1c1f ;  /* 0x001c1f043f327589 */ /* 0x000fe800000e0000 */
[----:B------:R-:W-:Y:S04]  /*a390*/  SHFL.IDX PT, R75, R75, R4, 0x1c1f ;  /* 0x001c1f044b4b7589 */ /* 0x000fe800000e0000 */
[----:B------:R-:W-:Y:S04]  /*a3a0*/  SHFL.IDX PT, R77, R77, R4, 0x1c1f ;  /* 0x001c1f044d4d7589 */ /* 0x000fe800000e0000 */
[----:B------:R-:W0:Y:S04]  /*a3b0*/  SHFL.IDX PT, R64, R64, R33, 0x1c1f ;  /* 0x001c1f2140407589 */ /* 0x000e2800000e0000 */
[----:B------:R-:W-:Y:S04]  /*a3c0*/  SHFL.IDX PT, R72, R72, R33, 0x1c1f ;  /* 0x001c1f2148487589 */ /* 0x000fe800000e0000 */
[----:B------:R-:W-:Y:S04]  /*a3d0*/  SHFL.IDX PT, R60, R60, R33, 0x1c1f ;  /* 0x001c1f213c3c7589 */ /* 0x000fe800000e0000 */
[----:B------:R-:W-:Y:S04]  /*a3e0*/  SHFL.IDX PT, R4, R62, R33, 0x1c1f ;  /* 0x001c1f213e047589 */ /* 0x000fe800000e0000 */
[----:B------:R-:W1:Y:S04]  /*a3f0*/  SHFL.IDX PT, R51, R74, R33, 0x1c1f ;  /* 0x001c1f214a337589 */ /* 0x000e6800000e0000 */
[----:B------:R-:W2:Y:S04]  /*a400*/  SHFL.IDX PT, R48, R48, R33, 0x1c1f ;  /* 0x001c1f2130307589 */ /* 0x000ea800000e0000 */
[----:B------:R-:W3:Y:S01]  /*a410*/  SHFL.IDX PT, R76, R76, R33, 0x1c1f ;  /* 0x001c1f214c4c7589 */ /* 0x000ee200000e0000 */
[----:B0-----:R-:W-:-:S03]  /*a420*/  SEL R52, R43, R64, P0 ;  /* 0x000000402b347207 */ /* 0x001fc60000000000 */
[----:B------:R-:W0:Y:S04]  /*a430*/  SHFL.IDX PT, R56, R56, R33, 0x1c1f ;  /* 0x001c1f2138387589 */ /* 0x000e2800000e0000 */
[----:B------:R4:W0:Y:S04]  /*a440*/  SHFL.IDX PT, R58, R58, R33, 0x1c1f ;  /* 0x001c1f213a3a7589 */ /* 0x00082800000e0000 */
[----:B------:R2:W-:Y:S01]  /*a450*/  STSM.16.M88.4 [R84], R28 ;  /* 0x0000001c54007844 */ /* 0x0005e20000000200 */
[----:B-1----:R-:W-:Y:S02]  /*a460*/  SEL R53, R50, R51, P0 ;  /* 0x0000003332357207 */ /* 0x002fe40000000000 */
[----:B----4-:R-:W-:Y:S01]  /*a470*/  SEL R33, R67, R68, P0 ;  /* 0x0000004443217207 */ /* 0x010fe20000000000 */
[----:B------:R-:W-:-:S04]  /*a480*/  IMAD R68, R5, UR6, RZ ;  /* 0x0000000605447c24 */ /* 0x000fc8000f8e02ff */
[----:B------:R1:W-:Y:S01]  /*a490*/  STSM.16.M88.4 [R42], R32 ;  /* 0x000000202a007844 */ /* 0x0003e20000000200 */
[----:B------:R-:W-:-:S03]  /*a4a0*/  ISETP.GE.OR P3, PT, R47, R68, P1 ;  /* 0x000000442f00720c */ /* 0x000fc60000f66670 */
[----:B------:R4:W-:Y:S01]  /*a4b0*/  STSM.16.M88.4 [R83], R36 ;  /* 0x0000002453007844 */ /* 0x0009e20000000200 */
[----:B--2---:R-:W-:Y:S01]  /*a4c0*/  VIADD R29, R47, 0x8 ;  /* 0x000000082f1d7836 */ /* 0x004fe20000000000 */
[----:B------:R-:W-:Y:S01]  /*a4d0*/  SEL R28, R55, R54, P0 ;  /* 0x00000036371c7207 */ /* 0x000fe20000000000 */
[----:B------:R-:W-:Y:S01]  /*a4e0*/  IMAD.IADD R31, R41, 0x1, R45 ;  /* 0x00000001291f7824 */ /* 0x000fe200078e022d */
[----:B------:R-:W-:Y:S02]  /*a4f0*/  SEL R30, R54, R55, P0 ;  /* 0x00000037361e7207 */ /* 0x000fe40000000000 */
[----:B------:R-:W-:Y:S02]  /*a500*/  ISETP.GE.OR P1, PT, R29, R68, P1 ;  /* 0x000000441d00720c */ /* 0x000fe40000f26670 */
[----:B------:R-:W-:Y:S02]  /*a510*/  SEL R54, R64, R43, P0 ;  /* 0x0000002b40367207 */ /* 0x000fe40000000000 */
[----:B------:R-:W-:-:S02]  /*a520*/  SEL R29, R71, R72, P0 ;  /* 0x00000048471d7207 */ /* 0x000fc40000000000 */
[----:B-1----:R-:W-:Y:S02]  /*a530*/  LEA R32, P4, R40, UR4, 0x2 ;  /* 0x0000000428207c11 */ /* 0x002fe4000f8810ff */
[----:B------:R-:W-:Y:S02]  /*a540*/  SEL R42, R60, R59, P0 ;  /* 0x0000003b3c2a7207 */ /* 0x000fe40000000000 */
[----:B------:R-:W-:Y:S01]  /*a550*/  LEA.HI.X R33, R40, UR5, R31, 0x2, P4 ;  /* 0x0000000528217c11 */ /* 0x000fe2000a0f141f */
[----:B------:R-:W-:Y:S01]  /*a560*/  SHFL.IDX PT, R62, R32, 0x1, 0x1c1f ;  /* 0x003c1f00203e7f89 */ /* 0x000fe200000e0000 */
[----:B------:R-:W-:Y:S02]  /*a570*/  SEL R31, R72, R71, P0 ;  /* 0x00000047481f7207 */ /* 0x000fe40000000000 */
[----:B------:R-:W-:Y:S01]  /*a580*/  SEL R40, R59, R60, P0 ;  /* 0x0000003c3b287207 */ /* 0x000fe20000000000 */
[----:B------:R-:W-:Y:S01]  /*a590*/  SHFL.IDX PT, R61, R33, RZ, 0x1c1f ;  /* 0x001c1fff213d7589 */ /* 0x000fe200000e0000 */
[----:B------:R-:W-:-:S02]  /*a5a0*/  SEL R41, R73, R4, P0 ;  /* 0x0000000449297207 */ /* 0x000fc40000000000 */
[----:B------:R-:W-:Y:S01]  /*a5b0*/  SEL R43, R4, R73, P0 ;  /* 0x00000049042b7207 */ /* 0x000fe20000000000 */
[----:B------:R-:W-:Y:S01]  /*a5c0*/  STSM.16.M88.4 [R82], R28 ;  /* 0x0000001c52007844 */ /* 0x000fe20000000200 */
[----:B------:R-:W-:Y:S02]  /*a5d0*/  SEL R55, R51, R50, P0 ;  /* 0x0000003233377207 */ /* 0x000fe40000000000 */
[----:B----4-:R-:W-:Y:S01]  /*a5e0*/  SEL R36, R65, R48, P0 ;  /* 0x0000003041247207 */ /* 0x010fe20000000000 */
[----:B------:R-:W-:Y:S01]  /*a5f0*/  STSM.16.M88.4 [R81], R40 ;  /* 0x0000002851007844 */ /* 0x000fe20000000200 */
[----:B------:R-:W-:Y:S02]  /*a600*/  SEL R38, R48, R65, P0 ;  /* 0x0000004130267207 */ /* 0x000fe40000000000 */
[----:B---3--:R-:W-:Y:S01]  /*a610*/  SEL R37, R75, R76, P0 ;  /* 0x0000004c4b257207 */ /* 0x008fe20000000000 */
[----:B------:R-:W-:Y:S01]  /*a620*/  STSM.16.M88.4 [R80], R52 ;  /* 0x0000003450007844 */ /* 0x000fe20000000200 */
[----:B------:R-:W-:-:S02]  /*a630*/  SEL R39, R76, R75, P0 ;  /* 0x0000004b4c277207 */ /* 0x000fc40000000000 */
[----:B0-----:R-:W-:Y:S01]  /*a640*/  SEL R64, R49, R56, P0 ;  /* 0x0000003831407207 */ /* 0x001fe20000000000 */
[----:B------:R-:W0:Y:S01]  /*a650*/  SHFL.IDX PT, R60, R32, RZ, 0x1c1f ;  /* 0x001c1fff203c7589 */ /* 0x000e2200000e0000 */
[----:B------:R-:W-:Y:S02]  /*a660*/  SEL R66, R56, R49, P0 ;  /* 0x0000003138427207 */ /* 0x000fe40000000000 */
[----:B------:R-:W-:Y:S01]  /*a670*/  SEL R65, R77, R58, P0 ;  /* 0x0000003a4d417207 */ /* 0x000fe20000000000 */
[----:B------:R-:W-:Y:S01]  /*a680*/  STSM.16.M88.4 [R79], R36 ;  /* 0x000000244f007844 */ /* 0x000fe20000000200 */
[----:B------:R-:W-:-:S03]  /*a690*/  SEL R67, R58, R77, P0 ;  /* 0x0000004d3a437207 */ /* 0x000fc60000000000 */
[----:B------:R-:W1:Y:S04]  /*a6a0*/  SHFL.IDX PT, R63, R33, 0x1, 0x1c1f ;  /* 0x003c1f00213f7f89 */ /* 0x000e6800000e0000 */
[----:B------:R2:W-:Y:S01]  /*a6b0*/  STSM.16.M88.4 [R78], R64 ;  /* 0x000000404e007844 */ /* 0x0005e20000000200 */
[----:B------:R-:W-:Y:S08]  /*a6c0*/  BAR.SYNC.DEFER_BLOCKING 0x1, 0x100 ;  /* 0x0044000000007b1d */ /* 0x000ff00000010000 */
[----:B--2---:R-:W2:Y:S01]  /*a6d0*/  @P2 LDC R65, c[0x0][0xbec] ;  /* 0x0002fb00ff412b82 */ /* 0x004ea20000000800 */
[----:B0-----:R0:W-:Y:S04]  /*a6e0*/  @!P3 ST.E desc[UR48][R60.64], R3 ;  /* 0x000000033c00b985 */ /* 0x0011e8000c101930 */
[----:B-1----:R1:W-:Y:S01]  /*a6f0*/  @!P1 ST.E desc[UR48][R62.64], R0 ;  /* 0x000000003e009985 */ /* 0x0023e2000c101930 */
[----:B------:R-:W-:-:S03]  /*a700*/  UIMAD UR6, UR12, UR8, URZ ;  /* 0x000000080c0672a4 */ /* 0x000fc6000f8e023f */
[----:B------:R3:W5:Y:S01]  /*a710*/  LD.E.128 R40, desc[UR48][R8.64] ;  /* 0x0000003008287980 */ /* 0x000762000c101d00 */
[----:B0-----:R-:W0:Y:S01]  /*a720*/  @P2 LDC R61, c[0x0][0xbf0] ;  /* 0x0002fc00ff3d2b82 */ /* 0x001e220000000800 */
[----:B-1----:R-:W-:Y:S01]  /*a730*/  IMAD R0, R19, 0x20, R22 ;  /* 0x0000002013007824 */ /* 0x002fe200078e0216 */
[----:B------:R-:W-:Y:S01]  /*a740*/  UIMAD.WIDE.U32 UR4, UR13, UR8, URZ ;  /* 0x000000080d0472a5 */ /* 0x000fe2000f8e003f */
[----:B------:R1:W5:Y:S02]  /*a750*/  LD.E.128 R36, desc[UR48][R6.64] ;  /* 0x0000003006247980 */ /* 0x000364000c101d00 */
[----:B---3--:R-:W-:Y:S01]  /*a760*/  IMAD R8, R85, 0x80, R0 ;  /* 0x0000008055087824 */ /* 0x008fe200078e0200 */
[----:B------:R-:W-:Y:S01]  /*a770*/  UIMAD UR6, UR13, UR9, UR6 ;  /* 0x000000090d0672a4 */ /* 0x000fe2000f8e0206 */
[----:B------:R-:W5:Y:S02]  /*a780*/  LD.E.128 R48, desc[UR48][R26.64] ;  /* 0x000000301a307980 */ /* 0x000f64000c101d00 */
[----:B--2---:R-:W-:Y:S01]  /*a790*/  @P2 IMAD.HI.U32 R0, R8, R65, RZ ;  /* 0x0000004108002227 */ /* 0x004fe200078e00ff */
[----:B------:R-:W-:Y:S01]  /*a7a0*/  ULDC.64 UR8, c[0x0][0xaf0] ;  /* 0x0002bc0000087ab9 */ /* 0x000fe20000000a00 */
[----:B------:R-:W-:Y:S01]  /*a7b0*/  UIADD3 UR5, UR5, UR6, URZ ;  /* 0x0000000605057290 */ /* 0x000fe2000fffe03f */
[----:B------:R-:W5:Y:S01]  /*a7c0*/  LD.E.128 R44, desc[UR48][R24.64] ;  /* 0x00000030182c7980 */ /* 0x000f62000c101d00 */
[----:B------:R-:W-:Y:S01]  /*a7d0*/  UIMAD UR7, UR14, UR8, URZ ;  /* 0x000000080e0772a4 */ /* 0x000fe2000f8e023f */
[----:B------:R-:W-:Y:S01]  /*a7e0*/  IMAD.MOV.U32 R3, RZ, RZ, R8 ;  /* 0x000000ffff037224 */ /* 0x000fe200078e0008 */
[----:B------:R-:W-:Y:S01]  /*a7f0*/  UIMAD.WIDE.U32 UR4, UR40, UR8, UR4 ;  /* 0x00000008280472a5 */ /* 0x000fe2000f8e0004 */
[----:B------:R-:W5:Y:S01]  /*a800*/  LD.E.128 R32, desc[UR48][R20.64] ;  /* 0x0000003014207980 */ /* 0x000f62000c101d00 */
[----:B------:R-:W-:-:S03]  /*a810*/  UIMAD UR6, UR40, UR9, UR7 ;  /* 0x00000009280672a4 */ /* 0x000fc6000f8e0207 */
[----:B------:R-:W-:Y:S01]  /*a820*/  ULDC.64 UR8, c[0x0][0xae0] ;  /* 0x0002b80000087ab9 */ /* 0x000fe20000000a00 */
[----:B0-----:R-:W-:Y:S01]  /*a830*/  @P2 SHF.R.U32.HI R3, RZ, R61, R0 ;  /* 0x0000003dff032219 */ /* 0x001fe20000011600 */
[----:B------:R-:W-:Y:S01]  /*a840*/  UIADD3 UR6, UR5, UR6, URZ ;  /* 0x0000000605067290 */ /* 0x000fe2000fffe03f */
[----:B------:R-:W5:Y:S02]  /*a850*/  LD.E.128 R28, desc[UR48][R14.64] ;  /* 0x000000300e1c7980 */ /* 0x000f64000c101d00 */
[--C-:B------:R-:W-:Y:S01]  /*a860*/  SHF.R.S32.HI R0, RZ, 0x1f, R3.reuse ;  /* 0x0000001fff007819 */ /* 0x100fe20000011403 */
[----:B------:R-:W-:Y:S01]  /*a870*/  IMAD.MOV R4, RZ, RZ, -R3 ;  /* 0x000000ffff047224 */ /* 0x000fe200078e0a03 */
[----:B------:R-:W5:Y:S01]  /*a880*/  LD.E.128 R56, desc[UR48][R12.64] ;  /* 0x000000300c387980 */ /* 0x000f62000c101d00 */
[----:B-1----:R-:W-:Y:S02]  /*a890*/  IMAD.U32 R7, RZ, RZ, UR5 ;  /* 0x00000005ff077e24 */ /* 0x002fe4000f8e00ff */
[----:B------:R-:W-:Y:S01]  /*a8a0*/  IMAD R0, R0, UR8, RZ ;  /* 0x0000000800007c24 */ /* 0x000fe2000f8e02ff */
[----:B------:R0:W5:Y:S01]  /*a8b0*/  LD.E.128 R52, desc[UR48][R10.64] ;  /* 0x000000300a347980 */ /* 0x000162000c101d00 */
[----:B------:R-:W-:-:S02]  /*a8c0*/  IMAD R5, R5, R4, R8 ;  /* 0x0000000405057224 */ /* 0x000fc400078e0208 */
[----:B------:R-:W-:Y:S01]  /*a8d0*/  IMAD.U32 R6, RZ, RZ, UR4 ;  /* 0x00000004ff067e24 */ /* 0x000fe2000f8e00ff */
[----:B------:R-:W-:Y:S01]  /*a8e0*/  @!PT LDS RZ, [RZ] ;  /* 0x00000000fffff984 */ /* 0x000fe20000000800 */
[----:B------:R-:W-:Y:S01]  /*a8f0*/  @!PT LDS RZ, [RZ] ;  /* 0x00000000fffff984 */ /* 0x000fe20000000800 */
[----:B------:R-:W-:Y:S01]  /*a900*/  @!PT LDS RZ, [RZ] ;  /* 0x00000000fffff984 */ /* 0x000fe20000000800 */
[----:B------:R-:W-:Y:S01]  /*a910*/  @!PT LDS RZ, [RZ] ;  /* 0x00000000fffff984 */ /* 0x000fe20000000800 */
[----:B------:R1:W-:Y:S06]  /*a920*/  MEMBAR.ALL.CTA ;  /* 0x0000000000007992 */ /* 0x0003ec0000008000 */
[----:B-1----:R-:W1:Y:S01]  /*a930*/  FENCE.VIEW.ASYNC.S ;  /* 0x00000000000073c6 */ /* 0x002e620000000000 */
[----:B------:R-:W-:Y:S01]  /*a940*/  IMAD.U32 R7, RZ, RZ, UR6 ;  /* 0x00000006ff077e24 */ /* 0x000fe2000f8e00ff */
[----:B------:R-:W-:Y:S01]  /*a950*/  ULDC.64 UR6, c[0x0][0xad8] ;  /* 0x0002b60000067ab9 */ /* 0x000fe20000000a00 */
[C---:B------:R-:W-:Y:S01]  /*a960*/  IMAD R9, R3.reuse, UR9, R0 ;  /* 0x0000000903097c24 */ /* 0x040fe2000f8e0200 */
[----:B------:R-:W-:Y:S01]  /*a970*/  SHF.R.S32.HI R0, RZ, 0x1f, R5 ;  /* 0x0000001fff007819 */ /* 0x000fe20000011405 */
[----:B------:R-:W-:Y:S01]  /*a980*/  IMAD.WIDE.U32 R6, R3, UR8, R6 ;  /* 0x0000000803067c25 */ /* 0x000fe2000f8e0006 */
[----:B------:R-:W-:-:S03]  /*a990*/  UIADD3 UR39, UR39, 0x29820, URZ ;  /* 0x0002982027277890 */ /* 0x000fc6000fffe03f */
[----:B------:R-:W-:Y:S01]  /*a9a0*/  IMAD R85, R85, 0x80, R22 ;  /* 0x0000008055557824 */ /* 0x000fe200078e0216 */
[----:B------:R-:W-:Y:S01]  /*a9b0*/  ULDC UR4, c[0x0][0xc] ;  /* 0x0000030000047ab9 */ /* 0x000fe20000000800 */
[----:B------:R-:W-:Y:S01]  /*a9c0*/  IMAD R0, R0, UR6, RZ ;  /* 0x0000000600007c24 */ /* 0x000fe2000f8e02ff */
[----:B------:R-:W-:Y:S01]  /*a9d0*/  UIADD3 UR51, UR51, 0x1, URZ ;  /* 0x0000000133337890 */ /* 0x000fe2000fffe03f */
[----:B------:R-:W-:Y:S01]  /*a9e0*/  IMAD.IADD R7, R7, 0x1, R9 ;  /* 0x0000000107077824 */ /* 0x000fe200078e0209 */
[----:B------:R-:W-:Y:S01]  /*a9f0*/  UMOV UR5, 0x1 ;  /* 0x0000000100057882 */ /* 0x000fe20000000000 */
[C---:B------:R-:W-:Y:S01]  /*aa00*/  IMAD R9, R5.reuse, UR7, R0 ;  /* 0x0000000705097c24 */ /* 0x040fe2000f8e0200 */
[----:B------:R-:W-:Y:S01]  /*aa10*/  ULDC.64 UR8, c[0x0][0xa80] ;  /* 0x0002a00000087ab9 */ /* 0x000fe20000000a00 */
[----:B------:R-:W-:Y:S01]  /*aa20*/  IMAD.WIDE.U32 R4, R5, UR6, R6 ;  /* 0x0000000605047c25 */ /* 0x000fe2000f8e0006 */
[----:B------:R-:W-:Y:S01]  /*aa30*/  ISETP.GE.AND P1, PT, R85, R68, PT ;  /* 0x000000445500720c */ /* 0x000fe20003f26270 */
[----:B------:R-:W-:-:S02]  /*aa40*/  UIADD3 UR41, UR4, UR41, URZ ;  /* 0x0000002904297290 */ /* 0x000fc4000fffe03f */
[----:B------:R-:W-:Y:S01]  /*aa50*/  UPRMT UR4, URZ, 0x654, UR39 ;  /* 0x000006543f047896 */ /* 0x000fe20008000027 */
[----:B------:R-:W-:Y:S01]  /*aa60*/  IMAD.IADD R5, R5, 0x1, R9 ;  /* 0x0000000105057824 */ /* 0x000fe200078e0209 */
[C---:B------:R-:W-:Y:S01]  /*aa70*/  LEA R0, P0, R4.reuse, UR8, 0x1 ;  /* 0x0000000804007c11 */ /* 0x040fe2000f8008ff */
[----:B------:R-:W-:Y:S01]  /*aa80*/  UPRMT UR39, UR5, 0x654, UR39 ;  /* 0x0000065405277896 */ /* 0x000fe20008000027 */
[----:B------:R-:W-:Y:S01]  /*aa90*/  VIADD R3, R85, 0x20 ;  /* 0x0000002055037836 */ /* 0x000fe20000000000 */
[----:B------:R-:W-:Y:S01]  /*aaa0*/  UISETP.NE.AND UP0, UPT, UR51, 0x2, UPT ;  /* 0x000000023300788c */ /* 0x000fe2000bf05270 */
[----:B0-----:R-:W-:-:S03]  /*aab0*/  LEA.HI.X R10, R4, UR9, R5, 0x1, P0 ;  /* 0x00000009040a7c11 */ /* 0x001fc600080f0c05 */
[----:B------:R-:W-:Y:S01]  /*aac0*/  USEL UR5, URZ, 0x1, UP0 ;  /* 0x000000013f057887 */ /* 0x000fe20008000000 */
[-C--:B------:R-:W-:Y:S01]  /*aad0*/  ISETP.GE.AND P3, PT, R3, R68.reuse, PT ;  /* 0x000000440300720c */ /* 0x080fe20003f66270 */
[----:B------:R-:W-:Y:S01]  /*aae0*/  VIADD R3, R85, 0x40 ;  /* 0x0000004055037836 */ /* 0x000fe20000000000 */
[----:B-1----:R-:W-:Y:S01]  /*aaf0*/  SYNCS.ARRIVE.TRANS64.RED.A1T0 RZ, [UR4], RZ ;  /* 0x000000ffffff79a7 */ /* 0x002fe20008100404 */
[----:B------:R-:W-:Y:S01]  /*ab00*/  USEL UR51, UR51, URZ, UP0 ;  /* 0x0000003f33337287 */ /* 0x000fe20008000000 */
[----:B------:R0:W1:Y:S01]  /*ab10*/  SHFL.IDX PT, R8, R0, RZ, 0x181f ;  /* 0x00181fff00087589 */ /* 0x00006200000e0000 */
[----:B------:R-:W-:Y:S01]  /*ab20*/  ULOP3.LUT UR43, UR43, UR5, URZ, 0x3c, !UPT ;  /* 0x000000052b2b7292 */ /* 0x000fe2000f8e3c3f */
[----:B------:R-:W-:Y:S02]  /*ab30*/  BSSY B0, `(.L_x_168) ;  /* 0x000000d000007945 */ /* 0x000fe40003800000 */
[----:B------:R0:W2:Y:S01]  /*ab40*/  SHFL.IDX PT, R9, R10, RZ, 0x181f ;  /* 0x00181fff0a097589 */ /* 0x0000a200000e0000 */
[----:B------:R-:W-:Y:S01]  /*ab50*/  SYNCS.ARRIVE.TRANS64.RED.A1T0 RZ, [UR39], RZ ;  /* 0x000000ffffff79a7 */ /* 0x000fe20008100427 */
[----:B------:R-:W-:Y:S01]  /*ab60*/  ISETP.GE.AND P0, PT, R3, R68, PT ;  /* 0x000000440300720c */ /* 0x000fe20003f06270 */
[----:B------:R-:W-:-:S12]  /*ab70*/  @P1 BRA `(.L_x_169) ;  /* 0x0000000000201947 */ /* 0x000fd80003800000 */
[----:B------:R-:W-:Y:S02]  /*ab80*/  ULDC UR4, c[0x0][0xac8] ;  /* 0x0002b20000047ab9 */ /* 0x000fe40000000800 */
[----:B------:R-:W-:Y:S02]  /*ab90*/  ISETP.GE.AND P2, PT, R18, UR4, PT ;  /* 0x0000000412007c0c */ /* 0x000fe4000bf46270 */
[----:B------:R-:W-:-:S11]  /*aba0*/  ISETP.GE.AND P1, PT, R17, UR4, PT ;  /* 0x0000000411007c0c */ /* 0x000fd6000bf26270 */
[C---:B-1----:R-:W-:Y:S02]  /*abb0*/  @!P2 LEA R6, P4, R18.reuse, R8, 0x1 ;  /* 0x000000081206a211 */ /* 0x042fe400078808ff */
[----:B--2---:R-:W-:Y:S02]  /*abc0*/  @!P1 IMAD.WIDE R4, R17, 0x2, R8 ;  /* 0x0000000211049825 */ /* 0x004fe400078e0208 */
[----:B------:R-:W-:-:S03]  /*abd0*/  @!P2 LEA.HI.X R7, R18, R9, R193, 0x1, P4 ;  /* 0x000000091207a211 */ /* 0x000fc600020f0cc1 */
[----:B-----5:R3:W-:Y:S04]  /*abe0*/  @!P1 ST.E.128 desc[UR48][R4.64], R48 ;  /* 0x0000003004009985 */ /* 0x0207e8000c101d30 */
[----:B------:R3:W-:Y:S02]  /*abf0*/  @!P2 ST.E.128 desc[UR48][R6.64], R56 ;  /* 0x000000380600a985 */ /* 0x0007e4000c101d30 */
.L_x_169:
[----:B------:R-:W-:Y:S05]  /*ac00*/  BSYNC B0 ;  /* 0x0000000000007941 */ /* 0x000fea0003800000 */
.L_x_168:
[----:B--2---:R2:W4:Y:S01]  /*ac10*/  SHFL.IDX PT, R9, R10, 0x1, 0x181f ;  /* 0x00381f000a097f89 */ /* 0x00452200000e0000 */
[----:B------:R-:W-:Y:S03]  /*ac20*/  BSSY B0, `(.L_x_170) ;  /* 0x000000b000007945 */ /* 0x000fe60003800000 */
[----:B-1----:R2:W1:Y:S01]  /*ac30*/  SHFL.IDX PT, R8, R0, 0x1, 0x181f ;  /* 0x00381f0000087f89 */ /* 0x00246200000e0000 */
[----:B------:R-:W-:Y:S05]  /*ac40*/  @P3 BRA `(.L_x_171) ;  /* 0x0000000000203947 */ /* 0x000fea0003800000 */
[----:B------:R-:W-:Y:S02]  /*ac50*/  ULDC UR4, c[0x0][0xac8] ;  /* 0x0002b20000047ab9 */ /* 0x000fe40000000800 */
[----:B------:R-:W-:Y:S02]  /*ac60*/  ISETP.GE.AND P3, PT, R18, UR4, PT ;  /* 0x0000000412007c0c */ /* 0x000fe4000bf66270 */
[----:B------:R-:W-:-:S11]  /*ac70*/  ISETP.GE.AND P2, PT, R17, UR4, PT ;  /* 0x0000000411007c0c */ /* 0x000fd6000bf46270 */
[C---:B-1-3--:R-:W-:Y:S02]  /*ac80*/  @!P3 LEA R6, P1, R18.reuse, R8, 0x1 ;  /* 0x000000081206b211 */ /* 0x04afe400078208ff */
[----:B----4-:R-:W-:Y:S02]  /*ac90*/  @!P2 IMAD.WIDE R4, R17, 0x2, R8 ;  /* 0x000000021104a825 */ /* 0x010fe400078e0208 */
[----:B------:R-:W-:-:S03]  /*aca0*/  @!P3 LEA.HI.X R7, R18, R9, R193, 0x1, P1 ;  /* 0x000000091207b211 */ /* 0x000fc600008f0cc1 */
[----:B-----5:R1:W-:Y:S04]  /*acb0*/  @!P2 ST.E.128 desc[UR48][R4.64], R44 ;  /* 0x0000002c0400a985 */ /* 0x0203e8000c101d30 */
[----:B------:R1:W-:Y:S02]  /*acc0*/  @!P3 ST.E.128 desc[UR48][R6.64], R52 ;  /* 0x000000340600b985 */ /* 0x0003e4000c101d30 */
.L_x_171:
[----:B------:R-:W-:Y:S05]  /*acd0*/  BSYNC B0 ;  /* 0x0000000000007941 */ /* 0x000fea0003800000 */
.L_x_170:
[----:B----4-:R4:W0:Y:S01]  /*ace0*/  SHFL.IDX PT, R9, R10, 0x2, 0x181f ;  /* 0x00581f000a097f89 */ /* 0x01082200000e0000 */
[----:B------:R-:W-:Y:S03]  /*acf0*/  BSSY B0, `(.L_x_172) ;  /* 0x000000b000007945 */ /* 0x000fe60003800000 */
[----:B-1----:R4:W1:Y:S01]  /*ad00*/  SHFL.IDX PT, R8, R0, 0x2, 0x181f ;  /* 0x00581f0000087f89 */ /* 0x00286200000e0000 */
[----:B------:R-:W-:Y:S05]  /*ad10*/  @P0 BRA `(.L_x_173) ;  /* 0x0000000000200947 */ /* 0x000fea0003800000 */
[----:B------:R-:W-:Y:S02]  /*ad20*/  ULDC UR4, c[0x0][0xac8] ;  /* 0x0002b20000047ab9 */ /* 0x000fe40000000800 */
[----:B------:R-:W-:Y:S02]  /*ad30*/  ISETP.GE.AND P2, PT, R18, UR4, PT ;  /* 0x0000000412007c0c */ /* 0x000fe4000bf46270 */
[----:B------:R-:W-:-:S11]  /*ad40*/  ISETP.GE.AND P1, PT, R17, UR4, PT ;  /* 0x0000000411007c0c */ /* 0x000fd6000bf26270 */
[C---:B-1-3--:R-:W-:Y:S02]  /*ad50*/  @!P2 LEA R6, P0, R18.reuse, R8, 0x1 ;  /* 0x000000081206a211 */ /* 0x04afe400078008ff */
[----:B0-----:R-:W-:Y:S02]  /*ad60*/  @!P1 IMAD.WIDE R4, R17, 0x2, R8 ;  /* 0x0000000211049825 */ /* 0x001fe400078e0208 */
[----:B------:R-:W-:-:S03]  /*ad70*/  @!P2 LEA.HI.X R7, R18, R9, R193, 0x1, P0 ;  /* 0x000000091207a211 */ /* 0x000fc600000f0cc1 */
[----:B-----5:R0:W-:Y:S04]  /*ad80*/  @!P1 ST.E.128 desc[UR48][R4.64], R32 ;  /* 0x0000002004009985 */ /* 0x0201e8000c101d30 */
[----:B------:R0:W-:Y:S02]  /*ad90*/  @!P2 ST.E.128 desc[UR48][R6.64], R40 ;  /* 0x000000280600a985 */ /* 0x0001e4000c101d30 */
.L_x_173:
[----:B------:R-:W-:Y:S05]  /*ada0*/  BSYNC B0 ;  /* 0x0000000000007941 */ /* 0x000fea0003800000 */
.L_x_172:
        /* <DEDUP_REMOVED lines=10> */
[C---:B0--3--:R-:W-:Y:S02]  /*ae50*/  @!P2 LEA R6, P0, R18.reuse, R8, 0x1 ;  /* 0x000000081206a211 */ /* 0x049fe400078008ff */
[----:B------:R-:W-:Y:S02]  /*ae60*/  @!P1 IMAD.WIDE R4, R17, 0x2, R8 ;  /* 0x0000000211049825 */ /* 0x000fe400078e0208 */
[----:B------:R-:W-:-:S03]  /*ae70*/  @!P2 LEA.HI.X R7, R18, R9, R193, 0x1, P0 ;  /* 0x000000091207a211 */ /* 0x000fc600000f0cc1 */
[----:B-----5:R1:W-:Y:S04]  /*ae80*/  @!P1 ST.E.128 desc[UR48][R4.64], R28 ;  /* 0x0000001c04009985 */ /* 0x0203e8000c101d30 */
[----:B------:R1:W-:Y:S02]  /*ae90*/  @!P2 ST.E.128 desc[UR48][R6.64], R36 ;  /* 0x000000240600a985 */ /* 0x0003e4000c101d30 */
.L_x_175:
[----:B------:R-:W-:Y:S05]  /*aea0*/  BSYNC B0 ;  /* 0x0000000000007941 */ /* 0x000fea0003800000 */
.L_x_174:
[----:B--2-4-:R-:W2:Y:S02]  /*aeb0*/  LDC R0, c[0x0][0xc34] ;  /* 0x00030d00ff007b82 */ /* 0x014ea40000000800 */
[----:B--2---:R-:W-:-:S13]  /*aec0*/  ISETP.LE.AND P0, PT, R0, UR41, PT ;  /* 0x0000002900007c0c */ /* 0x004fda000bf03270 */
[----:B------:R-:W-:Y:S05]  /*aed0*/  @!P0 BRA `(.L_x_176) ;  /* 0xffffff6000f88947 */ /* 0x000fea000383ffff */
[----:B------:R-:W-:Y:S05]  /*aee0*/  EXIT ;  /* 0x000000000000794d */ /* 0x000fea0003800000 */
.L_x_142:
[----:B------:R-:W-:-:S08]  /*aef0*/  NOP ;  /* 0x0000000000007918 */ /* 0x000fd00000000000 */
[----:B-1----:R-:W0:-:S00]  /*af00*/  USETMAXREG.DEALLOC.CTAPOOL 0x18 ;  /* 0x00000018000079c8 */ /* 0x002e0000080e0500 */
[----:B0-----:R-:W0:Y:S01]  /*af10*/  LDC R2, c[0x0][0xc34] ;  /* 0x00030d00ff027b82 */ /* 0x001e220000000800 */
[----:B------:R-:W-:Y:S01]  /*af20*/  IMAD.MOV.U32 R0, RZ, RZ, 0x1 ;  /* 0x00000001ff007424 */ /* 0x000fe200078e00ff */
[----:B------:R-:W-:Y:S01]  /*af30*/  UMOV UR46, 0x1 ;  /* 0x00000001002e7882 */ /* 0x000fe20000000000 */
[----:B------:R-:W-:-:S03]  /*af40*/  IMAD.MOV.U32 R17, RZ, RZ, RZ ;  /* 0x000000ffff117224 */ /* 0x000fc600078e00ff */
[----:B------:R1:W-:Y:S01]  /*af50*/  STL [R1], R0 ;  /* 0x0000000001007387 */ /* 0x0003e20000100800 */
[----:B0-----:R-:W-:-:S13]  /*af60*/  ISETP.LE.AND P0, PT, R2, UR50, PT ;  /* 0x0000003202007c0c */ /* 0x001fda000bf03270 */
[----:B-1----:R-:W-:Y:S05]  /*af70*/  @P0 BRA `(.L_x_177) ;  /* 0x0000003400300947 */ /* 0x002fea0003800000 */
[----:B------:R-:W0:Y:S01]  /*af80*/  S2R R4, SR_TID.X ;  /* 0x0000000000047919 */ /* 0x000e220000002100 */
[----:B------:R-:W1:Y:S01]  /*af90*/  S2UR UR4, SR_CgaCtaId ;  /* 0x00000000000479c3 */ /* 0x000e620000008800 */
[----:B------:R-:W-:Y:S01]  /*afa0*/  UMOV UR41, 0x400 ;  /* 0x0000040000297882 */ /* 0x000fe20000000000 */
[----:B------:R-:W-:Y:S01]  /*afb0*/  LOP3.LUT R19, R19, 0xfffffffe, RZ, 0xc0, !PT ;  /* 0xfffffffe13137812 */ /* 0x000fe200078ec0ff */
        /* <DEDUP_REMOVED lines=12> */
[----:B------:R-:W-:-:S02]  /*b080*/  LOP3.LUT R0, R2, 0x1b0, RZ, 0xc0, !PT ;  /* 0x000001b002007812 */ /* 0x000fc400078ec0ff */
[----:B------:R-:W-:Y:S02]  /*b090*/  LOP3.LUT P0, RZ, R4, 0x1f, RZ, 0xc0, !PT ;  /* 0x0000001f04ff7812 */ /* 0x000fe4000780c0ff */
[----:B------:R-:W-:Y:S01]  /*b0a0*/  LOP3.LUT R9, R0, 0x30, R3, 0x78, !PT ;  /* 0x0000003000097812 */ /* 0x000fe200078e7803 */
[----:B------:R-:W-:Y:S01]  /*b0b0*/  IMAD.SHL.U32 R0, R4, 0x20, RZ ;  /* 0x0000002004007824 */ /* 0x000fe200078e00ff */
[----:B------:R-:W-:Y:S02]  /*b0c0*/  SHF.R.U32.HI R6, RZ, 0x5, R10 ;  /* 0x00000005ff067819 */ /* 0x000fe4000001160a */
[----:B------:R-:W-:Y:S02]  /*b0d0*/  ISETP.NE.AND P2, PT, R10, RZ, PT ;  /* 0x000000ff0a00720c */ /* 0x000fe40003f45270 */
[----:B------:R-:W-:Y:S01]  /*b0e0*/  LOP3.LUT R3, R0, 0x80, RZ, 0xc0, !PT ;  /* 0x0000008000037812 */ /* 0x000fe200078ec0ff */
[----:B------:R-:W-:Y:S01]  /*b0f0*/  IMAD.SHL.U32 R7, R6, 0x200, RZ ;  /* 0x0000020006077824 */ /* 0x000fe200078e00ff */
[----:B------:R-:W-:-:S02]  /*b100*/  ISETP.NE.OR P0, PT, R10, RZ, !P0 ;  /* 0x000000ff0a00720c */ /* 0x000fc40004705670 */
[----:B------:R-:W-:Y:S01]  /*b110*/  LOP3.LUT R3, R3, 0x10, R4, 0xf8, !PT ;  /* 0x0000001003037812 */ /* 0x000fe200078ef804 */
[----:B------:R-:W-:-:S03]  /*b120*/  IMAD.SHL.U32 R4, R4, 0x80, RZ ;  /* 0x0000008004047824 */ /* 0x000fc600078e00ff */
[----:B------:R-:W-:Y:S02]  /*b130*/  LOP3.LUT R8, R3, 0x10, R8, 0x78, !PT ;  /* 0x0000001003087812 */ /* 0x000fe400078e7808 */
[----:B------:R-:W-:Y:S02]  /*b140*/  LOP3.LUT R3, R4, 0x380, RZ, 0xc0, !PT ;  /* 0x0000038004037812 */ /* 0x000fe400078ec0ff */
[----:B------:R-:W-:-:S03]  /*b150*/  @P2 LOP3.LUT R19, R19, 0x1, RZ, 0xfc, !PT ;  /* 0x0000000113132812 */ /* 0x000fc600078efcff */
[----:B------:R-:W-:Y:S01]  /*b160*/  IMAD R5, R6, 0x10, R3 ;  /* 0x0000001006057824 */ /* 0x000fe200078e0203 */
[C---:B------:R-:W-:Y:S02]  /*b170*/  LOP3.LUT R6, R7.reuse, 0x40, R2, 0xf8, !PT ;  /* 0x0000004007067812 */ /* 0x040fe400078ef802 */
[----:B------:R-:W-:Y:S02]  /*b180*/  LOP3.LUT R7, R7, 0x60, R0, 0xf8, !PT ;  /* 0x0000006007077812 */ /* 0x000fe400078ef800 */
[----:B------:R-:W-:Y:S02]  /*b190*/  LOP3.LUT R5, R5, 0x70, R2, 0x78, !PT ;  /* 0x0000007005057812 */ /* 0x000fe400078e7802 */
[----:B------:R-:W-:Y:S02]  /*b1a0*/  LOP3.LUT R7, R7, 0x100, R0, 0xf8, !PT ;  /* 0x0000010007077812 */ /* 0x000fe400078ef800 */
[----:B------:R-:W-:Y:S02]  /*b1b0*/  LOP3.LUT R5, R5, 0xc00, R4, 0xf8, !PT ;  /* 0x00000c0005057812 */ /* 0x000fe400078ef804 */
[----:B------:R-:W-:-:S02]  /*b1c0*/  LOP3.LUT R4, R7, R8, RZ, 0xfc, !PT ;  /* 0x0000000807047212 */ /* 0x000fc400078efcff */
[----:B------:R-:W-:Y:S01]  /*b1d0*/  LOP3.LUT R3, R6, R9, RZ, 0xfc, !PT ;  /* 0x0000000906037212 */ /* 0x000fe200078efcff */
[----:B------:R0:W-:Y:S01]  /*b1e0*/  STL [R1+0x18], R5 ;  /* 0x0000180501007387 */ /* 0x0001e20000100800 */
[----:B------:R-:W-:Y:S02]  /*b1f0*/  LOP3.LUT R19, R19, 0xfffffffd, RZ, 0xc0, !PT ;  /* 0xfffffffd13137812 */ /* 0x000fe400078ec0ff */
[----:B------:R-:W-:Y:S01]  /*b200*/  LOP3.LUT R2, R2, 0x30, RZ, 0xc0, !PT ;  /* 0x0000003002027812 */ /* 0x000fe200078ec0ff */
[----:B------:R1:W-:Y:S01]  /*b210*/  STL [R1+0x14], R4 ;  /* 0x0000140401007387 */ /* 0x0003e20000100800 */
[----:B------:R-:W-:Y:S02]  /*b220*/  @P0 LOP3.LUT R19, R19, 0x2, RZ, 0xfc, !PT ;  /* 0x0000000213130812 */ /* 0x000fe400078efcff */
[----:B0-----:R-:W-:Y:S01]  /*b230*/  SHF.R.U32.HI R5, RZ, 0x2, R10 ;  /* 0x00000002ff057819 */ /* 0x001fe2000001160a */
[----:B-1----:R-:W-:-:S03]  /*b240*/  IMAD.MOV.U32 R4, RZ, RZ, 0x40 ;  /* 0x00000040ff047424 */ /* 0x002fc600078e00ff */
[----:B------:R-:W-:Y:S01]  /*b250*/  LOP3.LUT R5, R5, 0x60, R0, 0xf8, !PT ;  /* 0x0000006005057812 */ /* 0x000fe200078ef800 */
[----:B------:R-:W-:Y:S01]  /*b260*/  VIADD R0, R3, UR41 ;  /* 0x0000002903007c36 */ /* 0x000fe20008000000 */
[----:B------:R-:W-:Y:S02]  /*b270*/  LOP3.LUT R3, R2, 0x40, RZ, 0xfc, !PT ;  /* 0x0000004002037812 */ /* 0x000fe400078efcff */
[----:B------:R-:W-:-:S05]  /*b280*/  SEL R4, R4, 0xffffffc0, !P1 ;  /* 0xffffffc004047807 */ /* 0x000fca0004800000 */
[----:B------:R0:W-:Y:S04]  /*b290*/  STL [R1+0x1c], R4 ;  /* 0x00001c0401007387 */ /* 0x0001e80000100800 */
[----:B------:R1:W-:Y:S01]  /*b2a0*/  STL [R1+0x20], R0 ;  /* 0x0000200001007387 */ /* 0x0003e20000100800 */
[----:B0-----:R-:W-:Y:S01]  /*b2b0*/  IMAD.MOV.U32 R4, RZ, RZ, 0x1 ;  /* 0x00000001ff047424 */ /* 0x001fe200078e00ff */
[----:B-1----:R-:W-:-:S04]  /*b2c0*/  LOP3.LUT R0, R2, 0x80, RZ, 0xfc, !PT ;  /* 0x0000008002007812 */ /* 0x002fc800078efcff */
[----:B------:R0:W-:Y:S03]  /*b2d0*/  STL [R1], R4 ;  /* 0x0000000401007387 */ /* 0x0001e60000100800 */
.L_x_230:
        /* <DEDUP_REMOVED lines=29> */
[----:B-12---:R-:W-:Y:S11]  /*b4b0*/  @!P0 BRA `(.L_x_178) ;  /* 0x0000000000408947 */ /* 0x006ff60003800000 */
        /* <DEDUP_REMOVED lines=16> */
.L_x_178:
[----:B------:R-:W-:Y:S01]  /*b5c0*/  UIADD3 UR4, UR41, 0xa400, URZ ;  /* 0x0000a40029047890 */ /* 0x000fe2000fffe03f */
[----:B------:R-:W-:-:S05]  /*b5d0*/  LOP3.LUT R19, R19, 0xfffffffb, RZ, 0xc0, !PT ;  /* 0xfffffffb13137812 */ /* 0x000fca00078ec0ff */
[----:B------:R-:W-:-:S05]  /*b5e0*/  IMAD.U32 R16, RZ, RZ, UR4 ;  /* 0x00000004ff107e24 */ /* 0x000fca000f8e00ff */
[----:B------:R-:W-:-:S13]  /*b5f0*/  LOP3.LUT P0, RZ, R16, 0x3ff, RZ, 0xc0, !PT ;  /* 0x000003ff10ff7812 */ /* 0x000fda000780c0ff */
[----:B------:R-:W-:Y:S01]  /*b600*/  @P0 LOP3.LUT R19, R19, 0x4, RZ, 0xfc, !PT ;  /* 0x0000000413130812 */ /* 0x000fe200078efcff */
[----:B------:R-:W-:Y:S06]  /*b610*/  @!P0 BRA `(.L_x_179) ;  /* 0x0000000000408947 */ /* 0x000fec0003800000 */
        /* <DEDUP_REMOVED lines=16> */
.L_x_179:
        /* <DEDUP_REMOVED lines=20> */
.L_x_180:
        /* <DEDUP_REMOVED lines=18> */
.L_x_181:
[----:B------:R-:W-:Y:S01]  /*b980*/  ULDC.64 UR4, c[0x0][0x9f8] ;  /* 0x00027e0000047ab9 */ /* 0x000fe20000000a00 */
[----:B------:R-:W-:Y:S01]  /*b990*/  IMAD.U32 R0, RZ, RZ, UR44 ;  /* 0x0000002cff007e24 */ /* 0x000fe2000f8e00ff */
[----:B------:R-:W-:-:S04]  /*b9a0*/  UISETP.NE.U32.AND UP0, UPT, UR4, URZ, UPT ;  /* 0x0000003f0400728c */ /* 0x000fc8000bf05070 */
[----:B------:R-:W-:-:S06]  /*b9b0*/  UISETP.NE.AND.EX UP0, UPT, UR5, URZ, UPT, UP0 ;  /* 0x0000003f0500728c */ /* 0x000fcc000bf05300 */
[----:B------:R-:W-:-:S05]  /*b9c0*/  PLOP3.LUT P0, PT, PT, PT, UP0, 0x80, 0x0 ;  /* 0x000000000000781c */ /* 0x000fca0003f0f008 */
[----:B------:R-:W-:Y:S02]  /*b9d0*/  @UP0 ULDC.64 UR4, c[0x0][0x9f8] ;  /* 0x00027e0000040ab9 */ /* 0x000fe40000000a00 */
[----:B------:R-:W-:-:S06]  /*b9e0*/  @UP0 UIMAD.WIDE UR4, UR44, 0x4, UR4 ;  /* 0x000000042c0408a5 */ /* 0x000fcc000f8e0204 */
[----:B------:R-:W-:Y:S02]  /*b9f0*/  IMAD.U32 R2, RZ, RZ, UR4 ;  /* 0x00000004ff027e24 */ /* 0x000fe4000f8e00ff */
[----:B------:R-:W-:-:S05]  /*ba00*/  IMAD.U32 R3, RZ, RZ, UR5 ;  /* 0x00000005ff037e24 */ /* 0x000fca000f8e00ff */
[----:B------:R1:W2:Y:S01]  /*ba10*/  @P0 LDG.E R0, desc[UR48][R2.64] ;  /* 0x0000003002000981 */ /* 0x0002a2000c1e1900 */
[----:B------:R-:W-:Y:S01]  /*ba20*/  UMOV UR4, 0xffffffff ;  /* 0xffffffff00047882 */ /* 0x000fe20000000000 */
[----:B------:R-:W-:Y:S01]  /*ba30*/  LOP3.LUT R19, R19, 0xfffffffb, RZ, 0xc0, !PT ;  /* 0xfffffffb13137812 */ /* 0x000fe200078ec0ff */
[----:B------:R-:W3:Y:S01]  /*ba40*/  S2R R18, SR_TID.X ;  /* 0x0000000000127919 */ /* 0x000ee20000002100 */
[----:B-1----:R-:W1:Y:S02]  /*ba50*/  LDC.64 R2, c[0x0][0x418] ;  /* 0x00010600ff027b82 */ /* 0x002e640000000a00 */
[----:B-1----:R-:W-:Y:S02]  /*ba60*/  ISETP.NE.U32.AND P0, PT, R2, RZ, PT ;  /* 0x000000ff0200720c */ /* 0x002fe40003f05070 */
[----:B---3--:R-:W-:Y:S02]  /*ba70*/  SHF.R.U32.HI R18, RZ, 0x5, R18 ;  /* 0x00000005ff127819 */ /* 0x008fe40000011612 */
[----:B------:R-:W-:-:S02]  /*ba80*/  ISETP.NE.AND.EX P1, PT, R3, RZ, PT, P0 ;  /* 0x000000ff0300720c */ /* 0x000fc40003f25300 */
[----:B------:R-:W-:-:S11]  /*ba90*/  LOP3.LUT R18, R18, 0x3, RZ, 0xc0, !PT ;  /* 0x0000000312127812 */ /* 0x000fd600078ec0ff */
[----:B------:R-:W-:Y:S02]  /*baa0*/  @P1 LOP3.LUT R19, R19, 0x4, RZ, 0xfc, !PT ;  /* 0x0000000413131812 */ /* 0x000fe400078efcff */
[----:B--2---:R-:W-:Y:S01]  /*bab0*/  SHF.R.S32.HI R9, RZ, 0x1f, R0 ;  /* 0x0000001fff097819 */ /* 0x004fe20000011400 */
[----:B------:R1:W-:Y:S01]  /*bac0*/  STL [R1+0x4], R0 ;  /* 0x0000040001007387 */ /* 0x0003e20000100800 */
[----:B------:R-:W-:-:S03]  /*bad0*/  SEL R16, R0, RZ, !P1 ;  /* 0x000000ff00107207 */ /* 0x000fc60004800000 */
[----:B------:R1:W-:Y:S01]  /*bae0*/  STL [R1+0x8], R9 ;  /* 0x0000080901007387 */ /* 0x0003e20000100800 */
[----:B------:R-:W-:Y:S05]  /*baf0*/  BRA.DIV UR4, `(.L_x_182) ;  /* 0x0000002e04a47947 */ /* 0x000fea000b800000 */
[----:B------:R2:W3:Y:S02]  /*bb00*/  SHFL.IDX PT, R14, R18, RZ, 0x1f ;  /* 0x00001fff120e7589 */ /* 0x0004e400000e0000 */
.L_x_246:
[----:B---3--:R-:W-:Y:S02]  /*bb10*/  ISETP.NE.AND P0, PT, R14, RZ, PT ;  /* 0x000000ff0e00720c */ /* 0x008fe40003f05270 */
[----:B------:R-:W-:Y:S02]  /*bb20*/  PLOP3.LUT P2, PT, PT, PT, PT, 0x8, 0x0 ;  /* 0x000000000000781c */ /* 0x000fe40003f4e170 */
[----:B------:R-:W-:-:S11]  /*bb30*/  LOP3.LUT R19, R19, 0xfffffff7, RZ, 0xc0, !PT ;  /* 0xfffffff713137812 */ /* 0x000fd600078ec0ff */
[----:B------:R-:W-:Y:S01]  /*bb40*/  @P2 LOP3.LUT R19, R19, 0x8, RZ, 0xfc, !PT ;  /* 0x0000000813132812 */ /* 0x000fe200078efcff */
[----:B------:R-:W-:Y:S06]  /*bb50*/  @P0 BRA `(.L_x_183) ;  /* 0x0000000400c40947 */ /* 0x000fec0003800000 */
[----:B------:R-:W-:-:S06]  /*bb60*/  UIADD3 UR4, UR39, -0x1, URZ ;  /* 0xffffffff27047890 */ /* 0x000fcc000fffe03f */
[----:B------:R-:W-:Y:S01]  /*bb70*/  IMAD.U32 R6, RZ, RZ, UR4 ;  /* 0x00000004ff067e24 */ /* 0x000fe2000f8e00ff */
[----:B------:R-:W-:-:S03]  /*bb80*/  UMOV UR4, 0xffffffff ;  /* 0xffffffff00047882 */ /* 0x000fc60000000000 */
[----:B------:R-:W-:Y:S05]  /*bb90*/  BRA.DIV UR4, `(.L_x_184) ;  /* 0x0000002e049c7947 */ /* 0x000fea000b800000 */
[----:B------:R-:W-:-:S13]  /*bba0*/  ELECT P6, URZ, PT ;  /* 0x00000000003f782f */ /* 0x000fda00038c0000 */
.L_x_249:
[----:B------:R-:W-:Y:S05]  /*bbb0*/  @!P6 BRA `(.L_x_183) ;  /* 0x0000000400ace947 */ /* 0x000fea0003800000 */
[----:B------:R-:W-:Y:S05]  /*bbc0*/  @!P1 BRA `(.L_x_185) ;  /* 0x0000000000449947 */ /* 0x000fea0003800000 */
        /* <DEDUP_REMOVED lines=16> */
[----:B-1----:R3:W5:Y:S04]  /*bcd0*/  LDG.E R0, desc[UR48][R2.64] ;  /* 0x0000003002007981 */ /* 0x002768000c1e1900 */
.L_x_185:
[----:B---3--:R-:W3:Y:S01]  /*bce0*/  LDL R3, [R1] ;  /* 0x0000000001037983 */ /* 0x008ee20000100800 */
[----:B------:R-:W-:Y:S02]  /*bcf0*/  LEA R2, R17, UR41, 0x3 ;  /* 0x0000002911027c11 */ /* 0x000fe4000f8e18ff */
[----:B---3--:R-:W-:-:S04]  /*bd00*/  SHF.L.U32 R3, R3, 0x1f, RZ ;  /* 0x0000001f03037819 */ /* 0x008fc800000006ff */
[----:B------:R-:W3:Y:S02]  /*bd10*/  SYNCS.PHASECHK.TRANS64.TRYWAIT P0, [R2+URZ+0x29880], R3 ;  /* 0x02988003020075a7 */ /* 0x000ee4000800017f */
[----:B---3--:R-:W-:Y:S05]  /*bd20*/  @!P0 BRA `(.L_x_186) ;  /* 0x0000002c00588947 */ /* 0x008fea0003800000 */
.L_x_250:
[----:B0-----:R-:W0:Y:S01]  /*bd30*/  S2R R4, SR_TID.X ;  /* 0x0000000000047919 */ /* 0x001e220000002100 */
[----:B------:R-:W-:Y:S01]  /*bd40*/  UPRMT UR4, UR47, 0x9910, URZ ;  /* 0x000099102f047896 */ /* 0x000fe2000800003f */
[----:B0-----:R-:W-:-:S04]  /*bd50*/  LOP3.LUT R4, R4, 0x7f, RZ, 0xc0, !PT ;  /* 0x0000007f04047812 */ /* 0x001fc800078ec0ff */
[----:B------:R-:W-:-:S13]  /*bd60*/  ISETP.NE.AND P0, PT, R4, RZ, PT ;  /* 0x000000ff0400720c */ /* 0x000fda0003f05270 */
[----:B------:R-:W-:-:S04]  /*bd70*/  @!P0 IMAD.MOV.U32 R4, RZ, RZ, 0x5000 ;  /* 0x00005000ff048424 */ /* 0x000fc800078e00ff */
[----:B------:R0:W-:Y:S02]  /*bd80*/  @!P0 SYNCS.ARRIVE.TRANS64 RZ, [R2+URZ+0x29870], R4 ;  /* 0x0298700402ff89a7 */ /* 0x0001e4000800003f */
[----:B0-----:R-:W-:-:S05]  /*bd90*/  IMAD.U32 R4, RZ, RZ, UR4 ;  /* 0x00000004ff047e24 */ /* 0x001fca000f8e00ff */
[----:B------:R-:W-:-:S13]  /*bda0*/  ISETP.NE.AND P1, PT, R4, 0x2, PT ;  /* 0x000000020400780c */ /* 0x000fda0003f25270 */
[----:B------:R-:W-:Y:S05]  /*bdb0*/  @P1 BRA `(.L_x_187) ;  /* 0x0000000000041947 */ /* 0x000fea0003800000 */
[----:B------:R-:W-:Y:S01]  /*bdc0*/  BPT.TRAP 0x1 ;  /* 0x000000040000795c */ /* 0x000fe20000300000 */
.L_x_187:
[----:B------:R-:W-:-:S13]  /*bdd0*/  LOP3.LUT P0, RZ, R19, 0x2, RZ, 0xc0, !PT ;  /* 0x0000000213ff7812 */ /* 0x000fda000780c0ff */
[----:B------:R-:W-:Y:S05]  /*bde0*/  @P0 BRA `(.L_x_188) ;  /* 0x0000000000040947 */ /* 0x000fea0003800000 */
[----:B------:R-:W-:Y:S01]  /*bdf0*/  BPT.TRAP 0x1 ;  /* 0x000000040000795c */ /* 0x000fe20000300000 */
.L_x_188:
[----:B------:R-:W0:Y:S01]  /*be00*/  S2R R4, SR_CgaCtaId ;  /* 0x0000000000047919 */ /* 0x000e220000008800 */
[----:B------:R-:W-:Y:S01]  /*be10*/  R2UR UR33, R2 ;  /* 0x00000000022172ca */ /* 0x000fe200000e0000 */
[----:B------:R-:W-:Y:S01]  /*be20*/  UIADD3 UR4, UP0, UR52, 0x470, URZ ;  /* 0x0000047034047890 */ /* 0x000fe2000ff1e03f */
[----:B-----5:R-:W-:Y:S01]  /*be30*/  R2UR UR37, R0 ;  /* 0x00000000002572ca */ /* 0x020fe200000e0000 */
[----:B------:R-:W4:Y:S01]  /*be40*/  S2R R5, SR_CgaCtaId ;  /* 0x0000000000057919 */ /* 0x000f220000008800 */
[----:B------:R-:W-:Y:S01]  /*be50*/  UMOV UR6, 0x30000 ;  /* 0x0003000000067882 */ /* 0x000fe20000000000 */
[----:B------:R-:W-:Y:S01]  /*be60*/  UIADD3.X UR5, URZ, UR53, URZ, UP0, !UPT ;  /* 0x000000353f057290 */ /* 0x000fe200087fe43f */
[----:B------:R-:W-:Y:S01]  /*be70*/  UMOV UR8, 0x0 ;  /* 0x0000000000087882 */ /* 0x000fe20000000000 */
[----:B------:R-:W-:Y:S01]  /*be80*/  UMOV UR9, 0x14f00000 ;  /* 0x14f0000000097882 */ /* 0x000fe20000000000 */
[----:B------:R-:W-:-:S05]  /*be90*/  UMOV UR34, URZ ;  /* 0x0000003f00227c82 */ /* 0x000fca0008000000 */
[----:B------:R-:W-:Y:S01]  /*bea0*/  UIADD3 UR33, UR33, 0x29870, URZ ;  /* 0x0002987021217890 */ /* 0x000fe2000fffe03f */
[----:B0-----:R-:W-:Y:S02]  /*beb0*/  LOP3.LUT R4, R4, 0x1, RZ, 0xc0, !PT ;  /* 0x0000000104047812 */ /* 0x001fe400078ec0ff */
[----:B----4-:R-:W-:-:S03]  /*bec0*/  LOP3.LUT R5, R5, 0x1, RZ, 0xc0, !PT ;  /* 0x0000000105057812 */ /* 0x010fc600078ec0ff */
[----:B------:R-:W-:-:S04]  /*bed0*/  IMAD R4, R4, 0x2800, RZ ;  /* 0x0000280004047824 */ /* 0x000fc800078e02ff */
[----:B------:R-:W-:Y:S02]  /*bee0*/  IMAD R4, R17, 0x5000, R4 ;  /* 0x0000500011047824 */ /* 0x000fe400078e0204 */
[----:B------:R-:W-:-:S03]  /*bef0*/  IMAD R5, R5, 0x50, RZ ;  /* 0x0000005005057824 */ /* 0x000fc600078e02ff */
[----:B------:R-:W-:Y:S01]  /*bf00*/  R2UR UR32, R4 ;  /* 0x00000000042072ca */ /* 0x000fe200000e0000 */
[----:B------:R-:W-:-:S05]  /*bf10*/  IMAD R6, R6, 0xa0, R5 ;  /* 0x000000a006067824 */ /* 0x000fca00078e0205 */
[----:B------:R-:W-:-:S07]  /*bf20*/  R2UR UR35, R6 ;  /* 0x00000000062372ca */ /* 0x000fce00000e0000 */
[----:B------:R-:W-:-:S09]  /*bf30*/  UIADD3 UR32, UR41, 0xa400, UR32 ;  /* 0x0000a40029207890 */ /* 0x000fd2000fffe020 */
[----:B------:R0:W-:Y:S01]  /*bf40*/  UTMALDG.4D.MULTICAST [UR32], [UR4], UR6, desc[UR8] ;  /* 0x00000820040073b4 */ /* 0x0001e20008019806 */
[----:B------:R-:W4:Y:S02]  /*bf50*/  SYNCS.PHASECHK.TRANS64.TRYWAIT P0, [R2+URZ+0x29840], R3 ;  /* 0x02984003020075a7 */ /* 0x000f24000800017f */
[----:B0---4-:R-:W-:Y:S05]  /*bf60*/  @!P0 BRA `(.L_x_189) ;  /* 0x0000002800dc8947 */ /* 0x011fea0003800000 */
.L_x_251:
[----:B------:R-:W4:Y:S02]  /*bf70*/  S2R R4, SR_TID.X ;  /* 0x0000000000047919 */ /* 0x000f240000002100 */
[----:B----4-:R-:W-:-:S04]  /*bf80*/  LOP3.LUT R4, R4, 0x7f, RZ, 0xc0, !PT ;  /* 0x0000007f04047812 */ /* 0x010fc800078ec0ff */
[----:B------:R-:W-:-:S13]  /*bf90*/  ISETP.NE.AND P0, PT, R4, RZ, PT ;  /* 0x000000ff0400720c */ /* 0x000fda0003f05270 */
[----:B0--3--:R-:W-:-:S04]  /*bfa0*/  @!P0 IMAD.MOV.U32 R3, RZ, RZ, 0x7800 ;  /* 0x00007800ff038424 */ /* 0x009fc800078e00ff */
[----:B------:R0:W-:Y:S01]  /*bfb0*/  @!P0 SYNCS.ARRIVE.TRANS64 RZ, [R2+URZ+0x29830], R3 ;  /* 0x0298300302ff89a7 */ /* 0x0001e2000800003f */
[----:B------:R-:W-:Y:S05]  /*bfc0*/  @P1 BRA `(.L_x_190) ;  /* 0x0000000000041947 */ /* 0x000fea0003800000 */
[----:B------:R-:W-:Y:S01]  /*bfd0*/  BPT.TRAP 0x1 ;  /* 0x000000040000795c */ /* 0x000fe20000300000 */
.L_x_190:
[----:B------:R-:W-:-:S13]  /*bfe0*/  LOP3.LUT P0, RZ, R19, 0x2, RZ, 0xc0, !PT ;  /* 0x0000000213ff7812 */ /* 0x000fda000780c0ff */
[----:B------:R-:W-:Y:S05]  /*bff0*/  @P0 BRA `(.L_x_191) ;  /* 0x0000000000040947 */ /* 0x000fea0003800000 */
[----:B------:R-:W-:Y:S01]  /*c000*/  BPT.TRAP 0x1 ;  /* 0x000000040000795c */ /* 0x000fe20000300000 */
.L_x_191:
[----:B0-----:R-:W0:Y:S01]  /*c010*/  S2R R3, SR_CgaCtaId ;  /* 0x0000000000037919 */ /* 0x001e220000008800 */
[----:B------:R-:W-:Y:S01]  /*c020*/  R2UR UR25, R2 ;  /* 0x00000000021972ca */ /* 0x000fe200000e0000 */
[----:B------:R-:W-:Y:S01]  /*c030*/  UIADD3 UR4, UP0, UR52, 0x370, URZ ;  /* 0x0000037034047890 */ /* 0x000fe2000ff1e03f */
[----:B------:R-:W-:Y:S01]  /*c040*/  R2UR UR27, R6 ;  /* 0x00000000061b72ca */ /* 0x000fe200000e0000 */
[----:B------:R-:W-:Y:S01]  /*c050*/  UMOV UR14, 0x30000 ;  /* 0x00030000000e7882 */ /* 0x000fe20000000000 */
[----:B------:R-:W-:Y:S01]  /*c060*/  R2UR UR29, R0 ;  /* 0x00000000001d72ca */ /* 0x000fe200000e0000 */
[----:B------:R-:W-:Y:S01]  /*c070*/  UIADD3.X UR5, URZ, UR53, URZ, UP0, !UPT ;  /* 0x000000353f057290 */ /* 0x000fe200087fe43f */
[----:B------:R-:W-:Y:S01]  /*c080*/  PLOP3.LUT P0, PT, PT, PT, PT, 0x80, 0x0 ;  /* 0x000000000000781c */ /* 0x000fe20003f0f070 */
[----:B------:R-:W-:Y:S01]  /*c090*/  UMOV UR6, 0x0 ;  /* 0x0000000000067882 */ /* 0x000fe20000000000 */
[----:B------:R-:W-:Y:S01]  /*c0a0*/  UMOV UR7, 0x14f00000 ;  /* 0x14f0000000077882 */ /* 0x000fe20000000000 */
[----:B------:R-:W-:Y:S01]  /*c0b0*/  UMOV UR26, URZ ;  /* 0x0000003f001a7c82 */ /* 0x000fe20008000000 */
[----:B------:R-:W-:Y:S01]  /*c0c0*/  UMOV UR28, UR36 ;  /* 0x00000024001c7c82 */ /* 0x000fe20008000000 */
[----:B------:R-:W-:Y:S01]  /*c0d0*/  UMOV UR18, 0x40 ;  /* 0x0000004000127882 */ /* 0x000fe20000000000 */
[----:B------:R-:W-:Y:S01]  /*c0e0*/  UMOV UR20, UR36 ;  /* 0x0000002400147c82 */ /* 0x000fe20008000000 */
[----:B------:R-:W-:Y:S01]  /*c0f0*/  UIADD3 UR25, UR25, 0x29830, URZ ;  /* 0x0002983019197890 */ /* 0x000fe2000fffe03f */
[----:B------:R-:W-:Y:S01]  /*c100*/  LOP3.LUT R19, R19, 0xfffffff7, RZ, 0xc0, !PT ;  /* 0xfffffff713137812 */ /* 0x000fe200078ec0ff */
[----:B------:R-:W-:Y:S01]  /*c110*/  UMOV UR19, UR27 ;  /* 0x0000001b00137c82 */ /* 0x000fe20008000000 */
[----:B------:R-:W-:Y:S01]  /*c120*/  UMOV UR10, 0x80 ;  /* 0x00000080000a7882 */ /* 0x000fe20000000000 */
[----:B------:R-:W-:Y:S01]  /*c130*/  UMOV UR21, UR29 ;  /* 0x0000001d00157c82 */ /* 0x000fe20008000000 */
[----:B------:R-:W-:Y:S01]  /*c140*/  UMOV UR12, UR36 ;  /* 0x00000024000c7c82 */ /* 0x000fe20008000000 */
[----:B------:R-:W-:Y:S01]  /*c150*/  UMOV UR11, UR27 ;  /* 0x0000001b000b7c82 */ /* 0x000fe20008000000 */
[----:B------:R-:W-:Y:S01]  /*c160*/  UMOV UR17, UR25 ;  /* 0x0000001900117c82 */ /* 0x000fe20008000000 */
[----:B------:R-:W-:Y:S01]  /*c170*/  UMOV UR13, UR29 ;  /* 0x0000001d000d7c82 */ /* 0x000fe20008000000 */
[----:B------:R-:W-:Y:S01]  /*c180*/  UMOV UR9, UR25 ;  /* 0x0000001900097c82 */ /* 0x000fe20008000000 */
[----:B------:R-:W-:Y:S01]  /*c190*/  IMAD.MOV.U32 R16, RZ, RZ, R0 ;  /* 0x000000ffff107224 */ /* 0x000fe200078e0000 */
[----:B------:R-:W-:-:S02]  /*c1a0*/  @P0 LOP3.LUT R19, R19, 0x8, RZ, 0xfc, !PT ;  /* 0x0000000813130812 */ /* 0x000fc400078efcff */
[----:B0-----:R-:W-:-:S05]  /*c1b0*/  LOP3.LUT R3, R3, 0x1, RZ, 0xc0, !PT ;  /* 0x0000000103037812 */ /* 0x001fca00078ec0ff */
[----:B------:R-:W-:-:S04]  /*c1c0*/  IMAD R3, R3, 0x1400, RZ ;  /* 0x0000140003037824 */ /* 0x000fc800078e02ff */
[----:B------:R-:W-:-:S05]  /*c1d0*/  IMAD R2, R17, 0x7800, R3 ;  /* 0x0000780011027824 */ /* 0x000fca00078e0203 */
[----:B------:R-:W-:-:S13]  /*c1e0*/  R2UR UR8, R2 ;  /* 0x00000000020872ca */ /* 0x000fda00000e0000 */
[----:B------:R-:W-:-:S04]  /*c1f0*/  UIADD3 UR8, UR41, UR8, URZ ;  /* 0x0000000829087290 */ /* 0x000fc8000fffe03f */
[----:B------:R-:W-:Y:S02]  /*c200*/  UIADD3 UR24, UR8, 0x1a400, URZ ;  /* 0x0001a40008187890 */ /* 0x000fe4000fffe03f */
[----:B------:R-:W-:Y:S02]  /*c210*/  UIADD3 UR16, UR8, 0x1cc00, URZ ;  /* 0x0001cc0008107890 */ /* 0x000fe4000fffe03f */
[----:B------:R-:W-:-:S05]  /*c220*/  UIADD3 UR8, UR8, 0x1f400, URZ ;  /* 0x0001f40008087890 */ /* 0x000fca000fffe03f */
[----:B------:R3:W-:Y:S02]  /*c230*/  UTMALDG.4D.MULTICAST [UR24], [UR4], UR14, desc[UR6] ;  /* 0x00000618040073b4 */ /* 0x0007e4000801980e */
[----:B------:R3:W-:Y:S02]  /*c240*/  UTMALDG.4D.MULTICAST [UR16], [UR4], UR14, desc[UR6] ;  /* 0x00000610040073b4 */ /* 0x0007e4000801980e */
[----:B------:R3:W-:Y:S02]  /*c250*/  UTMALDG.4D.MULTICAST [UR8], [UR4], UR14, desc[UR6] ;  /* 0x00000608040073b4 */ /* 0x0007e4000801980e */
[----:B---3--:R-:W-:Y:S01]  /*c260*/  NOP ;  /* 0x0000000000007918 */ /* 0x008fe20000000000 */
.L_x_183:
[----:B------:R-:W-:Y:S05]  /*c270*/  WARPSYNC.ALL ;  /* 0x0000000000007948 */ /* 0x000fea0003800000 */
[----:B------:R-:W-:Y:S01]  /*c280*/  UIADD3 UR4, UR41, 0x14400, URZ ;  /* 0x0001440029047890 */ /* 0x000fe2000fffe03f */
        /* <DEDUP_REMOVED lines=19> */
[----:B012---:R-:W-:Y:S05]  /*c3c0*/  CALL.ABS.NOINC R2 ;  /* 0x0000000002007343 */ /* 0x007fea0003c00000 */
.L_x_192:
[----:B------:R-:W3:Y:S01]  /*c3d0*/  S2R R2, SR_TID.X ;  /* 0x0000000000027919 */ /* 0x000ee20000002100 */
[----:B------:R-:W4:Y:S01]  /*c3e0*/  LDC R8, c[0x0][0x448] ;  /* 0x00011200ff087b82 */ /* 0x000f220000000800 */
[----:B------:R-:W-:Y:S01]  /*c3f0*/  USHF.R.S32.HI UR4, URZ, 0x1f, UR36 ;  /* 0x0000001f3f047899 */ /* 0x000fe20008011424 */
[----:B--2---:R-:W2:Y:S01]  /*c400*/  S2R R18, SR_TID.X ;  /* 0x0000000000127919 */ /* 0x004ea20000002100 */
[----:B------:R-:W-:Y:S01]  /*c410*/  ULDC.64 UR8, c[0x0][0x2d8] ;  /* 0x0000b60000087ab9 */ /* 0x000fe20000000a00 */
[----:B------:R-:W-:Y:S01]  /*c420*/  USHF.R.S32.HI UR7, URZ, 0x1f, UR44 ;  /* 0x0000001f3f077899 */ /* 0x000fe2000801142c */
[----:B------:R-:W2:Y:S03]  /*c430*/  S2R R7, SR_TID.X ;  /* 0x0000000000077919 */ /* 0x000ea60000002100 */
[----:B0-----:R-:W0:Y:S01]  /*c440*/  LDC R4, c[0x0][0xc38] ;  /* 0x00030e00ff047b82 */ /* 0x001e220000000800 */
[----:B------:R-:W-:-:S02]  /*c450*/  UIMAD UR6, UR4, UR8, URZ ;  /* 0x00000008040672a4 */ /* 0x000fc4000f8e023f */
[----:B------:R-:W-:Y:S02]  /*c460*/  UIMAD.WIDE.U32 UR4, UR36, UR8, URZ ;  /* 0x00000008240472a5 */ /* 0x000fe4000f8e003f */
[----:B------:R-:W-:-:S03]  /*c470*/  UIMAD UR6, UR36, UR9, UR6 ;  /* 0x00000009240672a4 */ /* 0x000fc6000f8e0206 */
[----:B------:R-:W-:Y:S01]  /*c480*/  ULDC.64 UR8, c[0x0][0x2e0] ;  /* 0x0000b80000087ab9 */ /* 0x000fe20000000a00 */
[----:B------:R-:W-:Y:S02]  /*c490*/  UIADD3 UR5, UR5, UR6, URZ ;  /* 0x0000000605057290 */ /* 0x000fe4000fffe03f */
[----:B------:R-:W-:Y:S02]  /*c4a0*/  UIMAD UR6, UR7, UR8, URZ ;  /* 0x00000008070672a4 */ /* 0x000fe4000f8e023f */
[----:B------:R-:W-:Y:S02]  /*c4b0*/  UIMAD.WIDE.U32 UR4, UR44, UR8, UR4 ;  /* 0x000000082c0472a5 */ /* 0x000fe4000f8e0004 */
[----:B------:R-:W-:Y:S01]  /*c4c0*/  UIMAD UR6, UR44, UR9, UR6 ;  /* 0x000000092c0672a4 */ /* 0x000fe2000f8e0206 */
[----:B----4-:R-:W-:-:S03]  /*c4d0*/  ISETP.NE.AND P0, PT, R8, 0x1, PT ;  /* 0x000000010800780c */ /* 0x010fc60003f05270 */
[----:B------:R-:W-:Y:S01]  /*c4e0*/  UIADD3 UR5, UR5, UR6, URZ ;  /* 0x0000000605057290 */ /* 0x000fe2000fffe03f */
[----:B---3--:R-:W-:-:S04]  /*c4f0*/  LOP3.LUT R2, R2, 0x7f, RZ, 0xc0, !PT ;  /* 0x0000007f02027812 */ /* 0x008fc800078ec0ff */
[----:B-1----:R-:W-:Y:S01]  /*c500*/  SHF.R.U32.HI R0, RZ, 0x2, R2 ;  /* 0x00000002ff007819 */ /* 0x002fe20000011602 */
[----:B--2---:R-:W-:-:S04]  /*c510*/  IMAD.SHL.U32 R18, R18, 0x20, RZ ;  /* 0x0000002012127824 */ /* 0x004fc800078e00ff */
[----:B------:R-:W1:Y:S01]  /*c520*/  @P0 LDC R3, c[0x0][0x44c] ;  /* 0x00011300ff030b82 */ /* 0x000e620000000800 */
[----:B------:R-:W-:Y:S02]  /*c530*/  IMAD R2, RZ, RZ, -UR45 ;  /* 0x8000002dff027e24 */ /* 0x000fe4000f8e02ff */
[----:B------:R-:W-:Y:S01]  /*c540*/  IMAD.SHL.U32 R7, R7, 0x10, RZ ;  /* 0x0000001007077824 */ /* 0x000fe200078e00ff */
[----:B------:R-:W-:Y:S01]  /*c550*/  LOP3.LUT R18, R0, 0x60, R18, 0xf8, !PT ;  /* 0x0000006000127812 */ /* 0x000fe200078ef812 */
[----:B0-----:R-:W-:-:S03]  /*c560*/  IMAD R2, R4, R2, UR50 ;  /* 0x0000003204027e24 */ /* 0x001fc6000f8e0202 */
[----:B------:R-:W0:Y:S01]  /*c570*/  @P0 LDC R0, c[0x0][0x450] ;  /* 0x00011400ff000b82 */ /* 0x000e220000000800 */
[----:B------:R-:W-:Y:S01]  /*c580*/  IMAD.SHL.U32 R5, R2, 0x80, RZ ;  /* 0x0000008002057824 */ /* 0x000fe200078e00ff */
[----:B------:R-:W-:-:S04]  /*c590*/  LOP3.LUT R7, R7, 0x30, RZ, 0xc0, !PT ;  /* 0x0000003007077812 */ /* 0x000fc800078ec0ff */
[----:B------:R-:W-:Y:S02]  /*c5a0*/  LOP3.LUT R2, R18, R5, RZ, 0xfc, !PT ;  /* 0x0000000512027212 */ /* 0x000fe400078efcff */
[C---:B------:R-:W-:Y:S01]  /*c5b0*/  LOP3.LUT R9, R7.reuse, 0x40, RZ, 0xfc, !PT ;  /* 0x0000004007097812 */ /* 0x040fe200078efcff */
[----:B------:R-:W2:Y:S01]  /*c5c0*/  S2R R18, SR_TID.X ;  /* 0x0000000000127919 */ /* 0x000ea20000002100 */
[----:B------:R-:W-:Y:S01]  /*c5d0*/  LOP3.LUT R7, R7, 0x80, RZ, 0xfc, !PT ;  /* 0x0000008007077812 */ /* 0x000fe200078efcff */
[----:B------:R-:W-:Y:S02]  /*c5e0*/  IMAD.MOV.U32 R6, RZ, RZ, R2 ;  /* 0x000000ffff067224 */ /* 0x000fe400078e0002 */
[----:B-1----:R-:W-:-:S05]  /*c5f0*/  @P0 IMAD.HI.U32 R3, R2, R3, RZ ;  /* 0x0000000302030227 */ /* 0x002fca00078e00ff */
[----:B0-----:R-:W-:-:S04]  /*c600*/  @P0 SHF.R.U32.HI R6, RZ, R0, R3 ;  /* 0x00000000ff060219 */ /* 0x001fc80000011603 */
[--C-:B------:R-:W-:Y:S01]  /*c610*/  SHF.R.S32.HI R4, RZ, 0x1f, R6.reuse ;  /* 0x0000001fff047819 */ /* 0x100fe20000011406 */
[----:B------:R-:W-:-:S04]  /*c620*/  IMAD.MOV R0, RZ, RZ, -R6 ;  /* 0x000000ffff007224 */ /* 0x000fc800078e0a06 */
[----:B------:R-:W-:Y:S02]  /*c630*/  IMAD R0, R8, R0, R2 ;  /* 0x0000000008007224 */ /* 0x000fe400078e0202 */
[----:B------:R-:W0:Y:S01]  /*c640*/  LDC.64 R2, c[0x0][0x2d0] ;  /* 0x0000b400ff027b82 */ /* 0x000e220000000a00 */
[C---:B--2---:R-:W-:Y:S01]  /*c650*/  IMAD.SHL.U32 R10, R18.reuse, 0x10, RZ ;  /* 0x00000010120a7824 */ /* 0x044fe200078e00ff */
[----:B------:R-:W-:-:S04]  /*c660*/  LOP3.LUT R18, R18, 0x7f, RZ, 0xc0, !PT ;  /* 0x0000007f12127812 */ /* 0x000fc800078ec0ff */
[----:B------:R-:W-:Y:S01]  /*c670*/  LOP3.LUT R10, R10, 0x30, RZ, 0xc0, !PT ;  /* 0x000000300a0a7812 */ /* 0x000fe200078ec0ff */
[----:B0-----:R-:W-:-:S04]  /*c680*/  IMAD R4, R4, R2, RZ ;  /* 0x0000000204047224 */ /* 0x001fc800078e02ff */
[C---:B------:R-:W-:Y:S02]  /*c690*/  IMAD R4, R6.reuse, R3, R4 ;  /* 0x0000000306047224 */ /* 0x040fe400078e0204 */
[----:B------:R-:W-:Y:S01]  /*c6a0*/  IMAD.WIDE.U32 R2, R6, R2, UR4 ;  /* 0x0000000406027e25 */ /* 0x000fe2000f8e0002 */
[----:B------:R-:W-:-:S03]  /*c6b0*/  ULDC.64 UR4, c[0x0][0x2c8] ;  /* 0x0000b20000047ab9 */ /* 0x000fc60000000a00 */
[----:B------:R-:W-:Y:S01]  /*c6c0*/  IMAD.IADD R3, R3, 0x1, R4 ;  /* 0x0000000103037824 */ /* 0x000fe200078e0204 */
[----:B------:R-:W-:Y:S01]  /*c6d0*/  SHF.R.S32.HI R4, RZ, 0x1f, R0 ;  /* 0x0000001fff047819 */ /* 0x000fe20000011400 */
[----:B------:R-:W-:-:S04]  /*c6e0*/  IMAD.WIDE.U32 R2, R0, UR4, R2 ;  /* 0x0000000400027c25 */ /* 0x000fc8000f8e0002 */
[----:B------:R-:W-:-:S04]  /*c6f0*/  IMAD R4, R4, UR4, RZ ;  /* 0x0000000404047c24 */ /* 0x000fc8000f8e02ff */
[----:B------:R-:W-:Y:S01]  /*c700*/  IMAD R0, R0, UR5, R4 ;  /* 0x0000000500007c24 */ /* 0x000fe2000f8e0204 */
[----:B------:R-:W-:Y:S02]  /*c710*/  ULDC.64 UR4, c[0x0][0x280] ;  /* 0x0000a00000047ab9 */ /* 0x000fe40000000a00 */
[----:B------:R-:W-:Y:S01]  /*c720*/  IADD3 R4, P0, R2, UR4, RZ ;  /* 0x0000000402047c10 */ /* 0x000fe2000ff1e0ff */
[----:B------:R-:W-:Y:S02]  /*c730*/  ULDC UR4, c[0x0][0x2b8] ;  /* 0x0000ae0000047ab9 */ /* 0x000fe40000000800 */
[----:B------:R-:W-:Y:S02]  /*c740*/  ISETP.GE.AND P3, PT, R10, UR4, PT ;  /* 0x000000040a007c0c */ /* 0x000fe4000bf66270 */
[----:B------:R-:W-:Y:S02]  /*c750*/  IADD3.X R3, R3, UR5, R0, P0, !PT ;  /* 0x0000000503037c10 */ /* 0x000fe400087fe400 */
[----:B------:R-:W-:-:S02]  /*c760*/  ISETP.GE.AND P0, PT, R9, UR4, PT ;  /* 0x0000000409007c0c */ /* 0x000fc4000bf06270 */
[----:B------:R0:W5:Y:S01]  /*c770*/  LDL R9, [R1+0x20] ;  /* 0x0000200001097983 */ /* 0x0001620000100800 */
[----:B------:R-:W-:Y:S01]  /*c780*/  ISETP.GE.AND P1, PT, R7, UR4, PT ;  /* 0x0000000407007c0c */ /* 0x000fe2000bf26270 */
[----:B------:R-:W-:Y:S01]  /*c790*/  UMOV UR4, 0xffffffff ;  /* 0xffffffff00047882 */ /* 0x000fe20000000000 */
[----:B------:R-:W-:Y:S02]  /*c7a0*/  SHF.R.U32.HI R18, RZ, 0x2, R18 ;  /* 0x00000002ff127819 */ /* 0x000fe40000011612 */
[----:B------:R-:W-:Y:S09]  /*c7b0*/  BRA.DIV UR4, `(.L_x_193) ;  /* 0x0000002204dc7947 */ /* 0x000ff2000b800000 */
[----:B------:R-:W1:Y:S01]  /*c7c0*/  SHFL.IDX PT, R7, R4, RZ, 0x1c1f ;  /* 0x001c1fff04077589 */ /* 0x000e6200000e0000 */
[----:B------:R-:W-:Y:S01]  /*c7d0*/  ULDC UR4, c[0x0][0x288] ;  /* 0x0000a20000047ab9 */ /* 0x000fe20000000800 */
[----:B------:R-:W-:Y:S02]  /*c7e0*/  IMAD.IADD R0, R18, 0x1, R5 ;  /* 0x0000000112007824 */ /* 0x000fe400078e0205 */
[----:B------:R-:W2:Y:S01]  /*c7f0*/  SHFL.IDX PT, R6, R3, RZ, 0x1c1f ;  /* 0x001c1fff03067589 */ /* 0x000ea200000e0000 */
[----:B------:R-:W-:Y:S02]  /*c800*/  IMAD R2, R8, UR4, RZ ;  /* 0x0000000408027c24 */ /* 0x000fe4000f8e02ff */
[----:B------:R-:W-:-:S03]  /*c810*/  VIADD R5, R0, 0x20 ;  /* 0x0000002000057836 */ /* 0x000fc60000000000 */
[----:B------:R-:W-:-:S13]  /*c820*/  ISETP.GE.AND P2, PT, R0, R2, PT ;  /* 0x000000020000720c */ /* 0x000fda0003f46270 */
[----:B-1----:R-:W-:-:S05]  /*c830*/  @!P2 IADD3 R7, P4, R10, R7, RZ ;  /* 0x000000070a07a210 */ /* 0x002fca0007f9e0ff */
[----:B--2---:R-:W-:-:S05]  /*c840*/  @!P2 IMAD.X R6, RZ, RZ, R6, P4 ;  /* 0x000000ffff06a224 */ /* 0x004fca00020e0606 */
[----:B------:R-:W-:-:S04]  /*c850*/  @!P2 LOP3.LUT R7, R7, R6, RZ, 0x3c, !PT ;  /* 0x000000060707a212 */ /* 0x000fc800078e3cff */
[----:B------:R-:W-:-:S04]  /*c860*/  @!P2 LOP3.LUT R6, R7, R6, RZ, 0x3c, !PT ;  /* 0x000000060706a212 */ /* 0x000fc800078e3cff */
[----:B------:R-:W-:-:S05]  /*c870*/  @!P2 LOP3.LUT R7, R7, R6, RZ, 0x3c, !PT ;  /* 0x000000060707a212 */ /* 0x000fca00078e3cff */
[----:B------:R-:W-:Y:S01]  /*c880*/  @!PT LDS RZ, [RZ] ;  /* 0x00000000fffff984 */ /* 0x000fe20000000800 */
[----:B-----5:R-:W-:Y:S04]  /*c890*/  @!P2 LDGSTS.E.BYPASS.LTC128B.128 [R9+0x14400], desc[UR48][R6.64], !P3 ;  /* 0x144000000609afae */ /* 0x020fe8000d901d70 */
[----:B------:R-:W-:Y:S04]  /*c8a0*/  @!P2 LDGSTS.E.BYPASS.LTC128B.128 [R9+0x16400], desc[UR48][R6.64+0x40], !P0 ;  /* 0x164000400609afae */ /* 0x000fe8000c101d70 */
[----:B------:R1:W-:Y:S01]  /*c8b0*/  @!P2 LDGSTS.E.BYPASS.LTC128B.128 [R9+0x18400], desc[UR48][R6.64+0x80], !P1 ;  /* 0x184000800609afae */ /* 0x0003e2000c901d70 */
[----:B------:R-:W-:-:S03]  /*c8c0*/  ISETP.GE.AND P2, PT, R5, R2, PT ;  /* 0x000000020500720c */ /* 0x000fc60003f46270 */
[----:B------:R-:W-:Y:S04]  /*c8d0*/  SHFL.IDX PT, R5, R3, 0x1, 0x1c1f ;  /* 0x003c1f0003057f89 */ /* 0x000fe800000e0000 */
[----:B-1----:R-:W1:Y:S06]  /*c8e0*/  SHFL.IDX PT, R6, R4, 0x1, 0x1c1f ;  /* 0x003c1f0004067f89 */ /* 0x002e6c00000e0000 */
[----:B-1----:R-:W-:-:S05]  /*c8f0*/  @!P2 IADD3 R6, P4, R10, R6, RZ ;  /* 0x000000060a06a210 */ /* 0x002fca0007f9e0ff */
[----:B------:R-:W-:-:S04]  /*c900*/  @!P2 IMAD.X R5, RZ, RZ, R5, P4 ;  /* 0x000000ffff05a224 */ /* 0x000fc800020e0605 */
[----:B------:R-:W-:Y:S02]  /*c910*/  @!P2 IMAD.MOV.U32 R7, RZ, RZ, R5 ;  /* 0x000000ffff07a224 */ /* 0x000fe400078e0005 */
[----:B------:R-:W-:-:S03]  /*c920*/  VIADD R5, R0, 0x40 ;  /* 0x0000004000057836 */ /* 0x000fc60000000000 */
[----:B------:R-:W-:Y:S04]  /*c930*/  @!P2 LDGSTS.E.BYPASS.LTC128B.128 [R9+0x14c00], desc[UR48][R6.64], !P3 ;  /* 0x14c000000609afae */ /* 0x000fe8000d901d70 */
[----:B------:R-:W-:Y:S04]  /*c940*/  @!P2 LDGSTS.E.BYPASS.LTC128B.128 [R9+0x16c00], desc[UR48][R6.64+0x40], !P0 ;  /* 0x16c000400609afae */ /* 0x000fe8000c101d70 */
[----:B------:R1:W-:Y:S01]  /*c950*/  @!P2 LDGSTS.E.BYPASS.LTC128B.128 [R9+0x18c00], desc[UR48][R6.64+0x80], !P1 ;  /* 0x18c000800609afae */ /* 0x0003e2000c901d70 */
[----:B------:R-:W-:-:S03]  /*c960*/  ISETP.GE.AND P2, PT, R5, R2, PT ;  /* 0x000000020500720c */ /* 0x000fc60003f46270 */
[----:B------:R-:W-:Y:S04]  /*c970*/  SHFL.IDX PT, R5, R3, 0x2, 0x1c1f ;  /* 0x005c1f0003057f89 */ /* 0x000fe800000e0000 */
[----:B------:R-:W-:Y:S04]  /*c980*/  SHFL.IDX PT, R3, R3, 0x3, 0x1c1f ;  /* 0x007c1f0003037f89 */ /* 0x000fe800000e0000 */
[----:B-1----:R-:W1:Y:S04]  /*c990*/  SHFL.IDX PT, R6, R4, 0x2, 0x1c1f ;  /* 0x005c1f0004067f89 */ /* 0x002e6800000e0000 */
[----:B------:R-:W2:Y:S01]  /*c9a0*/  SHFL.IDX PT, R4, R4, 0x3, 0x1c1f ;  /* 0x007c1f0004047f89 */ /* 0x000ea200000e0000 */
[----:B-1----:R-:W-:-:S05]  /*c9b0*/  @!P2 IADD3 R6, P4, R10, R6, RZ ;  /* 0x000000060a06a210 */ /* 0x002fca0007f9e0ff */
[----:B------:R-:W-:-:S04]  /*c9c0*/  @!P2 IMAD.X R5, RZ, RZ, R5, P4 ;  /* 0x000000ffff05a224 */ /* 0x000fc800020e0605 */
[----:B------:R-:W-:-:S05]  /*c9d0*/  @!P2 IMAD.MOV.U32 R7, RZ, RZ, R5 ;  /* 0x000000ffff07a224 */ /* 0x000fca00078e0005 */
[----:B------:R1:W-:Y:S04]  /*c9e0*/  @!P2 LDGSTS.E.BYPASS.LTC128B.128 [R9+0x15400], desc[UR48][R6.64], !P3 ;  /* 0x154000000609afae */ /* 0x0003e8000d901d70 */
[----:B------:R1:W-:Y:S04]  /*c9f0*/  @!P2 LDGSTS.E.BYPASS.LTC128B.128 [R9+0x17400], desc[UR48][R6.64+0x40], !P0 ;  /* 0x174000400609afae */ /* 0x0003e8000c101d70 */
[----:B--2---:R1:W-:Y:S02]  /*ca00*/  @!P2 LDGSTS.E.BYPASS.LTC128B.128 [R9+0x19400], desc[UR48][R6.64+0x80], !P1 ;  /* 0x194000800609afae */ /* 0x0043e4000c901d70 */
.L_x_260:
[----:B------:R-:W-:Y:S01]  /*ca10*/  VIADD R0, R0, 0x60 ;  /* 0x0000006000007836 */ /* 0x000fe20000000000 */
[----:B------:R-:W-:Y:S04]  /*ca20*/  BSSY B0, `(.L_x_194) ;  /* 0x000000b000007945 */ /* 0x000fe80003800000 */
[----:B------:R-:W-:-:S13]  /*ca30*/  ISETP.GE.AND P2, PT, R0, R2, PT ;  /* 0x000000020000720c */ /* 0x000fda0003f46270 */
[----:B------:R-:W-:Y:S05]  /*ca40*/  @P2 BRA `(.L_x_195) ;  /* 0x0000000000202947 */ /* 0x000fea0003800000 */
[----:B------:R-:W-:-:S05]  /*ca50*/  IADD3 R2, P2, R10, R4, RZ ;  /* 0x000000040a027210 */ /* 0x000fca0007f5e0ff */
[----:B------:R-:W-:-:S05]  /*ca60*/  IMAD.X R3, RZ, RZ, R3, P2 ;  /* 0x000000ffff037224 */ /* 0x000fca00010e0603 */
[----:B------:R-:W-:Y:S01]  /*ca70*/  @!PT LDS RZ, [RZ] ;  /* 0x00000000fffff984 */ /* 0x000fe20000000800 */
[----:B------:R-:W-:Y:S01]  /*ca80*/  @!PT LDS RZ, [RZ] ;  /* 0x00000000fffff984 */ /* 0x000fe20000000800 */
[----:B------:R-:W-:Y:S01]  /*ca90*/  @!PT LDS RZ, [RZ] ;  /* 0x00000000fffff984 */ /* 0x000fe20000000800 */
[----:B------:R2:W-:Y:S04]  /*caa0*/  LDGSTS.E.BYPASS.LTC128B.128 [R9+0x15c00], desc[UR48][R2.64], !P3 ;  /* 0x15c0000002097fae */ /* 0x0005e8000d901d70 */
[----:B------:R2:W-:Y:S04]  /*cab0*/  LDGSTS.E.BYPASS.LTC128B.128 [R9+0x17c00], desc[UR48][R2.64+0x40], !P0 ;  /* 0x17c0004002097fae */ /* 0x0005e8000c101d70 */
[----:B------:R2:W-:Y:S02]  /*cac0*/  LDGSTS.E.BYPASS.LTC128B.128 [R9+0x19c00], desc[UR48][R2.64+0x80], !P1 ;  /* 0x19c0008002097fae */ /* 0x0005e4000c901d70 */
.L_x_195:
[----:B------:R-:W-:Y:S05]  /*cad0*/  BSYNC B0 ;  /* 0x0000000000007941 */ /* 0x000fea0003800000 */
.L_x_194:
        /* <DEDUP_REMOVED lines=10> */
.L_x_261:
[----:B------:R-:W-:-:S06]  /*cb80*/  UISETP.GE.AND UP0, UPT, UR40, 0xa1, UPT ;  /* 0x000000a12800788c */ /* 0x000fcc000bf06270 */
[----:B------:R-:W-:-:S13]  /*cb90*/  PLOP3.LUT P0, PT, PT, PT, UP0, 0x80, 0x0 ;  /* 0x000000000000781c */ /* 0x000fda0003f0f008 */
[----:B------:R-:W-:Y:S05]  /*cba0*/  @!P0 BRA `(.L_x_197) ;  /* 0x00000010003c8947 */ /* 0x000fea0003800000 */
[----:B--2---:R2:W5:Y:S01]  /*cbb0*/  LDL.LU R0, [R1] ;  /* 0x0000000001007983 */ /* 0x0045620000300800 */
[----:B------:R-:W-:Y:S01]  /*cbc0*/  UIADD3 UR4, UR39, -0x2, URZ ;  /* 0xfffffffe27047890 */ /* 0x000fe2000fffe03f */
[----:B------:R-:W-:-:S05]  /*cbd0*/  IMAD.MOV.U32 R3, RZ, RZ, R17 ;  /* 0x000000ffff037224 */ /* 0x000fca00078e0011 */
[----:B------:R-:W-:-:S07]  /*cbe0*/  IMAD.U32 R2, RZ, RZ, UR4 ;  /* 0x00000004ff027e24 */ /* 0x000fce000f8e00ff */
.L_x_222:
[----:B------:R-:W-:Y:S01]  /*cbf0*/  VIADD R17, R3, 0x1 ;  /* 0x0000000103117836 */ /* 0x000fe20000000000 */
[----:B------:R-:W-:Y:S01]  /*cc00*/  LOP3.LUT P1, RZ, R19, 0x8, RZ, 0xc0, !PT ;  /* 0x0000000813ff7812 */ /* 0x000fe2000782c0ff */
[----:B------:R-:W-:Y:S03]  /*cc10*/  BSSY B0, `(.L_x_198) ;  /* 0x0000098000007945 */ /* 0x000fe60003800000 */
[----:B------:R-:W-:-:S04]  /*cc20*/  ISETP.NE.AND P0, PT, R17, 0x2, PT ;  /* 0x000000021100780c */ /* 0x000fc80003f05270 */
[----:B------:R-:W-:Y:S02]  /*cc30*/  SEL R4, RZ, 0x1, P0 ;  /* 0x00000001ff047807 */ /* 0x000fe40000000000 */
[----:B------:R-:W-:Y:S02]  /*cc40*/  SEL R17, R17, RZ, P0 ;  /* 0x000000ff11117207 */ /* 0x000fe40000000000 */
[----:B-1---5:R-:W-:-:S05]  /*cc50*/  LOP3.LUT R9, R0, R4, RZ, 0x3c, !PT ;  /* 0x0000000400097212 */ /* 0x022fca00078e3cff */
[----:B------:R1:W-:Y:S01]  /*cc60*/  STL [R1], R9 ;  /* 0x0000000901007387 */ /* 0x0003e20000100800 */
[----:B--2---:R-:W-:Y:S05]  /*cc70*/  @!P1 BRA `(.L_x_199) ;  /* 0x0000000800449947 */ /* 0x004fea0003800000 */
[----:B------:R-:W-:Y:S01]  /*cc80*/  LOP3.LUT P1, RZ, R19, 0x4, RZ, 0xc0, !PT ;  /* 0x0000000413ff7812 */ /* 0x000fe2000782c0ff */
[----:B------:R-:W-:-:S12]  /*cc90*/  IMAD.MOV.U32 R8, RZ, RZ, R2 ;  /* 0x000000ffff087224 */ /* 0x000fd800078e0002 */
[----:B------:R-:W-:Y:S05]  /*cca0*/  @!P1 BRA `(.L_x_200) ;  /* 0x0000000000509947 */ /* 0x000fea0003800000 */
[----:B------:R-:W3:Y:S01]  /*ccb0*/  LDL R10, [R1+0x8] ;  /* 0x00000800010a7983 */ /* 0x000ee20000100800 */
[----:B------:R-:W4:Y:S01]  /*ccc0*/  LDC R8, c[0x0][0x43c] ;  /* 0x00010f00ff087b82 */ /* 0x000f220000000800 */
[----:B------:R-:W-:Y:S02]  /*ccd0*/  ULDC.64 UR4, c[0x0][0x428] ;  /* 0x00010a0000047ab9 */ /* 0x000fe40000000a00 */
[----:B------:R-:W2:Y:S01]  /*cce0*/  LDL R7, [R1+0x4] ;  /* 0x0000040001077983 */ /* 0x000ea20000100800 */
[----:B----4-:R-:W-:-:S13]  /*ccf0*/  ISETP.NE.AND P0, PT, R8, 0x1, PT ;  /* 0x000000010800780c */ /* 0x010fda0003f05270 */
[----:B------:R-:W4:Y:S02]  /*cd00*/  @P0 LDC.64 R4, c[0x0][0x440] ;  /* 0x00011000ff040b82 */ /* 0x000f240000000a00 */
[----:B----4-:R-:W-:-:S04]  /*cd10*/  @P0 IMAD.HI.U32 R6, R2, R4, RZ ;  /* 0x0000000402060227 */ /* 0x010fc800078e00ff */
[----:B------:R-:W-:Y:S01]  /*cd20*/  IMAD.MOV.U32 R4, RZ, RZ, R2 ;  /* 0x000000ffff047224 */ /* 0x000fe200078e0002 */
[----:B------:R-:W-:-:S05]  /*cd30*/  @P0 SHF.R.U32.HI R4, RZ, R5, R6 ;  /* 0x00000005ff040219 */ /* 0x000fca0000011606 */
[----:B------:R-:W-:-:S04]  /*cd40*/  IMAD.MOV R5, RZ, RZ, -R4 ;  /* 0x000000ffff057224 */ /* 0x000fc800078e0a04 */
[----:B------:R-:W-:Y:S01]  /*cd50*/  IMAD R8, R8, R5, R2 ;  /* 0x0000000508087224 */ /* 0x000fe200078e0202 */
[----:B------:R-:W-:Y:S01]  /*cd60*/  SHF.R.S32.HI R5, RZ, 0x1f, R4 ;  /* 0x0000001fff057819 */ /* 0x000fe20000011404 */
[----:B---3--:R-:W-:-:S04]  /*cd70*/  IMAD R6, R10, UR4, RZ ;  /* 0x000000040a067c24 */ /* 0x008fc8000f8e02ff */
[C---:B--2---:R-:W-:Y:S02]  /*cd80*/  IMAD R6, R7.reuse, UR5, R6 ;  /* 0x0000000507067c24 */ /* 0x044fe4000f8e0206 */
[----:B------:R-:W-:Y:S01]  /*cd90*/  IMAD.WIDE.U32 R4, R7, UR4, R4 ;  /* 0x0000000407047c25 */ /* 0x000fe2000f8e0004 */
[----:B------:R-:W-:-:S03]  /*cda0*/  ULDC.64 UR4, c[0x0][0x418] ;  /* 0x0001060000047ab9 */ /* 0x000fc60000000a00 */
[----:B------:R-:W-:Y:S01]  /*cdb0*/  IMAD.IADD R5, R6, 0x1, R5 ;  /* 0x0000000106057824 */ /* 0x000fe200078e0205 */
[----:B------:R-:W-:-:S04]  /*cdc0*/  LEA R6, P0, R4, UR4, 0x2 ;  /* 0x0000000404067c11 */ /* 0x000fc8000f8010ff */
[----:B------:R-:W-:-:S05]  /*cdd0*/  LEA.HI.X R7, R4, UR5, R5, 0x2, P0 ;  /* 0x0000000504077c11 */ /* 0x000fca00080f1405 */
[----:B------:R3:W5:Y:S04]  /*cde0*/  LDG.E R16, desc[UR48][R6.64] ;  /* 0x0000003006107981 */ /* 0x000768000c1e1900 */
.L_x_200:
[----:B---3--:R-:W-:Y:S01]  /*cdf0*/  LEA R6, R17, UR41, 0x3 ;  /* 0x0000002911067c11 */ /* 0x008fe2000f8e18ff */
[----:B------:R-:W-:Y:S01]  /*ce00*/  BSSY B1, `(.L_x_201) ;  /* 0x0000004000017945 */ /* 0x000fe20003800000 */
[----:B------:R-:W-:-:S04]  /*ce10*/  SHF.L.U32 R5, R9, 0x1f, RZ ;  /* 0x0000001f09057819 */ /* 0x000fc800000006ff */
[----:B------:R-:W3:Y:S02]  /*ce20*/  SYNCS.PHASECHK.TRANS64.TRYWAIT P0, [R6+URZ+0x29880], R5 ;  /* 0x02988005060075a7 */ /* 0x000ee4000800017f */
[----:B---3--:R-:W-:Y:S05]  /*ce30*/  @!P0 BRA `(.L_x_202) ;  /* 0x0000002000a48947 */ /* 0x008fea0003800000 */
.L_x_262:
[----:B------:R-:W-:Y:S05]  /*ce40*/  BSYNC B1 ;  /* 0x0000000000017941 */ /* 0x000fea0003800000 */
.L_x_201:
[----:B------:R-:W4:Y:S01]  /*ce50*/  S2R R4, SR_TID.X ;  /* 0x0000000000047919 */ /* 0x000f220000002100 */
[----:B------:R-:W-:Y:S01]  /*ce60*/  UPRMT UR4, UR47, 0x9910, URZ ;  /* 0x000099102f047896 */ /* 0x000fe2000800003f */
[----:B----4-:R-:W-:-:S04]  /*ce70*/  LOP3.LUT R4, R4, 0x7f, RZ, 0xc0, !PT ;  /* 0x0000007f04047812 */ /* 0x010fc800078ec0ff */
[----:B------:R-:W-:-:S13]  /*ce80*/  ISETP.NE.AND P0, PT, R4, RZ, PT ;  /* 0x000000ff0400720c */ /* 0x000fda0003f05270 */
[----:B------:R-:W-:-:S04]  /*ce90*/  @!P0 IMAD.MOV.U32 R4, RZ, RZ, 0x5000 ;  /* 0x00005000ff048424 */ /* 0x000fc800078e00ff */
[----:B------:R4:W-:Y:S02]  /*cea0*/  @!P0 SYNCS.ARRIVE.TRANS64 RZ, [R6+URZ+0x29870], R4 ;  /* 0x0298700406ff89a7 */ /* 0x0009e4000800003f */
[----:B----4-:R-:W-:-:S05]  /*ceb0*/  IMAD.U32 R4, RZ, RZ, UR4 ;  /* 0x00000004ff047e24 */ /* 0x010fca000f8e00ff */
[----:B------:R-:W-:-:S13]  /*cec0*/  ISETP.NE.AND P1, PT, R4, 0x2, PT ;  /* 0x000000020400780c */ /* 0x000fda0003f25270 */
[----:B------:R-:W-:Y:S05]  /*ced0*/  @P1 BRA `(.L_x_203) ;  /* 0x0000000000041947 */ /* 0x000fea0003800000 */
[----:B------:R-:W-:Y:S01]  /*cee0*/  BPT.TRAP 0x1 ;  /* 0x000000040000795c */ /* 0x000fe20000300000 */
.L_x_203:
[----:B------:R-:W-:Y:S01]  /*cef0*/  LOP3.LUT P0, RZ, R19, 0x2, RZ, 0xc0, !PT ;  /* 0x0000000213ff7812 */ /* 0x000fe2000780c0ff */
[----:B------:R-:W-:-:S12]  /*cf00*/  BSSY B1, `(.L_x_204) ;  /* 0x0000003000017945 */ /* 0x000fd80003800000 */
[----:B------:R-:W-:Y:S05]  /*cf10*/  @P0 BRA `(.L_x_205) ;  /* 0x0000000000040947 */ /* 0x000fea0003800000 */
[----:B------:R-:W-:Y:S01]  /*cf20*/  BPT.TRAP 0x1 ;  /* 0x000000040000795c */ /* 0x000fe20000300000 */
.L_x_205:
[----:B------:R-:W-:Y:S05]  /*cf30*/  BSYNC B1 ;  /* 0x0000000000017941 */ /* 0x000fea0003800000 */
.L_x_204:
[----:B------:R-:W4:Y:S01]  /*cf40*/  S2R R4, SR_CgaCtaId ;  /* 0x0000000000047919 */ /* 0x000f220000008800 */
[----:B-1----:R-:W-:Y:S01]  /*cf50*/  IMAD.MOV.U32 R9, RZ, RZ, RZ ;  /* 0x000000ffff097224 */ /* 0x002fe200078e00ff */
[----:B------:R-:W-:Y:S01]  /*cf60*/  UIADD3 UR4, UP0, UR52, 0x470, URZ ;  /* 0x0000047034047890 */ /* 0x000fe2000ff1e03f */
[----:B------:R-:W-:Y:S01]  /*cf70*/  IMAD.U32 R7, RZ, RZ, UR41 ;  /* 0x00000029ff077e24 */ /* 0x000fe2000f8e00ff */
[----:B------:R-:W1:Y:S01]  /*cf80*/  S2R R10, SR_CgaCtaId ;  /* 0x00000000000a7919 */ /* 0x000e620000008800 */
[----:B------:R-:W-:Y:S01]  /*cf90*/  PLOP3.LUT P0, PT, PT, PT, PT, 0x80, 0x0 ;  /* 0x000000000000781c */ /* 0x000fe20003f0f070 */
[----:B------:R-:W-:Y:S01]  /*cfa0*/  UIADD3.X UR5, URZ, UR53, URZ, UP0, !UPT ;  /* 0x000000353f057290 */ /* 0x000fe200087fe43f */
[----:B------:R-:W-:Y:S01]  /*cfb0*/  R2UR UR10, R9 ;  /* 0x00000000090a72ca */ /* 0x000fe200000e0000 */
[----:B------:R-:W-:Y:S01]  /*cfc0*/  UMOV UR6, 0x30000 ;  /* 0x0003000000067882 */ /* 0x000fe20000000000 */
[----:B------:R-:W-:Y:S01]  /*cfd0*/  UMOV UR14, 0x0 ;  /* 0x00000000000e7882 */ /* 0x000fe20000000000 */
[----:B------:R-:W-:Y:S01]  /*cfe0*/  UMOV UR15, 0x14f00000 ;  /* 0x14f00000000f7882 */ /* 0x000fe20000000000 */
[----:B----4-:R-:W-:-:S02]  /*cff0*/  LOP3.LUT R4, R4, 0x1, RZ, 0xc0, !PT ;  /* 0x0000000104047812 */ /* 0x010fc400078ec0ff */
[----:B-1----:R-:W-:-:S03]  /*d000*/  LOP3.LUT R10, R10, 0x1, RZ, 0xc0, !PT ;  /* 0x000000010a0a7812 */ /* 0x002fc600078ec0ff */
[----:B------:R-:W-:-:S04]  /*d010*/  IMAD R4, R4, 0x2800, RZ ;  /* 0x0000280004047824 */ /* 0x000fc800078e02ff */
[----:B------:R-:W-:Y:S02]  /*d020*/  IMAD R4, R17, 0x5000, R4 ;  /* 0x0000500011047824 */ /* 0x000fe400078e0204 */
[----:B------:R-:W-:-:S03]  /*d030*/  IMAD R10, R10, 0x50, RZ ;  /* 0x000000500a0a7824 */ /* 0x000fc600078e02ff */
[----:B------:R-:W-:Y:S01]  /*d040*/  IADD3 R4, R7, 0xa400, R4 ;  /* 0x0000a40007047810 */ /* 0x000fe20007ffe004 */
[----:B------:R-:W-:Y:S02]  /*d050*/  IMAD R7, R8, 0xa0, R10 ;  /* 0x000000a008077824 */ /* 0x000fe400078e020a */
[----:B------:R-:W-:-:S07]  /*d060*/  VIADD R8, R6, 0x29870 ;  /* 0x0002987006087836 */ /* 0x000fce0000000000 */
.L_x_206:
        /* <DEDUP_REMOVED lines=8> */
[----:B------:R1:W-:Y:S02]  /*d0f0*/  UTMALDG.4D.MULTICAST [UR8], [UR4], UR6, desc[UR14] ;  /* 0x00000e08040073b4 */ /* 0x0003e40008019806 */
[----:B-1----:R-:W-:Y:S05]  /*d100*/  @P0 BRA.U.ANY `(.L_x_206) ;  /* 0xfffffffd00d80947 */ /* 0x002fea000393ffff */
[----:B------:R-:W1:Y:S01]  /*d110*/  SYNCS.PHASECHK.TRANS64.TRYWAIT P0, [R6+URZ+0x29840], R5 ;  /* 0x02984005060075a7 */ /* 0x000e62000800017f */
[----:B------:R-:W-:Y:S04]  /*d120*/  BSSY B1, `(.L_x_207) ;  /* 0x0000002000017945 */ /* 0x000fe80003800000 */
[----:B-1----:R-:W-:Y:S05]  /*d130*/  @!P0 BRA `(.L_x_208) ;  /* 0x0000001c00f88947 */ /* 0x002fea0003800000 */
.L_x_263:
[----:B------:R-:W-:Y:S05]  /*d140*/  BSYNC B1 ;  /* 0x0000000000017941 */ /* 0x000fea0003800000 */
.L_x_207:
[----:B------:R-:W4:Y:S02]  /*d150*/  S2R R4, SR_TID.X ;  /* 0x0000000000047919 */ /* 0x000f240000002100 */
[----:B----4-:R-:W-:-:S04]  /*d160*/  LOP3.LUT R4, R4, 0x7f, RZ, 0xc0, !PT ;  /* 0x0000007f04047812 */ /* 0x010fc800078ec0ff */
[----:B------:R-:W-:-:S13]  /*d170*/  ISETP.NE.AND P0, PT, R4, RZ, PT ;  /* 0x000000ff0400720c */ /* 0x000fda0003f05270 */
[----:B------:R-:W-:-:S04]  /*d180*/  @!P0 IMAD.MOV.U32 R4, RZ, RZ, 0x7800 ;  /* 0x00007800ff048424 */ /* 0x000fc800078e00ff */
[----:B------:R4:W-:Y:S01]  /*d190*/  @!P0 SYNCS.ARRIVE.TRANS64 RZ, [R6+URZ+0x29830], R4 ;  /* 0x0298300406ff89a7 */ /* 0x0009e2000800003f */
[----:B------:R-:W-:Y:S05]  /*d1a0*/  @P1 BRA `(.L_x_209) ;  /* 0x0000000000041947 */ /* 0x000fea0003800000 */
[----:B------:R-:W-:Y:S01]  /*d1b0*/  BPT.TRAP 0x1 ;  /* 0x000000040000795c */ /* 0x000fe20000300000 */
.L_x_209:
[----:B------:R-:W-:Y:S01]  /*d1c0*/  LOP3.LUT P0, RZ, R19, 0x2, RZ, 0xc0, !PT ;  /* 0x0000000213ff7812 */ /* 0x000fe2000780c0ff */
[----:B------:R-:W-:-:S12]  /*d1d0*/  BSSY B1, `(.L_x_210) ;  /* 0x0000003000017945 */ /* 0x000fd80003800000 */
[----:B------:R-:W-:Y:S05]  /*d1e0*/  @P0 BRA `(.L_x_211) ;  /* 0x0000000000040947 */ /* 0x000fea0003800000 */
[----:B------:R-:W-:Y:S01]  /*d1f0*/  BPT.TRAP 0x1 ;  /* 0x000000040000795c */ /* 0x000fe20000300000 */
.L_x_211:
[----:B------:R-:W-:Y:S05]  /*d200*/  BSYNC B1 ;  /* 0x0000000000017941 */ /* 0x000fea0003800000 */
.L_x_210:
[----:B----4-:R-:W4:Y:S01]  /*d210*/  S2R R4, SR_CgaCtaId ;  /* 0x0000000000047919 */ /* 0x010f220000008800 */
[----:B------:R-:W-:Y:S01]  /*d220*/  R2UR UR10, R9 ;  /* 0x00000000090a72ca */ /* 0x000fe200000e0000 */
[----:B------:R-:W-:Y:S01]  /*d230*/  UIADD3 UR4, UP0, UR52, 0x370, URZ ;  /* 0x0000037034047890 */ /* 0x000fe2000ff1e03f */
[----:B------:R-:W-:Y:S01]  /*d240*/  PLOP3.LUT P0, PT, PT, PT, PT, 0x80, 0x0 ;  /* 0x000000000000781c */ /* 0x000fe20003f0f070 */
[----:B-1-3--:R-:W-:Y:S01]  /*d250*/  VIADD R6, R6, 0x29830 ;  /* 0x0002983006067836 */ /* 0x00afe20000000000 */
[----:B------:R-:W-:Y:S01]  /*d260*/  UMOV UR6, 0x30000 ;  /* 0x0003000000067882 */ /* 0x000fe20000000000 */
[----:B------:R-:W-:Y:S01]  /*d270*/  UIADD3.X UR5, URZ, UR53, URZ, UP0, !UPT ;  /* 0x000000353f057290 */ /* 0x000fe200087fe43f */
[----:B------:R-:W-:Y:S01]  /*d280*/  UMOV UR14, 0x0 ;  /* 0x00000000000e7882 */ /* 0x000fe20000000000 */
[----:B------:R-:W-:Y:S01]  /*d290*/  UMOV UR15, 0x14f00000 ;  /* 0x14f00000000f7882 */ /* 0x000fe20000000000 */
[----:B----4-:R-:W-:-:S05]  /*d2a0*/  LOP3.LUT R4, R4, 0x1, RZ, 0xc0, !PT ;  /* 0x0000000104047812 */ /* 0x010fca00078ec0ff */
[----:B------:R-:W-:-:S04]  /*d2b0*/  IMAD R4, R4, 0x1400, RZ ;  /* 0x0000140004047824 */ /* 0x000fc800078e02ff */
[----:B------:R-:W-:-:S04]  /*d2c0*/  IMAD R4, R17, 0x7800, R4 ;  /* 0x0000780011047824 */ /* 0x000fc800078e0204 */
[----:B------:R-:W-:-:S04]  /*d2d0*/  VIADD R4, R4, UR41 ;  /* 0x0000002904047c36 */ /* 0x000fc80008000000 */
[----:B------:R-:W-:-:S07]  /*d2e0*/  VIADD R5, R4, 0x1a400 ;  /* 0x0001a40004057836 */ /* 0x000fce0000000000 */
.L_x_212:
        /* <DEDUP_REMOVED lines=10> */
[----:B------:R-:W-:Y:S01]  /*d390*/  PLOP3.LUT P0, PT, PT, PT, PT, 0x80, 0x0 ;  /* 0x000000000000781c */ /* 0x000fe20003f0f070 */
[----:B------:R-:W-:Y:S01]  /*d3a0*/  VIADD R5, R4, 0x1cc00 ;  /* 0x0001cc0004057836 */ /* 0x000fe20000000000 */
[----:B------:R-:W-:Y:S01]  /*d3b0*/  UMOV UR6, 0x30000 ;  /* 0x0003000000067882 */ /* 0x000fe20000000000 */
[----:B------:R-:W-:Y:S01]  /*d3c0*/  UMOV UR14, 0x0 ;  /* 0x00000000000e7882 */ /* 0x000fe20000000000 */
[----:B------:R-:W-:Y:S01]  /*d3d0*/  UMOV UR15, 0x14f00000 ;  /* 0x14f00000000f7882 */ /* 0x000fe20000000000 */
[----:B------:R-:W-:-:S08]  /*d3e0*/  UMOV UR10, 0x40 ;  /* 0x00000040000a7882 */ /* 0x000fd00000000000 */
.L_x_213:
        /* <DEDUP_REMOVED lines=16> */
.L_x_214:
        /* <DEDUP_REMOVED lines=9> */
[----:B---3--:R-:W-:Y:S05]  /*d580*/  @P0 BRA.U.ANY `(.L_x_214) ;  /* 0xfffffffd00d80947 */ /* 0x008fea000393ffff */
.L_x_199:
[----:B------:R-:W-:Y:S05]  /*d590*/  BSYNC B0 ;  /* 0x0000000000007941 */ /* 0x000fea0003800000 */
.L_x_198:
[----:B------:R-:W-:-:S05]  /*d5a0*/  IMAD.U32 R4, RZ, RZ, UR42 ;  /* 0x0000002aff047e24 */ /* 0x000fca000f8e00ff */
[----:B------:R-:W-:-:S13]  /*d5b0*/  ISETP.NE.AND P0, PT, R4, 0x3, PT ;  /* 0x000000030400780c */ /* 0x000fda0003f05270 */
[----:B------:R-:W-:Y:S05]  /*d5c0*/  @!P0 BRA `(.L_x_215) ;  /* 0x0000000000048947 */ /* 0x000fea0003800000 */
[----:B------:R-:W-:Y:S01]  /*d5d0*/  BPT.TRAP 0x1 ;  /* 0x000000040000795c */ /* 0x000fe20000300000 */
.L_x_215:
[----:B------:R-:W-:Y:S01]  /*d5e0*/  IMAD.U32 R4, RZ, RZ, UR47 ;  /* 0x0000002fff047e24 */ /* 0x000fe2000f8e00ff */
[----:B------:R-:W-:Y:S01]  /*d5f0*/  LEA R18, R3, UR41, 0x3 ;  /* 0x0000002903127c11 */ /* 0x000fe2000f8e18ff */
[----:B------:R-:W-:Y:S03]  /*d600*/  BSSY B0, `(.L_x_216) ;  /* 0x0000006000007945 */ /* 0x000fe60003800000 */
[----:B------:R-:W-:Y:S02]  /*d610*/  ISETP.NE.AND P1, PT, R4, 0x3, PT ;  /* 0x000000030400780c */ /* 0x000fe40003f25270 */
[----:B------:R-:W-:-:S04]  /*d620*/  LOP3.LUT R4, R0, 0x1, RZ, 0x3c, !PT ;  /* 0x0000000100047812 */ /* 0x000fc800078e3cff */
[----:B------:R-:W-:-:S04]  /*d630*/  SHF.L.U32 R4, R4, 0x1f, RZ ;  /* 0x0000001f04047819 */ /* 0x000fc800000006ff */
[----:B------:R-:W3:Y:S02]  /*d640*/  SYNCS.PHASECHK.TRANS64.TRYWAIT P2, [R18+URZ+0x29870], R4 ;  /* 0x02987004120075a7 */ /* 0x000ee4000804017f */
[----:B---3--:R-:W-:Y:S05]  /*d650*/  @!P2 BRA `(.L_x_217) ;  /* 0x0000001800c4a947 */ /* 0x008fea0003800000 */
.L_x_264:
[----:B------:R-:W-:Y:S05]  /*d660*/  BSYNC B0 ;  /* 0x0000000000007941 */ /* 0x000fea0003800000 */
.L_x_216:
[----:B------:R-:W-:Y:S05]  /*d670*/  @!P1 BRA `(.L_x_218) ;  /* 0x0000000000049947 */ /* 0x000fea0003800000 */
[----:B------:R-:W-:Y:S01]  /*d680*/  BPT.TRAP 0x1 ;  /* 0x000000040000795c */ /* 0x000fe20000300000 */
.L_x_218:
[----:B------:R-:W-:Y:S01]  /*d690*/  SHF.L.U32 R0, R0, 0x1f, RZ ;  /* 0x0000001f00007819 */ /* 0x000fe200000006ff */
[----:B------:R-:W-:-:S03]  /*d6a0*/  IMAD R12, R3, 0x5000, RZ ;  /* 0x00005000030c7824 */ /* 0x000fc600078e02ff */
[----:B------:R-:W4:Y:S02]  /*d6b0*/  SYNCS.PHASECHK.TRANS64.TRYWAIT P2, [R18+URZ+0x29860], R0 ;  /* 0x02986000120075a7 */ /* 0x000f24000804017f */
[----:B----4-:R-:W-:Y:S05]  /*d6c0*/  @!P2 BRA `(.L_x_219) ;  /* 0x0000001800bca947 */ /* 0x010fea0003800000 */
.L_x_265:
[----:B------:R-:W4:Y:S04]  /*d6d0*/  LDL R3, [R1+0x18] ;  /* 0x0000180001037983 */ /* 0x000f280000100800 */
[----:B------:R-:W5:Y:S04]  /*d6e0*/  LDL R6, [R1+0x1c] ;  /* 0x00001c0001067983 */ /* 0x000f680000100800 */
[----:B------:R-:W2:Y:S01]  /*d6f0*/  LDL R13, [R1+0x14] ;  /* 0x00001400010d7983 */ /* 0x000ea20000100800 */
[----:B------:R-:W-:Y:S05]  /*d700*/  WARPSYNC.ALL ;  /* 0x0000000000007948 */ /* 0x000fea0003800000 */
[----:B----4-:R-:W-:-:S05]  /*d710*/  LOP3.LUT R0, R12, R3, RZ, 0xfc, !PT ;  /* 0x000000030c007212 */ /* 0x010fca00078efcff */
[----:B-1----:R-:W3:Y:S01]  /*d720*/  LDSM.16.MT88.4 R8, [R0+UR41+0xa400] ;  /* 0x00a400290008783b */ /* 0x002ee20008004200 */
[----:B------:R-:W-:Y:S01]  /*d730*/  VIADD R3, R0, UR41 ;  /* 0x0000002900037c36 */ /* 0x000fe20008000000 */
[----:B--2---:R-:W-:-:S03]  /*d740*/  LOP3.LUT R20, R12, R13, RZ, 0xfc, !PT ;  /* 0x0000000d0c147212 */ /* 0x004fc600078efcff */
[----:B-----5:R-:W-:Y:S02]  /*d750*/  IMAD.IADD R3, R6, 0x1, R3 ;  /* 0x0000000106037824 */ /* 0x020fe400078e0203 */
[----:B------:R-:W-:Y:S01]  /*d760*/  VIADD R20, R20, UR41 ;  /* 0x0000002914147c36 */ /* 0x000fe20008000000 */
[C-C-:B---3--:R-:W-:Y:S02]  /*d770*/  PRMT R4, R8.reuse, 0x6420, R9.reuse ;  /* 0x0000642008047816 */ /* 0x148fe40000000009 */
[----:B------:R-:W-:Y:S02]  /*d780*/  PRMT R5, R8, 0x7531, R9 ;  /* 0x0000753108057816 */ /* 0x000fe40000000009 */
[C-C-:B------:R-:W-:Y:S02]  /*d790*/  PRMT R6, R10.reuse, 0x6420, R11.reuse ;  /* 0x000064200a067816 */ /* 0x140fe4000000000b */
[----:B------:R-:W-:Y:S02]  /*d7a0*/  PRMT R7, R10, 0x7531, R11 ;  /* 0x000075310a077816 */ /* 0x000fe4000000000b */
[----:B------:R-:W1:Y:S04]  /*d7b0*/  LDSM.16.MT88.4 R8, [R3+0xa400] ;  /* 0x00a400000308783b */ /* 0x000e680000004200 */
[----:B------:R-:W-:Y:S01]  /*d7c0*/  STSM.16.M88.4 [R20+0x400], R4 ;  /* 0x0004000414007844 */ /* 0x000fe20000000200 */
[----:B-1----:R-:W-:-:S02]  /*d7d0*/  PRMT R12, R8, 0x6420, R9 ;  /* 0x00006420080c7816 */ /* 0x002fc40000000009 */
[----:B------:R-:W-:Y:S02]  /*d7e0*/  PRMT R13, R8, 0x7531, R9 ;  /* 0x00007531080d7816 */ /* 0x000fe40000000009 */
[C-C-:B------:R-:W-:Y:S02]  /*d7f0*/  PRMT R14, R10.reuse, 0x6420, R11.reuse ;  /* 0x000064200a0e7816 */ /* 0x140fe4000000000b */
[----:B------:R-:W-:-:S05]  /*d800*/  PRMT R15, R10, 0x7531, R11 ;  /* 0x000075310a0f7816 */ /* 0x000fca000000000b */
[----:B------:R-:W-:Y:S04]  /*d810*/  STSM.16.M88.4 [R20+0xc00], R12 ;  /* 0x000c000c14007844 */ /* 0x000fe80000000200 */
[----:B------:R-:W1:Y:S02]  /*d820*/  LDSM.16.MT88.4 R8, [R0+UR41+0xb400] ;  /* 0x00b400290008783b */ /* 0x000e640008004200 */
[C-C-:B-1----:R-:W-:Y:S02]  /*d830*/  PRMT R4, R8.reuse, 0x6420, R9.reuse ;  /* 0x0000642008047816 */ /* 0x142fe40000000009 */
[----:B------:R-:W-:Y:S02]  /*d840*/  PRMT R5, R8, 0x7531, R9 ;  /* 0x0000753108057816 */ /* 0x000fe40000000009 */
[----:B------:R-:W-:-:S02]  /*d850*/  PRMT R6, R10, 0x6420, R11 ;  /* 0x000064200a067816 */ /* 0x000fc4000000000b */
[----:B------:R-:W-:Y:S02]  /*d860*/  PRMT R7, R10, 0x7531, R11 ;  /* 0x000075310a077816 */ /* 0x000fe4000000000b */
[----:B------:R-:W1:Y:S04]  /*d870*/  LDSM.16.MT88.4 R8, [R3+0xb400] ;  /* 0x00b400000308783b */ /* 0x000e680000004200 */
[----:B------:R-:W-:Y:S01]  /*d880*/  STSM.16.M88.4 [R20+0x1400], R4 ;  /* 0x0014000414007844 */ /* 0x000fe20000000200 */
[C-C-:B-1----:R-:W-:Y:S02]  /*d890*/  PRMT R12, R8.reuse, 0x6420, R9.reuse ;  /* 0x00006420080c7816 */ /* 0x142fe40000000009 */
[----:B------:R-:W-:Y:S02]  /*d8a0*/  PRMT R13, R8, 0x7531, R9 ;  /* 0x00007531080d7816 */ /* 0x000fe40000000009 */
[----:B------:R-:W-:-:S02]  /*d8b0*/  PRMT R14, R10, 0x6420, R11 ;  /* 0x000064200a0e7816 */ /* 0x000fc4000000000b */
        /* <DEDUP_REMOVED lines=20> */
[----:B------:R1:W-:Y:S02]  /*da00*/  STSM.16.M88.4 [R20+0x3400], R4 ;  /* 0x0034000414007844 */ /* 0x0003e40000000200 */
[C-C-:B-1----:R-:W-:Y:S02]  /*da10*/  PRMT R4, R8.reuse, 0x6420, R9.reuse ;  /* 0x0000642008047816 */ /* 0x142fe40000000009 */
[----:B------:R-:W-:-:S02]  /*da20*/  PRMT R5, R8, 0x7531, R9 ;  /* 0x0000753108057816 */ /* 0x000fc40000000009 */
[C-C-:B------:R-:W-:Y:S02]  /*da30*/  PRMT R6, R10.reuse, 0x6420, R11.reuse ;  /* 0x000064200a067816 */ /* 0x140fe4000000000b */
[----:B------:R-:W-:-:S05]  /*da40*/  PRMT R7, R10, 0x7531, R11 ;  /* 0x000075310a077816 */ /* 0x000fca000000000b */
[----:B------:R-:W-:Y:S04]  /*da50*/  STSM.16.M88.4 [R20+0x3c00], R4 ;  /* 0x003c000414007844 */ /* 0x000fe80000000200 */
[----:B------:R-:W1:Y:S04]  /*da60*/  LDSM.16.MT88.4 R12, [R0+UR41+0xe400] ;  /* 0x00e40029000c783b */ /* 0x000e680008004200 */
[----:B------:R-:W2:Y:S01]  /*da70*/  LDSM.16.MT88.4 R4, [R3+0xe400] ;  /* 0x00e400000304783b */ /* 0x000ea20000004200 */
[C-C-:B-1----:R-:W-:Y:S02]  /*da80*/  PRMT R8, R12.reuse, 0x6420, R13.reuse ;  /* 0x000064200c087816 */ /* 0x142fe4000000000d */
[----:B------:R-:W-:-:S02]  /*da90*/  PRMT R9, R12, 0x7531, R13 ;  /* 0x000075310c097816 */ /* 0x000fc4000000000d */
[C-C-:B------:R-:W-:Y:S02]  /*daa0*/  PRMT R10, R14.reuse, 0x6420, R15.reuse ;  /* 0x000064200e0a7816 */ /* 0x140fe4000000000f */
[----:B------:R-:W-:-:S05]  /*dab0*/  PRMT R11, R14, 0x7531, R15 ;  /* 0x000075310e0b7816 */ /* 0x000fca000000000f */
[----:B------:R2:W-:Y:S02]  /*dac0*/  STSM.16.M88.4 [R20+0x4400], R8 ;  /* 0x0044000814007844 */ /* 0x0005e40000000200 */
[C-C-:B--2---:R-:W-:Y:S02]  /*dad0*/  PRMT R8, R4.reuse, 0x6420, R5.reuse ;  /* 0x0000642004087816 */ /* 0x144fe40000000005 */
        /* <DEDUP_REMOVED lines=9> */
[----:B--2---:R-:W2:Y:S01]  /*db70*/  FENCE.VIEW.ASYNC.S ;  /* 0x00000000000073c6 */ /* 0x004ea20000000000 */
[----:B------:R-:W-:Y:S05]  /*db80*/  @!P1 BRA `(.L_x_220) ;  /* 0x0000000000049947 */ /* 0x000fea0003800000 */
[----:B------:R-:W-:Y:S01]  /*db90*/  BPT.TRAP 0x1 ;  /* 0x000000040000795c */ /* 0x000fe20000300000 */
.L_x_220:
[----:B--2---:R2:W-:Y:S01]  /*dba0*/  SYNCS.ARRIVE.TRANS64.A1T0 RZ, [R18+URZ+0x29850], RZ ;  /* 0x029850ff12ff79a7 */ /* 0x0045e2000810003f */
[----:B------:R-:W-:Y:S06]  /*dbb0*/  BAR.SYNC.DEFER_BLOCKING 0x2, 0x80 ;  /* 0x0082000000007b1d */ /* 0x000fec0000010000 */
[----:B------:R-:W-:Y:S05]  /*dbc0*/  @!P0 BRA `(.L_x_221) ;  /* 0x0000000000048947 */ /* 0x000fea0003800000 */
[----:B------:R-:W-:Y:S01]  /*dbd0*/  BPT.TRAP 0x1 ;  /* 0x000000040000795c */ /* 0x000fe20000300000 */
.L_x_221:
[----:B------:R-:W3:Y:S04]  /*dbe0*/  LDL R3, [R1+0xc] ;  /* 0x00000c0001037983 */ /* 0x000ee80000100800 */
[----:B------:R-:W4:Y:S01]  /*dbf0*/  LDL R0, [R1+0x10] ;  /* 0x0000100001007983 */ /* 0x000f220000100800 */
[----:B---3--:R-:W-:-:S13]  /*dc00*/  ISETP.NE.AND P0, PT, R3, RZ, PT ;  /* 0x000000ff0300720c */ /* 0x008fda0003f05270 */
[----:B--2---:R-:W-:-:S05]  /*dc10*/  @P0 VIADD R18, R18, 0x29880 ;  /* 0x0002988012120836 */ /* 0x004fca0000000000 */
[----:B----4-:R-:W-:-:S04]  /*dc20*/  @P0 PRMT R18, R0, 0x654, R18 ;  /* 0x0000065400120816 */ /* 0x010fc80000000012 */
[----:B------:R2:W-:Y:S01]  /*dc30*/  @P0 SYNCS.ARRIVE.TRANS64.RED.A1T0 RZ, [R18+URZ], RZ ;  /* 0x000000ff12ff09a7 */ /* 0x0005e2000810043f */
[----:B------:R-:W-:Y:S02]  /*dc40*/  BPT.TRAP 0x1 ;  /* 0x000000040000795c */ /* 0x000fe40000300000 */
[----:B------:R3:W5:Y:S01]  /*dc50*/  LDL R0, [R1] ;  /* 0x0000000001007983 */ /* 0x0007620000100800 */
[C---:B------:R-:W-:Y:S01]  /*dc60*/  ISETP.GT.AND P0, PT, R2.reuse, RZ, PT ;  /* 0x000000ff0200720c */ /* 0x040fe20003f04270 */
[----:B------:R-:W-:Y:S02]  /*dc70*/  VIADD R2, R2, 0xffffffff ;  /* 0xffffffff02027836 */ /* 0x000fe40000000000 */
[----:B------:R-:W-:-:S10]  /*dc80*/  IMAD.MOV.U32 R3, RZ, RZ, R17 ;  /* 0x000000ffff037224 */ /* 0x000fd400078e0011 */
[----:B---3--:R-:W-:Y:S05]  /*dc90*/  @P0 BRA `(.L_x_222) ;  /* 0xffffffec00d40947 */ /* 0x008fea000383ffff */
.L_x_197:
[----:B--2--5:R-:W-:-:S05]  /*dca0*/  IMAD.U32 R0, RZ, RZ, UR42 ;  /* 0x0000002aff007e24 */ /* 0x024fca000f8e00ff */
[----:B------:R-:W-:-:S13]  /*dcb0*/  ISETP.NE.AND P0, PT, R0, 0x3, PT ;  /* 0x000000030000780c */ /* 0x000fda0003f05270 */
[----:B------:R-:W-:Y:S05]  /*dcc0*/  @!P0 BRA `(.L_x_223) ;  /* 0x0000000000048947 */ /* 0x000fea0003800000 */
[----:B------:R-:W-:Y:S01]  /*dcd0*/  BPT.TRAP 0x1 ;  /* 0x000000040000795c */ /* 0x000fe20000300000 */
.L_x_223:
[----:B------:R-:W2:Y:S01]  /*dce0*/  LDL R0, [R1] ;  /* 0x0000000001007983 */ /* 0x000ea20000100800 */
        /* <DEDUP_REMOVED lines=8> */
.L_x_266:
[----:B------:R-:W-:Y:S05]  /*dd70*/  BSYNC B0 ;  /* 0x0000000000007941 */ /* 0x000fea0003800000 */
.L_x_224:
[----:B------:R-:W-:Y:S05]  /*dd80*/  @!P1 BRA `(.L_x_226) ;  /* 0x0000000000049947 */ /* 0x000fea0003800000 */
[----:B------:R-:W-:Y:S01]  /*dd90*/  BPT.TRAP 0x1 ;  /* 0x000000040000795c */ /* 0x000fe20000300000 */
.L_x_226:
[----:B------:R-:W2:Y:S02]  /*dda0*/  LDL R0, [R1] ;  /* 0x0000000001007983 */ /* 0x000ea40000100800 */
[----:B--2---:R-:W-:-:S04]  /*ddb0*/  SHF.L.U32 R3, R0, 0x1f, RZ ;  /* 0x0000001f00037819 */ /* 0x004fc800000006ff */
[----:B------:R-:W2:Y:S02]  /*ddc0*/  SYNCS.PHASECHK.TRANS64.TRYWAIT P2, [R16+URZ+0x29860], R3 ;  /* 0x02986003100075a7 */ /* 0x000ea4000804017f */
[----:B--2---:R-:W-:Y:S05]  /*ddd0*/  @!P2 BRA `(.L_x_227) ;  /* 0x000000140020a947 */ /* 0x004fea0003800000 */
.L_x_267:
[----:B------:R-:W3:Y:S04]  /*dde0*/  LDL R2, [R1+0x18] ;  /* 0x0000180001027983 */ /* 0x000ee80000100800 */
[----:B-1----:R-:W4:Y:S04]  /*ddf0*/  LDL R10, [R1+0x1c] ;  /* 0x00001c00010a7983 */ /* 0x002f280000100800 */
[----:B------:R-:W5:Y:S01]  /*de00*/  LDL R12, [R1+0x14] ;  /* 0x00001400010c7983 */ /* 0x000f620000100800 */
[----:B------:R-:W-:Y:S01]  /*de10*/  IMAD R0, R17, 0x5000, RZ ;  /* 0x0000500011007824 */ /* 0x000fe200078e02ff */
[----:B------:R-:W-:Y:S05]  /*de20*/  WARPSYNC.ALL ;  /* 0x0000000000007948 */ /* 0x000fea0003800000 */
[----:B---3--:R-:W-:-:S05]  /*de30*/  LOP3.LUT R2, R0, R2, RZ, 0xfc, !PT ;  /* 0x0000000200027212 */ /* 0x008fca00078efcff */
[----:B------:R-:W1:Y:S01]  /*de40*/  LDSM.16.MT88.4 R4, [R2+UR41+0xa400] ;  /* 0x00a400290204783b */ /* 0x000e620008004200 */
[----:B--2---:R-:W-:Y:S01]  /*de50*/  VIADD R3, R2, UR41 ;  /* 0x0000002902037c36 */ /* 0x004fe20008000000 */
[----:B-----5:R-:W-:-:S03]  /*de60*/  LOP3.LUT R0, R0, R12, RZ, 0xfc, !PT ;  /* 0x0000000c00007212 */ /* 0x020fc600078efcff */
[----:B----4-:R-:W-:Y:S02]  /*de70*/  IMAD.IADD R3, R10, 0x1, R3 ;  /* 0x000000010a037824 */ /* 0x010fe400078e0203 */
[----:B------:R-:W-:Y:S01]  /*de80*/  VIADD R0, R0, UR41 ;  /* 0x0000002900007c36 */ /* 0x000fe20008000000 */
[C-C-:B-1----:R-:W-:Y:S02]  /*de90*/  PRMT R8, R4.reuse, 0x6420, R5.reuse ;  /* 0x0000642004087816 */ /* 0x142fe40000000005 */
[----:B------:R-:W-:Y:S02]  /*dea0*/  PRMT R9, R4, 0x7531, R5 ;  /* 0x0000753104097816 */ /* 0x000fe40000000005 */
[C-C-:B------:R-:W-:Y:S02]  /*deb0*/  PRMT R10, R6.reuse, 0x6420, R7.reuse ;  /* 0x00006420060a7816 */ /* 0x140fe40000000007 */
[----:B------:R-:W-:Y:S02]  /*dec0*/  PRMT R11, R6, 0x7531, R7 ;  /* 0x00007531060b7816 */ /* 0x000fe40000000007 */
[----:B------:R-:W1:Y:S04]  /*ded0*/  LDSM.16.MT88.4 R4, [R3+0xa400] ;  /* 0x00a400000304783b */ /* 0x000e680000004200 */
[----:B------:R1:W-:Y:S02]  /*dee0*/  STSM.16.M88.4 [R0+0x400], R8 ;  /* 0x0004000800007844 */ /* 0x0003e40000000200 */
        /* <DEDUP_REMOVED lines=47> */
[----:B------:R2:W-:Y:S01]  /*e1e0*/  STSM.16.M88.4 [R0+0x4400], R12 ;  /* 0x0044000c00007844 */ /* 0x0005e20000000200 */
[C-C-:B-1----:R-:W-:Y:S02]  /*e1f0*/  PRMT R8, R4.reuse, 0x6420, R5.reuse ;  /* 0x0000642004087816 */ /* 0x142fe40000000005 */
        /* <DEDUP_REMOVED lines=12> */
.L_x_228:
[----:B-1----:R1:W-:Y:S01]  /*e2c0*/  SYNCS.ARRIVE.TRANS64.A1T0 RZ, [R16+URZ+0x29850], RZ ;  /* 0x029850ff10ff79a7 */ /* 0x0023e2000810003f */
[----:B------:R-:W-:Y:S06]  /*e2d0*/  BAR.SYNC.DEFER_BLOCKING 0x2, 0x80 ;  /* 0x0082000000007b1d */ /* 0x000fec0000010000 */
[----:B------:R-:W-:Y:S05]  /*e2e0*/  @!P0 BRA `(.L_x_229) ;  /* 0x0000000000048947 */ /* 0x000fea0003800000 */
[----:B------:R-:W-:Y:S01]  /*e2f0*/  BPT.TRAP 0x1 ;  /* 0x000000040000795c */ /* 0x000fe20000300000 */
.L_x_229:
[----:B------:R-:W3:Y:S04]  /*e300*/  LDL R2, [R1+0xc] ;  /* 0x00000c0001027983 */ /* 0x000ee80000100800 */
[----:B--2---:R-:W2:Y:S01]  /*e310*/  LDL R0, [R1+0x10] ;  /* 0x0000100001007983 */ /* 0x004ea20000100800 */
[----:B---3--:R-:W-:-:S13]  /*e320*/  ISETP.NE.AND P0, PT, R2, RZ, PT ;  /* 0x000000ff0200720c */ /* 0x008fda0003f05270 */
[----:B-1----:R-:W-:-:S05]  /*e330*/  @P0 VIADD R16, R16, 0x29880 ;  /* 0x0002988010100836 */ /* 0x002fca0000000000 */
[----:B--2---:R-:W-:-:S04]  /*e340*/  @P0 PRMT R16, R0, 0x654, R16 ;  /* 0x0000065400100816 */ /* 0x004fc80000000010 */
[----:B------:R1:W-:Y:S01]  /*e350*/  @P0 SYNCS.ARRIVE.TRANS64.RED.A1T0 RZ, [R16+URZ], RZ ;  /* 0x000000ff10ff09a7 */ /* 0x0003e2000810043f */
[----:B------:R-:W-:Y:S02]  /*e360*/  BPT.TRAP 0x1 ;  /* 0x000000040000795c */ /* 0x000fe40000300000 */
[----:B------:R-:W2:Y:S01]  /*e370*/  LDL.LU R2, [R1] ;  /* 0x0000000001027983 */ /* 0x000ea20000300800 */
[----:B------:R-:W3:Y:S01]  /*e380*/  LDC R0, c[0x0][0xc34] ;  /* 0x00030d00ff007b82 */ /* 0x000ee20000000800 */
[----:B------:R-:W-:Y:S01]  /*e390*/  VIADD R17, R17, 0x1 ;  /* 0x0000000111117836 */ /* 0x000fe20000000000 */
[----:B------:R-:W-:Y:S02]  /*e3a0*/  UIADD3 UR50, UR43, UR50, URZ ;  /* 0x000000322b327290 */ /* 0x000fe4000fffe03f */
[----:B------:R-:W-:Y:S02]  /*e3b0*/  UIADD3 UR46, UR46, 0x1, URZ ;  /* 0x000000012e2e7890 */ /* 0x000fe4000fffe03f */
[----:B------:R-:W-:-:S04]  /*e3c0*/  ISETP.NE.AND P0, PT, R17, 0x2, PT ;  /* 0x000000021100780c */ /* 0x000fc80003f05270 */
[----:B------:R-:W-:Y:S02]  /*e3d0*/  SEL R17, R17, RZ, P0 ;  /* 0x000000ff11117207 */ /* 0x000fe40000000000 */
[----:B---3--:R-:W-:Y:S02]  /*e3e0*/  ISETP.LE.AND P1, PT, R0, UR50, PT ;  /* 0x0000003200007c0c */ /* 0x008fe4000bf23270 */
[----:B------:R-:W-:-:S04]  /*e3f0*/  SEL R0, RZ, 0x1, P0 ;  /* 0x00000001ff007807 */ /* 0x000fc80000000000 */
[----:B--2---:R-:W-:-:S05]  /*e400*/  LOP3.LUT R2, R2, R0, RZ, 0x3c, !PT ;  /* 0x0000000002027212 */ /* 0x004fca00078e3cff */
[----:B------:R2:W-:Y:S02]  /*e410*/  STL [R1], R2 ;  /* 0x0000000201007387 */ /* 0x0005e40000100800 */
[----:B------:R-:W-:Y:S05]  /*e420*/  @!P1 BRA `(.L_x_230) ;  /* 0xffffffcc00ac9947 */ /* 0x000fea000383ffff */
[----:B------:R-:W-:-:S12]  /*e430*/  ULOP3.LUT UR46, UR46, 0x1, URZ, 0xc, !UPT ;  /* 0x000000012e2e7892 */ /* 0x000fd8000f8e0c3f */
.L_x_177:
[----:B------:R-:W3:Y:S01]  /*e440*/  S2R R3, SR_CgaCtaId ;  /* 0x0000000000037919 */ /* 0x000ee20000008800 */
[----:B------:R-:W-:-:S04]  /*e450*/  MOV R0, 0x400 ;  /* 0x0000040000007802 */ /* 0x000fc80000000f00 */
[----:B---3--:R-:W-:Y:S01]  /*e460*/  LEA R8, R3, R0, 0x18 ;  /* 0x0000000003087211 */ /* 0x008fe200078ec0ff */
[----:B------:R-:W-:-:S05]  /*e470*/  IMAD.U32 R0, RZ, RZ, UR46 ;  /* 0x0000002eff007e24 */ /* 0x000fca000f8e00ff */
[----:B------:R-:W-:-:S04]  /*e480*/  SHF.L.U32 R0, R0, 0x1f, RZ ;  /* 0x0000001f00007819 */ /* 0x000fc800000006ff */
[----:B------:R-:W3:Y:S02]  /*e490*/  SYNCS.PHASECHK.TRANS64.TRYWAIT P0, [R8+URZ+0x29820], R0 ;  /* 0x02982000080075a7 */ /* 0x000ee4000800017f */
[----:B---3--:R-:W-:Y:S05]  /*e4a0*/  @!P0 BRA `(.L_x_231) ;  /* 0x0000000c00808947 */ /* 0x008fea0003800000 */
.L_x_268:
[----:B--2---:R-:W2:Y:S02]  /*e4b0*/  S2R R2, SR_TID.X ;  /* 0x0000000000027919 */ /* 0x004ea40000002100 */
[----:B--2---:R-:W-:-:S04]  /*e4c0*/  SHF.R.U32.HI R2, RZ, 0x5, R2 ;  /* 0x00000005ff027819 */ /* 0x004fc80000011602 */
[----:B------:R-:W-:-:S05]  /*e4d0*/  LOP3.LUT R2, R2, 0x3, RZ, 0xc0, !PT ;  /* 0x0000000302027812 */ /* 0x000fca00078ec0ff */
[----:B---3--:R-:W2:Y:S02]  /*e4e0*/  SHFL.IDX PT, R0, R2, RZ, 0x1f ;  /* 0x00001fff02007589 */ /* 0x008ea400000e0000 */
[----:B--2---:R-:W-:-:S13]  /*e4f0*/  ISETP.NE.AND P0, PT, R0, RZ, PT ;  /* 0x000000ff0000720c */ /* 0x004fda0003f05270 */
[----:B------:R-:W-:Y:S05]  /*e500*/  @P0 EXIT ;  /* 0x000000000000094d */ /* 0x000fea0003800000 */
[----:B------:R-:W-:Y:S01]  /*e510*/  ELECT P0, URZ, PT ;  /* 0x00000000003f782f */ /* 0x000fe20003800000 */
[----:B------:R-:W-:-:S12]  /*e520*/  BSSY B0, `(.L_x_232) ;  /* 0x0000028000007945 */ /* 0x000fd80003800000 */
[----:B------:R-:W-:Y:S05]  /*e530*/  @!P0 BRA `(.L_x_233) ;  /* 0x0000000000988947 */ /* 0x000fea0003800000 */
[----:B------:R-:W-:-:S06]  /*e540*/  ULOP3.LUT UR4, UR38, 0x2, URZ, 0xfc, !UPT ;  /* 0x0000000226047892 */ /* 0x000fcc000f8efc3f */
[----:B------:R-:W-:-:S05]  /*e550*/  IMAD.U32 R0, RZ, RZ, UR4 ;  /* 0x00000004ff007e24 */ /* 0x000fca000f8e00ff */
[----:B------:R-:W-:-:S13]  /*e560*/  ISETP.NE.AND P0, PT, R0, 0x3, PT ;  /* 0x000000030000780c */ /* 0x000fda0003f05270 */
[----:B------:R-:W-:Y:S05]  /*e570*/  @!P0 BRA `(.L_x_234) ;  /* 0x0000000000048947 */ /* 0x000fea0003800000 */
[----:B------:R-:W-:Y:S01]  /*e580*/  BPT.TRAP 0x1 ;  /* 0x000000040000795c */ /* 0x000fe20000300000 */
.L_x_234:
        /* <DEDUP_REMOVED lines=8> */
[----:B------:R-:W2:Y:S01]  /*e610*/  SYNCS.PHASECHK.TRANS64.TRYWAIT P1, [R5+URZ], R4 ;  /* 0x00000004050075a7 */ /* 0x000ea2000802017f */
[----:B------:R-:W-:-:S05]  /*e620*/  SEL R3, R2, RZ, P2 ;  /* 0x000000ff02037207 */ /* 0x000fca0001000000 */
[----:B------:R-:W-:Y:S01]  /*e630*/  IMAD R7, R3, 0x8, R0 ;  /* 0x0000000803077824 */ /* 0x000fe200078e0200 */
[----:B------:R-:W-:Y:S01]  /*e640*/  SHF.L.U32 R0, R6, 0x1f, RZ ;  /* 0x0000001f06007819 */ /* 0x000fe200000006ff */
[----:B--2---:R-:W-:Y:S06]  /*e650*/  @!P1 BRA `(.L_x_235) ;  /* 0x0000000c00289947 */ /* 0x004fec0003800000 */
.L_x_269:
[----:B------:R-:W3:Y:S02]  /*e660*/  SYNCS.PHASECHK.TRANS64.TRYWAIT P1, [R7+URZ], R0 ;  /* 0x00000000070075a7 */ /* 0x000ee4000802017f */
[----:B---3--:R-:W-:Y:S05]  /*e670*/  @!P1 BRA `(.L_x_236) ;  /* 0x0000000c00349947 */ /* 0x008fea0003800000 */
.L_x_270:
[----:B------:R-:W-:Y:S05]  /*e680*/  @!P0 BRA `(.L_x_237) ;  /* 0x0000000000048947 */ /* 0x000fea0003800000 */
[----:B------:R-:W-:Y:S01]  /*e690*/  BPT.TRAP 0x1 ;  /* 0x000000040000795c */ /* 0x000fe20000300000 */
.L_x_237:
[----:B------:R-:W-:-:S04]  /*e6a0*/  IMAD R17, R17, 0x8, R8 ;  /* 0x0000000811117824 */ /* 0x000fc800078e0208 */
[----:B------:R-:W4:Y:S02]  /*e6b0*/  SYNCS.PHASECHK.TRANS64.TRYWAIT P1, [R17+URZ+0x29860], R4 ;  /* 0x02986004110075a7 */ /* 0x000f24000802017f */
[----:B----4-:R-:W-:Y:S05]  /*e6c0*/  @!P1 BRA `(.L_x_238) ;  /* 0x0000000c00349947 */ /* 0x010fea0003800000 */
.L_x_271:
[----:B------:R-:W-:Y:S05]  /*e6d0*/  @!P0 BRA `(.L_x_239) ;  /* 0x0000000000048947 */ /* 0x000fea0003800000 */
[----:B------:R-:W-:Y:S01]  /*e6e0*/  BPT.TRAP 0x1 ;  /* 0x000000040000795c */ /* 0x000fe20000300000 */
.L_x_239:
[----:B------:R-:W-:-:S04]  /*e6f0*/  IMAD R3, R3, 0x8, R8 ;  /* 0x0000000803037824 */ /* 0x000fc800078e0208 */
[----:B------:R-:W5:Y:S02]  /*e700*/  SYNCS.PHASECHK.TRANS64.TRYWAIT P1, [R3+URZ+0x29860], R0 ;  /* 0x02986000030075a7 */ /* 0x000f64000802017f */
[----:B-----5:R-:W-:Y:S05]  /*e710*/  @!P1 BRA `(.L_x_240) ;  /* 0x0000000c00349947 */ /* 0x020fea0003800000 */
.L_x_272:
[----:B------:R-:W-:Y:S05]  /*e720*/  @!P0 BRA `(.L_x_241) ;  /* 0x0000000000048947 */ /* 0x000fea0003800000 */
[----:B------:R-:W-:Y:S01]  /*e730*/  BPT.TRAP 0x1 ;  /* 0x000000040000795c */ /* 0x000fe20000300000 */
.L_x_241:
[----:B------:R-:W5:Y:S02]  /*e740*/  SYNCS.PHASECHK.TRANS64.TRYWAIT P0, [R17+URZ+0x29880], R4 ;  /* 0x02988004110075a7 */ /* 0x000f64000800017f */
[----:B-----5:R-:W-:Y:S05]  /*e750*/  @!P0 BRA `(.L_x_242) ;  /* 0x0000000c00388947 */ /* 0x020fea0003800000 */
.L_x_243:
[----:B------:R0:W0:Y:S02]  /*e760*/  SYNCS.PHASECHK.TRANS64.TRYWAIT P0, [R3+URZ+0x29880], R0 ;  /* 0x02988000030075a7 */ /* 0x000024000800017f */
[----:B0-----:R-:W-:Y:S05]  /*e770*/  @!P0 NANOSLEEP.SYNCS 0x989680 ;  /* 0x009896800000895d */ /* 0x001fea0003900000 */
[----:B------:R-:W0:Y:S02]  /*e780*/  @!P0 SYNCS.PHASECHK.TRANS64 P0, [R3+URZ+0x29880], R0 ;  /* 0x02988000030085a7 */ /* 0x000e24000800007f */
[----:B0-----:R-:W-:Y:S05]  /*e790*/  @!P0 BRA `(.L_x_243) ;  /* 0xfffffffc00f08947 */ /* 0x001fea000383ffff */
.L_x_233:
[----:B------:R-:W-:Y:S05]  /*e7a0*/  BSYNC B0 ;  /* 0x0000000000007941 */ /* 0x000fea0003800000 */
.L_x_232:
[----:B------:R-:W-:Y:S05]  /*e7b0*/  EXIT ;  /* 0x000000000000794d */ /* 0x000fea0003800000 */
.L_x_145:
[----:B0-----:R-:W-:-:S04]  /*e7c0*/  IMAD.U32 R3, RZ, RZ, UR39 ;  /* 0x00000027ff037e24 */ /* 0x001fc8000f8e00ff */
[----:B------:R0:W1:Y:S03]  /*e7d0*/  SYNCS.PHASECHK.TRANS64.TRYWAIT P1, [R3+URZ+0x29800], R8 ;  /* 0x02980008030075a7 */ /* 0x000066000802017f */
[----:B-1----:R-:W-:Y:S05]  /*e7e0*/  @!P1 NANOSLEEP.SYNCS 0x989680 ;  /* 0x009896800000995d */ /* 0x002fea0003900000 */
[----:B------:R-:W1:Y:S02]  /*e7f0*/  @!P1 SYNCS.PHASECHK.TRANS64 P1, [R3+URZ+0x29800], R8 ;  /* 0x02980008030095a7 */ /* 0x000e64000802007f */
[----:B-1----:R-:W-:Y:S05]  /*e800*/  @!P1 BRA `(.L_x_145) ;  /* 0xfffffffc00ec9947 */ /* 0x002fea000383ffff */
[----:B------:R-:W-:Y:S05]  /*e810*/  BRA `(.L_x_244) ;  /* 0xffffff3000747947 */ /* 0x000fea000383ffff */
.L_x_149:
[----:B-1----:R1:W2:Y:S02]  /*e820*/  SYNCS.PHASECHK.TRANS64.TRYWAIT P1, [R3+URZ+0x29830], R4 ;  /* 0x02983004030075a7 */ /* 0x0022a4000802017f */
[----:B--2---:R-:W-:Y:S05]  /*e830*/  @!P1 NANOSLEEP.SYNCS 0x989680 ;  /* 0x009896800000995d */ /* 0x004fea0003900000 */
[----:B------:R-:W2:Y:S02]  /*e840*/  @!P1 SYNCS.PHASECHK.TRANS64 P1, [R3+URZ+0x29830], R4 ;  /* 0x02983004030095a7 */ /* 0x000ea4000802007f */
[----:B--2---:R-:W-:Y:S05]  /*e850*/  @!P1 BRA `(.L_x_149) ;  /* 0xfffffffc00f09947 */ /* 0x004fea000383ffff */
[----:B------:R-:W-:Y:S05]  /*e860*/  BRA `(.L_x_148) ;  /* 0xffffff3000907947 */ /* 0x000fea000383ffff */
.L_x_155:
[----:B-1----:R-:W-:-:S04]  /*e870*/  IMAD.U32 R8, RZ, RZ, UR6 ;  /* 0x00000006ff087e24 */ /* 0x002fc8000f8e00ff */
[----:B------:R1:W2:Y:S03]  /*e880*/  SYNCS.PHASECHK.TRANS64.TRYWAIT P1, [R8+URZ+0x29830], R7 ;  /* 0x02983007080075a7 */ /* 0x0002a6000802017f */
[----:B--2---:R-:W-:Y:S05]  /*e890*/  @!P1 NANOSLEEP.SYNCS 0x989680 ;  /* 0x009896800000995d */ /* 0x004fea0003900000 */
[----:B------:R-:W2:Y:S02]  /*e8a0*/  @!P1 SYNCS.PHASECHK.TRANS64 P1, [R8+URZ+0x29830], R7 ;  /* 0x02983007080095a7 */ /* 0x000ea4000802007f */
[----:B--2---:R-:W-:Y:S05]  /*e8b0*/  @!P1 BRA `(.L_x_155) ;  /* 0xfffffffc00ec9947 */ /* 0x004fea000383ffff */
[----:B------:R-:W-:Y:S05]  /*e8c0*/  BRA `(.L_x_152) ;  /* 0xffffff6800ec7947 */ /* 0x000fea000383ffff */
.L_x_159:
[----:B-1----:R-:W-:-:S04]  /*e8d0*/  IMAD.U32 R8, RZ, RZ, UR6 ;  /* 0x00000006ff087e24 */ /* 0x002fc8000f8e00ff */
[----:B------:R1:W2:Y:S03]  /*e8e0*/  SYNCS.PHASECHK.TRANS64.TRYWAIT P1, [R8+URZ+0x29850], R7 ;  /* 0x02985007080075a7 */ /* 0x0002a6000802017f */
[----:B--2---:R-:W-:Y:S05]  /*e8f0*/  @!P1 NANOSLEEP.SYNCS 0x989680 ;  /* 0x009896800000995d */ /* 0x004fea0003900000 */
[----:B------:R-:W2:Y:S02]  /*e900*/  @!P1 SYNCS.PHASECHK.TRANS64 P1, [R8+URZ+0x29850], R7 ;  /* 0x02985007080095a7 */ /* 0x000ea4000802007f */
[----:B--2---:R-:W-:Y:S05]  /*e910*/  @!P1 BRA `(.L_x_159) ;  /* 0xfffffffc00ec9947 */ /* 0x004fea000383ffff */
[----:B------:R-:W-:Y:S05]  /*e920*/  BRA `(.L_x_156) ;  /* 0xffffff7400f47947 */ /* 0x000fea000383ffff */
.L_x_166:
[----:B-1----:R-:W-:-:S04]  /*e930*/  IMAD.U32 R3, RZ, RZ, UR4 ;  /* 0x00000004ff037e24 */ /* 0x002fc8000f8e00ff */
[----:B------:R1:W2:Y:S03]  /*e940*/  SYNCS.PHASECHK.TRANS64.TRYWAIT P1, [R3+URZ+0x29850], R0 ;  /* 0x02985000030075a7 */ /* 0x0002a6000802017f */
[----:B--2---:R-:W-:Y:S05]  /*e950*/  @!P1 NANOSLEEP.SYNCS 0x989680 ;  /* 0x009896800000995d */ /* 0x004fea0003900000 */
[----:B------:R-:W2:Y:S02]  /*e960*/  @!P1 SYNCS.PHASECHK.TRANS64 P1, [R3+URZ+0x29850], R0 ;  /* 0x02985000030095a7 */ /* 0x000ea4000802007f */
[----:B--2---:R-:W-:Y:S05]  /*e970*/  @!P1 BRA `(.L_x_166) ;  /* 0xfffffffc00ec9947 */ /* 0x004fea000383ffff */
[----:B------:R-:W-:Y:S05]  /*e980*/  BRA `(.L_x_165) ;  /* 0xffffffa000547947 */ /* 0x000fea000383ffff */
.L_x_182:
[----:B------:R-:W-:Y:S02]  /*e990*/  IMAD.MOV.U32 R13, RZ, RZ, R18 ;  /* 0x000000ffff0d7224 */ /* 0x000fe400078e0012 */
[----:B------:R-:W-:Y:S02]  /*e9a0*/  IMAD.MOV.U32 R12, RZ, RZ, RZ ;  /* 0x000000ffff0c7224 */ /* 0x000fe400078e00ff */
[----:B------:R-:W-:Y:S02]  /*e9b0*/  IMAD.MOV.U32 R11, RZ, RZ, 0x1f ;  /* 0x0000001fff0b7424 */ /* 0x000fe400078e00ff */
[----:B------:R-:W-:-:S07]  /*e9c0*/  IMAD.MOV.U32 R15, RZ, RZ, -0x1 ;  /* 0xffffffffff0f7424 */ /* 0x000fce00078e00ff */
[----:B01----:R-:W-:Y:S05]  /*e9d0*/  WARPSYNC.COLLECTIVE R15, `(.L_x_245) ;  /* 0x000000000f087348 */ /* 0x003fea0003c00000 */
[----:B------:R2:W3:Y:S02]  /*e9e0*/  SHFL.IDX P6, R14, R13, R12, R11 ;  /* 0x0000000c0d0e7389 */ /* 0x0004e400000c000b */
[----:B0123--:R-:W-:Y:S01]  /*e9f0*/  ENDCOLLECTIVE ;  /* 0x000000000000791b */ /* 0x00ffe20003800000 */
.L_x_245:
[----:B------:R-:W-:Y:S05]  /*ea00*/  BRA `(.L_x_246) ;  /* 0xffffffd000407947 */ /* 0x000fea000383ffff */
.L_x_184:
[----:B------:R-:W-:Y:S01]  /*ea10*/  BSSY B0, `(.L_x_247) ;  /* 0x0000006000007945 */ /* 0x000fe20003800000 */
[----:B------:R-:W-:-:S07]  /*ea20*/  IMAD.MOV.U32 R15, RZ, RZ, -0x1 ;  /* 0xffffffffff0f7424 */ /* 0x000fce00078e00ff */
[----:B012---:R-:W-:Y:S05]  /*ea30*/  WARPSYNC.COLLECTIVE R15, `(.L_x_248) ;  /* 0x000000000f0c7348 */ /* 0x007fea0003c00000 */
[----:B------:R-:W-:Y:S02]  /*ea40*/  ELECT P6, UR62, PT ;  /* 0x00000000003e782f */ /* 0x000fe400038c0000 */
[----:B------:R-:W-:Y:S01]  /*ea50*/  MOV R14, UR62 ;  /* 0x0000003e000e7c02 */ /* 0x000fe20008000f00 */
[----:B012---:R-:W-:Y:S10]  /*ea60*/  ENDCOLLECTIVE ;  /* 0x000000000000791b */ /* 0x007ff40003800000 */
.L_x_248:
[----:B------:R-:W-:Y:S05]  /*ea70*/  BSYNC B0 ;  /* 0x0000000000007941 */ /* 0x000fea0003800000 */
.L_x_247:
[----:B------:R-:W-:Y:S05]  /*ea80*/  BRA `(.L_x_249) ;  /* 0xffffffd000487947 */ /* 0x000fea000383ffff */
.L_x_186:
[----:B---3--:R3:W4:Y:S02]  /*ea90*/  SYNCS.PHASECHK.TRANS64.TRYWAIT P0, [R2+URZ+0x29880], R3 ;  /* 0x02988003020075a7 */ /* 0x008724000800017f */
[----:B----4-:R-:W-:Y:S05]  /*eaa0*/  @!P0 NANOSLEEP.SYNCS 0x989680 ;  /* 0x009896800000895d */ /* 0x010fea0003900000 */
[----:B------:R-:W4:Y:S02]  /*eab0*/  @!P0 SYNCS.PHASECHK.TRANS64 P0, [R2+URZ+0x29880], R3 ;  /* 0x02988003020085a7 */ /* 0x000f24000800007f */
[----:B----4-:R-:W-:Y:S05]  /*eac0*/  @!P0 BRA `(.L_x_186) ;  /* 0xfffffffc00f08947 */ /* 0x010fea000383ffff */
[----:B------:R-:W-:Y:S05]  /*ead0*/  BRA `(.L_x_250) ;  /* 0xffffffd000947947 */ /* 0x000fea000383ffff */
.L_x_189:
[----:B0-----:R0:W4:Y:S02]  /*eae0*/  SYNCS.PHASECHK.TRANS64.TRYWAIT P0, [R2+URZ+0x29840], R3 ;  /* 0x02984003020075a7 */ /* 0x001124000800017f */
[----:B----4-:R-:W-:Y:S05]  /*eaf0*/  @!P0 NANOSLEEP.SYNCS 0x989680 ;  /* 0x009896800000895d */ /* 0x010fea0003900000 */
[----:B------:R-:W4:Y:S02]  /*eb00*/  @!P0 SYNCS.PHASECHK.TRANS64 P0, [R2+URZ+0x29840], R3 ;  /* 0x02984003020085a7 */ /* 0x000f24000800007f */
[----:B----4-:R-:W-:Y:S05]  /*eb10*/  @!P0 BRA `(.L_x_189) ;  /* 0xfffffffc00f08947 */ /* 0x010fea000383ffff */
[----:B------:R-:W-:Y:S05]  /*eb20*/  BRA `(.L_x_251) ;  /* 0xffffffd400107947 */ /* 0x000fea000383ffff */
.L_x_193:
[----:B------:R-:W-:Y:S02]  /*eb30*/  IMAD.MOV.U32 R13, RZ, RZ, R3 ;  /* 0x000000ffff0d7224 */ /* 0x000fe400078e0003 */
[----:B------:R-:W-:Y:S02]  /*eb40*/  IMAD.MOV.U32 R12, RZ, RZ, RZ ;  /* 0x000000ffff0c7224 */ /* 0x000fe400078e00ff */
[----:B------:R-:W-:Y:S02]  /*eb50*/  IMAD.MOV.U32 R11, RZ, RZ, 0x1c1f ;  /* 0x00001c1fff0b7424 */ /* 0x000fe400078e00ff */
[----:B------:R-:W-:Y:S02]  /*eb60*/  IMAD.MOV.U32 R15, RZ, RZ, -0x1 ;  /* 0xffffffffff0f7424 */ /* 0x000fe400078e00ff */
[----:B------:R-:W-:-:S07]  /*eb70*/  IMAD.IADD R0, R18, 0x1, R5 ;  /* 0x0000000112007824 */ /* 0x000fce00078e0205 */
[----:B0----5:R-:W-:Y:S05]  /*eb80*/  WARPSYNC.COLLECTIVE R15, `(.L_x_252) ;  /* 0x000000000f087348 */ /* 0x021fea0003c00000 */
[----:B------:R1:W2:Y:S02]  /*eb90*/  SHFL.IDX P6, R14, R13, R12, R11 ;  /* 0x0000000c0d0e7389 */ /* 0x0002a400000c000b */
[----:B012--5:R-:W-:Y:S01]  /*eba0*/  ENDCOLLECTIVE ;  /* 0x000000000000791b */ /* 0x027fe20003800000 */
.L_x_252:
[----:B------:R-:W-:Y:S02]  /*ebb0*/  VIADD R5, R0, 0x20 ;  /* 0x0000002000057836 */ /* 0x000fe40000000000 */
[----:B------:R-:W-:Y:S02]  /*ebc0*/  IMAD.MOV.U32 R13, RZ, RZ, R4 ;  /* 0x000000ffff0d7224 */ /* 0x000fe400078e0004 */
[----:B------:R-:W-:-:S07]  /*ebd0*/  IMAD.MOV.U32 R6, RZ, RZ, R14 ;  /* 0x000000ffff067224 */ /* 0x000fce00078e000e */
[----:B------:R-:W-:Y:S05]  /*ebe0*/  WARPSYNC.COLLECTIVE R15, `(.L_x_253) ;  /* 0x000000000f087348 */ /* 0x000fea0003c00000 */
[----:B------:R0:W1:Y:S02]  /*ebf0*/  SHFL.IDX P6, R14, R13, R12, R11 ;  /* 0x0000000c0d0e7389 */ /* 0x00006400000c000b */
[----:B01----:R-:W-:Y:S01]  /*ec00*/  ENDCOLLECTIVE ;  /* 0x000000000000791b */ /* 0x003fe20003800000 */
.L_x_253:
[----:B------:R-:W-:Y:S02]  /*ec10*/  ULDC UR4, c[0x0][0x288] ;  /* 0x0000a20000047ab9 */ /* 0x000fe40000000800 */
[----:B------:R-:W-:-:S05]  /*ec20*/  IMAD R2, R8, UR4, RZ ;  /* 0x0000000408027c24 */ /* 0x000fca000f8e02ff */
[----:B------:R-:W-:Y:S01]  /*ec30*/  ISETP.GE.AND P2, PT, R0, R2, PT ;  /* 0x000000020000720c */ /* 0x000fe20003f46270 */
[----:B------:R-:W-:Y:S02]  /*ec40*/  IMAD.MOV.U32 R13, RZ, RZ, R3 ;  /* 0x000000ffff0d7224 */ /* 0x000fe400078e0003 */
[----:B------:R-:W-:Y:S02]  /*ec50*/  IMAD.MOV.U32 R12, RZ, RZ, 0x1 ;  /* 0x00000001ff0c7424 */ /* 0x000fe400078e00ff */
[----:B------:R-:W-:-:S08]  /*ec60*/  IMAD.MOV.U32 R7, RZ, RZ, R14 ;  /* 0x000000ffff077224 */ /* 0x000fd000078e000e */
[----:B------:R-:W-:Y:S05]  /*ec70*/  WARPSYNC.COLLECTIVE R15, `(.L_x_254) ;  /* 0x000000000f087348 */ /* 0x000fea0003c00000 */
[----:B------:R0:W1:Y:S02]  /*ec80*/  SHFL.IDX P6, R14, R13, R12, R11 ;  /* 0x0000000c0d0e7389 */ /* 0x00006400000c000b */
[----:B01----:R-:W-:Y:S01]  /*ec90*/  ENDCOLLECTIVE ;  /* 0x000000000000791b */ /* 0x003fe20003800000 */
.L_x_254:
        /* <DEDUP_REMOVED lines=9> */
[----:B------:R0:W-:Y:S04]  /*ed30*/  @!P2 LDGSTS.E.BYPASS.LTC128B.128 [R9+0x14400], desc[UR48][R6.64], !P3 ;  /* 0x144000000609afae */ /* 0x0001e8000d901d70 */
[----:B------:R0:W-:Y:S04]  /*ed40*/  @!P2 LDGSTS.E.BYPASS.LTC128B.128 [R9+0x16400], desc[UR48][R6.64+0x40], !P0 ;  /* 0x164000400609afae */ /* 0x0001e8000c101d70 */
[----:B------:R0:W-:Y:S01]  /*ed50*/  @!P2 LDGSTS.E.BYPASS.LTC128B.128 [R9+0x18400], desc[UR48][R6.64+0x80], !P1 ;  /* 0x184000800609afae */ /* 0x0001e2000c901d70 */
[----:B------:R-:W-:Y:S01]  /*ed60*/  ISETP.GE.AND P2, PT, R5, R2, PT ;  /* 0x000000020500720c */ /* 0x000fe20003f46270 */
[----:B------:R-:W-:-:S12]  /*ed70*/  IMAD.MOV.U32 R5, RZ, RZ, R14 ;  /* 0x000000ffff057224 */ /* 0x000fd800078e000e */
[----:B0-----:R-:W-:Y:S05]  /*ed80*/  WARPSYNC.COLLECTIVE R15, `(.L_x_255) ;  /* 0x000000000f087348 */ /* 0x001fea0003c00000 */
[----:B------:R1:W2:Y:S02]  /*ed90*/  SHFL.IDX P6, R14, R13, R12, R11 ;  /* 0x0000000c0d0e7389 */ /* 0x0002a400000c000b */
[----:B012---:R-:W-:Y:S01]  /*eda0*/  ENDCOLLECTIVE ;  /* 0x000000000000791b */ /* 0x007fe20003800000 */
.L_x_255:
[----:B------:R-:W-:Y:S02]  /*edb0*/  IMAD.MOV.U32 R13, RZ, RZ, R3 ;  /* 0x000000ffff0d7224 */ /* 0x000fe400078e0003 */
[----:B------:R-:W-:Y:S02]  /*edc0*/  IMAD.MOV.U32 R12, RZ, RZ, 0x2 ;  /* 0x00000002ff0c7424 */ /* 0x000fe400078e00ff */
[----:B------:R-:W-:-:S07]  /*edd0*/  IMAD.MOV.U32 R6, RZ, RZ, R14 ;  /* 0x000000ffff067224 */ /* 0x000fce00078e000e */
[----:B------:R-:W-:Y:S05]  /*ede0*/  WARPSYNC.COLLECTIVE R15, `(.L_x_256) ;  /* 0x000000000f087348 */ /* 0x000fea0003c00000 */
[----:B------:R0:W1:Y:S02]  /*edf0*/  SHFL.IDX P6, R14, R13, R12, R11 ;  /* 0x0000000c0d0e7389 */ /* 0x00006400000c000b */
[----:B01----:R-:W-:Y:S01]  /*ee00*/  ENDCOLLECTIVE ;  /* 0x000000000000791b */ /* 0x003fe20003800000 */
.L_x_256:
[----:B------:R-:W-:-:S05]  /*ee10*/  @!P2 IADD3 R6, P4, R10, R6, RZ ;  /* 0x000000060a06a210 */ /* 0x000fca0007f9e0ff */
[----:B------:R-:W-:-:S04]  /*ee20*/  @!P2 IMAD.X R5, RZ, RZ, R5, P4 ;  /* 0x000000ffff05a224 */ /* 0x000fc800020e0605 */
[----:B------:R-:W-:Y:S02]  /*ee30*/  @!P2 IMAD.MOV.U32 R7, RZ, RZ, R5 ;  /* 0x000000ffff07a224 */ /* 0x000fe400078e0005 */
[----:B------:R-:W-:Y:S02]  /*ee40*/  VIADD R5, R0, 0x40 ;  /* 0x0000004000057836 */ /* 0x000fe40000000000 */
[----:B------:R-:W-:Y:S01]  /*ee50*/  IMAD.MOV.U32 R13, RZ, RZ, R4 ;  /* 0x000000ffff0d7224 */ /* 0x000fe200078e0004 */
        /* <DEDUP_REMOVED lines=11> */
.L_x_257:
[----:B------:R-:W-:Y:S02]  /*ef10*/  IMAD.MOV.U32 R13, RZ, RZ, R3 ;  /* 0x000000ffff0d7224 */ /* 0x000fe400078e0003 */
[----:B------:R-:W-:Y:S02]  /*ef20*/  IMAD.MOV.U32 R12, RZ, RZ, 0x3 ;  /* 0x00000003ff0c7424 */ /* 0x000fe400078e00ff */
[----:B------:R-:W-:-:S07]  /*ef30*/  IMAD.MOV.U32 R6, RZ, RZ, R14 ;  /* 0x000000ffff067224 */ /* 0x000fce00078e000e */
[----:B------:R-:W-:Y:S05]  /*ef40*/  WARPSYNC.COLLECTIVE R15, `(.L_x_258) ;  /* 0x000000000f087348 */ /* 0x000fea0003c00000 */
[----:B------:R0:W1:Y:S02]  /*ef50*/  SHFL.IDX P6, R14, R13, R12, R11 ;  /* 0x0000000c0d0e7389 */ /* 0x00006400000c000b */
[----:B01----:R-:W-:Y:S01]  /*ef60*/  ENDCOLLECTIVE ;  /* 0x000000000000791b */ /* 0x003fe20003800000 */
.L_x_258:
[----:B------:R-:W-:-:S05]  /*ef70*/  @!P2 IADD3 R6, P4, R10, R6, RZ ;  /* 0x000000060a06a210 */ /* 0x000fca0007f9e0ff */
[----:B------:R-:W-:-:S04]  /*ef80*/  @!P2 IMAD.X R5, RZ, RZ, R5, P4 ;  /* 0x000000ffff05a224 */ /* 0x000fc800020e0605 */
[----:B------:R-:W-:Y:S02]  /*ef90*/  @!P2 IMAD.MOV.U32 R7, RZ, RZ, R5 ;  /* 0x000000ffff07a224 */ /* 0x000fe400078e0005 */
[----:B------:R-:W-:-:S03]  /*efa0*/  IMAD.MOV.U32 R13, RZ, RZ, R4 ;  /* 0x000000ffff0d7224 */ /* 0x000fc600078e0004 */
[----:B------:R-:W-:Y:S01]  /*efb0*/  @!PT LDS RZ, [RZ] ;  /* 0x00000000fffff984 */ /* 0x000fe20000000800 */
[----:B------:R-:W-:Y:S01]  /*efc0*/  @!PT LDS RZ, [RZ] ;  /* 0x00000000fffff984 */ /* 0x000fe20000000800 */
[----:B------:R-:W-:Y:S01]  /*efd0*/  @!PT LDS RZ, [RZ] ;  /* 0x00000000fffff984 */ /* 0x000fe20000000800 */
[----:B------:R0:W-:Y:S04]  /*efe0*/  @!P2 LDGSTS.E.BYPASS.LTC128B.128 [R9+0x15400], desc[UR48][R6.64], !P3 ;  /* 0x154000000609afae */ /* 0x0001e8000d901d70 */
[----:B------:R0:W-:Y:S01]  /*eff0*/  @!P2 LDGSTS.E.BYPASS.LTC128B.128 [R9+0x17400], desc[UR48][R6.64+0x40], !P0 ;  /* 0x174000400609afae */ /* 0x0001e2000c101d70 */
[----:B------:R-:W-:-:S03]  /*f000*/  IMAD.MOV.U32 R3, RZ, RZ, R14 ;  /* 0x000000ffff037224 */ /* 0x000fc600078e000e */
[----:B------:R0:W-:Y:S04]  /*f010*/  @!P2 LDGSTS.E.BYPASS.LTC128B.128 [R9+0x19400], desc[UR48][R6.64+0x80], !P1 ;  /* 0x194000800609afae */ /* 0x0001e8000c901d70 */
[----:B0-----:R-:W-:Y:S05]  /*f020*/  WARPSYNC.COLLECTIVE R15, `(.L_x_259) ;  /* 0x000000000f087348 */ /* 0x001fea0003c00000 */
[----:B------:R1:W2:Y:S02]  /*f030*/  SHFL.IDX P6, R14, R13, R12, R11 ;  /* 0x0000000c0d0e7389 */ /* 0x0002a400000c000b */
[----:B012---:R-:W-:Y:S01]  /*f040*/  ENDCOLLECTIVE ;  /* 0x000000000000791b */ /* 0x007fe20003800000 */
.L_x_259:
[----:B------:R-:W-:Y:S01]  /*f050*/  IMAD.MOV.U32 R4, RZ, RZ, R14 ;  /* 0x000000ffff047224 */ /* 0x000fe200078e000e */
[----:B------:R-:W-:Y:S06]  /*f060*/  BRA `(.L_x_260) ;  /* 0xffffffd800687947 */ /* 0x000fec000383ffff */
.L_x_196:
[----:B--2---:R-:W-:-:S04]  /*f070*/  IMAD.U32 R2, RZ, RZ, UR41 ;  /* 0x00000029ff027e24 */ /* 0x004fc8000f8e00ff */
[----:B------:R2:W3:Y:S03]  /*f080*/  SYNCS.PHASECHK.TRANS64.TRYWAIT P0, [R2+URZ+0x29820], R0 ;  /* 0x02982000020075a7 */ /* 0x0004e6000800017f */
[----:B---3--:R-:W-:Y:S05]  /*f090*/  @!P0 NANOSLEEP.SYNCS 0x989680 ;  /* 0x009896800000895d */ /* 0x008fea0003900000 */
[----:B------:R-:W3:Y:S02]  /*f0a0*/  @!P0 SYNCS.PHASECHK.TRANS64 P0, [R2+URZ+0x29820], R0 ;  /* 0x02982000020085a7 */ /* 0x000ee4000800007f */
[----:B---3--:R-:W-:Y:S05]  /*f0b0*/  @!P0 BRA `(.L_x_196) ;  /* 0xfffffffc00ec8947 */ /* 0x008fea000383ffff */
[----:B------:R-:W-:Y:S05]  /*f0c0*/  BRA `(.L_x_261) ;  /* 0xffffffd800ac7947 */ /* 0x000fea000383ffff */
.L_x_202:
[----:B---3--:R3:W4:Y:S02]  /*f0d0*/  SYNCS.PHASECHK.TRANS64.TRYWAIT P0, [R6+URZ+0x29880], R5 ;  /* 0x02988005060075a7 */ /* 0x008724000800017f */
[----:B----4-:R-:W-:Y:S05]  /*f0e0*/  @!P0 NANOSLEEP.SYNCS 0x989680 ;  /* 0x009896800000895d */ /* 0x010fea0003900000 */
[----:B------:R-:W4:Y:S02]  /*f0f0*/  @!P0 SYNCS.PHASECHK.TRANS64 P0, [R6+URZ+0x29880], R5 ;  /* 0x02988005060085a7 */ /* 0x000f24000800007f */
[----:B----4-:R-:W-:Y:S05]  /*f100*/  @!P0 BRA `(.L_x_202) ;  /* 0xfffffffc00f08947 */ /* 0x010fea000383ffff */
[----:B------:R-:W-:Y:S05]  /*f110*/  BRA `(.L_x_262) ;  /* 0xffffffdc00487947 */ /* 0x000fea000383ffff */
.L_x_208:
[----:B-1----:R1:W4:Y:S02]  /*f120*/  SYNCS.PHASECHK.TRANS64.TRYWAIT P0, [R6+URZ+0x29840], R5 ;  /* 0x02984005060075a7 */ /* 0x002324000800017f */
[----:B----4-:R-:W-:Y:S05]  /*f130*/  @!P0 NANOSLEEP.SYNCS 0x989680 ;  /* 0x009896800000895d */ /* 0x010fea0003900000 */
[----:B------:R-:W4:Y:S02]  /*f140*/  @!P0 SYNCS.PHASECHK.TRANS64 P0, [R6+URZ+0x29840], R5 ;  /* 0x02984005060085a7 */ /* 0x000f24000800007f */
[----:B----4-:R-:W-:Y:S05]  /*f150*/  @!P0 BRA `(.L_x_208) ;  /* 0xfffffffc00f08947 */ /* 0x010fea000383ffff */
[----:B------:R-:W-:Y:S05]  /*f160*/  BRA `(.L_x_263) ;  /* 0xffffffdc00f47947 */ /* 0x000fea000383ffff */
.L_x_217:
[----:B---3--:R3:W4:Y:S02]  /*f170*/  SYNCS.PHASECHK.TRANS64.TRYWAIT P2, [R18+URZ+0x29870], R4 ;  /* 0x02987004120075a7 */ /* 0x008724000804017f */
[----:B----4-:R-:W-:Y:S05]  /*f180*/  @!P2 NANOSLEEP.SYNCS 0x989680 ;  /* 0x009896800000a95d */ /* 0x010fea0003900000 */
[----:B------:R-:W4:Y:S02]  /*f190*/  @!P2 SYNCS.PHASECHK.TRANS64 P2, [R18+URZ+0x29870], R4 ;  /* 0x029870041200a5a7 */ /* 0x000f24000804007f */
[----:B----4-:R-:W-:Y:S05]  /*f1a0*/  @!P2 BRA `(.L_x_217) ;  /* 0xfffffffc00f0a947 */ /* 0x010fea000383ffff */
[----:B------:R-:W-:Y:S05]  /*f1b0*/  BRA `(.L_x_264) ;  /* 0xffffffe400287947 */ /* 0x000fea000383ffff */
.L_x_219:
[----:B----4-:R4:W0:Y:S02]  /*f1c0*/  SYNCS.PHASECHK.TRANS64.TRYWAIT P2, [R18+URZ+0x29860], R0 ;  /* 0x02986000120075a7 */ /* 0x010824000804017f */
[----:B0-----:R-:W-:Y:S05]  /*f1d0*/  @!P2 NANOSLEEP.SYNCS 0x989680 ;  /* 0x009896800000a95d */ /* 0x001fea0003900000 */
[----:B------:R-:W0:Y:S02]  /*f1e0*/  @!P2 SYNCS.PHASECHK.TRANS64 P2, [R18+URZ+0x29860], R0 ;  /* 0x029860001200a5a7 */ /* 0x000e24000804007f */
[----:B0-----:R-:W-:Y:S05]  /*f1f0*/  @!P2 BRA `(.L_x_219) ;  /* 0xfffffffc00f0a947 */ /* 0x001fea000383ffff */
[----:B------:R-:W-:Y:S05]  /*f200*/  BRA `(.L_x_265) ;  /* 0xffffffe400307947 */ /* 0x000fea000383ffff */
.L_x_225:
[----:B--2---:R2:W3:Y:S02]  /*f210*/  SYNCS.PHASECHK.TRANS64.TRYWAIT P2, [R16+URZ+0x29870], R3 ;  /* 0x02987003100075a7 */ /* 0x0044e4000804017f */
[----:B---3--:R-:W-:Y:S05]  /*f220*/  @!P2 NANOSLEEP.SYNCS 0x989680 ;  /* 0x009896800000a95d */ /* 0x008fea0003900000 */
[----:B------:R-:W3:Y:S02]  /*f230*/  @!P2 SYNCS.PHASECHK.TRANS64 P2, [R16+URZ+0x29870], R3 ;  /* 0x029870031000a5a7 */ /* 0x000ee4000804007f */
[----:B---3--:R-:W-:Y:S05]  /*f240*/  @!P2 BRA `(.L_x_225) ;  /* 0xfffffffc00f0a947 */ /* 0x008fea000383ffff */
[----:B------:R-:W-:Y:S05]  /*f250*/  BRA `(.L_x_266) ;  /* 0xffffffe800c47947 */ /* 0x000fea000383ffff */
.L_x_227:
[----:B--2---:R2:W3:Y:S02]  /*f260*/  SYNCS.PHASECHK.TRANS64.TRYWAIT P2, [R16+URZ+0x29860], R3 ;  /* 0x02986003100075a7 */ /* 0x0044e4000804017f */
[----:B---3--:R-:W-:Y:S05]  /*f270*/  @!P2 NANOSLEEP.SYNCS 0x989680 ;  /* 0x009896800000a95d */ /* 0x008fea0003900000 */
[----:B------:R-:W3:Y:S02]  /*f280*/  @!P2 SYNCS.PHASECHK.TRANS64 P2, [R16+URZ+0x29860], R3 ;  /* 0x029860031000a5a7 */ /* 0x000ee4000804007f */
[----:B---3--:R-:W-:Y:S05]  /*f290*/  @!P2 BRA `(.L_x_227) ;  /* 0xfffffffc00f0a947 */ /* 0x008fea000383ffff */
[----:B------:R-:W-:Y:S05]  /*f2a0*/  BRA `(.L_x_267) ;  /* 0xffffffe800cc7947 */ /* 0x000fea000383ffff */
.L_x_231:
[----:B---3--:R3:W4:Y:S02]  /*f2b0*/  SYNCS.PHASECHK.TRANS64.TRYWAIT P0, [R8+URZ+0x29820], R0 ;  /* 0x02982000080075a7 */ /* 0x008724000800017f */
[----:B----4-:R-:W-:Y:S05]  /*f2c0*/  @!P0 NANOSLEEP.SYNCS 0x989680 ;  /* 0x009896800000895d */ /* 0x010fea0003900000 */
[----:B------:R-:W4:Y:S02]  /*f2d0*/  @!P0 SYNCS.PHASECHK.TRANS64 P0, [R8+URZ+0x29820], R0 ;  /* 0x02982000080085a7 */ /* 0x000f24000800007f */
[----:B----4-:R-:W-:Y:S05]  /*f2e0*/  @!P0 BRA `(.L_x_231) ;  /* 0xfffffffc00f08947 */ /* 0x010fea000383ffff */
[----:B------:R-:W-:Y:S05]  /*f2f0*/  BRA `(.L_x_268) ;  /* 0xfffffff0006c7947 */ /* 0x000fea000383ffff */
.L_x_235:
[----:B--2---:R2:W3:Y:S02]  /*f300*/  SYNCS.PHASECHK.TRANS64.TRYWAIT P1, [R5+URZ], R4 ;  /* 0x00000004050075a7 */ /* 0x0044e4000802017f */
[----:B---3--:R-:W-:Y:S05]  /*f310*/  @!P1 NANOSLEEP.SYNCS 0x989680 ;  /* 0x009896800000995d */ /* 0x008fea0003900000 */
[----:B------:R-:W3:Y:S02]  /*f320*/  @!P1 SYNCS.PHASECHK.TRANS64 P1, [R5+URZ], R4 ;  /* 0x00000004050095a7 */ /* 0x000ee4000802007f */
[----:B---3--:R-:W-:Y:S05]  /*f330*/  @!P1 BRA `(.L_x_235) ;  /* 0xfffffffc00f09947 */ /* 0x008fea000383ffff */
[----:B------:R-:W-:Y:S05]  /*f340*/  BRA `(.L_x_269) ;  /* 0xfffffff000c47947 */ /* 0x000fea000383ffff */
.L_x_236:
[----:B---3--:R3:W4:Y:S02]  /*f350*/  SYNCS.PHASECHK.TRANS64.TRYWAIT P1, [R7+URZ], R0 ;  /* 0x00000000070075a7 */ /* 0x008724000802017f */
[----:B----4-:R-:W-:Y:S05]  /*f360*/  @!P1 NANOSLEEP.SYNCS 0x989680 ;  /* 0x009896800000995d */ /* 0x010fea0003900000 */
[----:B------:R-:W4:Y:S02]  /*f370*/  @!P1 SYNCS.PHASECHK.TRANS64 P1, [R7+URZ], R0 ;  /* 0x00000000070095a7 */ /* 0x000f24000802007f */
[----:B----4-:R-:W-:Y:S05]  /*f380*/  @!P1 BRA `(.L_x_236) ;  /* 0xfffffffc00f09947 */ /* 0x010fea000383ffff */
[----:B------:R-:W-:Y:S05]  /*f390*/  BRA `(.L_x_270) ;  /* 0xfffffff000b87947 */ /* 0x000fea000383ffff */
.L_x_238:
[----:B----4-:R4:W0:Y:S02]  /*f3a0*/  SYNCS.PHASECHK.TRANS64.TRYWAIT P1, [R17+URZ+0x29860], R4 ;  /* 0x02986004110075a7 */ /* 0x010824000802017f */
[----:B0-----:R-:W-:Y:S05]  /*f3b0*/  @!P1 NANOSLEEP.SYNCS 0x989680 ;  /* 0x009896800000995d */ /* 0x001fea0003900000 */
[----:B------:R-:W0:Y:S02]  /*f3c0*/  @!P1 SYNCS.PHASECHK.TRANS64 P1, [R17+URZ+0x29860], R4 ;  /* 0x02986004110095a7 */ /* 0x000e24000802007f */
[----:B0-----:R-:W-:Y:S05]  /*f3d0*/  @!P1 BRA `(.L_x_238) ;  /* 0xfffffffc00f09947 */ /* 0x001fea000383ffff */
[----:B------:R-:W-:Y:S05]  /*f3e0*/  BRA `(.L_x_271) ;  /* 0xfffffff000b87947 */ /* 0x000fea000383ffff */
.L_x_240:
[----:B------:R0:W0:Y:S02]  /*f3f0*/  SYNCS.PHASECHK.TRANS64.TRYWAIT P1, [R3+URZ+0x29860], R0 ;  /* 0x02986000030075a7 */ /* 0x000024000802017f */
[----:B0-----:R-:W-:Y:S05]  /*f400*/  @!P1 NANOSLEEP.SYNCS 0x989680 ;  /* 0x009896800000995d */ /* 0x001fea0003900000 */
[----:B------:R-:W0:Y:S02]  /*f410*/  @!P1 SYNCS.PHASECHK.TRANS64 P1, [R3+URZ+0x29860], R0 ;  /* 0x02986000030095a7 */ /* 0x000e24000802007f */
[----:B0-----:R-:W-:Y:S05]  /*f420*/  @!P1 BRA `(.L_x_240) ;  /* 0xfffffffc00f09947 */ /* 0x001fea000383ffff */
[----:B------:R-:W-:Y:S05]  /*f430*/  BRA `(.L_x_272) ;  /* 0xfffffff000b87947 */ /* 0x000fea000383ffff */
.L_x_242:
[----:B------:R0:W0:Y:S02]  /*f440*/  SYNCS.PHASECHK.TRANS64.TRYWAIT P0, [R17+URZ+0x29880], R4 ;  /* 0x02988004110075a7 */ /* 0x000024000800017f */
[----:B0-----:R-:W-:Y:S05]  /*f450*/  @!P0 NANOSLEEP.SYNCS 0x989680 ;  /* 0x009896800000895d */ /* 0x001fea0003900000 */
[----:B------:R-:W0:Y:S02]  /*f460*/  @!P0 SYNCS.PHASECHK.TRANS64 P0, [R17+URZ+0x29880], R4 ;  /* 0x02988004110085a7 */ /* 0x000e24000800007f */
[----:B0-----:R-:W-:Y:S05]  /*f470*/  @!P0 BRA `(.L_x_242) ;  /* 0xfffffffc00f08947 */ /* 0x001fea000383ffff */
[----:B------:R-:W-:Y:S05]  /*f480*/  BRA `(.L_x_243) ;  /* 0xfffffff000b47947 */ /* 0x000fea000383ffff */
.L_x_273:
        /* <DEDUP_REMOVED lines=15> */
.L_x_2806:


//--------------------- .text._ZN7cutlass13device_kernelIN5flash11enable_sm90INS1_16FlashAttnFwdSm90INS1_25CollectiveMainloopFwdSm90ILi2EN4cute5tupleIJNS5_1CILi1EEES8_S8_EEENS6_IJNS7_ILi128EEENS7_ILi160EEENS7_ILi192EEEEEELi128ENS_12float_e4m3_tEfNS_4arch4Sm90ELb0ELb0ELb1ELb1ELb0ELb0ELb0ELb1ELb1ELb1ELb0ELb0EEENS1_21CollectiveEpilogueFwdINS6_IJSA_SA_SB_EEES9_NS_10bfloat16_tESG_Li256ELb1ELb1ELb0ELb1EEENS1_36VarlenDynamicPersistentTileSchedulerILi128ELi160ELi256ELi128ELb0ELb1ELb1ELb0ELb1ELb1EEEEEEEEEvNT_6ParamsE --------------------------
	.section	.text._ZN7cutlass13device_kernelIN5flash11enable_sm90INS1_16FlashAttnFwdSm90INS1_25CollectiveMainloopFwdSm90ILi2EN4cute5tupleIJNS5_1CILi1EEES8_S8_EEENS6_IJNS7_ILi128EEENS7_ILi160EEENS7_ILi192EEEEEELi128ENS_12float_e4m3_tEfNS_4arch4Sm90ELb0ELb0ELb1ELb1ELb0ELb0ELb0ELb1ELb1ELb1ELb0ELb0EEENS1_21CollectiveEpilogueFwdINS6_IJSA_SA_SB_EEES9_NS_10bfloat16_tESG_Li256ELb1ELb1ELb0ELb1EEENS1_36VarlenDynamicPersistentTileSchedulerILi128ELi160ELi256ELi128ELb0ELb1ELb1ELb0ELb1ELb1EEEEEEEEEvNT_6ParamsE,"ax",@progbits
	.align	128
.text._ZN7cutlass13device_kernelIN5flash11enable_sm90INS1_16FlashAttnFwdSm90INS1_25CollectiveMainloopFwdSm90ILi2EN4cute5tupleIJNS5_1CILi1EEES8_S8_EEENS6_IJNS7_ILi128EEENS7_ILi160EEENS7_ILi192EEEEEELi128ENS_12float_e4m3_tEfNS_4arch4Sm90ELb0ELb0ELb1ELb1ELb0ELb0ELb0ELb1ELb1ELb1ELb0ELb0EEENS1_21CollectiveEpilogueFwdINS6_IJSA_SA_SB_EEES9_NS_10bfloat16_tESG_Li256ELb1ELb1ELb0ELb1EEENS1_36VarlenDynamicPersistentTileSchedulerILi128ELi160ELi256ELi128ELb0ELb1ELb1ELb0ELb1ELb1EEEEEEEEEvNT_6ParamsE:
        .type           _ZN7cutlass13device_kernelIN5flash11enable_sm90INS1_16FlashAttnFwdSm90INS1_25CollectiveMainloopFwdSm90ILi2EN4cute5tupleIJNS5_1CILi1EEES8_S8_EEENS6_IJNS7_ILi128EEENS7_ILi160EEENS7_ILi192EEEEEELi128ENS_12float_e4m3_tEfNS_4arch4Sm90ELb0ELb0ELb1ELb1ELb0ELb0ELb0ELb1ELb1ELb1ELb0ELb0EEENS1_21CollectiveEpilogueFwdINS6_IJSA_SA_SB_EEES9_NS_10bfloat16_tESG_Li256ELb1ELb1ELb0ELb1EEENS1_36VarlenDynamicPersistentTileSchedulerILi128ELi160ELi256ELi128ELb0ELb1ELb1ELb0ELb1ELb1EEEEEEEEEvNT_6ParamsE,@function
        .size           _ZN7cutlass13device_kernelIN5flash11enable_sm90INS1_16FlashAttnFwdSm90INS1_25CollectiveMainloopFwdSm90ILi2EN4cute5tupleIJNS5_1CILi1EEES8_S8_EEENS6_IJNS7_ILi128EEENS7_ILi160EEENS7_ILi192EEEEEELi128ENS_12float_e4m3_tEfNS_4arch4Sm90ELb0ELb0ELb1ELb1ELb0ELb0ELb0ELb1ELb1ELb1ELb0ELb0EEENS1_21CollectiveEpilogueFwdINS6_IJSA_SA_SB_EEES9_NS_10bfloat16_tESG_Li256ELb1ELb1ELb0ELb1EEENS1_36VarlenDynamicPersistentTileSchedulerILi128ELi160ELi256ELi128ELb0ELb1ELb1ELb0ELb1ELb1EEEEEEEEEvNT_6ParamsE,(.L_x_2807 - _ZN7cutlass13device_kernelIN5flash11enable_sm90INS1_16FlashAttnFwdSm90INS1_25CollectiveMainloopFwdSm90ILi2EN4cute5tupleIJNS5_1CILi1EEES8_S8_EEENS6_IJNS7_ILi128EEENS7_ILi160EEENS7_ILi192EEEEEELi128ENS_12float_e4m3_tEfNS_4arch4Sm90ELb0ELb0ELb1ELb1ELb0ELb0ELb0ELb1ELb1ELb1ELb0ELb0EEENS1_21CollectiveEpilogueFwdINS6_IJSA_SA_SB_EEES9_NS_10bfloat16_tESG_Li256ELb1ELb1ELb0ELb1EEENS1_36VarlenDynamicPersistentTileSchedulerILi128ELi160ELi256ELi128ELb0ELb1ELb1ELb0ELb1ELb1EEEEEEEEEvNT_6ParamsE)
        .other          _ZN7cutlass13device_kernelIN5flash11enable_sm90INS1_16FlashAttnFwdSm90INS1_25CollectiveMainloopFwdSm90ILi2EN4cute5tupleIJNS5_1CILi1EEES8_S8_EEENS6_IJNS7_ILi128EEENS7_ILi160EEENS7_ILi192EEEEEELi128ENS_12float_e4m3_tEfNS_4arch4Sm90ELb0ELb0ELb1ELb1ELb0ELb0ELb0ELb1ELb1ELb1ELb0ELb0EEENS1_21CollectiveEpilogueFwdINS6_IJSA_SA_SB_EEES9_NS_10bfloat16_tESG_Li256ELb1ELb1ELb0ELb1EEENS1_36VarlenDynamicPersistentTileSchedulerILi128ELi160ELi256ELi128ELb0ELb1ELb1ELb0ELb1ELb1EEEEEEEEEvNT_6ParamsE,@"STO_CUDA_ENTRY STV_DEFAULT"
_ZN7cutlass13device_kernelIN5flash11enable_sm90INS1_16FlashAttnFwdSm90INS1_25CollectiveMainloopFwdSm90ILi2EN4cute5tupleIJNS5_1CILi1EEES8_S8_EEENS6_IJNS7_ILi128EEENS7_ILi160EEENS7_ILi192EEEEEELi128ENS_12float_e4m3_tEfNS_4arch4Sm90ELb0ELb0ELb1ELb1ELb0ELb0ELb0ELb1ELb1ELb1ELb0ELb0EEENS1_21CollectiveEpilogueFwdINS6_IJSA_SA_SB_EEES9_NS_10bfloat16_tESG_Li256ELb1ELb1ELb0ELb1EEENS1_36VarlenDynamicPersistentTileSchedulerILi128ELi160ELi256ELi128ELb0ELb1ELb1ELb0ELb1ELb1EEEEEEEEEvNT_6ParamsE:
        /* <DEDUP_REMOVED lines=18> */
.L_x_275:
[----:B------:R-:W-:Y:S05]  /*0120*/  BSYNC B0 ;  /* 0x0000000000007941 */ /* 0x000fea0003800000 */
.L_x_274:
        /* <DEDUP_REMOVED lines=41> */
.L_x_276:
        /* <DEDUP_REMOVED lines=22> */
.L_x_277:
        /* <DEDUP_REMOVED lines=18> */
.L_x_278:
        /* <DEDUP_REMOVED lines=22> */
.L_x_279:
        /* <DEDUP_REMOVED lines=22> */
.L_x_280:
[----:B------:R-:W-:Y:S01]  /*0900*/  PLOP3.LUT P0, PT, PT, PT, UP0, 0x80, 0x0 ;  /* 0x000000000000781c */ /* 0x000fe20003f0f008 */
[----:B------:R-:W-:Y:S01]  /*0910*/  UMOV UR38, 0x1 ;  /* 0x0000000100267882 */ /* 0x000fe20000000000 */
[----:B------:R-:W-:Y:S01]  /*0920*/  NOP ;  /* 0x0000000000007918 */ /* 0x000fe20000000000 */
[----:B------:R-:W-:Y:S01]  /*0930*/  USEL UR38, UR38, 0x2, !UP0 ;  /* 0x0000000226267887 */ /* 0x000fe2000c000000 */
[----:B------:R-:W-:Y:S01]  /*0940*/  ULDC.64 UR48, c[0x0][0x208] ;  /* 0x0000820000307ab9 */ /* 0x000fe20000000a00 */
[----:B012-4-:R-:W-:Y:S08]  /*0950*/  BAR.SYNC.DEFER_BLOCKING 0x0 ;  /* 0x0000000000007b1d */ /* 0x017ff00000010000 */
[----:B------:R-:W-:Y:S05]  /*0960*/  @!P0 BRA `(.L_x_281) ;  /* 0x000000b400f88947 */ /* 0x000fea0003800000 */
.L_x_282:
[----:B------:R-:W-:-:S08]  /*0970*/  NOP ;  /* 0x0000000000007918 */ /* 0x000fd00000000000 */
[----:B------:R-:W0:Y:S02]  /*0980*/  USETMAXREG.TRY_ALLOC.CTAPOOL UP0, 0xf0 ;  /* 0x000000f0000079c8 */ /* 0x000e240008000600 */
[----:B0-----:R-:W-:-:S13]  /*0990*/  PLOP3.LUT P0, PT, PT, PT, UP0, 0x80, 0x0 ;  /* 0x000000000000781c */ /* 0x001fda0003f0f008 */
[----:B------:R-:W-:Y:S05]  /*09a0*/  @!P0 BRA `(.L_x_282) ;  /* 0xfffffffc00f08947 */ /* 0x000fea000383ffff */
[----:B------:R-:W0:Y:S01]  /*09b0*/  S2R R2, SR_TID.X ;  /* 0x0000000000027919 */ /* 0x000e220000002100 */
[----:B------:R-:W1:Y:S01]  /*09c0*/  S2UR UR5, SR_CgaCtaId ;  /* 0x00000000000579c3 */ /* 0x000e620000008800 */
[----:B------:R-:W-:-:S07]  /*09d0*/  UMOV UR4, 0x400 ;  /* 0x0000040000047882 */ /* 0x000fce0000000000 */
[----:B------:R-:W-:Y:S06]  /*09e0*/  BAR.ARV 0x8, 0x180 ;  /* 0x0206000000007b1d */ /* 0x000fec0000002000 */
[----:B-1----:R-:W-:Y:S01]  /*09f0*/  ULEA UR4, UR5, UR4, 0x18 ;  /* 0x0000000405047291 */ /* 0x002fe2000f8ec03f */
[----:B0-----:R-:W-:-:S04]  /*0a00*/  LOP3.LUT R0, R2, 0xffffff80, RZ, 0xc0, !PT ;  /* 0xffffff8002007812 */ /* 0x001fc800078ec0ff */
[----:B------:R-:W-:-:S13]  /*0a10*/  ISETP.NE.AND P0, PT, R0, 0x80, PT ;  /* 0x000000800000780c */ /* 0x000fda0003f05270 */
[----:B------:R-:W-:Y:S08]  /*0a20*/  @!P0 BAR.ARV 0x9, 0x100 ;  /* 0x0244000000008b1d */ /* 0x000ff00000002000 */
[----:B------:R-:W-:Y:S06]  /*0a30*/  BAR.SYNC.DEFER_BLOCKING 0x5, 0x180 ;  /* 0x0146000000007b1d */ /* 0x000fec0000010000 */
[----:B------:R-:W0:Y:S01]  /*0a40*/  LDS.128 R48, [UR4+0x298d0] ;  /* 0x0298d004ff307984 */ /* 0x000e220008000c00 */
[----:B------:R-:W-:Y:S01]  /*0a50*/  ULDC UR4, c[0x0][0xc3c] ;  /* 0x00030f0000047ab9 */ /* 0x000fe20000000800 */
[----:B------:R-:W-:Y:S06]  /*0a60*/  BAR.ARV 0x4, 0x180 ;  /* 0x0106000000007b1d */ /* 0x000fec0000002000 */
[----:B0-----:R-:W-:-:S13]  /*0a70*/  ISETP.GE.AND P0, PT, R51, UR4, PT ;  /* 0x0000000433007c0c */ /* 0x001fda000bf06270 */
[----:B------:R-:W-:Y:S05]  /*0a80*/  @P0 EXIT ;  /* 0x000000000000094d */ /* 0x000fea0003800000 */
[----:B------:R-:W-:Y:S01]  /*0a90*/  VIADD R194, R2, 0xffffff80 ;  /* 0xffffff8002c27836 */ /* 0x000fe20000000000 */
[----:B------:R-:W-:Y:S01]  /*0aa0*/  R2UR UR5, R49 ;  /* 0x00000000310572ca */ /* 0x000fe200000e0000 */
[----:B------:R-:W-:Y:S01]  /*0ab0*/  IMAD.MOV.U32 R169, RZ, RZ, -0x2 ;  /* 0xfffffffeffa97424 */ /* 0x000fe200078e00ff */
[----:B------:R-:W-:Y:S01]  /*0ac0*/  R2UR UR45, R50 ;  /* 0x00000000322d72ca */ /* 0x000fe200000e0000 */
[----:B------:R-:W-:Y:S01]  /*0ad0*/  ULOP3.LUT UR44, UR38, 0x1, URZ, 0xfc, !UPT ;  /* 0x00000001262c7892 */ /* 0x000fe2000f8efc3f */
[----:B------:R-:W-:Y:S01]  /*0ae0*/  SHF.R.S32.HI R3, RZ, 0x1f, R194 ;  /* 0x0000001fff037819 */ /* 0x000fe200000114c2 */
[----:B------:R-:W-:Y:S01]  /*0af0*/  UMOV UR43, URZ ;  /* 0x0000003f002b7c82 */ /* 0x000fe20008000000 */
[----:B------:R-:W-:Y:S01]  /*0b00*/  UMOV UR42, URZ ;  /* 0x0000003f002a7c82 */ /* 0x000fe20008000000 */
[----:B------:R-:W-:Y:S01]  /*0b10*/  UMOV UR51, URZ ;  /* 0x0000003f00337c82 */ /* 0x000fe20008000000 */
[CC--:B------:R-:W-:Y:S02]  /*0b20*/  LEA.HI R2, R3.reuse, R194.reuse, RZ, 0x4 ;  /* 0x000000c203027211 */ /* 0x0c0fe400078f20ff */
[----:B------:R-:W-:-:S02]  /*0b30*/  LEA.HI R4, R3, R194, RZ, 0x5 ;  /* 0x000000c203047211 */ /* 0x000fc400078f28ff */
[----:B------:R-:W-:Y:S02]  /*0b40*/  LEA.HI R0, R3, R194, RZ, 0x7 ;  /* 0x000000c203007211 */ /* 0x000fe400078f38ff */
[----:B------:R-:W-:Y:S01]  /*0b50*/  SHF.R.S32.HI R7, RZ, 0x4, R2 ;  /* 0x00000004ff077819 */ /* 0x000fe20000011402 */
[----:B------:R-:W-:Y:S01]  /*0b60*/  IMAD.SHL.U32 R4, R4, 0x20, RZ ;  /* 0x0000002004047824 */ /* 0x000fe200078e00ff */
[----:B------:R-:W-:Y:S02]  /*0b70*/  LOP3.LUT R5, R2, 0x3fffff0, RZ, 0xc0, !PT ;  /* 0x03fffff002057812 */ /* 0x000fe400078ec0ff */
[----:B------:R-:W-:Y:S02]  /*0b80*/  LOP3.LUT R19, R0, 0xffffff80, RZ, 0xc0, !PT ;  /* 0xffffff8000137812 */ /* 0x000fe400078ec0ff */
[----:B------:R-:W-:Y:S01]  /*0b90*/  LEA.HI R2, R2, R7, RZ, 0x1 ;  /* 0x0000000702027211 */ /* 0x000fe200078f08ff */
[----:B------:R-:W-:Y:S01]  /*0ba0*/  IMAD.IADD R5, R194, 0x1, -R5 ;  /* 0x00000001c2057824 */ /* 0x000fe200078e0a05 */
[----:B------:R-:W-:Y:S01]  /*0bb0*/  LOP3.LUT R4, R4, 0xfffffc00, RZ, 0xc0, !PT ;  /* 0xfffffc0004047812 */ /* 0x000fe200078ec0ff */
[----:B------:R-:W-:Y:S01]  /*0bc0*/  IMAD.IADD R19, R194, 0x1, -R19 ;  /* 0x00000001c2137824 */ /* 0x000fe200078e0a13 */
[----:B------:R-:W-:-:S02]  /*0bd0*/  LOP3.LUT R2, R2, 0x1ffffffe, RZ, 0xc0, !PT ;  /* 0x1ffffffe02027812 */ /* 0x000fc400078ec0ff */
[----:B------:R-:W-:Y:S01]  /*0be0*/  SHF.R.S32.HI R23, RZ, 0x7, R0 ;  /* 0x00000007ff177819 */ /* 0x000fe20000011400 */
[----:B------:R-:W-:Y:S01]  /*0bf0*/  IMAD R5, R5, 0x40, R4 ;  /* 0x0000004005057824 */ /* 0x000fe200078e0204 */
[----:B------:R-:W-:Y:S01]  /*0c00*/  SHF.R.S32.HI R6, RZ, 0x1f, R19 ;  /* 0x0000001fff067819 */ /* 0x000fe20000011413 */
[----:B------:R-:W-:Y:S01]  /*0c10*/  IMAD.IADD R2, R7, 0x1, -R2 ;  /* 0x0000000107027824 */ /* 0x000fe200078e0a02 */
[----:B------:R-:W-:Y:S02]  /*0c20*/  LEA.HI R4, R3, R194, RZ, 0x2 ;  /* 0x000000c203047211 */ /* 0x000fe400078f10ff */
[----:B------:R-:W-:Y:S01]  /*0c30*/  LEA.HI R8, R6, R19, RZ, 0x2 ;  /* 0x0000001306087211 */ /* 0x000fe200078f10ff */
[----:B------:R-:W-:Y:S01]  /*0c40*/  IMAD R171, R2, 0x8, R5 ;  /* 0x0000000802ab7824 */ /* 0x000fe200078e0205 */
[----:B------:R-:W-:Y:S02]  /*0c50*/  LOP3.LUT R5, R4, 0xfffffffc, RZ, 0xc0, !PT ;  /* 0xfffffffc04057812 */ /* 0x000fe400078ec0ff */
[----:B------:R-:W-:-:S02]  /*0c60*/  SHF.R.S32.HI R9, RZ, 0x2, R8 ;  /* 0x00000002ff097819 */ /* 0x000fc40000011408 */
[----:B------:R-:W-:Y:S01]  /*0c70*/  SHF.R.S32.HI R10, RZ, 0x1f, R8 ;  /* 0x0000001fff0a7819 */ /* 0x000fe20000011408 */
[----:B------:R-:W-:Y:S01]  /*0c80*/  IMAD.IADD R5, R194, 0x1, -R5 ;  /* 0x00000001c2057824 */ /* 0x000fe200078e0a05 */
[----:B------:R-:W-:Y:S02]  /*0c90*/  LEA.HI R3, R3, R194, RZ, 0x3 ;  /* 0x000000c203037211 */ /* 0x000fe400078f18ff */
[----:B------:R-:W-:Y:S02]  /*0ca0*/  LEA.HI R10, R10, R9, RZ, 0x3 ;  /* 0x000000090a0a7211 */ /* 0x000fe400078f18ff */
[----:B------:R-:W-:Y:S02]  /*0cb0*/  LEA.HI R2, R5, R5, RZ, 0x1 ;  /* 0x0000000505027211 */ /* 0x000fe400078f08ff */
[----:B------:R-:W-:Y:S02]  /*0cc0*/  LOP3.LUT R17, R3, 0xfffffff8, RZ, 0xc0, !PT ;  /* 0xfffffff803117812 */ /* 0x000fe400078ec0ff */
[----:B------:R-:W-:-:S02]  /*0cd0*/  LOP3.LUT R10, R10, 0xfffffff8, RZ, 0xc0, !PT ;  /* 0xfffffff80a0a7812 */ /* 0x000fc400078ec0ff */
[----:B------:R-:W-:Y:S01]  /*0ce0*/  LEA.HI R6, R6, R19, RZ, 0x5 ;  /* 0x0000001306067211 */ /* 0x000fe200078f28ff */
[----:B------:R-:W-:Y:S01]  /*0cf0*/  IMAD.IADD R17, R194, 0x1, -R17 ;  /* 0x00000001c2117824 */ /* 0x000fe200078e0a11 */
[----:B------:R-:W-:Y:S01]  /*0d00*/  LEA.HI R0, R0, R23, RZ, 0x1 ;  /* 0x0000001700007211 */ /* 0x000fe200078f08ff */
[----:B------:R-:W-:Y:S01]  /*0d10*/  IMAD.IADD R9, R9, 0x1, -R10 ;  /* 0x0000000109097824 */ /* 0x000fe200078e0a0a */
[----:B------:R-:W-:Y:S02]  /*0d20*/  LOP3.LUT R2, R2, 0x1ffffffe, RZ, 0xc0, !PT ;  /* 0x1ffffffe02027812 */ /* 0x000fe400078ec0ff */
[----:B------:R-:W-:Y:S02]  /*0d30*/  SHF.R.S32.HI R6, RZ, 0x5, R6 ;  /* 0x00000005ff067819 */ /* 0x000fe40000011406 */
[----:B------:R-:W-:Y:S01]  /*0d40*/  LOP3.LUT R0, R0, 0x3fffffe, RZ, 0xc0, !PT ;  /* 0x03fffffe00007812 */ /* 0x000fe200078ec0ff */
[----:B------:R-:W-:Y:S01]  /*0d50*/  IMAD.IADD R5, R5, 0x1, -R2 ;  /* 0x0000000105057824 */ /* 0x000fe200078e0a02 */
[----:B------:R-:W-:Y:S01]  /*0d60*/  LOP3.LUT R8, R8, 0x7ffffffc, RZ, 0xc0, !PT ;  /* 0x7ffffffc08087812 */ /* 0x000fe200078ec0ff */
[----:B------:R-:W-:Y:S01]  /*0d70*/  IMAD.SHL.U32 R2, R17, 0x8, RZ ;  /* 0x0000000811027824 */ /* 0x000fe200078e00ff */
[----:B------:R-:W-:Y:S01]  /*0d80*/  SHF.R.S32.HI R18, RZ, 0x3, R3 ;  /* 0x00000003ff127819 */ /* 0x000fe20000011403 */
[----:B------:R-:W-:-:S02]  /*0d90*/  IMAD R9, R6, 0x10, R9 ;  /* 0x0000001006097824 */ /* 0x000fc400078e0209 */
[----:B------:R-:W-:Y:S01]  /*0da0*/  IMAD.IADD R0, R23, 0x1, -R0 ;  /* 0x0000000117007824 */ /* 0x000fe200078e0a00 */
[----:B------:R-:W-:Y:S01]  /*0db0*/  SHF.R.S32.HI R193, RZ, 0x1f, R2 ;  /* 0x0000001fffc17819 */ /* 0x000fe20000011402 */
[----:B------:R-:W-:Y:S02]  /*0dc0*/  VIADD R16, R2, 0x40 ;  /* 0x0000004002107836 */ /* 0x000fe40000000000 */
[----:B------:R-:W-:Y:S02]  /*0dd0*/  IMAD.IADD R8, R19, 0x1, -R8 ;  /* 0x0000000113087824 */ /* 0x000fe400078e0a08 */
[----:B------:R-:W-:Y:S01]  /*0de0*/  IMAD R168, R0, 0x40, R9 ;  /* 0x0000004000a87824 */ /* 0x000fe200078e0209 */
[----:B------:R-:W-:Y:S01]  /*0df0*/  SHF.R.S32.HI R192, RZ, 0x1f, R16 ;  /* 0x0000001fffc07819 */ /* 0x000fe20000011410 */
[----:B------:R-:W-:Y:S02]  /*0e00*/  IMAD R169, R8, R169, 0xa0 ;  /* 0x000000a008a97424 */ /* 0x000fe400078e02a9 */
[----:B------:R-:W-:-:S07]  /*0e10*/  IMAD R170, R5, 0x8, R168 ;  /* 0x0000000805aa7824 */ /* 0x000fce00078e02a8 */
.L_x_326:
[----:B012-4-:R-:W0:Y:S01]  /*0e20*/  LDC.64 R4, c[0x0][0xc88] ;  /* 0x00032200ff047b82 */ /* 0x017e220000000a00 */
[----:B------:R-:W-:Y:S01]  /*0e30*/  ULDC.64 UR6, c[0x0][0xa28] ;  /* 0x00028a0000067ab9 */ /* 0x000fe20000000a00 */
[----:B------:R-:W-:Y:S01]  /*0e40*/  ULDC.64 UR8, c[0x0][0xa20] ;  /* 0x0002880000087ab9 */ /* 0x000fe20000000a00 */
[----:B------:R-:W-:Y:S01]  /*0e50*/  ULDC UR4, c[0x0][0x424] ;  /* 0x0001090000047ab9 */ /* 0x000fe20000000800 */
[----:B0-----:R-:W-:-:S06]  /*0e60*/  IMAD.WIDE R4, R51, 0x4, R4 ;  /* 0x0000000433047825 */ /* 0x001fcc00078e0204 */
[----:B------:R-:W2:Y:S01]  /*0e70*/  LDG.E R4, desc[UR48][R4.64] ;  /* 0x0000003004047981 */ /* 0x000ea2000c1e1900 */
[----:B------:R-:W-:Y:S02]  /*0e80*/  UISETP.NE.U32.AND UP0, UPT, UR6, URZ, UPT ;  /* 0x0000003f0600728c */ /* 0x000fe4000bf05070 */
[----:B------:R-:W-:Y:S02]  /*0e90*/  UISETP.NE.U32.AND UP1, UPT, UR8, URZ, UPT ;  /* 0x0000003f0800728c */ /* 0x000fe4000bf25070 */
[----:B------:R-:W-:Y:S02]  /*0ea0*/  UISETP.NE.AND.EX UP0, UPT, UR7, URZ, UPT, UP0 ;  /* 0x0000003f0700728c */ /* 0x000fe4000bf05300 */
[----:B------:R-:W-:-:S04]  /*0eb0*/  UISETP.NE.AND.EX UP1, UPT, UR9, URZ, UPT, UP1 ;  /* 0x0000003f0900728c */ /* 0x000fc8000bf25310 */
[----:B------:R-:W-:Y:S02]  /*0ec0*/  PLOP3.LUT P0, PT, PT, PT, UP0, 0x80, 0x0 ;  /* 0x000000000000781c */ /* 0x000fe40003f0f008 */
[----:B------:R-:W-:Y:S02]  /*0ed0*/  PLOP3.LUT P1, PT, PT, PT, UP1, 0x80, 0x0 ;  /* 0x000000000000781c */ /* 0x000fe40003f2f018 */
[----:B--2---:R-:W-:-:S13]  /*0ee0*/  R2UR UR36, R4 ;  /* 0x00000000042472ca */ /* 0x004fda00000e0000 */
[----:B------:R-:W-:Y:S02]  /*0ef0*/  USHF.R.S32.HI UR37, URZ, 0x1f, UR36 ;  /* 0x0000001f3f257899 */ /* 0x000fe40008011424 */
[----:B------:R-:W-:Y:S02]  /*0f00*/  @UP0 ULEA UR6, UP2, UR36, UR6, 0x2 ;  /* 0x0000000624060291 */ /* 0x000fe4000f84103f */
[----:B------:R-:W-:Y:S02]  /*0f10*/  @UP1 ULEA UR8, UP3, UR36, UR8, 0x2 ;  /* 0x0000000824081291 */ /* 0x000fe4000f86103f */
[----:B------:R-:W-:Y:S02]  /*0f20*/  @UP0 ULEA.HI.X UR7, UR36, UR7, UR37, 0x2, UP2 ;  /* 0x0000000724070291 */ /* 0x000fe400090f1425 */
[----:B------:R-:W-:Y:S01]  /*0f30*/  @UP1 ULEA.HI.X UR9, UR36, UR9, UR37, 0x2, UP3 ;  /* 0x0000000924091291 */ /* 0x000fe200098f1425 */
[----:B------:R-:W-:Y:S02]  /*0f40*/  IMAD.U32 R4, RZ, RZ, UR6 ;  /* 0x00000006ff047e24 */ /* 0x000fe4000f8e00ff */
[----:B------:R-:W-:-:S02]  /*0f50*/  IMAD.U32 R6, RZ, RZ, UR8 ;  /* 0x00000008ff067e24 */ /* 0x000fc4000f8e00ff */
[----:B------:R-:W-:Y:S01]  /*0f60*/  IMAD.U32 R5, RZ, RZ, UR7 ;  /* 0x00000007ff057e24 */ /* 0x000fe2000f8e00ff */
[----:B------:R-:W-:Y:S01]  /*0f70*/  ULDC.64 UR6, c[0x0][0x418] ;  /* 0x0001060000067ab9 */ /* 0x000fe20000000a00 */
[----:B------:R-:W-:-:S03]  /*0f80*/  IMAD.U32 R7, RZ, RZ, UR9 ;  /* 0x00000009ff077e24 */ /* 0x000fc6000f8e00ff */
[----:B------:R-:W2:Y:S04]  /*0f90*/  @P0 LDG.E R4, desc[UR48][R4.64] ;  /* 0x0000003004040981 */ /* 0x000ea8000c1e1900 */
[----:B---3--:R-:W3:Y:S01]  /*0fa0*/  @P1 LDG.E R6, desc[UR48][R6.64] ;  /* 0x0000003006061981 */ /* 0x008ee2000c1e1900 */
[----:B------:R-:W-:Y:S01]  /*0fb0*/  UISETP.NE.U32.AND UP0, UPT, UR6, URZ, UPT ;  /* 0x0000003f0600728c */ /* 0x000fe2000bf05070 */
[----:B------:R-:W-:Y:S01]  /*0fc0*/  IMAD.MOV.U32 R0, RZ, RZ, RZ ;  /* 0x000000ffff007224 */ /* 0x000fe200078e00ff */
[----:B------:R-:W-:Y:S01]  /*0fd0*/  UMOV UR50, URZ ;  /* 0x0000003f00327c82 */ /* 0x000fe20008000000 */
[----:B------:R-:W-:Y:S01]  /*0fe0*/  ULDC UR6, c[0x0][0x2f0] ;  /* 0x0000bc0000067ab9 */ /* 0x000fe20000000800 */
[----:B------:R-:W-:Y:S01]  /*0ff0*/  UISETP.NE.AND.EX UP0, UPT, UR7, URZ, UPT, UP0 ;  /* 0x0000003f0700728c */ /* 0x000fe2000bf05300 */
[----:B------:R-:W-:Y:S01]  /*1000*/  IMAD.MOV.U32 R3, RZ, RZ, RZ ;  /* 0x000000ffff037224 */ /* 0x000fe200078e00ff */
[----:B------:R-:W-:Y:S01]  /*1010*/  UMOV UR39, UR5 ;  /* 0x0000000500277c82 */ /* 0x000fe20008000000 */
[----:B------:R-:W-:Y:S01]  /*1020*/  IMAD.MOV.U32 R87, RZ, RZ, RZ ;  /* 0x000000ffff577224 */ /* 0x000fe200078e00ff */
[----:B------:R-:W-:Y:S01]  /*1030*/  USEL UR4, UR4, 0x1, UP0 ;  /* 0x0000000104047887 */ /* 0x000fe20008000000 */
[----:B-----5:R-:W-:-:S02]  /*1040*/  CS2R R8, SRZ ;  /* 0x0000000000087805 */ /* 0x020fc4000001ff00 */
[----:B------:R-:W-:Y:S02]  /*1050*/  CS2R R10, SRZ ;  /* 0x00000000000a7805 */ /* 0x000fe4000001ff00 */
[----:B------:R-:W-:Y:S01]  /*1060*/  CS2R R12, SRZ ;  /* 0x00000000000c7805 */ /* 0x000fe2000001ff00 */
[----:B------:R-:W-:Y:S01]  /*1070*/  UIMAD UR4, UR4, UR6, URZ ;  /* 0x00000006040472a4 */ /* 0x000fe2000f8e023f */
        /* <DEDUP_REMOVED lines=18> */
[----:B------:R-:W-:Y:S01]  /*11a0*/  IMAD.MOV.U32 R60, RZ, RZ, RZ ;  /* 0x000000ffff3c7224 */ /* 0x000fe200078e00ff */
[----:B------:R-:W-:Y:S01]  /*11b0*/  CS2R R92, SRZ ;  /* 0x00000000005c7805 */ /* 0x000fe2000001ff00 */
[----:B------:R-:W-:Y:S01]  /*11c0*/  IMAD.MOV.U32 R64, RZ, RZ, RZ ;  /* 0x000000ffff407224 */ /* 0x000fe200078e00ff */
[----:B--2---:R-:W-:Y:S02]  /*11d0*/  @P0 R2UR UR50, R4 ;  /* 0x00000000043202ca */ /* 0x004fe400000e0000 */
[----:B------:R-:W-:Y:S02]  /*11e0*/  PLOP3.LUT P0, PT, PT, PT, PT, 0x80, 0x0 ;  /* 0x000000000000781c */ /* 0x000fe40003f0f070 */
[----:B---3--:R-:W-:Y:S01]  /*11f0*/  @P1 R2UR UR4, R6 ;  /* 0x00000000060412ca */ /* 0x008fe200000e0000 */
[----:B------:R-:W-:-:S14]  /*1200*/  @P1 BRA `(.L_x_283) ;  /* 0x0000000000341947 */ /* 0x000fdc0003800000 */
[----:B------:R-:W-:Y:S02]  /*1210*/  ULDC.64 UR6, c[0x0][0xa08] ;  /* 0x0002820000067ab9 */ /* 0x000fe40000000a00 */
[----:B------:R-:W-:-:S04]  /*1220*/  ISETP.NE.U32.AND P1, PT, RZ, UR6, PT ;  /* 0x00000006ff007c0c */ /* 0x000fc8000bf25070 */
[----:B------:R-:W-:-:S13]  /*1230*/  ISETP.NE.AND.EX P1, PT, RZ, UR7, PT, P1 ;  /* 0x00000007ff007c0c */ /* 0x000fda000bf25310 */
[----:B------:R-:W-:Y:S05]  /*1240*/  @!P1 BRA `(.L_x_283) ;  /* 0x0000000000249947 */ /* 0x000fea0003800000 */
[----:B------:R-:W-:Y:S02]  /*1250*/  ULDC.64 UR4, c[0x0][0xa08] ;  /* 0x0002820000047ab9 */ /* 0x000fe40000000a00 */
[----:B------:R-:W-:-:S06]  /*1260*/  UIMAD.WIDE UR4, UR36, 0x4, UR4 ;  /* 0x00000004240478a5 */ /* 0x000fcc000f8e0204 */
[----:B------:R-:W-:Y:S02]  /*1270*/  IMAD.U32 R4, RZ, RZ, UR4 ;  /* 0x00000004ff047e24 */ /* 0x000fe4000f8e00ff */
[----:B------:R-:W-:-:S05]  /*1280*/  IMAD.U32 R5, RZ, RZ, UR5 ;  /* 0x00000005ff057e24 */ /* 0x000fca000f8e00ff */
[----:B------:R-:W2:Y:S04]  /*1290*/  LDG.E R7, desc[UR48][R4.64] ;  /* 0x0000003004077981 */ /* 0x000ea8000c1e1900 */
[----:B------:R-:W3:Y:S01]  /*12a0*/  LDG.E R6, desc[UR48][R4.64+0x4] ;  /* 0x0000043004067981 */ /* 0x000ee2000c1e1900 */
[----:B--2---:R-:W-:Y:S02]  /*12b0*/  R2UR UR4, R7 ;  /* 0x00000000070472ca */ /* 0x004fe400000e0000 */
[----:B---3--:R-:W-:-:S13]  /*12c0*/  R2UR UR5, R6 ;  /* 0x00000000060572ca */ /* 0x008fda00000e0000 */
[----:B------:R-:W-:-:S12]  /*12d0*/  UIADD3 UR4, -UR4, UR5, URZ ;  /* 0x0000000504047290 */ /* 0x000fd8000fffe13f */
.L_x_283:
[----:B------:R-:W-:Y:S01]  /*12e0*/  UIADD3 UR50, -UR50, UR4, URZ ;  /* 0x0000000432327290 */ /* 0x000fe2000fffe13f */
[----:B------:R-:W-:Y:S01]  /*12f0*/  IMAD.MOV.U32 R5, RZ, RZ, RZ ;  /* 0x000000ffff057224 */ /* 0x000fe200078e00ff */
[----:B------:R-:W-:Y:S01]  /*1300*/  UMOV UR40, UR45 ;  /* 0x0000002d00287c82 */ /* 0x000fe20008000000 */
[----:B------:R-:W-:Y:S01]  /*1310*/  IMAD.MOV.U32 R61, RZ, RZ, RZ ;  /* 0x000000ffff3d7224 */ /* 0x000fe200078e00ff */
[----:B------:R-:W-:Y:S01]  /*1320*/  UISETP.GE.AND UP0, UPT, UR50, 0x1, UPT ;  /* 0x000000013200788c */ /* 0x000fe2000bf06270 */
[----:B------:R-:W-:Y:S01]  /*1330*/  CS2R R68, SRZ ;  /* 0x0000000000447805 */ /* 0x000fe2000001ff00 */
[----:B------:R-:W-:Y:S01]  /*1340*/  UIADD3 UR4, UR50, 0x9f, URZ ;  /* 0x0000009f32047890 */ /* 0x000fe2000fffe03f */
[----:B------:R-:W-:Y:S01]  /*1350*/  CS2R R94, SRZ ;  /* 0x00000000005e7805 */ /* 0x000fe2000001ff00 */
[----:B------:R-:W-:Y:S01]  /*1360*/  IMAD.MOV.U32 R65, RZ, RZ, RZ ;  /* 0x000000ffff417224 */ /* 0x000fe200078e00ff */
[----:B------:R-:W-:Y:S02]  /*1370*/  CS2R R72, SRZ ;  /* 0x0000000000487805 */ /* 0x000fe4000001ff00 */
[----:B------:R-:W-:Y:S01]  /*1380*/  PLOP3.LUT P1, PT, PT, PT, UP0, 0x80, 0x0 ;  /* 0x000000000000781c */ /* 0x000fe20003f2f008 */
[----:B------:R-:W-:Y:S01]  /*1390*/  UIMAD.WIDE UR4, UR4, 0x66666667, URZ ;  /* 0x66666667040478a5 */ /* 0x000fe2000f8e023f */
[----:B------:R-:W-:Y:S01]  /*13a0*/  CS2R R96, SRZ ;  /* 0x0000000000607805 */ /* 0x000fe2000001ff00 */
[----:B------:R-:W-:Y:S01]  /*13b0*/  IMAD.MOV.U32 R76, RZ, RZ, RZ ;  /* 0x000000ffff4c7224 */ /* 0x000fe200078e00ff */
[----:B------:R-:W-:Y:S01]  /*13c0*/  CS2R R98, SRZ ;  /* 0x0000000000627805 */ /* 0x000fe2000001ff00 */
[----:B------:R-:W-:Y:S01]  /*13d0*/  USHF.R.U32.HI UR47, URZ, 0x1f, UR5 ;  /* 0x0000001f3f2f7899 */ /* 0x000fe20008011605 */
[----:B------:R-:W-:Y:S01]  /*13e0*/  IMAD.MOV.U32 R80, RZ, RZ, RZ ;  /* 0x000000ffff507224 */ /* 0x000fe200078e00ff */
[----:B------:R-:W-:-:S02]  /*13f0*/  CS2R R100, SRZ ;  /* 0x0000000000647805 */ /* 0x000fc4000001ff00 */
[----:B------:R-:W-:-:S04]  /*1400*/  ULEA.HI.SX32 UR47, UR5, UR47, 0x1a ;  /* 0x0000002f052f7291 */ /* 0x000fc8000f8fd23f */
[----:B------:R-:W-:Y:S08]  /*1410*/  @!P1 BRA `(.L_x_284) ;  /* 0x00000084003c9947 */ /* 0x000ff00003800000 */
[----:B------:R-:W0:Y:S01]  /*1420*/  SHFL.IDX PT, R0, R23, RZ, 0x1f ;  /* 0x00001fff17007589 */ /* 0x000e2200000e0000 */
[----:B------:R-:W1:Y:S01]  /*1430*/  S2UR UR6, SR_CgaCtaId ;  /* 0x00000000000679c3 */ /* 0x000e620000008800 */
[----:B------:R-:W-:Y:S01]  /*1440*/  UMOV UR5, 0x400 ;  /* 0x0000040000057882 */ /* 0x000fe20000000000 */
[----:B0-----:R-:W-:Y:S01]  /*1450*/  R2UR UR41, R0 ;  /* 0x00000000002972ca */ /* 0x001fe200000e0000 */
[----:B-1----:R-:W-:-:S04]  /*1460*/  ULEA UR5, UR6, UR5, 0x18 ;  /* 0x0000000506057291 */ /* 0x002fc8000f8ec03f */
[----:B------:R-:W-:-:S04]  /*1470*/  UIADD3 UR5, UR5, 0x14400, URZ ;  /* 0x0001440005057890 */ /* 0x000fc8000fffe03f */
[----:B------:R-:W-:-:S04]  /*1480*/  ULOP3.LUT UP0, URZ, UR5, 0x9f, URZ, 0xc0, !UPT ;  /* 0x0000009f053f7892 */ /* 0x000fc8000f80c03f */
[----:B------:R-:W-:Y:S02]  /*1490*/  ULEA.HI UR4, UR41, UR41, URZ, 0x1 ;  /* 0x0000002929047291 */ /* 0x000fe4000f8f083f */
[----:B------:R-:W-:Y:S02]  /*14a0*/  PLOP3.LUT P0, PT, PT, PT, UP0, 0x80, 0x0 ;  /* 0x000000000000781c */ /* 0x000fe40003f0f008 */
[----:B------:R-:W-:-:S04]  /*14b0*/  ULOP3.LUT UR4, UR4, 0x3e, URZ, 0xc0, !UPT ;  /* 0x0000003e04047892 */ /* 0x000fc8000f8ec03f */
[----:B------:R-:W-:-:S04]  /*14c0*/  UIADD3 UR4, UR41, -UR4, URZ ;  /* 0x8000000429047290 */ /* 0x000fc8000fffe03f */
[----:B------:R-:W-:-:S04]  /*14d0*/  ULEA UR4, UR4, UR5, 0xc ;  /* 0x0000000504047291 */ /* 0x000fc8000f8e603f */
[----:B------:R-:W-:-:S04]  /*14e0*/  USHF.R.U32.HI UR4, URZ, 0x4, UR4 ;  /* 0x000000043f047899 */ /* 0x000fc80008011604 */
[----:B------:R-:W-:Y:S01]  /*14f0*/  ULOP3.LUT UR52, UR4, 0x3fff, URZ, 0xc0, !UPT ;  /* 0x00003fff04347892 */ /* 0x000fe2000f8ec03f */
[----:B------:R-:W-:Y:S11]  /*1500*/  @!P0 BRA `(.L_x_285) ;  /* 0x0000000000408947 */ /* 0x000ff60003800000 */
        /* <DEDUP_REMOVED lines=16> */
.L_x_285:
        /* <DEDUP_REMOVED lines=10> */
[----:B------:R-:W-:Y:S02]  /*16b0*/  @UP0 ULDC.64 UR16, c[0x0][0x9a8] ;  /* 0x00026a0000100ab9 */ /* 0x000fe40000000a00 */
[----:B------:R-:W-:Y:S01]  /*16c0*/  @UP1 ULDC.64 UR14, c[0x0][0x9b8] ;  /* 0x00026e00000e1ab9 */ /* 0x000fe20000000a00 */
[----:B------:R-:W-:Y:S02]  /*16d0*/  @UP0 UIMAD UR8, UR37, UR16, URZ ;  /* 0x00000010250802a4 */ /* 0x000fe4000f8e023f */
[----:B------:R-:W-:Y:S02]  /*16e0*/  @UP1 UIMAD UR10, UR37, UR14, URZ ;  /* 0x0000000e250a12a4 */ /* 0x000fe4000f8e023f */
        /* <DEDUP_REMOVED lines=26> */
[----:B------:R0:W2:Y:S04]  /*1890*/  @P0 LDG.E R5, desc[UR48][R6.64] ;  /* 0x0000003006050981 */ /* 0x0000a8000c1e1900 */
[----:B------:R-:W2:Y:S01]  /*18a0*/  @P1 LDG.E R0, desc[UR48][R8.64] ;  /* 0x0000003008001981 */ /* 0x000ea2000c1e1900 */
[----:B------:R-:W1:Y:S01]  /*18b0*/  S2UR UR5, SR_CgaCtaId ;  /* 0x00000000000579c3 */ /* 0x000e620000008800 */
[----:B------:R-:W-:Y:S01]  /*18c0*/  ULEA.HI UR4, UR43, UR43, URZ, 0x1 ;  /* 0x0000002b2b047291 */ /* 0x000fe2000f8f083f */
[----:B------:R-:W-:-:S03]  /*18d0*/  MOV R3, 0x400 ;  /* 0x0000040000037802 */ /* 0x000fc60000000f00 */
[----:B------:R-:W-:Y:S01]  /*18e0*/  ULOP3.LUT UR4, UR4, 0xfffffffe, URZ, 0xc0, !UPT ;  /* 0xfffffffe04047892 */ /* 0x000fe2000f8ec03f */
[----:B0-----:R-:W-:-:S03]  /*18f0*/  IMAD.U32 R6, RZ, RZ, UR44 ;  /* 0x0000002cff067e24 */ /* 0x001fc6000f8e00ff */
[----:B------:R-:W-:Y:S02]  /*1900*/  UIADD3 UR4, UR43, -UR4, URZ ;  /* 0x800000042b047290 */ /* 0x000fe4000fffe03f */
[----:B------:R-:W-:-:S04]  /*1910*/  ISETP.NE.AND P0, PT, R6, 0x3, PT ;  /* 0x000000030600780c */ /* 0x000fc80003f05270 */
[----:B------:R-:W-:Y:S01]  /*1920*/  IMAD.U32 R10, RZ, RZ, UR4 ;  /* 0x00000004ff0a7e24 */ /* 0x000fe2000f8e00ff */
[----:B------:R-:W-:-:S04]  /*1930*/  ULDC UR4, c[0x0][0x9d8] ;  /* 0x0002760000047ab9 */ /* 0x000fc80000000800 */
[----:B------:R-:W-:Y:S01]  /*1940*/  SHF.L.U32 R10, R10, 0x1f, RZ ;  /* 0x0000001f0a0a7819 */ /* 0x000fe200000006ff */
[----:B-1----:R-:W-:-:S05]  /*1950*/  IMAD.U32 R4, RZ, RZ, UR5 ;  /* 0x00000005ff047e24 */ /* 0x002fca000f8e00ff */
[----:B------:R-:W-:-:S04]  /*1960*/  LEA R3, R4, R3, 0x18 ;  /* 0x0000000304037211 */ /* 0x000fc800078ec0ff */
[----:B------:R-:W0:Y:S01]  /*1970*/  SYNCS.PHASECHK.TRANS64.TRYWAIT P1, [R3+URZ+0x29800], R10 ;  /* 0x0298000a030075a7 */ /* 0x000e22000802017f */
[----:B--2---:R-:W-:-:S04]  /*1980*/  FMUL.FTZ R0, R5, R0 ;  /* 0x0000000005007220 */ /* 0x004fc80000410000 */
[----:B------:R-:W-:Y:S01]  /*1990*/  FMUL.FTZ R0, R0, UR4 ;  /* 0x0000000400007c20 */ /* 0x000fe20008410000 */
[----:B0-----:R-:W-:Y:S06]  /*19a0*/  @!P1 BRA `(.L_x_286) ;  /* 0x000000f800ac9947 */ /* 0x001fec0003800000 */
.L_x_424:
[----:B------:R-:W-:Y:S05]  /*19b0*/  @!P0 BRA `(.L_x_287) ;  /* 0x0000000000048947 */ /* 0x000fea0003800000 */
[----:B------:R-:W-:Y:S01]  /*19c0*/  BPT.TRAP 0x1 ;  /* 0x000000040000795c */ /* 0x000fe20000300000 */
.L_x_287:
[----:B------:R-:W-:Y:S02]  /*19d0*/  IMAD.U32 R6, RZ, RZ, UR51 ;  /* 0x00000033ff067e24 */ /* 0x000fe4000f8e00ff */
[----:B------:R-:W-:Y:S02]  /*19e0*/  IMAD.U32 R7, RZ, RZ, UR42 ;  /* 0x0000002aff077e24 */ /* 0x000fe4000f8e00ff */
[----:B------:R-:W-:-:S03]  /*19f0*/  IMAD R5, R6, 0x8, R3 ;  /* 0x0000000806057824 */ /* 0x000fc600078e0203 */
[----:B------:R-:W-:-:S04]  /*1a00*/  SHF.L.U32 R6, R7, 0x1f, RZ ;  /* 0x0000001f07067819 */ /* 0x000fc800000006ff */
[----:B------:R1:W2:Y:S01]  /*1a10*/  SYNCS.PHASECHK.TRANS64.TRYWAIT P1, [R5+URZ+0x29830], R6 ;  /* 0x02983006050075a7 */ /* 0x0002a2000802017f */
[----:B------:R-:W-:Y:S05]  /*1a20*/  @!P0 BRA `(.L_x_288) ;  /* 0x0000000000048947 */ /* 0x000fea0003800000 */
[----:B------:R-:W-:Y:S01]  /*1a30*/  BPT.TRAP 0x1 ;  /* 0x000000040000795c */ /* 0x000fe20000300000 */
.L_x_288:
[----:B------:R-:W3:Y:S01]  /*1a40*/  S2R R7, SR_TID.X ;  /* 0x0000000000077919 */ /* 0x000ee20000002100 */
[----:B------:R-:W-:Y:S01]  /*1a50*/  IMAD.MOV.U32 R87, RZ, RZ, RZ ;  /* 0x000000ffff577224 */ /* 0x000fe200078e00ff */
[----:B---3--:R-:W-:Y:S01]  /*1a60*/  LOP3.LUT P2, RZ, R7, 0x7f, RZ, 0xc0, !PT ;  /* 0x0000007f07ff7812 */ /* 0x008fe2000784c0ff */
[----:B--2---:R-:W-:-:S12]  /*1a70*/  @P1 BRA `(.L_x_289) ;  /* 0x0000000000081947 */ /* 0x004fd80003800000 */
[----:B------:R-:W2:Y:S02]  /*1a80*/  SYNCS.PHASECHK.TRANS64.TRYWAIT P1, [R5+URZ+0x29830], R6 ;  /* 0x02983006050075a7 */ /* 0x000ea4000802017f */
[----:B--2---:R-:W-:Y:S05]  /*1a90*/  @!P1 BRA `(.L_x_290) ;  /* 0x000000f800849947 */ /* 0x004fea0003800000 */
.L_x_289:
[----:B------:R-:W-:Y:S05]  /*1aa0*/  WARPSYNC.ALL ;  /* 0x0000000000007948 */ /* 0x000fea0003800000 */
[----:B------:R-:W-:Y:S01]  /*1ab0*/  R2UR UR4, R3 ;  /* 0x00000000030472ca */ /* 0x000fe200000e0000 */
[----:B------:R-:W-:Y:S01]  /*1ac0*/  ULOP3.LUT UR28, UR52, 0x10000, URZ, 0xfc, !UPT ;  /* 0x00010000341c7892 */ /* 0x000fe2000f8efc3f */
[----:B------:R-:W-:Y:S01]  /*1ad0*/  WARPGROUP.ARRIVE ;  /* 0x00000000000079c5 */ /* 0x000fe20000000000 */
[----:B------:R-:W-:Y:S01]  /*1ae0*/  UMOV UR25, 0x80000020 ;  /* 0x8000002000197882 */ /* 0x000fe20000000000 */
[----:B------:R-:W-:Y:S01]  /*1af0*/  UMOV UR27, 0x80000020 ;  /* 0x80000020001b7882 */ /* 0x000fe20000000000 */
[----:B------:R-:W-:Y:S01]  /*1b00*/  UMOV UR5, UR25 ;  /* 0x0000001900057c82 */ /* 0x000fe20008000000 */
[----:B------:R-:W-:Y:S01]  /*1b10*/  UMOV UR7, 0x80000020 ;  /* 0x8000002000077882 */ /* 0x000fe20000000000 */
[----:B------:R-:W-:Y:S01]  /*1b20*/  UMOV UR9, UR25 ;  /* 0x0000001900097c82 */ /* 0x000fe20008000000 */
[----:B------:R-:W-:Y:S01]  /*1b30*/  UMOV UR24, UR28 ;  /* 0x0000001c00187c82 */ /* 0x000fe20008000000 */
[----:B------:R-:W-:Y:S01]  /*1b40*/  UMOV UR11, 0x80000020 ;  /* 0x80000020000b7882 */ /* 0x000fe20000000000 */
[----:B------:R-:W-:Y:S01]  /*1b50*/  UMOV UR8, UR24 ;  /* 0x0000001800087c82 */ /* 0x000fe20008000000 */
[----:B------:R-:W-:Y:S01]  /*1b60*/  UIADD3 UR12, UR28, 0x2, URZ ;  /* 0x000000021c0c7890 */ /* 0x000fe2000fffe03f */
[----:B------:R-:W-:Y:S01]  /*1b70*/  VIADD R8, R169, UR50 ;  /* 0x00000032a9087c36 */ /* 0x000fe20008000000 */
[----:B------:R-:W-:Y:S01]  /*1b80*/  UIADD3 UR4, UR4, 0x1a400, URZ ;  /* 0x0001a40004047890 */ /* 0x000fe2000fffe03f */
[----:B------:R-:W3:Y:S01]  /*1b90*/  S2R R84, SR_TID.X ;  /* 0x0000000000547919 */ /* 0x000ee20000002100 */
[----:B------:R-:W-:Y:S01]  /*1ba0*/  UMOV UR15, 0x80000020 ;  /* 0x80000020000f7882 */ /* 0x000fe20000000000 */
[----:B------:R-:W-:-:S02]  /*1bb0*/  UIADD3 UR16, UR28, 0x200, URZ ;  /* 0x000002001c107890 */ /* 0x000fc4000fffe03f */
[----:B------:R-:W-:Y:S01]  /*1bc0*/  USHF.R.U32.HI UR4, URZ, 0x4, UR4 ;  /* 0x000000043f047899 */ /* 0x000fe20008011604 */
[----:B------:R-:W-:Y:S01]  /*1bd0*/  UMOV UR19, 0x80000020 ;  /* 0x8000002000137882 */ /* 0x000fe20000000000 */
[----:B------:R-:W-:Y:S02]  /*1be0*/  UMOV UR23, 0x80000020 ;  /* 0x8000002000177882 */ /* 0x000fe40000000000 */
[----:B------:R-:W-:Y:S01]  /*1bf0*/  ULOP3.LUT UR4, UR4, 0x3fff, URZ, 0xc0, !UPT ;  /* 0x00003fff04047892 */ /* 0x000fe2000f8ec03f */
[----:B------:R-:W-:Y:S01]  /*1c00*/  UMOV UR31, 0x80000020 ;  /* 0x80000020001f7882 */ /* 0x000fe20000000000 */
[----:B------:R-:W-:Y:S02]  /*1c10*/  UISETP.GE.AND UP0, UPT, UR50, 0xa1, UPT ;  /* 0x000000a13200788c */ /* 0x000fe4000bf06270 */
[----:B------:R-:W-:-:S03]  /*1c20*/  ULOP3.LUT UR46, UR4, 0x10000, URZ, 0xfc, !UPT ;  /* 0x00010000042e7892 */ /* 0x000fc6000f8efc3f */
[----:B------:R-:W-:Y:S01]  /*1c30*/  UMOV UR4, UR24 ;  /* 0x0000001800047c82 */ /* 0x000fe20008000000 */
[----:B------:R-:W-:-:S04]  /*1c40*/  UIMAD UR32, UR51, 0x780, UR46 ;  /* 0x00000780332078a4 */ /* 0x000fc8000f8e022e */
[----:B------:R-:W-:Y:S02]  /*1c50*/  UIADD3 UR6, UR32, 0x100, URZ ;  /* 0x0000010020067890 */ /* 0x000fe4000fffe03f */
[----:B------:R-:W-:Y:S02]  /*1c60*/  UIADD3 UR10, UR32, 0x180, URZ ;  /* 0x00000180200a7890 */ /* 0x000fe4000fffe03f */
[----:B------:R-:W-:Y:S01]  /*1c70*/  UMOV UR26, UR32 ;  /* 0x00000020001a7c82 */ /* 0x000fe20008000000 */
[----:B------:R-:W-:Y:S01]  /*1c80*/  UIADD3 UR14, UR32, 0x182, URZ ;  /* 0x00000182200e7890 */ /* 0x000fe2000fffe03f */
[----:B------:R-:W-:Y:S01]  /*1c90*/  QGMMA.64x32x32.F32.E4M3.E4M3 R104, gdesc[UR24], RZ, !UPT, gsb0 ;  /* 0x00600000186879f3 */ /* 0x000fe2000c0008ff */
[----:B------:R-:W-:Y:S01]  /*1ca0*/  UIADD3 UR26, UR32, 0x80, URZ ;  /* 0x00000080201a7890 */ /* 0x000fe2000fffe03f */
[----:B------:R-:W-:Y:S01]  /*1cb0*/  UMOV UR27, 0x80000020 ;  /* 0x80000020001b7882 */ /* 0x000fe20000000000 */
[----:B------:R-:W-:Y:S02]  /*1cc0*/  UIADD3 UR18, UR32, 0x400, URZ ;  /* 0x0000040020127890 */ /* 0x000fe4000fffe03f */
[----:B------:R-:W-:-:S02]  /*1cd0*/  UIADD3 UR22, UR32, 0x402, URZ ;  /* 0x0000040220167890 */ /* 0x000fc4000fffe03f */
[----:B------:R-:W-:Y:S01]  /*1ce0*/  UIADD3 UR30, UR32, 0x680, URZ ;  /* 0x00000680201e7890 */ /* 0x000fe2000fffe03f */
        /* <DEDUP_REMOVED lines=162> */
[----:B------:R-:W4:Y:S01]  /*2710*/  MUFU.TANH R13, R114 ;  /* 0x00000072000d7308 */ /* 0x000f220000002400 */
[C---:B------:R-:W-:Y:S01]  /*2720*/  FMUL.FTZ R115, R0.reuse, R115 ;  /* 0x0000007300737220 */ /* 0x040fe20000410000 */
[C---:B------:R-:W-:Y:S01]  /*2730*/  FMUL.FTZ R118, R0.reuse, R118 ;  /* 0x0000007600767220 */ /* 0x040fe20000410000 */
[----:B------:R-:W-:-:S05]  /*2740*/  FMUL.FTZ R119, R0, R119 ;  /* 0x0000007700777220 */ /* 0x000fca0000410000 */
[----:B------:R-:W5:Y:S08]  /*2750*/  MUFU.TANH R104, R104 ;  /* 0x0000006800687308 */ /* 0x000f700000002400 */
[----:B0-----:R-:W0:Y:S08]  /*2760*/  MUFU.TANH R10, R105 ;  /* 0x00000069000a7308 */ /* 0x001e300000002400 */
[----:B------:R-:W-:Y:S08]  /*2770*/  MUFU.TANH R77, R113 ;  /* 0x00000071004d7308 */ /* 0x000ff00000002400 */
[----:B------:R-:W3:Y:S08]  /*2780*/  MUFU.TANH R108, R108 ;  /* 0x0000006c006c7308 */ /* 0x000ef00000002400 */
[----:B------:R-:W3:Y:S01]  /*2790*/  MUFU.TANH R109, R109 ;  /* 0x0000006d006d7308 */ /* 0x000ee20000002400 */
[----:B------:R-:W-:-:S02]  /*27a0*/  WARPGROUP.DEPBAR.LE gsb0, 0x0 ;  /* 0x00008000000079c5 */ /* 0x000fc40000010000 */
[----:B------:R-:W-:Y:S01]  /*27b0*/  WARPGROUP.ARRIVE ;  /* 0x00000000000079c5 */ /* 0x000fe20000000000 */
[----:B------:R-:W-:-:S04]  /*27c0*/  FMUL.FTZ R91, R0, R91 ;  /* 0x0000005b005b7220 */ /* 0x000fc80000410000 */
[----:B------:R-:W3:Y:S01]  /*27d0*/  MUFU.TANH R7, R106 ;  /* 0x0000006a00077308 */ /* 0x000ee20000002400 */
        /* <DEDUP_REMOVED lines=15> */
[----:B-12---:R-:W1:Y:S01]  /*28d0*/  MUFU.TANH R6, R107 ;  /* 0x0000006b00067308 */ /* 0x006e620000002400 */
[C---:B------:R-:W-:Y:S01]  /*28e0*/  FMUL.FTZ R98, R0.reuse, R98 ;  /* 0x0000006200627220 */ /* 0x040fe20000410000 */
[C---:B------:R-:W-:Y:S01]  /*28f0*/  FMUL.FTZ R99, R0.reuse, R99 ;  /* 0x0000006300637220 */ /* 0x040fe20000410000 */
[C---:B------:R-:W-:Y:S01]  /*2900*/  FMUL.FTZ R102, R0.reuse, R102 ;  /* 0x0000006600667220 */ /* 0x040fe20000410000 */
[----:B------:R-:W-:-:S04]  /*2910*/  FMUL.FTZ R103, R0, R103 ;  /* 0x0000006700677220 */ /* 0x000fc80000410000 */
[----:B------:R-:W2:Y:S08]  /*2920*/  MUFU.TANH R9, R110 ;  /* 0x0000006e00097308 */ /* 0x000eb00000002400 */
[----:B------:R-:W2:Y:S08]  /*2930*/  MUFU.TANH R116, R116 ;  /* 0x0000007400747308 */ /* 0x000eb00000002400 */
[----:B------:R-:W2:Y:S08]  /*2940*/  MUFU.TANH R11, R111 ;  /* 0x0000006f000b7308 */ /* 0x000eb00000002400 */
[----:B------:R-:W-:Y:S08]  /*2950*/  MUFU.TANH R117, R117 ;  /* 0x0000007500757308 */ /* 0x000ff00000002400 */
[----:B------:R-:W2:Y:S01]  /*2960*/  MUFU.TANH R85, R88 ;  /* 0x0000005800557308 */ /* 0x000ea20000002400 */
        /* <DEDUP_REMOVED lines=15> */
[----:B----4-:R-:W-:-:S02]  /*2a60*/  IMAD.U32 R57, RZ, RZ, UR47 ;  /* 0x0000002fff397e24 */ /* 0x010fc4000f8e00ff */
        /* <DEDUP_REMOVED lines=19> */
[----:B-----5:R-:W-:Y:S01]  /*2ba0*/  FSEL R65, R104, -INF , P1 ;  /* 0xff80000068417808 */ /* 0x020fe20000800000 */
[----:B------:R-:W5:Y:S01]  /*2bb0*/  MUFU.TANH R15, R115 ;  /* 0x00000073000f7308 */ /* 0x000f620000002400 */
[----:B0-----:R-:W-:Y:S02]  /*2bc0*/  FSEL R10, R10, -INF , P2 ;  /* 0xff8000000a0a7808 */ /* 0x001fe40001000000 */
[----:B------:R-:W-:Y:S02]  /*2bd0*/  ISETP.GT.AND P4, PT, R8, 0x9, PT ;  /* 0x000000090800780c */ /* 0x000fe40003f84270 */
[----:B---3--:R-:W-:-:S02]  /*2be0*/  FSEL R69, R108, -INF , P3 ;  /* 0xff8000006c457808 */ /* 0x008fc40001800000 */
[----:B----4-:R-:W-:Y:S01]  /*2bf0*/  FSEL R71, R109, -INF , P4 ;  /* 0xff8000006d477808 */ /* 0x010fe20002000000 */
[----:B------:R-:W0:Y:S01]  /*2c00*/  MUFU.TANH R83, R89 ;  /* 0x0000005900537308 */ /* 0x000e220000002400 */
[----:B------:R-:W-:Y:S02]  /*2c10*/  FSEL R7, R7, -INF , P1 ;  /* 0xff80000007077808 */ /* 0x000fe40000800000 */
[----:B------:R-:W-:Y:S02]  /*2c20*/  ISETP.GT.AND P1, PT, R8, 0x11, PT ;  /* 0x000000110800780c */ /* 0x000fe40003f24270 */
[----:B-1----:R-:W-:Y:S02]  /*2c30*/  FSEL R6, R6, -INF , P2 ;  /* 0xff80000006067808 */ /* 0x002fe40001000000 */
[----:B------:R-:W-:Y:S01]  /*2c40*/  ISETP.GT.AND P2, PT, R8, 0x18, PT ;  /* 0x000000180800780c */ /* 0x000fe20003f44270 */
[----:B------:R-:W1:Y:S01]  /*2c50*/  MUFU.TANH R21, R118 ;  /* 0x0000007600157308 */ /* 0x000e620000002400 */
[----:B------:R-:W-:-:S02]  /*2c60*/  FSEL R77, R77, -INF , P1 ;  /* 0xff8000004d4d7808 */ /* 0x000fc40000800000 */
[----:B--2---:R-:W-:Y:S02]  /*2c70*/  FSEL R9, R9, -INF , P3 ;  /* 0xff80000009097808 */ /* 0x004fe40001800000 */
[----:B------:R-:W-:Y:S02]  /*2c80*/  ISETP.GT.AND P3, PT, R8, 0x19, PT ;  /* 0x000000190800780c */ /* 0x000fe40003f64270 */
[----:B------:R-:W-:Y:S01]  /*2c90*/  FSEL R91, R116, -INF , P2 ;  /* 0xff800000745b7808 */ /* 0x000fe20001000000 */
[----:B------:R-:W-:Y:S01]  /*2ca0*/  MUFU.TANH R92, R92 ;  /* 0x0000005c005c7308 */ /* 0x000fe20000002400 */
[----:B------:R-:W-:Y:S02]  /*2cb0*/  FSEL R11, R11, -INF , P4 ;  /* 0xff8000000b0b7808 */ /* 0x000fe40002000000 */
[----:B------:R-:W-:Y:S01]  /*2cc0*/  ISETP.GT.AND P4, PT, R8, 0x20, PT ;  /* 0x000000200800780c */ /* 0x000fe20003f84270 */
[----:B------:R-:W-:Y:S02]  /*2cd0*/  WARPGROUP.DEPBAR.LE gsb0, 0x0 ;  /* 0x00008000000079c5 */ /* 0x000fe40000010000 */
[C---:B------:R-:W-:Y:S01]  /*2ce0*/  FMUL.FTZ R45, R0.reuse, R45 ;  /* 0x0000002d002d7220 */ /* 0x040fe20000410000 */
[----:B------:R-:W-:Y:S01]  /*2cf0*/  WARPGROUP.ARRIVE ;  /* 0x00000000000079c5 */ /* 0x000fe20000000000 */
[----:B------:R-:W-:Y:S01]  /*2d00*/  MUFU.TANH R119, R119 ;  /* 0x0000007700777308 */ /* 0x000fe20000002400 */
[----:B------:R-:W-:Y:S01]  /*2d10*/  FSEL R85, R85, -INF , P4 ;  /* 0xff80000055557808 */ /* 0x000fe20002000000 */
[C---:B------:R-:W-:Y:S01]  /*2d20*/  FMUL.FTZ R41, R0.reuse, R41 ;  /* 0x0000002900297220 */ /* 0x040fe20000410000 */
[----:B-----5:R-:W-:Y:S01]  /*2d30*/  FSEL R15, R15, -INF , P1 ;  /* 0xff8000000f0f7808 */ /* 0x020fe20000800000 */
[----:B------:R-:W-:Y:S01]  /*2d40*/  FMUL.FTZ R43, R0, R43 ;  /* 0x0000002b002b7220 */ /* 0x000fe20000410000 */
[----:B------:R-:W-:Y:S01]  /*2d50*/  QGMMA.64x32x32.F32.E4M3.E4M3 R24, gdesc[UR20], R24, gsb0 ;  /* 0x00600000141879f3 */ /* 0x000fe20008000818 */
[----:B------:R-:W-:Y:S01]  /*2d60*/  ISETP.GT.AND P1, PT, R8, 0x28, PT ;  /* 0x000000280800780c */ /* 0x000fe20003f24270 */
[C---:B------:R-:W-:Y:S01]  /*2d70*/  FMUL.FTZ R47, R0.reuse, R47 ;  /* 0x0000002f002f7220 */ /* 0x040fe20000410000 */
[----:B------:R2:W-:Y:S01]  /*2d80*/  MUFU.TANH R137, R45 ;  /* 0x0000002d00897308 */ /* 0x0005e20000002400 */
[----:B0-----:R-:W-:Y:S01]  /*2d90*/  FSEL R83, R83, -INF , P5 ;  /* 0xff80000053537808 */ /* 0x001fe20002800000 */
[C---:B------:R-:W-:Y:S01]  /*2da0*/  FMUL.FTZ R49, R0.reuse, R49 ;  /* 0x0000003100317220 */ /* 0x040fe20000410000 */
[----:B-1----:R-:W-:Y:S01]  /*2db0*/  FSEL R21, R21, -INF , P2 ;  /* 0xff80000015157808 */ /* 0x002fe20001000000 */
[----:B------:R-:W-:Y:S01]  /*2dc0*/  FMUL.FTZ R57, R0, R51 ;  /* 0x0000003300397220 */ /* 0x000fe20000410000 */
[----:B------:R-:W-:Y:S01]  /*2dd0*/  ISETP.GT.AND P2, PT, R8, 0x29, PT ;  /* 0x000000290800780c */ /* 0x000fe20003f44270 */
[C---:B------:R-:W-:Y:S01]  /*2de0*/  FMUL.FTZ R40, R0.reuse, R40 ;  /* 0x0000002800287220 */ /* 0x040fe20000410000 */
[----:B------:R-:W-:Y:S01]  /*2df0*/  FMUL.FTZ R44, R0, R44 ;  /* 0x0000002c002c7220 */ /* 0x000fe20000410000 */
[----:B------:R0:W1:Y:S01]  /*2e00*/  MUFU.TANH R81, R93 ;  /* 0x0000005d00517308 */ /* 0x0000620000002400 */
[----:B--2---:R-:W-:Y:S01]  /*2e10*/  FSEL R45, R12, -INF , P5 ;  /* 0xff8000000c2d7808 */ /* 0x004fe20002800000 */
[C---:B------:R-:W-:Y:S01]  /*2e20*/  FMUL.FTZ R42, R0.reuse, R42 ;  /* 0x0000002a002a7220 */ /* 0x040fe20000410000 */
[----:B------:R-:W-:Y:S01]  /*2e30*/  FMNMX.FTZ R12, R65, R10, !PT ;  /* 0x0000000a410c7209 */ /* 0x000fe20007810000 */
[----:B------:R-:W-:Y:S01]  /*2e40*/  FMUL.FTZ R48, R0, R48 ;  /* 0x0000003000307220 */ /* 0x000fe20000410000 */
[----:B------:R-:W-:Y:S01]  /*2e50*/  ISETP.GT.AND P5, PT, R8, 0x38, PT ;  /* 0x000000380800780c */ /* 0x000fe20003fa4270 */
[C---:B------:R-:W-:Y:S01]  /*2e60*/  FMUL.FTZ R46, R0.reuse, R46 ;  /* 0x0000002e002e7220 */ /* 0x040fe20000410000 */
[----:B------:R-:W-:Y:S01]  /*2e70*/  FMNMX.FTZ R82, R69, R12, !PT ;  /* 0x0000000c45527209 */ /* 0x000fe20007810000 */
[----:B------:R-:W-:Y:S01]  /*2e80*/  MUFU.TANH R90, R90 ;  /* 0x0000005a005a7308 */ /* 0x000fe20000002400 */
[----:B0-----:R-:W-:Y:S01]  /*2e90*/  FSEL R93, R117, -INF , P3 ;  /* 0xff800000755d7808 */ /* 0x001fe20001800000 */
[C---:B------:R-:W-:Y:S01]  /*2ea0*/  FMUL.FTZ R52, R0.reuse, R52 ;  /* 0x0000003400347220 */ /* 0x040fe20000410000 */
[----:B------:R-:W-:Y:S01]  /*2eb0*/  FMNMX.FTZ R82, R71, R82, !PT ;  /* 0x0000005247527209 */ /* 0x000fe20007810000 */
[C---:B------:R-:W-:Y:S01]  /*2ec0*/  FMUL.FTZ R50, R0.reuse, R50 ;  /* 0x0000003200327220 */ /* 0x040fe20000410000 */
[----:B------:R-:W-:-:S02]  /*2ed0*/  FMUL.FTZ R54, R0, R54 ;  /* 0x0000003600367220 */ /* 0x000fc40000410000 */
[----:B------:R-:W-:Y:S01]  /*2ee0*/  FMNMX.FTZ R82, R75, R82, !PT ;  /* 0x000000524b527209 */ /* 0x000fe20007810000 */
[----:B------:R-:W-:Y:S01]  /*2ef0*/  MUFU.TANH R96, R96 ;  /* 0x0000006000607308 */ /* 0x000fe20000002400 */
[----:B-1----:R-:W-:Y:S02]  /*2f00*/  FSEL R81, R81, -INF , P2 ;  /* 0xff80000051517808 */ /* 0x002fe40001000000 */
[----:B------:R-:W-:-:S04]  /*2f10*/  FMNMX.FTZ R82, R77, R82, !PT ;  /* 0x000000524d527209 */ /* 0x000fc80007810000 */
[----:B------:R-:W-:Y:S01]  /*2f20*/  FMNMX.FTZ R82, R91, R82, !PT ;  /* 0x000000525b527209 */ /* 0x000fe20007810000 */
[----:B------:R-:W-:Y:S03]  /*2f30*/  MUFU.TANH R97, R97 ;  /* 0x0000006100617308 */ /* 0x000fe60000002400 */
[----:B------:R-:W-:-:S04]  /*2f40*/  FMNMX.FTZ R82, R93, R82, !PT ;  /* 0x000000525d527209 */ /* 0x000fc80007810000 */
[----:B------:R-:W-:Y:S01]  /*2f50*/  FMNMX.FTZ R82, R85, R82, !PT ;  /* 0x0000005255527209 */ /* 0x000fe20007810000 */
[----:B------:R-:W-:Y:S03]  /*2f60*/  MUFU.TANH R94, R94 ;  /* 0x0000005e005e7308 */ /* 0x000fe60000002400 */
[----:B------:R-:W-:-:S05]  /*2f70*/  FMNMX.FTZ R82, R83, R82, !PT ;  /* 0x0000005253527209 */ /* 0x000fca0007810000 */
[----:B------:R0:W-:Y:S08]  /*2f80*/  MUFU.TANH R14, R95 ;  /* 0x0000005f000e7308 */ /* 0x0001f00000002400 */
[----:B------:R-:W1:Y:S01]  /*2f90*/  MUFU.TANH R100, R100 ;  /* 0x0000006400647308 */ /* 0x000e620000002400 */
[----:B0-----:R-:W-:Y:S01]  /*2fa0*/  FSEL R95, R92, -INF , P1 ;  /* 0xff8000005c5f7808 */ /* 0x001fe20000800000 */
[----:B------:R-:W-:-:S02]  /*2fb0*/  WARPGROUP.DEPBAR.LE gsb0, 0x0 ;  /* 0x00008000000079c5 */ /* 0x000fc40000010000 */
[C---:B------:R-:W-:Y:S01]  /*2fc0*/  FMUL.FTZ R24, R0.reuse, R24 ;  /* 0x0000001800187220 */ /* 0x040fe20000410000 */
[----:B------:R-:W-:Y:S01]  /*2fd0*/  FMNMX.FTZ R82, R95, R82, !PT ;  /* 0x000000525f527209 */ /* 0x000fe20007810000 */
[C---:B------:R-:W-:Y:S01]  /*2fe0*/  FMUL.FTZ R26, R0.reuse, R26 ;  /* 0x0000001a001a7220 */ /* 0x040fe20000410000 */
[C---:B------:R-:W-:Y:S01]  /*2ff0*/  FMUL.FTZ R28, R0.reuse, R28 ;  /* 0x0000001c001c7220 */ /* 0x040fe20000410000 */
[----:B------:R0:W-:Y:S01]  /*3000*/  MUFU.TANH R129, R41 ;  /* 0x0000002900817308 */ /* 0x0001e20000002400 */
[----:B------:R-:W-:Y:S01]  /*3010*/  FMNMX.FTZ R82, R81, R82, !PT ;  /* 0x0000005251527209 */ /* 0x000fe20007810000 */
[C---:B------:R-:W-:Y:S01]  /*3020*/  FMUL.FTZ R30, R0.reuse, R30 ;  /* 0x0000001e001e7220 */ /* 0x040fe20000410000 */
[C---:B------:R-:W-:Y:S01]  /*3030*/  FMUL.FTZ R32, R0.reuse, R32 ;  /* 0x0000002000207220 */ /* 0x040fe20000410000 */
[C---:B------:R-:W-:Y:S01]  /*3040*/  FMUL.FTZ R36, R0.reuse, R36 ;  /* 0x0000002400247220 */ /* 0x040fe20000410000 */
[C---:B------:R-:W-:Y:S01]  /*3050*/  FMUL.FTZ R34, R0.reuse, R34 ;  /* 0x0000002200227220 */ /* 0x040fe20000410000 */
[C---:B------:R-:W-:Y:S01]  /*3060*/  FMUL.FTZ R38, R0.reuse, R38 ;  /* 0x0000002600267220 */ /* 0x040fe20000410000 */
[C---:B------:R-:W-:Y:S01]  /*3070*/  FMUL.FTZ R31, R0.reuse, R31 ;  /* 0x0000001f001f7220 */ /* 0x040fe20000410000 */
[----:B------:R1:W-:Y:S01]  /*3080*/  MUFU.TANH R72, R101 ;  /* 0x0000006500487308 */ /* 0x0003e20000002400 */
[----:B0-----:R-:W-:Y:S01]  /*3090*/  FSEL R41, R119, -INF , P3 ;  /* 0xff80000077297808 */ /* 0x001fe20001800000 */
[----:B------:R-:W-:Y:S01]  /*30a0*/  FMUL.FTZ R35, R0, R35 ;  /* 0x0000002300237220 */ /* 0x000fe20000410000 */
[----:B------:R-:W-:Y:S01]  /*30b0*/  ISETP.GT.AND P3, PT, R8, 0x30, PT ;  /* 0x000000300800780c */ /* 0x000fe20003f64270 */
[----:B------:R-:W-:-:S04]  /*30c0*/  FMUL.FTZ R39, R0, R39 ;  /* 0x0000002700277220 */ /* 0x000fc80000410000 */
[----:B------:R-:W0:Y:S01]  /*30d0*/  MUFU.TANH R98, R98 ;  /* 0x0000006200627308 */ /* 0x000e220000002400 */
[----:B-1----:R-:W-:-:S07]  /*30e0*/  FSEL R101, R100, -INF , P5 ;  /* 0xff80000064657808 */ /* 0x002fce0002800000 */
[----:B------:R1:W-:Y:S08]  /*30f0*/  MUFU.TANH R105, R43 ;  /* 0x0000002b00697308 */ /* 0x0003f00000002400 */
[----:B------:R2:W-:Y:S01]  /*3100*/  MUFU.TANH R20, R99 ;  /* 0x0000006300147308 */ /* 0x0005e20000002400 */
[----:B-1----:R-:W-:Y:S02]  /*3110*/  FSEL R43, R90, -INF , P4 ;  /* 0xff8000005a2b7808 */ /* 0x002fe40002000000 */
[----:B------:R-:W-:-:S02]  /*3120*/  ISETP.GT.AND P4, PT, R8, 0x31, PT ;  /* 0x000000310800780c */ /* 0x000fc40003f84270 */
[----:B0-----:R-:W-:Y:S02]  /*3130*/  FSEL R51, R98, -INF , P3 ;  /* 0xff80000062337808 */ /* 0x001fe40001800000 */
[----:B------:R-:W-:Y:S01]  /*3140*/  FSEL R97, R97, -INF , P4 ;  /* 0xff80000061617808 */ /* 0x000fe20002000000 */
[----:B------:R-:W0:Y:S01]  /*3150*/  MUFU.TANH R56, R56 ;  /* 0x0000003800387308 */ /* 0x000e220000002400 */
[----:B--2---:R-:W-:Y:S02]  /*3160*/  FSEL R99, R96, -INF , P3 ;  /* 0xff80000060637808 */ /* 0x004fe40001800000 */
[----:B------:R-:W-:Y:S02]  /*3170*/  ISETP.GT.AND P3, PT, R8, 0x41, PT ;  /* 0x000000410800780c */ /* 0x000fe40003f64270 */
[----:B------:R-:W-:Y:S02]  /*3180*/  FMNMX.FTZ R82, R99, R82, !PT ;  /* 0x0000005263527209 */ /* 0x000fe40007810000 */
[----:B------:R-:W-:Y:S01]  /*3190*/  FSEL R113, R113, -INF , P3 ;  /* 0xff80000071717808 */ /* 0x000fe20001800000 */
[----:B------:R-:W1:Y:S01]  /*31a0*/  MUFU.TANH R102, R102 ;  /* 0x0000006600667308 */ /* 0x000e620000002400 */
[----:B------:R-:W-:-:S04]  /*31b0*/  FMNMX.FTZ R82, R97, R82, !PT ;  /* 0x0000005261527209 */ /* 0x000fc80007810000 */
[----:B------:R-:W-:-:S03]  /*31c0*/  FMNMX.FTZ R82, R101, R82, !PT ;  /* 0x0000005265527209 */ /* 0x000fc60007810000 */
[----:B------:R2:W-:Y:S08]  /*31d0*/  MUFU.TANH R115, R47 ;  /* 0x0000002f00737308 */ /* 0x0005f00000002400 */
[----:B------:R-:W3:Y:S01]  /*31e0*/  MUFU.TANH R60, R60 ;  /* 0x0000003c003c7308 */ /* 0x000ee20000002400 */
[----:B--2---:R-:W-:Y:S02]  /*31f0*/  FSEL R47, R94, -INF , P1 ;  /* 0xff8000005e2f7808 */ /* 0x004fe40000800000 */
[----:B------:R-:W-:-:S05]  /*3200*/  ISETP.GT.AND P1, PT, R8, 0x39, PT ;  /* 0x000000390800780c */ /* 0x000fca0003f24270 */
[----:B------:R2:W-:Y:S08]  /*3210*/  MUFU.TANH R73, R103 ;  /* 0x0000006700497308 */ /* 0x0005f00000002400 */
[----:B------:R4:W-:Y:S01]  /*3220*/  MUFU.TANH R141, R49 ;  /* 0x00000031008d7308 */ /* 0x0009e20000002400 */
[----:B--2---:R-:W-:-:S04]  /*3230*/  FSEL R103, R72, -INF , P1 ;  /* 0xff80000048677808 */ /* 0x004fc80000800000 */
[----:B------:R-:W-:-:S03]  /*3240*/  FMNMX.FTZ R82, R103, R82, !PT ;  /* 0x0000005267527209 */ /* 0x000fc60007810000 */
[----:B------:R-:W2:Y:S01]  /*3250*/  MUFU.TANH R76, R61 ;  /* 0x0000003d004c7308 */ /* 0x000ea20000002400 */
[----:B----4-:R-:W-:Y:S02]  /*3260*/  FSEL R49, R14, -INF , P2 ;  /* 0xff8000000e317808 */ /* 0x010fe40001000000 */
[----:B------:R-:W-:-:S04]  /*3270*/  ISETP.GT.AND P2, PT, R8, 0x40, PT ;  /* 0x000000400800780c */ /* 0x000fc80003f44270 */
[----:B0-----:R-:W-:Y:S01]  /*3280*/  FSEL R107, R56, -INF , P2 ;  /* 0xff800000386b7808 */ /* 0x001fe20001000000 */
[----:B------:R-:W-:Y:S01]  /*3290*/  MUFU.TANH R58, R58 ;  /* 0x0000003a003a7308 */ /* 0x000fe20000002400 */
[----:B------:R-:W-:Y:S02]  /*32a0*/  FMUL.FTZ R56, R0, R27 ;  /* 0x0000001b00387220 */ /* 0x000fe40000410000 */
[----:B------:R-:W-:-:S04]  /*32b0*/  FMNMX.FTZ R82, R107, R82, !PT ;  /* 0x000000526b527209 */ /* 0x000fc80007810000 */
[----:B------:R-:W-:Y:S01]  /*32c0*/  FMNMX.FTZ R82, R113, R82, !PT ;  /* 0x0000005271527209 */ /* 0x000fe20007810000 */
[----:B------:R-:W-:Y:S08]  /*32d0*/  MUFU.TANH R64, R64 ;  /* 0x0000004000407308 */ /* 0x000ff00000002400 */
[----:B------:R0:W4:Y:S08]  /*32e0*/  MUFU.TANH R74, R59 ;  /* 0x0000003b004a7308 */ /* 0x0001300000002400 */
[----:B------:R5:W-:Y:S01]  /*32f0*/  MUFU.TANH R79, R67 ;  /* 0x00000043004f7308 */ /* 0x000be20000002400 */
[----:B0-----:R-:W-:Y:S01]  /*3300*/  FMUL.FTZ R59, R0, R53 ;  /* 0x00000035003b7220 */ /* 0x001fe20000410000 */
[----:B------:R-:W-:Y:S01]  /*3310*/  FSEL R53, R20, -INF , P4 ;  /* 0xff80000014357808 */ /* 0x000fe20002000000 */
[----:B------:R-:W-:Y:S01]  /*3320*/  FMUL.FTZ R20, R0, R25 ;  /* 0x0000001900147220 */ /* 0x000fe20000410000 */
[----:B------:R-:W-:-:S04]  /*3330*/  ISETP.GT.AND P4, PT, R8, 0x48, PT ;  /* 0x000000480800780c */ /* 0x000fc80003f84270 */
[----:B------:R-:W0:Y:S01]  /*3340*/  MUFU.TANH R62, R62 ;  /* 0x0000003e003e7308 */ /* 0x000e220000002400 */
[----:B-----5:R-:W-:Y:S01]  /*3350*/  FMUL.FTZ R67, R0, R55 ;  /* 0x0000003700437220 */ /* 0x020fe20000410000 */
[----:B-1----:R-:W-:Y:S02]  /*3360*/  FSEL R55, R102, -INF , P5 ;  /* 0xff80000066377808 */ /* 0x002fe40002800000 */
[----:B------:R-:W-:Y:S02]  /*3370*/  ISETP.GT.AND P5, PT, R8, 0x49, PT ;  /* 0x000000490800780c */ /* 0x000fe40003fa4270 */
[----:B---3--:R-:W-:Y:S02]  /*3380*/  FSEL R111, R60, -INF , P4 ;  /* 0xff8000003c6f7808 */ /* 0x008fe40002000000 */
[----:B------:R-:W1:Y:S01]  /*3390*/  MUFU.TANH R68, R68 ;  /* 0x0000004400447308 */ /* 0x000e620000002400 */
[----:B--2---:R-:W-:Y:S02]  /*33a0*/  FSEL R119, R76, -INF , P5 ;  /* 0xff8000004c777808 */ /* 0x004fe40002800000 */
[----:B------:R-:W-:-:S02]  /*33b0*/  FMNMX.FTZ R82, R111, R82, !PT ;  /* 0x000000526f527209 */ /* 0x000fc40007810000 */
[----:B----4-:R-:W-:Y:S02]  /*33c0*/  FSEL R61, R74, -INF , P3 ;  /* 0xff8000004a3d7808 */ /* 0x010fe40001800000 */
[----:B------:R-:W-:Y:S01]  /*33d0*/  FMNMX.FTZ R82, R119, R82, !PT ;  /* 0x0000005277527209 */ /* 0x000fe20007810000 */
[----:B------:R0:W2:Y:S01]  /*33e0*/  MUFU.TANH R78, R63 ;  /* 0x0000003f004e7308 */ /* 0x0000a20000002400 */
[----:B------:R-:W-:-:S07]  /*33f0*/  ISETP.GT.AND P3, PT, R8, 0x58, PT ;  /* 0x000000580800780c */ /* 0x000fce0003f64270 */
[----:B------:R3:W-:Y:S01]  /*3400*/  MUFU.TANH R12, R57 ;  /* 0x00000039000c7308 */ /* 0x0007e20000002400 */
[----:B0-----:R-:W-:Y:S02]  /*3410*/  FSEL R63, R62, -INF , P4 ;  /* 0xff8000003e3f7808 */ /* 0x001fe40002000000 */
[----:B------:R-:W-:Y:S02]  /*3420*/  ISETP.GT.AND P4, PT, R8, 0x59, PT ;  /* 0x000000590800780c */ /* 0x000fe40003f84270 */
[----:B-1----:R-:W-:Y:S02]  /*3430*/  FSEL R123, R68, -INF , P3 ;  /* 0xff800000447b7808 */ /* 0x002fe40001800000 */
[----:B------:R-:W-:Y:S01]  /*3440*/  FSEL R131, R131, -INF , P4 ;  /* 0xff80000083837808 */ /* 0x000fe20002000000 */
[----:B------:R-:W0:Y:S01]  /*3450*/  MUFU.TANH R70, R70 ;  /* 0x0000004600467308 */ /* 0x000e220000002400 */
[----:B---3--:R-:W-:Y:S02]  /*3460*/  FSEL R57, R73, -INF , P1 ;  /* 0xff80000049397808 */ /* 0x008fe40000800000 */
[----:B------:R-:W-:-:S02]  /*3470*/  ISETP.GT.AND P1, PT, R8, 0x50, PT ;  /* 0x000000500800780c */ /* 0x000fc40003f24270 */
[----:B--2---:R-:W-:Y:S02]  /*3480*/  FSEL R25, R78, -INF , P5 ;  /* 0xff8000004e197808 */ /* 0x004fe40002800000 */
[----:B------:R-:W-:Y:S01]  /*3490*/  FSEL R121, R64, -INF , P1 ;  /* 0xff80000040797808 */ /* 0x000fe20000800000 */
[----:B------:R-:W-:Y:S01]  /*34a0*/  MUFU.TANH R66, R66 ;  /* 0x0000004200427308 */ /* 0x000fe20000002400 */
[----:B------:R-:W-:Y:S02]  /*34b0*/  ISETP.GT.AND P5, PT, R8, 0x60, PT ;  /* 0x000000600800780c */ /* 0x000fe40003fa4270 */
[----:B------:R-:W-:-:S05]  /*34c0*/  FMNMX.FTZ R82, R121, R82, !PT ;  /* 0x0000005279527209 */ /* 0x000fca0007810000 */
[----:B------:R1:W-:Y:S01]  /*34d0*/  MUFU.TANH R145, R59 ;  /* 0x0000003b00917308 */ /* 0x0003e20000002400 */
[----:B0-----:R-:W-:Y:S02]  /*34e0*/  FSEL R73, R70, -INF , P3 ;  /* 0xff80000046497808 */ /* 0x001fe40001800000 */
[----:B------:R-:W-:-:S04]  /*34f0*/  ISETP.GT.AND P3, PT, R8, 0x69, PT ;  /* 0x000000690800780c */ /* 0x000fc80003f64270 */
[----:B------:R-:W-:Y:S01]  /*3500*/  FSEL R137, R137, -INF , P3 ;  /* 0xff80000089897808 */ /* 0x000fe20001800000 */
[----:B------:R-:W0:Y:S01]  /*3510*/  MUFU.TANH R40, R40 ;  /* 0x0000002800287308 */ /* 0x000e220000002400 */
[----:B-1----:R-:W-:Y:S01]  /*3520*/  FSEL R59, R58, -INF , P2 ;  /* 0xff8000003a3b7808 */ /* 0x002fe20001000000 */
[----:B------:R-:W-:Y:S01]  /*3530*/  FMUL.FTZ R58, R0, R29 ;  /* 0x0000001d003a7220 */ /* 0x000fe20000410000 */
[C---:B------:R-:W-:Y:S02]  /*3540*/  ISETP.GT.AND P2, PT, R8.reuse, 0x51, PT ;  /* 0x000000510800780c */ /* 0x040fe40003f44270 */
[----:B------:R-:W-:Y:S02]  /*3550*/  FSEL R115, R115, -INF , P3 ;  /* 0xff80000073737808 */ /* 0x000fe40001800000 */
[----:B------:R-:W-:Y:S01]  /*3560*/  FSEL R125, R125, -INF , P2 ;  /* 0xff8000007d7d7808 */ /* 0x000fe20001000000 */
[----:B------:R-:W1:Y:S01]  /*3570*/  MUFU.TANH R24, R24 ;  /* 0x0000001800187308 */ /* 0x000e620000002400 */
[----:B------:R-:W-:-:S02]  /*3580*/  ISETP.GT.AND P3, PT, R8, 0x80, PT ;  /* 0x000000800800780c */ /* 0x000fc40003f64270 */
[----:B------:R-:W-:Y:S02]  /*3590*/  FMNMX.FTZ R82, R125, R82, !PT ;  /* 0x000000527d527209 */ /* 0x000fe40007810000 */
[----:B------:R-:W-:Y:S02]  /*35a0*/  FSEL R27, R79, -INF , P2 ;  /* 0xff8000004f1b7808 */ /* 0x000fe40001000000 */
[----:B------:R-:W-:Y:S01]  /*35b0*/  FMNMX.FTZ R82, R123, R82, !PT ;  /* 0x000000527b527209 */ /* 0x000fe20007810000 */
[----:B------:R-:W2:Y:S01]  /*35c0*/  MUFU.TANH R44, R44 ;  /* 0x0000002c002c7308 */ /* 0x000ea20000002400 */
[----:B0-----:R-:W-:Y:S01]  /*35d0*/  FSEL R135, R40, -INF , P5 ;  /* 0xff80000028877808 */ /* 0x001fe20002800000 */
[----:B------:R-:W-:Y:S01]  /*35e0*/  FMUL.FTZ R40, R0, R33 ;  /* 0x0000002100287220 */ /* 0x000fe20000410000 */
[----:B------:R-:W-:Y:S02]  /*35f0*/  FMNMX.FTZ R82, R131, R82, !PT ;  /* 0x0000005283527209 */ /* 0x000fe40007810000 */
[----:B------:R-:W-:-:S02]  /*3600*/  ISETP.GT.AND P2, PT, R8, 0x68, PT ;  /* 0x000000680800780c */ /* 0x000fc40003f44270 */
[----:B------:R-:W-:Y:S01]  /*3610*/  FMNMX.FTZ R82, R135, R82, !PT ;  /* 0x0000005287527209 */ /* 0x000fe20007810000 */
[----:B------:R-:W0:Y:S01]  /*3620*/  MUFU.TANH R26, R26 ;  /* 0x0000001a001a7308 */ /* 0x000e220000002400 */
[----:B-1----:R-:W-:Y:S02]  /*3630*/  FSEL R149, R24, -INF , P3 ;  /* 0xff80000018957808 */ /* 0x002fe40001800000 */
[----:B------:R-:W-:Y:S02]  /*3640*/  FMNMX.FTZ R24, R7, R6, !PT ;  /* 0x0000000607187209 */ /* 0x000fe40007810000 */
[----:B------:R-:W-:Y:S02]  /*3650*/  FSEL R79, R80, -INF , P4 ;  /* 0xff800000504f7808 */ /* 0x000fe40002000000 */
[----:B------:R-:W-:Y:S01]  /*3660*/  FMNMX.FTZ R24, R9, R24, !PT ;  /* 0x0000001809187209 */ /* 0x000fe20007810000 */
[----:B------:R-:W1:Y:S01]  /*3670*/  MUFU.TANH R42, R42 ;  /* 0x0000002a002a7308 */ /* 0x000e620000002400 */
[----:B--2---:R-:W-:-:S02]  /*3680*/  FSEL R133, R44, -INF , P2 ;  /* 0xff8000002c857808 */ /* 0x004fc40001000000 */
[----:B------:R-:W-:-:S05]  /*3690*/  ISETP.GT.AND P4, PT, R8, 0x70, PT ;  /* 0x000000700800780c */ /* 0x000fca0003f84270 */
[----:B------:R2:W-:Y:S01]  /*36a0*/  MUFU.TANH R14, R67 ;  /* 0x00000043000e7308 */ /* 0x0005e20000002400 */
[----:B0-----:R-:W-:Y:S02]  /*36b0*/  FSEL R147, R26, -INF , P3 ;  /* 0xff8000001a937808 */ /* 0x001fe40001800000 */
[----:B------:R-:W-:Y:S02]  /*36c0*/  FMNMX.FTZ R26, R11, R24, !PT ;  /* 0x000000180b1a7209 */ /* 0x000fe40007810000 */
[----:B------:R-:W-:Y:S02]  /*36d0*/  ISETP.GT.AND P3, PT, R8, 0x91, PT ;  /* 0x000000910800780c */ /* 0x000fe40003f64270 */
[----:B------:R-:W-:Y:S01]  /*36e0*/  FMNMX.FTZ R26, R13, R26, !PT ;  /* 0x0000001a0d1a7209 */ /* 0x000fe20007810000 */
[----:B------:R-:W0:Y:S01]  /*36f0*/  MUFU.TANH R48, R48 ;  /* 0x0000003000307308 */ /* 0x000e220000002400 */
[----:B--2---:R-:W-:Y:S02]  /*3700*/  FSEL R67, R66, -INF , P1 ;  /* 0xff80000042437808 */ /* 0x004fe40000800000 */
[----:B------:R-:W-:-:S02]  /*3710*/  ISETP.GT.AND P1, PT, R8, 0x61, PT ;  /* 0x000000610800780c */ /* 0x000fc40003f24270 */
[----:B-1----:R-:W-:Y:S02]  /*3720*/  FSEL R29, R42, -INF , P5 ;  /* 0xff8000002a1d7808 */ /* 0x002fe40002800000 */
[----:B------:R-:W-:Y:S01]  /*3730*/  FSEL R129, R129, -INF , P1 ;  /* 0xff80000081817808 */ /* 0x000fe20000800000 */
[----:B------:R-:W1:Y:S01]  /*3740*/  MUFU.TANH R46, R46 ;  /* 0x0000002e002e7308 */ /* 0x000e620000002400 */
[----:B------:R-:W-:Y:S02]  /*3750*/  ISETP.GT.AND P5, PT, R8, 0x71, PT ;  /* 0x000000710800780c */ /* 0x000fe40003fa4270 */
[----:B------:R-:W-:Y:S02]  /*3760*/  FMNMX.FTZ R82, R129, R82, !PT ;  /* 0x0000005281527209 */ /* 0x000fe40007810000 */
[----:B------:R-:W-:Y:S02]  /*3770*/  FSEL R105, R105, -INF , P1 ;  /* 0xff80000069697808 */ /* 0x000fe40000800000 */
[----:B------:R-:W-:Y:S01]  /*3780*/  FMNMX.FTZ R82, R133, R82, !PT ;  /* 0x0000005285527209 */ /* 0x000fe20007810000 */
[----:B------:R-:W2:Y:S01]  /*3790*/  MUFU.TANH R52, R52 ;  /* 0x0000003400347308 */ /* 0x000ea20000002400 */
[----:B0-----:R-:W-:-:S02]  /*37a0*/  FSEL R139, R48, -INF , P4 ;  /* 0xff800000308b7808 */ /* 0x001fc40002000000 */
[----:B------:R-:W-:Y:S02]  /*37b0*/  FMNMX.FTZ R82, R137, R82, !PT ;  /* 0x0000005289527209 */ /* 0x000fe40007810000 */
[----:B------:R-:W-:Y:S02]  /*37c0*/  ISETP.GT.AND P1, PT, R8, 0x78, PT ;  /* 0x000000780800780c */ /* 0x000fe40003f24270 */
[----:B------:R-:W-:Y:S01]  /*37d0*/  FSEL R141, R141, -INF , P5 ;  /* 0xff8000008d8d7808 */ /* 0x000fe20002800000 */
[----:B------:R-:W0:Y:S01]  /*37e0*/  MUFU.TANH R28, R28 ;  /* 0x0000001c001c7308 */ /* 0x000e220000002400 */
[----:B------:R-:W-:Y:S02]  /*37f0*/  FMNMX.FTZ R82, R139, R82, !PT ;  /* 0x000000528b527209 */ /* 0x000fe40007810000 */
[----:B-1----:R-:W-:Y:S02]  /*3800*/  FSEL R109, R46, -INF , P2 ;  /* 0xff8000002e6d7808 */ /* 0x002fe40001000000 */
[----:B------:R-:W-:-:S02]  /*3810*/  FMNMX.FTZ R26, R15, R26, !PT ;  /* 0x0000001a0f1a7209 */ /* 0x000fc40007810000 */
[----:B------:R-:W-:Y:S01]  /*3820*/  ISETP.GT.AND P2, PT, R8, 0x79, PT ;  /* 0x000000790800780c */ /* 0x000fe20003f44270 */
[----:B------:R-:W1:Y:S01]  /*3830*/  MUFU.TANH R50, R50 ;  /* 0x0000003200327308 */ /* 0x000e620000002400 */
[----:B--2---:R-:W-:Y:S02]  /*3840*/  FSEL R143, R52, -INF , P1 ;  /* 0xff800000348f7808 */ /* 0x004fe40000800000 */
[----:B------:R-:W-:Y:S02]  /*3850*/  FMNMX.FTZ R82, R141, R82, !PT ;  /* 0x000000528d527209 */ /* 0x000fe40007810000 */
[----:B------:R-:W-:Y:S01]  /*3860*/  FSEL R33, R12, -INF , P5 ;  /* 0xff8000000c217808 */ /* 0x000fe20002800000 */
[----:B------:R-:W-:Y:S01]  /*3870*/  FMUL.FTZ R12, R0, R37 ;  /* 0x00000025000c7220 */ /* 0x000fe20000410000 */
[----:B------:R-:W-:Y:S01]  /*3880*/  ISETP.GT.AND P5, PT, R8, 0x88, PT ;  /* 0x000000880800780c */ /* 0x000fe20003fa4270 */
[----:B------:R-:W2:Y:S01]  /*3890*/  MUFU.TANH R20, R20 ;  /* 0x0000001400147308 */ /* 0x000ea20000002400 */
[----:B------:R-:W-:-:S02]  /*38a0*/  FMNMX.FTZ R26, R21, R26, !PT ;  /* 0x0000001a151a7209 */ /* 0x000fc40007810000 */
[----:B------:R-:W-:Y:S02]  /*38b0*/  FSEL R145, R145, -INF , P2 ;  /* 0xff80000091917808 */ /* 0x000fe40001000000 */
[----:B------:R-:W-:Y:S02]  /*38c0*/  FMNMX.FTZ R82, R143, R82, !PT ;  /* 0x000000528f527209 */ /* 0x000fe40007810000 */
[----:B0-----:R-:W-:Y:S01]  /*38d0*/  FSEL R157, R28, -INF , P5 ;  /* 0xff8000001c9d7808 */ /* 0x001fe20002800000 */
[----:B------:R-:W0:Y:S01]  /*38e0*/  MUFU.TANH R54, R54 ;  /* 0x0000003600367308 */ /* 0x000e220000002400 */
[----:B-1----:R-:W-:Y:S02]  /*38f0*/  FSEL R117, R50, -INF , P4 ;  /* 0xff80000032757808 */ /* 0x002fe40002000000 */
[----:B------:R-:W-:Y:S02]  /*3900*/  FMNMX.FTZ R28, R41, R26, !PT ;  /* 0x0000001a291c7209 */ /* 0x000fe40007810000 */
[----:B------:R-:W-:-:S02]  /*3910*/  ISETP.GT.AND P4, PT, R8, 0x81, PT ;  /* 0x000000810800780c */ /* 0x000fc40003f84270 */
[----:B------:R-:W-:Y:S01]  /*3920*/  FMNMX.FTZ R82, R145, R82, !PT ;  /* 0x0000005291527209 */ /* 0x000fe20007810000 */
[----:B------:R-:W1:Y:S01]  /*3930*/  MUFU.TANH R58, R58 ;  /* 0x0000003a003a7308 */ /* 0x000e620000002400 */
[----:B------:R-:W-:Y:S02]  /*3940*/  FMNMX.FTZ R28, R43, R28, !PT ;  /* 0x0000001c2b1c7209 */ /* 0x000fe40007810000 */
[----:B--2---:R-:W-:Y:S02]  /*3950*/  FSEL R151, R20, -INF , P4 ;  /* 0xff80000014977808 */ /* 0x004fe40002000000 */
[----:B------:R-:W-:Y:S02]  /*3960*/  FMNMX.FTZ R82, R149, R82, !PT ;  /* 0x0000005295527209 */ /* 0x000fe40007810000 */
[----:B------:R-:W-:Y:S01]  /*3970*/  FMNMX.FTZ R28, R45, R28, !PT ;  /* 0x0000001c2d1c7209 */ /* 0x000fe20007810000 */
[----:B------:R-:W2:Y:S01]  /*3980*/  MUFU.TANH R30, R30 ;  /* 0x0000001e001e7308 */ /* 0x000ea20000002400 */
[----:B0-----:R-:W-:-:S02]  /*3990*/  FSEL R127, R54, -INF , P1 ;  /* 0xff800000367f7808 */ /* 0x001fc40000800000 */
[----:B------:R-:W-:Y:S02]  /*39a0*/  ISETP.GT.AND P1, PT, R8, 0x89, PT ;  /* 0x000000890800780c */ /* 0x000fe40003f24270 */
[----:B------:R-:W-:Y:S02]  /*39b0*/  FMNMX.FTZ R82, R151, R82, !PT ;  /* 0x0000005297527209 */ /* 0x000fe40007810000 */
[----:B------:R-:W-:Y:S01]  /*39c0*/  FSEL R37, R14, -INF , P2 ;  /* 0xff8000000e257808 */ /* 0x000fe20001000000 */
[----:B------:R-:W0:Y:S01]  /*39d0*/  MUFU.TANH R32, R32 ;  /* 0x0000002000207308 */ /* 0x000e220000002400 */
[----:B------:R-:W-:Y:S02]  /*39e0*/  FMNMX.FTZ R28, R47, R28, !PT ;  /* 0x0000001c2f1c7209 */ /* 0x000fe40007810000 */
[----:B------:R-:W-:Y:S02]  /*39f0*/  ISETP.GT.AND P2, PT, R8, 0x90, PT ;  /* 0x000000900800780c */ /* 0x000fe40003f44270 */
[----:B-1----:R-:W-:-:S02]  /*3a00*/  FSEL R159, R58, -INF , P1 ;  /* 0xff8000003a9f7808 */ /* 0x002fc40000800000 */
[----:B------:R-:W-:Y:S01]  /*3a10*/  FMNMX.FTZ R82, R157, R82, !PT ;  /* 0x000000529d527209 */ /* 0x000fe20007810000 */
[----:B------:R-:W1:Y:S01]  /*3a20*/  MUFU.TANH R56, R56 ;  /* 0x0000003800387308 */ /* 0x000e620000002400 */
[----:B--2---:R-:W-:Y:S02]  /*3a30*/  FSEL R155, R30, -INF , P5 ;  /* 0xff8000001e9b7808 */ /* 0x004fe40002800000 */
[----:B------:R-:W-:Y:S02]  /*3a40*/  FMNMX.FTZ R30, R49, R28, !PT ;  /* 0x0000001c311e7209 */ /* 0x000fe40007810000 */
[----:B------:R-:W-:Y:S02]  /*3a50*/  FMNMX.FTZ R82, R159, R82, !PT ;  /* 0x000000529f527209 */ /* 0x000fe40007810000 */
[----:B------:R-:W-:Y:S01]  /*3a60*/  FMNMX.FTZ R30, R51, R30, !PT ;  /* 0x0000001e331e7209 */ /* 0x000fe20007810000 */
[----:B------:R-:W2:Y:S01]  /*3a70*/  MUFU.TANH R40, R40 ;  /* 0x0000002800287308 */ /* 0x000ea20000002400 */
[----:B0-----:R-:W-:-:S02]  /*3a80*/  FSEL R161, R32, -INF , P2 ;  /* 0xff80000020a17808 */ /* 0x001fc40001000000 */
[----:B------:R-:W-:Y:S02]  /*3a90*/  FMNMX.FTZ R30, R53, R30, !PT ;  /* 0x0000001e351e7209 */ /* 0x000fe40007810000 */
[----:B------:R-:W-:Y:S02]  /*3aa0*/  FMNMX.FTZ R82, R161, R82, !PT ;  /* 0x00000052a1527209 */ /* 0x000fe40007810000 */
[----:B------:R-:W-:Y:S01]  /*3ab0*/  ISETP.GT.AND P5, PT, R8, 0x99, PT ;  /* 0x000000990800780c */ /* 0x000fe20003fa4270 */
[----:B------:R-:W0:Y:S01]  /*3ac0*/  MUFU.TANH R36, R36 ;  /* 0x0000002400247308 */ /* 0x000e220000002400 */
[----:B-1----:R-:W-:Y:S02]  /*3ad0*/  FSEL R153, R56, -INF , P4 ;  /* 0xff80000038997808 */ /* 0x002fe40002000000 */
[----:B------:R-:W-:Y:S02]  /*3ae0*/  ISETP.GT.AND P4, PT, R8, 0x98, PT ;  /* 0x000000980800780c */ /* 0x000fe40003f84270 */
[----:B------:R-:W-:-:S03]  /*3af0*/  FMNMX.FTZ R30, R55, R30, !PT ;  /* 0x0000001e371e7209 */ /* 0x000fc60007810000 */
[----:B------:R-:W1:Y:S01]  /*3b00*/  MUFU.TANH R12, R12 ;  /* 0x0000000c000c7308 */ /* 0x000e620000002400 */
[----:B--2---:R-:W-:Y:S02]  /*3b10*/  FSEL R163, R40, -INF , P3 ;  /* 0xff80000028a37808 */ /* 0x004fe40001800000 */
[----:B------:R-:W-:Y:S02]  /*3b20*/  FMNMX.FTZ R32, R57, R30, !PT ;  /* 0x0000001e39207209 */ /* 0x000fe40007810000 */
[----:B------:R-:W-:Y:S02]  /*3b30*/  FMNMX.FTZ R82, R163, R82, !PT ;  /* 0x00000052a3527209 */ /* 0x000fe40007810000 */
[----:B------:R-:W-:Y:S01]  /*3b40*/  FMNMX.FTZ R32, R59, R32, !PT ;  /* 0x000000203b207209 */ /* 0x000fe20007810000 */
[----:B------:R2:W-:Y:S01]  /*3b50*/  MUFU.TANH R42, R34 ;  /* 0x00000022002a7308 */ /* 0x0005e20000002400 */
[----:B0-----:R-:W-:Y:S02]  /*3b60*/  FSEL R165, R36, -INF , P4 ;  /* 0xff80000024a57808 */ /* 0x001fe40002000000 */
[----:B------:R-:W-:-:S02]  /*3b70*/  FMNMX.FTZ R32, R61, R32, !PT ;  /* 0x000000203d207209 */ /* 0x000fc40007810000 */
[----:B------:R-:W-:Y:S02]  /*3b80*/  FMNMX.FTZ R82, R165, R82, !PT ;  /* 0x00000052a5527209 */ /* 0x000fe40007810000 */
[----:B------:R-:W-:Y:S01]  /*3b90*/  FMNMX.FTZ R32, R63, R32, !PT ;  /* 0x000000203f207209 */ /* 0x000fe20007810000 */
[----:B------:R0:W-:Y:S01]  /*3ba0*/  MUFU.TANH R46, R38 ;  /* 0x00000026002e7308 */ /* 0x0001e20000002400 */
[----:B-1----:R-:W-:Y:S02]  /*3bb0*/  FSEL R167, R12, -INF , P5 ;  /* 0xff8000000ca77808 */ /* 0x002fe40002800000 */
[----:B--2---:R-:W-:Y:S02]  /*3bc0*/  FMNMX.FTZ R34, R25, R32, !PT ;  /* 0x0000002019227209 */ /* 0x004fe40007810000 */
[----:B------:R-:W-:Y:S02]  /*3bd0*/  FMNMX.FTZ R82, R167, R82, !PT ;  /* 0x00000052a7527209 */ /* 0x000fe40007810000 */
[----:B------:R-:W-:Y:S01]  /*3be0*/  FMNMX.FTZ R34, R67, R34, !PT ;  /* 0x0000002243227209 */ /* 0x000fe20007810000 */
[----:B------:R-:W1:Y:S02]  /*3bf0*/  MUFU.TANH R40, R31 ;  /* 0x0000001f00287308 */ /* 0x000e640000002400 */
[----:B------:R-:W2:Y:S01]  /*3c00*/  SHFL.BFLY PT, R89, R82, 0x2, 0x1f ;  /* 0x0c401f0052597f89 */ /* 0x000ea200000e0000 */
[----:B------:R-:W-:-:S04]  /*3c10*/  FMNMX.FTZ R34, R27, R34, !PT ;  /* 0x000000221b227209 */ /* 0x000fc80007810000 */
[----:B------:R-:W-:Y:S01]  /*3c20*/  FMNMX.FTZ R34, R73, R34, !PT ;  /* 0x0000002249227209 */ /* 0x000fe20007810000 */
[----:B------:R-:W-:Y:S03]  /*3c30*/  MUFU.TANH R44, R35 ;  /* 0x00000023002c7308 */ /* 0x000fe60000002400 */
[----:B------:R-:W-:-:S04]  /*3c40*/  FMNMX.FTZ R36, R79, R34, !PT ;  /* 0x000000224f247209 */ /* 0x000fc80007810000 */
[----:B------:R-:W-:Y:S01]  /*3c50*/  FMNMX.FTZ R36, R29, R36, !PT ;  /* 0x000000241d247209 */ /* 0x000fe20007810000 */
[----:B------:R3:W4:Y:S03]  /*3c60*/  MUFU.TANH R48, R39 ;  /* 0x0000002700307308 */ /* 0x0007260000002400 */
[----:B------:R-:W-:-:S04]  /*3c70*/  FMNMX.FTZ R36, R105, R36, !PT ;  /* 0x0000002469247209 */ /* 0x000fc80007810000 */
[----:B------:R-:W-:Y:S02]  /*3c80*/  FMNMX.FTZ R36, R109, R36, !PT ;  /* 0x000000246d247209 */ /* 0x000fe40007810000 */
[----:B--2---:R-:W-:Y:S02]  /*3c90*/  FMNMX.FTZ R12, R82, R89, !PT ;  /* 0x00000059520c7209 */ /* 0x004fe40007810000 */
[----:B0-----:R-:W-:-:S03]  /*3ca0*/  FMNMX.FTZ R38, R115, R36, !PT ;  /* 0x0000002473267209 */ /* 0x001fc60007810000 */
[----:B------:R-:W0:Y:S01]  /*3cb0*/  SHFL.BFLY PT, R89, R12, 0x1, 0x1f ;  /* 0x0c201f000c597f89 */ /* 0x000e2200000e0000 */
[----:B------:R-:W-:-:S04]  /*3cc0*/  FMNMX.FTZ R38, R117, R38, !PT ;  /* 0x0000002675267209 */ /* 0x000fc80007810000 */
[----:B------:R-:W-:-:S04]  /*3cd0*/  FMNMX.FTZ R38, R33, R38, !PT ;  /* 0x0000002621267209 */ /* 0x000fc80007810000 */
[----:B------:R-:W-:-:S04]  /*3ce0*/  FMNMX.FTZ R38, R127, R38, !PT ;  /* 0x000000267f267209 */ /* 0x000fc80007810000 */
[----:B------:R-:W-:-:S04]  /*3cf0*/  FMNMX.FTZ R50, R37, R38, !PT ;  /* 0x0000002625327209 */ /* 0x000fc80007810000 */
[----:B------:R-:W-:-:S04]  /*3d00*/  FMNMX.FTZ R50, R147, R50, !PT ;  /* 0x0000003293327209 */ /* 0x000fc80007810000 */
[----:B------:R-:W-:Y:S02]  /*3d10*/  FMNMX.FTZ R50, R153, R50, !PT ;  /* 0x0000003299327209 */ /* 0x000fe40007810000 */
[----:B0-----:R-:W-:Y:S02]  /*3d20*/  FMNMX.FTZ R89, R12, R89, !PT ;  /* 0x000000590c597209 */ /* 0x001fe40007810000 */
[----:B------:R-:W-:Y:S02]  /*3d30*/  FMNMX.FTZ R50, R155, R50, !PT ;  /* 0x000000329b327209 */ /* 0x000fe40007810000 */
[C---:B------:R-:W-:Y:S01]  /*3d40*/  FSETP.NEU.FTZ.AND P6, PT, R89.reuse, -INF , PT ;  /* 0xff8000005900780b */ /* 0x040fe20003fdd000 */
[----:B------:R-:W-:-:S05]  /*3d50*/  FFMA.FTZ R8, R89, R88, -8 ;  /* 0xc100000059087423 */ /* 0x000fca0000010058 */
[----:B------:R-:W-:Y:S02]  /*3d60*/  FSEL R8, R8, RZ, P6 ;  /* 0x000000ff08087208 */ /* 0x000fe40003000000 */
[----:B------:R-:W-:-:S03]  /*3d70*/  LOP3.LUT P6, RZ, R84, 0x7f, RZ, 0xc0, !PT ;  /* 0x0000007f54ff7812 */ /* 0x000fc600078cc0ff */
[-CC-:B------:R-:W-:Y:S01]  /*3d80*/  FFMA.FTZ R14, R75, R88.reuse, -R8.reuse ;  /* 0x000000584b0e7223 */ /* 0x180fe20000010808 */
[----:B------:R-:W-:-:S01]  /*3d90*/  FFMA.FTZ R99, R99, R88, -R8 ;  /* 0x0000005863637223 */ /* 0x000fc20000010808 */
[-CC-:B------:R-:W-:Y:S01]  /*3da0*/  FFMA.FTZ R75, R97, R88.reuse, -R8.reuse ;  /* 0x00000058614b7223 */ /* 0x180fe20000010808 */
[----:B-1----:R-:W-:Y:S01]  /*3db0*/  FSEL R97, R40, -INF , P1 ;  /* 0xff80000028617808 */ /* 0x002fe20000800000 */
[-CC-:B------:R-:W-:Y:S01]  /*3dc0*/  FFMA.FTZ R101, R101, R88.reuse, -R8.reuse ;  /* 0x0000005865657223 */ /* 0x180fe20000010808 */
[----:B------:R0:W-:Y:S01]  /*3dd0*/  MUFU.EX2 R28, R99 ;  /* 0x00000063001c7308 */ /* 0x0001e20000000800 */
[----:B---3--:R-:W-:-:S01]  /*3de0*/  FFMA.FTZ R39, R77, R88, -R8 ;  /* 0x000000584d277223 */ /* 0x008fc20000010808 */
[----:B------:R-:W-:Y:S01]  /*3df0*/  FMNMX.FTZ R50, R97, R50, !PT ;  /* 0x0000003261327209 */ /* 0x000fe20007810000 */
[----:B------:R-:W-:-:S01]  /*3e00*/  FFMA.FTZ R77, R103, R88, -R8 ;  /* 0x00000058674d7223 */ /* 0x000fc20000010808 */
[----:B------:R-:W-:Y:S01]  /*3e10*/  FSEL R103, R46, -INF , P4 ;  /* 0xff8000002e677808 */ /* 0x000fe20002000000 */
[----:B------:R-:W-:-:S01]  /*3e20*/  FFMA.FTZ R35, R71, R88, -R8 ;  /* 0x0000005847237223 */ /* 0x000fc20000010808 */
[-CC-:B------:R-:W-:Y:S01]  /*3e30*/  FFMA.FTZ R71, R81, R88.reuse, -R8.reuse ;  /* 0x0000005851477223 */ /* 0x180fe20000010808 */
[----:B------:R-:W-:-:S01]  /*3e40*/  FFMA.FTZ R81, R113, R88, -R8 ;  /* 0x0000005871517223 */ /* 0x000fc20000010808 */
[----:B------:R1:W-:Y:S01]  /*3e50*/  MUFU.EX2 R30, R101 ;  /* 0x00000065001e7308 */ /* 0x0003e20000000800 */
[----:B0-----:R-:W-:Y:S01]  /*3e60*/  FSEL R99, R42, -INF , P2 ;  /* 0xff8000002a637808 */ /* 0x001fe20001000000 */
[-CC-:B------:R-:W-:Y:S01]  /*3e70*/  FFMA.FTZ R20, R91, R88.reuse, -R8.reuse ;  /* 0x000000585b147223 */ /* 0x180fe20000010808 */
[----:B----4-:R-:W-:Y:S01]  /*3e80*/  FSEL R113, R48, -INF , P5 ;  /* 0xff80000030717808 */ /* 0x010fe20002800000 */
[--C-:B------:R-:W-:Y:S01]  /*3e90*/  FFMA.FTZ R12, R65, R88, -R8.reuse ;  /* 0x00000058410c7223 */ /* 0x100fe20000010808 */
[----:B------:R-:W-:Y:S01]  /*3ea0*/  FMNMX.FTZ R50, R99, R50, !PT ;  /* 0x0000003263327209 */ /* 0x000fe20007810000 */
[-CC-:B------:R-:W-:Y:S01]  /*3eb0*/  FFMA.FTZ R31, R10, R88.reuse, -R8.reuse ;  /* 0x000000580a1f7223 */ /* 0x180fe20000010808 */
[----:B------:R-:W-:-:S01]  /*3ec0*/  FFMA.FTZ R10, R69, R88, -R8 ;  /* 0x00000058450a7223 */ /* 0x000fc20000010808 */
[-CC-:B------:R-:W-:Y:S01]  /*3ed0*/  FFMA.FTZ R85, R85, R88.reuse, -R8.reuse ;  /* 0x0000005855557223 */ /* 0x180fe20000010808 */
[----:B-1----:R-:W-:Y:S01]  /*3ee0*/  FSEL R101, R44, -INF , P3 ;  /* 0xff8000002c657808 */ /* 0x002fe20001800000 */
        /* <DEDUP_REMOVED lines=24> */
[----:B------:R1:W-:Y:S03]  /*4070*/  MUFU.EX2 R24, R85 ;  /* 0x0000005500187308 */ /* 0x0003e60000000800 */
[----:B------:R-:W-:-:S04]  /*4080*/  @!P6 PRMT R5, RZ, 0x654, R5 ;  /* 0x00000654ff05e816 */ /* 0x000fc80000000005 */
[----:B------:R2:W-:Y:S01]  /*4090*/  @!P6 SYNCS.ARRIVE.TRANS64.RED.A1T0 RZ, [R5+URZ], RZ ;  /* 0x000000ff05ffe9a7 */ /* 0x0005e2000810043f */
[----:B------:R3:W-:Y:S01]  /*40a0*/  MUFU.EX2 R26, R95 ;  /* 0x0000005f001a7308 */ /* 0x0007e20000000800 */
[----:B-1----:R-:W-:-:S01]  /*40b0*/  FFMA.FTZ R85, R125, R88, -R8 ;  /* 0x000000587d557223 */ /* 0x002fc20000010808 */
[----:B------:R-:W-:Y:S01]  /*40c0*/  FFMA.FTZ R125, R163, R88, -R8 ;  /* 0x00000058a37d7223 */ /* 0x000fe20000010808 */
[----:B0-----:R-:W-:-:S05]  /*40d0*/  FMNMX.FTZ R54, R50, R91, !PT ;  /* 0x0000005b32367209 */ /* 0x001fca0007810000 */
[----:B------:R0:W-:Y:S01]  /*40e0*/  MUFU.EX2 R32, R107 ;  /* 0x0000006b00207308 */ /* 0x0001e20000000800 */
[----:B---3--:R-:W-:-:S01]  /*40f0*/  FFMA.FTZ R95, R129, R88, -R8 ;  /* 0x00000058815f7223 */ /* 0x008fc20000010808 */
[-CC-:B------:R-:W-:Y:S01]  /*4100*/  FFMA.FTZ R50, R157, R88.reuse, -R8.reuse ;  /* 0x000000589d327223 */ /* 0x180fe20000010808 */
[----:B------:R-:W-:-:S01]  /*4110*/  FFMA.FTZ R129, R167, R88, -R8 ;  /* 0x00000058a7817223 */ /* 0x000fc20000010808 */
[----:B------:R-:W1:Y:S04]  /*4120*/  SHFL.BFLY PT, R91, R54, 0x1, 0x1f ;  /* 0x0c201f00365b7f89 */ /* 0x000e6800000e0000 */
[----:B------:R3:W-:Y:S01]  /*4130*/  MUFU.EX2 R34, R111 ;  /* 0x0000006f00227308 */ /* 0x0007e20000000800 */
[----:B0-----:R-:W-:-:S07]  /*4140*/  FFMA.FTZ R107, R141, R88, -R8 ;  /* 0x000000588d6b7223 */ /* 0x001fce0000010808 */
[----:B------:R0:W-:Y:S01]  /*4150*/  MUFU.EX2 R36, R121 ;  /* 0x0000007900247308 */ /* 0x0001e20000000800 */
[----:B---3--:R-:W-:-:S07]  /*4160*/  FFMA.FTZ R111, R137, R88, -R8 ;  /* 0x00000058896f7223 */ /* 0x008fce0000010808 */
[----:B------:R3:W-:Y:S01]  /*4170*/  MUFU.EX2 R38, R123 ;  /* 0x0000007b00267308 */ /* 0x0007e20000000800 */
[----:B0-----:R-:W-:-:S01]  /*4180*/  FFMA.FTZ R121, R151, R88, -R8 ;  /* 0x0000005897797223 */ /* 0x001fc20000010808 */
[----:B-1----:R-:W-:Y:S01]  /*4190*/  FMNMX.FTZ R91, R54, R91, !PT ;  /* 0x0000005b365b7209 */ /* 0x002fe20007810000 */
        /* <DEDUP_REMOVED lines=47> */
[----:B------:R-:W2:Y:S01]  /*4490*/  MUFU.EX2 R13, R13 ;  /* 0x0000000d000d7308 */ /* 0x000ea20000000800 */
[----:B---3--:R-:W-:-:S01]  /*44a0*/  FADD.FTZ R11, R12, R31 ;  /* 0x0000001f0c0b7221 */ /* 0x008fc20000010000 */
[-CC-:B------:R-:W-:Y:S01]  /*44b0*/  FFMA.FTZ R155, R155, R88.reuse, -R56.reuse ;  /* 0x000000589b9b7223 */ /* 0x180fe20000010838 */
[----:B------:R-:W-:-:S01]  /*44c0*/  FFMA.FTZ R97, R97, R88, -R56 ;  /* 0x0000005861617223 */ /* 0x000fc20000010838 */
[----:B------:R-:W-:Y:S01]  /*44d0*/  FFMA.FTZ R99, R99, R88, -R56 ;  /* 0x0000005863637223 */ /* 0x000fe20000010838 */
[----:B------:R-:W-:-:S01]  /*44e0*/  FADD.FTZ R80, R10, R11 ;  /* 0x0000000b0a507221 */ /* 0x000fc20000010000 */
[----:B-1----:R-:W-:Y:S01]  /*44f0*/  FADD.FTZ R11, R9, R78 ;  /* 0x0000004e090b7221 */ /* 0x002fe20000010000 */
[----:B------:R-:W-:-:S01]  /*4500*/  FFMA.FTZ R101, R101, R88, -R56 ;  /* 0x0000005865657223 */ /* 0x000fc20000010838 */
[----:B------:R-:W0:Y:S01]  /*4510*/  MUFU.EX2 R39, R39 ;  /* 0x0000002700277308 */ /* 0x000e220000000800 */
[----:B------:R-:W-:-:S01]  /*4520*/  FFMA.FTZ R103, R103, R88, -R56 ;  /* 0x0000005867677223 */ /* 0x000fc20000010838 */
[----:B----4-:R-:W-:Y:S01]  /*4530*/  FADD.FTZ R78, R8, R11 ;  /* 0x0000000b084e7221 */ /* 0x010fe20000010000 */
[----:B------:R-:W-:-:S05]  /*4540*/  FFMA.FTZ R56, R113, R88, -R56 ;  /* 0x0000005871387223 */ /* 0x000fca0000010838 */
[----:B------:R1:W3:Y:S01]  /*4550*/  MUFU.EX2 R58, R15 ;  /* 0x0000000f003a7308 */ /* 0x0002e20000000800 */
[----:B--2---:R-:W-:-:S07]  /*4560*/  FADD.FTZ R5, R13, R78 ;  /* 0x0000004e0d057221 */ /* 0x004fce0000010000 */
[----:B------:R-:W2:Y:S01]  /*4570*/  MUFU.EX2 R20, R20 ;  /* 0x0000001400147308 */ /* 0x000ea20000000800 */
[----:B-1----:R-:W-:-:S01]  /*4580*/  FADD.FTZ R15, R35, R80 ;  /* 0x00000050230f7221 */ /* 0x002fc20000010000 */
[----:B------:R-:W-:-:S03]  /*4590*/  F2FP.SATFINITE.E4M3.F32.PACK_AB_MERGE_C R35, R35, R10, RZ ;  /* 0x0000000a2323723e */ /* 0x000fc600048070ff */
[----:B------:R-:W-:Y:S01]  /*45a0*/  FADD.FTZ R80, R14, R15 ;  /* 0x0000000f0e507221 */ /* 0x000fe20000010000 */
[----:B------:R-:W-:Y:S01]  /*45b0*/  F2FP.SATFINITE.E4M3.F32.PACK_AB_MERGE_C R172, R31, R12, R35 ;  /* 0x0000000c1fac723e */ /* 0x000fe20004807023 */
[----:B------:R-:W-:Y:S01]  /*45c0*/  IMAD.MOV.U32 R35, RZ, RZ, R87 ;  /* 0x000000ffff237224 */ /* 0x000fe200078e0057 */
[----:B------:R-:W1:Y:S01]  /*45d0*/  MUFU.EX2 R21, R21 ;  /* 0x0000001500157308 */ /* 0x000e620000000800 */
[----:B0-----:R-:W-:-:S01]  /*45e0*/  FADD.FTZ R11, R39, R80 ;  /* 0x00000050270b7221 */ /* 0x001fc20000010000 */
[----:B---3--:R-:W-:Y:S01]  /*45f0*/  FADD.FTZ R80, R58, R5 ;  /* 0x000000053a507221 */ /* 0x008fe20000010000 */
[----:B------:R-:W-:-:S05]  /*4600*/  IMAD.MOV.U32 R31, RZ, RZ, R87 ;  /* 0x000000ffff1f7224 */ /* 0x000fca00078e0057 */
[----:B------:R-:W0:Y:S01]  /*4610*/  MUFU.EX2 R65, R65 ;  /* 0x0000004100417308 */ /* 0x000e220000000800 */
[----:B--2---:R-:W-:-:S07]  /*4620*/  FADD.FTZ R82, R20, R11 ;  /* 0x0000000b14527221 */ /* 0x004fce0000010000 */
[----:B------:R2:W3:Y:S01]  /*4630*/  MUFU.EX2 R60, R41 ;  /* 0x00000029003c7308 */ /* 0x0004e20000000800 */
[----:B-1----:R-:W-:-:S07]  /*4640*/  FADD.FTZ R5, R21, R80 ;  /* 0x0000005015057221 */ /* 0x002fce0000010000 */
[----:B------:R-:W1:Y:S01]  /*4650*/  MUFU.EX2 R43, R43 ;  /* 0x0000002b002b7308 */ /* 0x000e620000000800 */
[----:B0-----:R-:W-:-:S01]  /*4660*/  FADD.FTZ R11, R65, R82 ;  /* 0x00000052410b7221 */ /* 0x001fc20000010000 */
[----:B------:R-:W-:Y:S01]  /*4670*/  F2FP.SATFINITE.E4M3.F32.PACK_AB_MERGE_C R65, R65, R20, RZ ;  /* 0x000000144141723e */ /* 0x000fe200048070ff */
[----:B--2---:R-:W-:Y:S02]  /*4680*/  IMAD.MOV.U32 R41, RZ, RZ, R87 ;  /* 0x000000ffff297224 */ /* 0x004fe400078e0057 */
        /* <DEDUP_REMOVED lines=11> */
[----:B-1----:R-:W-:-:S07]  /*4740*/  FADD.FTZ R5, R43, R80 ;  /* 0x000000502b057221 */ /* 0x002fce0000010000 */
[----:B------:R-:W1:Y:S01]  /*4750*/  MUFU.EX2 R47, R47 ;  /* 0x0000002f002f7308 */ /* 0x000e620000000800 */
[----:B0-----:R-:W-:-:S01]  /*4760*/  FADD.FTZ R11, R69, R82 ;  /* 0x00000052450b7221 */ /* 0x001fc20000010000 */
[----:B--2---:R-:W-:-:S03]  /*4770*/  IMAD.MOV.U32 R45, RZ, RZ, R87 ;  /* 0x000000ffff2d7224 */ /* 0x004fc600078e0057 */
[----:B------:R-:W-:-:S03]  /*4780*/  FADD.FTZ R84, R26, R11 ;  /* 0x0000000b1a547221 */ /* 0x000fc60000010000 */
[----:B------:R-:W0:Y:S01]  /*4790*/  MUFU.EX2 R71, R71 ;  /* 0x0000004700477308 */ /* 0x000e220000000800 */
[----:B---3--:R-:W-:-:S07]  /*47a0*/  FADD.FTZ R82, R62, R5 ;  /* 0x000000053e527221 */ /* 0x008fce0000010000 */
[----:B------:R-:W2:Y:S01]  /*47b0*/  MUFU.EX2 R64, R49 ;  /* 0x0000003100407308 */ /* 0x000ea20000000800 */
[----:B-1----:R-:W-:-:S07]  /*47c0*/  FADD.FTZ R5, R47, R82 ;  /* 0x000000522f057221 */ /* 0x002fce0000010000 */
[----:B------:R-:W1:Y:S01]  /*47d0*/  MUFU.EX2 R51, R51 ;  /* 0x0000003300337308 */ /* 0x000e620000000800 */
[----:B0-----:R-:W-:-:S01]  /*47e0*/  FADD.FTZ R11, R71, R84 ;  /* 0x00000054470b7221 */ /* 0x001fc20000010000 */
[----:B------:R-:W-:Y:S01]  /*47f0*/  F2FP.SATFINITE.E4M3.F32.PACK_AB_MERGE_C R26, R71, R26, RZ ;  /* 0x0000001a471a723e */ /* 0x000fe200048070ff */
[----:B------:R-:W-:Y:S02]  /*4800*/  IMAD.MOV.U32 R71, RZ, RZ, R87 ;  /* 0x000000ffff477224 */ /* 0x000fe400078e0057 */
[----:B------:R-:W-:Y:S01]  /*4810*/  FADD.FTZ R84, R28, R11 ;  /* 0x0000000b1c547221 */ /* 0x000fe20000010000 */
[----:B------:R-:W-:Y:S01]  /*4820*/  F2FP.SATFINITE.E4M3.F32.PACK_AB_MERGE_C R176, R69, R24, R26 ;  /* 0x0000001845b0723e */ /* 0x000fe2000480701a */
[----:B------:R-:W-:Y:S01]  /*4830*/  IMAD.MOV.U32 R69, RZ, RZ, R87 ;  /* 0x000000ffff457224 */ /* 0x000fe200078e0057 */
[----:B------:R-:W0:Y:S01]  /*4840*/  MUFU.EX2 R75, R75 ;  /* 0x0000004b004b7308 */ /* 0x000e220000000800 */
[----:B--2---:R-:W-:-:S01]  /*4850*/  FADD.FTZ R82, R64, R5 ;  /* 0x0000000540527221 */ /* 0x004fc20000010000 */
[----:B------:R-:W-:Y:S01]  /*4860*/  F2FP.SATFINITE.E4M3.F32.PACK_AB_MERGE_C R47, R64, R47, RZ ;  /* 0x0000002f402f723e */ /* 0x000fe200048070ff */
[----:B------:R-:W-:-:S02]  /*4870*/  IMAD.MOV.U32 R64, RZ, RZ, R87 ;  /* 0x000000ffff407224 */ /* 0x000fc400078e0057 */
[----:B------:R-:W-:Y:S01]  /*4880*/  IMAD.MOV.U32 R49, RZ, RZ, R87 ;  /* 0x000000ffff317224 */ /* 0x000fe200078e0057 */
[----:B------:R-:W-:Y:S01]  /*4890*/  F2FP.SATFINITE.E4M3.F32.PACK_AB_MERGE_C R177, R62, R43, R47 ;  /* 0x0000002b3eb1723e */ /* 0x000fe2000480702f */
[----:B------:R-:W-:Y:S01]  /*48a0*/  IMAD.MOV.U32 R62, RZ, RZ, R87 ;  /* 0x000000ffff3e7224 */ /* 0x000fe200078e0057 */
[----:B------:R2:W3:Y:S01]  /*48b0*/  MUFU.EX2 R66, R53 ;  /* 0x0000003500427308 */ /* 0x0004e20000000800 */
[----:B-1----:R-:W-:-:S01]  /*48c0*/  FADD.FTZ R5, R51, R82 ;  /* 0x0000005233057221 */ /* 0x002fc20000010000 */
[--C-:B------:R-:W-:Y:S02]  /*48d0*/  IMAD.MOV.U32 R47, RZ, RZ, R87.reuse ;  /* 0x000000ffff2f7224 */ /* 0x100fe400078e0057 */
[--C-:B------:R-:W-:Y:S02]  /*48e0*/  IMAD.MOV.U32 R43, RZ, RZ, R87.reuse ;  /* 0x000000ffff2b7224 */ /* 0x100fe400078e0057 */
[----:B------:R-:W-:Y:S02]  /*48f0*/  IMAD.MOV.U32 R26, RZ, RZ, R87 ;  /* 0x000000ffff1a7224 */ /* 0x000fe400078e0057 */
[----:B------:R-:W1:Y:S01]  /*4900*/  MUFU.EX2 R55, R55 ;  /* 0x0000003700377308 */ /* 0x000e620000000800 */
[----:B0-----:R-:W-:-:S01]  /*4910*/  FADD.FTZ R11, R75, R84 ;  /* 0x000000544b0b7221 */ /* 0x001fc20000010000 */
[----:B--2---:R-:W-:-:S02]  /*4920*/  IMAD.MOV.U32 R53, RZ, RZ, R87 ;  /* 0x000000ffff357224 */ /* 0x004fc400078e0057 */
[----:B------:R-:W-:Y:S02]  /*4930*/  IMAD.MOV.U32 R24, RZ, RZ, R87 ;  /* 0x000000ffff187224 */ /* 0x000fe400078e0057 */
[----:B------:R-:W-:Y:S02]  /*4940*/  FADD.FTZ R86, R30, R11 ;  /* 0x0000000b1e567221 */ /* 0x000fe40000010000 */
[----:B------:R-:W0:Y:S01]  /*4950*/  MUFU.EX2 R77, R77 ;  /* 0x0000004d004d7308 */ /* 0x000e220000000800 */
[----:B---3--:R-:W-:-:S07]  /*4960*/  FADD.FTZ R84, R66, R5 ;  /* 0x0000000542547221 */ /* 0x008fce0000010000 */
[----:B------:R-:W2:Y:S01]  /*4970*/  MUFU.EX2 R68, R57 ;  /* 0x0000003900447308 */ /* 0x000ea20000000800 */
[----:B-1----:R-:W-:-:S01]  /*4980*/  FADD.FTZ R5, R55, R84 ;  /* 0x0000005437057221 */ /* 0x002fc20000010000 */
[----:B------:R-:W-:-:S06]  /*4990*/  IMAD.MOV.U32 R84, RZ, RZ, R87 ;  /* 0x000000ffff547224 */ /* 0x000fcc00078e0057 */
[----:B------:R-:W1:Y:S01]  /*49a0*/  MUFU.EX2 R59, R59 ;  /* 0x0000003b003b7308 */ /* 0x000e620000000800 */
[----:B0-----:R-:W-:-:S01]  /*49b0*/  FADD.FTZ R11, R77, R86 ;  /* 0x000000564d0b7221 */ /* 0x001fc20000010000 */
[----:B------:R-:W-:Y:S01]  /*49c0*/  F2FP.SATFINITE.E4M3.F32.PACK_AB_MERGE_C R30, R77, R30, RZ ;  /* 0x0000001e4d1e723e */ /* 0x000fe200048070ff */
[----:B------:R-:W-:Y:S02]  /*49d0*/  IMAD.MOV.U32 R86, RZ, RZ, R87 ;  /* 0x000000ffff567224 */ /* 0x000fe400078e0057 */
[----:B------:R-:W-:Y:S01]  /*49e0*/  FADD.FTZ R20, R32, R11 ;  /* 0x0000000b20147221 */ /* 0x000fe20000010000 */
[----:B------:R-:W-:Y:S01]  /*49f0*/  F2FP.SATFINITE.E4M3.F32.PACK_AB_MERGE_C R11, R8, R9, RZ ;  /* 0x00000009080b723e */ /* 0x000fe200048070ff */
[----:B------:R-:W-:Y:S01]  /*4a00*/  IMAD.MOV.U32 R77, RZ, RZ, R87 ;  /* 0x000000ffff4d7224 */ /* 0x000fe200078e0057 */
[----:B------:R-:W0:Y:S01]  /*4a10*/  MUFU.EX2 R81, R81 ;  /* 0x0000005100517308 */ /* 0x000e220000000800 */
[----:B--2---:R-:W-:-:S01]  /*4a20*/  FADD.FTZ R10, R68, R5 ;  /* 0x00000005440a7221 */ /* 0x004fc20000010000 */
[----:B------:R-:W-:Y:S01]  /*4a30*/  F2FP.SATFINITE.E4M3.F32.PACK_AB_MERGE_C R173, R6, R7, R11 ;  /* 0x0000000706ad723e */ /* 0x000fe2000480700b */
[--C-:B------:R-:W-:Y:S01]  /*4a40*/  IMAD.MOV.U32 R57, RZ, RZ, R87.reuse ;  /* 0x000000ffff397224 */ /* 0x100fe200078e0057 */
[----:B------:R-:W-:Y:S01]  /*4a50*/  F2FP.SATFINITE.E4M3.F32.PACK_AB_MERGE_C R55, R68, R55, RZ ;  /* 0x000000374437723e */ /* 0x000fe200048070ff */
[--C-:B------:R-:W-:Y:S01]  /*4a60*/  IMAD.MOV.U32 R68, RZ, RZ, R87.reuse ;  /* 0x000000ffff447224 */ /* 0x100fe200078e0057 */
[----:B------:R-:W-:Y:S01]  /*4a70*/  F2FP.SATFINITE.E4M3.F32.PACK_AB_MERGE_C R178, R75, R28, R30 ;  /* 0x0000001c4bb2723e */ /* 0x000fe2000480701e */
[----:B------:R-:W-:Y:S01]  /*4a80*/  IMAD.MOV.U32 R75, RZ, RZ, R87 ;  /* 0x000000ffff4b7224 */ /* 0x000fe200078e0057 */
[----:B------:R2:W3:Y:S01]  /*4a90*/  MUFU.EX2 R70, R61 ;  /* 0x0000003d00467308 */ /* 0x0004e20000000800 */
[----:B-1----:R-:W-:-:S01]  /*4aa0*/  FADD.FTZ R5, R59, R10 ;  /* 0x0000000a3b057221 */ /* 0x002fc20000010000 */
[----:B------:R-:W-:Y:S01]  /*4ab0*/  F2FP.SATFINITE.E4M3.F32.PACK_AB_MERGE_C R179, R66, R51, R55 ;  /* 0x0000003342b3723e */ /* 0x000fe20004807037 */
[----:B------:R-:W-:-:S02]  /*4ac0*/  IMAD.MOV.U32 R66, RZ, RZ, R87 ;  /* 0x000000ffff427224 */ /* 0x000fc400078e0057 */
[--C-:B------:R-:W-:Y:S02]  /*4ad0*/  IMAD.MOV.U32 R55, RZ, RZ, R87.reuse ;  /* 0x000000ffff377224 */ /* 0x100fe400078e0057 */
[----:B------:R-:W-:Y:S01]  /*4ae0*/  IMAD.MOV.U32 R51, RZ, RZ, R87 ;  /* 0x000000ffff337224 */ /* 0x000fe200078e0057 */
[----:B------:R-:W1:Y:S01]  /*4af0*/  MUFU.EX2 R63, R63 ;  /* 0x0000003f003f7308 */ /* 0x000e620000000800 */
[----:B0-----:R-:W-:-:S01]  /*4b00*/  FADD.FTZ R9, R81, R20 ;  /* 0x0000001451097221 */ /* 0x001fc20000010000 */
[--C-:B--2---:R-:W-:Y:S02]  /*4b10*/  IMAD.MOV.U32 R61, RZ, RZ, R87.reuse ;  /* 0x000000ffff3d7224 */ /* 0x104fe400078e0057 */
[----:B------:R-:W-:Y:S02]  /*4b20*/  IMAD.MOV.U32 R30, RZ, RZ, R87 ;  /* 0x000000ffff1e7224 */ /* 0x000fe400078e0057 */
[----:B------:R-:W-:Y:S01]  /*4b30*/  FADD.FTZ R20, R34, R9 ;  /* 0x0000000922147221 */ /* 0x000fe20000010000 */
[----:B------:R-:W-:Y:S01]  /*4b40*/  IMAD.MOV.U32 R28, RZ, RZ, R87 ;  /* 0x000000ffff1c7224 */ /* 0x000fe200078e0057 */
        /* <DEDUP_REMOVED lines=30> */
[----:B------:R2:W3:Y:S01]  /*4d30*/  MUFU.EX2 R76, R79 ;  /* 0x0000004f004c7308 */ /* 0x0004e20000000800 */
[----:B-1----:R-:W-:-:S07]  /*4d40*/  FADD.FTZ R5, R73, R12 ;  /* 0x0000000c49057221 */ /* 0x002fce0000010000 */
[----:B------:R-:W1:Y:S01]  /*4d50*/  MUFU.EX2 R40, R40 ;  /* 0x0000002800287308 */ /* 0x000e620000000800 */
[C---:B0-----:R-:W-:Y:S01]  /*4d60*/  F2FP.SATFINITE.E4M3.F32.PACK_AB_MERGE_C R38, R93.reuse, R38, RZ ;  /* 0x000000265d26723e */ /* 0x041fe200048070ff */
[----:B------:R-:W-:Y:S01]  /*4d70*/  FADD.FTZ R93, R93, R20 ;  /* 0x000000145d5d7221 */ /* 0x000fe20000010000 */
[--C-:B--2---:R-:W-:Y:S02]  /*4d80*/  IMAD.MOV.U32 R79, RZ, RZ, R87.reuse ;  /* 0x000000ffff4f7224 */ /* 0x104fe400078e0057 */
        /* <DEDUP_REMOVED lines=8> */
[----:B------:R-:W2:Y:S01]  /*4e10*/  MUFU.EX2 R95, R95 ;  /* 0x0000005f005f7308 */ /* 0x000ea20000000800 */
[----:B-1----:R-:W-:-:S01]  /*4e20*/  FADD.FTZ R12, R40, R93 ;  /* 0x0000005d280c7221 */ /* 0x002fc20000010000 */
[--C-:B------:R-:W-:Y:S02]  /*4e30*/  IMAD.MOV.U32 R73, RZ, RZ, R87.reuse ;  /* 0x000000ffff497224 */ /* 0x100fe400078e0057 */
[--C-:B------:R-:W-:Y:S02]  /*4e40*/  IMAD.MOV.U32 R67, RZ, RZ, R87.reuse ;  /* 0x000000ffff437224 */ /* 0x100fe400078e0057 */
[----:B------:R-:W-:Y:S02]  /*4e50*/  IMAD.MOV.U32 R36, RZ, RZ, R87 ;  /* 0x000000ffff247224 */ /* 0x000fe400078e0057 */
[----:B------:R-:W1:Y:S01]  /*4e60*/  MUFU.EX2 R78, R105 ;  /* 0x00000069004e7308 */ /* 0x000e620000000800 */
[----:B0-----:R-:W-:-:S01]  /*4e70*/  FADD.FTZ R5, R29, R76 ;  /* 0x0000004c1d057221 */ /* 0x001fc20000010000 */
[----:B------:R-:W-:-:S06]  /*4e80*/  IMAD.MOV.U32 R76, RZ, RZ, R87 ;  /* 0x000000ffff4c7224 */ /* 0x000fcc00078e0057 */
        /* <DEDUP_REMOVED lines=9> */
[C---:B-1----:R-:W-:Y:S01]  /*4f20*/  F2FP.SATFINITE.E4M3.F32.PACK_AB_MERGE_C R42, R111.reuse, R42, RZ ;  /* 0x0000002a6f2a723e */ /* 0x042fe200048070ff */
[----:B------:R-:W-:-:S03]  /*4f30*/  FADD.FTZ R111, R111, R14 ;  /* 0x0000000e6f6f7221 */ /* 0x000fc60000010000 */
[----:B------:R-:W-:Y:S01]  /*4f40*/  F2FP.SATFINITE.E4M3.F32.PACK_AB_MERGE_C R184, R95, R40, R42 ;  /* 0x000000285fb8723e */ /* 0x000fe2000480702a */
[----:B------:R-:W-:Y:S02]  /*4f50*/  IMAD.MOV.U32 R42, RZ, RZ, R87 ;  /* 0x000000ffff2a7224 */ /* 0x000fe400078e0057 */
[----:B------:R-:W1:Y:S01]  /*4f60*/  MUFU.EX2 R117, R117 ;  /* 0x0000007500757308 */ /* 0x000e620000000800 */
[C---:B0-----:R-:W-:Y:S01]  /*4f70*/  F2FP.SATFINITE.E4M3.F32.PACK_AB_MERGE_C R109, R80.reuse, R109, RZ ;  /* 0x0000006d506d723e */ /* 0x041fe200048070ff */
[----:B------:R-:W-:Y:S01]  /*4f80*/  FADD.FTZ R80, R80, R5 ;  /* 0x0000000550507221 */ /* 0x000fe20000010000 */
[----:B------:R-:W-:Y:S02]  /*4f90*/  IMAD.MOV.U32 R40, RZ, RZ, R87 ;  /* 0x000000ffff287224 */ /* 0x000fe400078e0057 */
[----:B------:R-:W-:Y:S01]  /*4fa0*/  F2FP.SATFINITE.E4M3.F32.PACK_AB_MERGE_C R185, R78, R29, R109 ;  /* 0x0000001d4eb9723e */ /* 0x000fe2000480706d */
[----:B------:R-:W-:Y:S02]  /*4fb0*/  IMAD.MOV.U32 R78, RZ, RZ, R87 ;  /* 0x000000ffff4e7224 */ /* 0x000fe400078e0057 */
[----:B------:R-:W0:Y:S01]  /*4fc0*/  MUFU.EX2 R107, R107 ;  /* 0x0000006b006b7308 */ /* 0x000e220000000800 */
[----:B--2---:R-:W-:-:S01]  /*4fd0*/  FADD.FTZ R12, R44, R111 ;  /* 0x0000006f2c0c7221 */ /* 0x004fc20000010000 */
[----:B------:R-:W-:-:S06]  /*4fe0*/  IMAD.MOV.U32 R29, RZ, RZ, R87 ;  /* 0x000000ffff1d7224 */ /* 0x000fcc00078e0057 */
[----:B------:R2:W3:Y:S01]  /*4ff0*/  MUFU.EX2 R82, R33 ;  /* 0x0000002100527308 */ /* 0x0004e20000000800 */
[----:B-1----:R-:W-:-:S01]  /*5000*/  FADD.FTZ R5, R117, R80 ;  /* 0x0000005075057221 */ /* 0x002fc20000010000 */
[----:B------:R-:W-:-:S06]  /*5010*/  IMAD.MOV.U32 R80, RZ, RZ, R87 ;  /* 0x000000ffff507224 */ /* 0x000fcc00078e0057 */
[----:B------:R-:W1:Y:S01]  /*5020*/  MUFU.EX2 R46, R46 ;  /* 0x0000002e002e7308 */ /* 0x000e620000000800 */
[----:B0-----:R-:W-:-:S01]  /*5030*/  FADD.FTZ R7, R107, R12 ;  /* 0x0000000c6b077221 */ /* 0x001fc20000010000 */
[----:B--2---:R-:W-:-:S06]  /*5040*/  IMAD.MOV.U32 R33, RZ, RZ, R87 ;  /* 0x000000ffff217224 */ /* 0x004fcc00078e0057 */
        /* <DEDUP_REMOVED lines=9> */
[--C-:B-1----:R-:W-:Y:S02]  /*50e0*/  IMAD.MOV.U32 R37, RZ, RZ, R87.reuse ;  /* 0x000000ffff257224 */ /* 0x102fe400078e0057 */
        /* <DEDUP_REMOVED lines=89> */
.L_x_301:
[----:B------:R-:W-:Y:S01]  /*5680*/  ISETP.NE.AND P2, PT, RZ, UR41, PT ;  /* 0x00000029ff007c0c */ /* 0x000fe2000bf45270 */
[----:B------:R-:W-:-:S04]  /*5690*/  UISETP.NE.AND UP0, UPT, UR50, 0x1, UPT ;  /* 0x000000013200788c */ /* 0x000fc8000bf05270 */
[----:B------:R-:W-:-:S04]  /*56a0*/  USEL UR42, URZ, 0x1, UP0 ;  /* 0x000000013f2a7887 */ /* 0x000fc80008000000 */
[----:B------:R-:W-:-:S04]  /*56b0*/  ULOP3.LUT UR42, UR52, UR42, URZ, 0x3c, !UPT ;  /* 0x0000002a342a7292 */ /* 0x000fc8000f8e3c3f */
[----:B------:R-:W-:Y:S08]  /*56c0*/  @P2 BRA `(.L_x_292) ;  /* 0x0000000000442947 */ /* 0x000ff00003800000 */
[----:B------:R-:W-:Y:S05]  /*56d0*/  @!P0 BRA `(.L_x_293) ;  /* 0x0000000000048947 */ /* 0x000fea0003800000 */
[----:B------:R-:W-:Y:S01]  /*56e0*/  BPT.TRAP 0x1 ;  /* 0x000000040000795c */ /* 0x000fe20000300000 */
.L_x_293:
[----:B------:R-:W0:Y:S01]  /*56f0*/  S2UR UR10, SR_CgaCtaId ;  /* 0x00000000000a79c3 */ /* 0x000e220000008800 */
[----:B------:R-:W-:Y:S01]  /*5700*/  UIADD3 UR6, UR50, 0x1, URZ ;  /* 0x0000000132067890 */ /* 0x000fe2000fffe03f */
[----:B------:R-:W-:Y:S01]  /*5710*/  IMAD.U32 R3, RZ, RZ, UR42 ;  /* 0x0000002aff037e24 */ /* 0x000fe2000f8e00ff */
[----:B------:R-:W-:Y:S02]  /*5720*/  UMOV UR7, 0x400 ;  /* 0x0000040000077882 */ /* 0x000fe40000000000 */
[----:B------:R-:W-:Y:S02]  /*5730*/  UISETP.NE.AND UP0, UPT, UR6, 0x2, UPT ;  /* 0x000000020600788c */ /* 0x000fe4000bf05270 */
[----:B------:R-:W-:Y:S02]  /*5740*/  SHF.L.U32 R3, R3, 0x1f, RZ ;  /* 0x0000001f03037819 */ /* 0x000fe400000006ff */
[----:B------:R-:W-:Y:S02]  /*5750*/  USEL UR6, UR6, URZ, UP0 ;  /* 0x0000003f06067287 */ /* 0x000fe40008000000 */
[----:B0-----:R-:W-:-:S04]  /*5760*/  ULEA UR7, UR10, UR7, 0x18 ;  /* 0x000000070a077291 */ /* 0x001fc8000f8ec03f */
[----:B------:R-:W-:-:S09]  /*5770*/  ULEA UR6, UR6, UR7, 0x3 ;  /* 0x0000000706067291 */ /* 0x000fd2000f8e183f */
[----:B------:R0:W1:Y:S01]  /*5780*/  SYNCS.PHASECHK.TRANS64.TRYWAIT P1, [UR6+0x29830], R3 ;  /* 0x02983003ff0075a7 */ /* 0x0000620008020146 */
[----:B------:R-:W-:Y:S05]  /*5790*/  @!P0 BRA `(.L_x_294) ;  /* 0x0000000000048947 */ /* 0x000fea0003800000 */
[----:B------:R-:W-:Y:S01]  /*57a0*/  BPT.TRAP 0x1 ;  /* 0x000000040000795c */ /* 0x000fe20000300000 */
.L_x_294:
[----:B-1----:R-:W-:Y:S05]  /*57b0*/  @P1 BRA `(.L_x_292) ;  /* 0x0000000000081947 */ /* 0x002fea0003800000 */
[----:B------:R-:W1:Y:S02]  /*57c0*/  SYNCS.PHASECHK.TRANS64.TRYWAIT P1, [UR6+0x29830], R3 ;  /* 0x02983003ff0075a7 */ /* 0x000e640008020146 */
[----:B-1----:R-:W-:Y:S05]  /*57d0*/  @!P1 BRA `(.L_x_295) ;  /* 0x000000bc00489947 */ /* 0x002fea0003800000 */
.L_x_292:
        /* <DEDUP_REMOVED lines=189> */
.L_x_297:
[----:B------:R-:W0:Y:S01]  /*63b0*/  S2UR UR7, SR_CgaCtaId ;  /* 0x00000000000779c3 */ /* 0x000e220000008800 */
[----:B------:R-:W-:Y:S01]  /*63c0*/  UMOV UR6, 0x400 ;  /* 0x0000040000067882 */ /* 0x000fe20000000000 */
[----:B------:R-:W-:-:S05]  /*63d0*/  IMAD.U32 R3, RZ, RZ, UR52 ;  /* 0x00000034ff037e24 */ /* 0x000fca000f8e00ff */
[----:B------:R-:W-:Y:S01]  /*63e0*/  SHF.L.U32 R3, R3, 0x1f, RZ ;  /* 0x0000001f03037819 */ /* 0x000fe200000006ff */
[----:B0-----:R-:W-:-:S04]  /*63f0*/  ULEA UR6, UR7, UR6, 0x18 ;  /* 0x0000000607067291 */ /* 0x001fc8000f8ec03f */
[----:B------:R-:W-:-:S09]  /*6400*/  ULEA UR6, UR50, UR6, 0x3 ;  /* 0x0000000632067291 */ /* 0x000fd2000f8e183f */
[----:B------:R0:W1:Y:S01]  /*6410*/  SYNCS.PHASECHK.TRANS64.TRYWAIT P1, [UR6+0x29850], R3 ;  /* 0x02985003ff0075a7 */ /* 0x0000620008020146 */
[----:B------:R-:W-:Y:S05]  /*6420*/  @!P0 BRA `(.L_x_298) ;  /* 0x0000000000048947 */ /* 0x000fea0003800000 */
[----:B------:R-:W-:Y:S01]  /*6430*/  BPT.TRAP 0x1 ;  /* 0x000000040000795c */ /* 0x000fe20000300000 */
.L_x_298:
[----:B-1----:R-:W-:Y:S05]  /*6440*/  @P1 BRA `(.L_x_296) ;  /* 0x0000000000081947 */ /* 0x002fea0003800000 */
[----:B------:R-:W1:Y:S02]  /*6450*/  SYNCS.PHASECHK.TRANS64.TRYWAIT P1, [UR6+0x29850], R3 ;  /* 0x02985003ff0075a7 */ /* 0x000e640008020146 */
[----:B-1----:R-:W-:Y:S05]  /*6460*/  @!P1 BRA `(.L_x_299) ;  /* 0x000000b0003c9947 */ /* 0x002fea0003800000 */
.L_x_296:
        /* <DEDUP_REMOVED lines=95> */
[----:B-1----:R-:W-:Y:S01]  /*6a60*/  FMNMX.FTZ R203, R153, R104, !PT ;  /* 0x0000006899cb7209 */ /* 0x002fe20007810000 */
[C---:B------:R-:W-:Y:S01]  /*6a70*/  FMUL.FTZ R99, R0.reuse, R99 ;  /* 0x0000006300637220 */ /* 0x040fe20000410000 */
[C---:B------:R-:W-:Y:S01]  /*6a80*/  FMUL.FTZ R217, R0.reuse, R100 ;  /* 0x0000006400d97220 */ /* 0x040fe20000410000 */
[C---:B------:R-:W-:Y:S01]  /*6a90*/  FMUL.FTZ R219, R0.reuse, R101 ;  /* 0x0000006500db7220 */ /* 0x040fe20000410000 */
[C---:B------:R-:W-:Y:S01]  /*6aa0*/  FMUL.FTZ R101, R0.reuse, R102 ;  /* 0x0000006600657220 */ /* 0x040fe20000410000 */
[----:B------:R-:W-:Y:S01]  /*6ab0*/  FMUL.FTZ R103, R0, R103 ;  /* 0x0000006700677220 */ /* 0x000fe20000410000 */
[----:B------:R-:W1:Y:S01]  /*6ac0*/  S2UR UR6, SR_CgaCtaId ;  /* 0x00000000000679c3 */ /* 0x000e620000008800 */
[----:B------:R-:W3:Y:S01]  /*6ad0*/  MUFU.TANH R155, R155 ;  /* 0x0000009b009b7308 */ /* 0x000ee20000002400 */
[----:B0-----:R-:W-:Y:S01]  /*6ae0*/  FMNMX.FTZ R4, R152, R3, !PT ;  /* 0x0000000398047209 */ /* 0x001fe20007810000 */
[----:B------:R-:W-:Y:S01]  /*6af0*/  WARPGROUP.ARRIVE ;  /* 0x00000000000079c5 */ /* 0x000fe20000000000 */
[----:B------:R-:W-:-:S05]  /*6b00*/  UMOV UR7, 0xc0000010 ;  /* 0xc000001000077882 */ /* 0x000fca0000000000 */
[----:B------:R-:W0:Y:S01]  /*6b10*/  S2R R196, SR_TID.X ;  /* 0x0000000000c47919 */ /* 0x000e220000002100 */
[----:B------:R-:W4:Y:S01]  /*6b20*/  MUFU.TANH R157, R157 ;  /* 0x0000009d009d7308 */ /* 0x000f220000002400 */
[----:B--2---:R-:W-:Y:S01]  /*6b30*/  FMNMX.FTZ R88, R154, R203, !PT ;  /* 0x000000cb9a587209 */ /* 0x004fe20007810000 */
[----:B------:R-:W-:-:S06]  /*6b40*/  FMUL.FTZ R203, R0, R89 ;  /* 0x0000005900cb7220 */ /* 0x000fcc0000410000 */
[----:B------:R-:W2:Y:S01]  /*6b50*/  MUFU.TANH R156, R156 ;  /* 0x0000009c009c7308 */ /* 0x000ea20000002400 */
[----:B---3--:R-:W-:-:S07]  /*6b60*/  FMNMX.FTZ R3, R155, R4, !PT ;  /* 0x000000049b037209 */ /* 0x008fce0007810000 */
[----:B------:R-:W3:Y:S01]  /*6b70*/  MUFU.TANH R158, R158 ;  /* 0x0000009e009e7308 */ /* 0x000ee20000002400 */
[----:B----4-:R-:W-:-:S07]  /*6b80*/  FMNMX.FTZ R89, R157, R88, !PT ;  /* 0x000000589d597209 */ /* 0x010fce0007810000 */
[----:B------:R-:W4:Y:S01]  /*6b90*/  MUFU.TANH R136, R136 ;  /* 0x0000008800887308 */ /* 0x000f220000002400 */
[----:B--2---:R-:W-:Y:S02]  /*6ba0*/  FMNMX.FTZ R3, R156, R3, !PT ;  /* 0x000000039c037209 */ /* 0x004fe40007810000 */
[----:B0-----:R-:W-:-:S05]  /*6bb0*/  LOP3.LUT P1, RZ, R196, 0x7f, RZ, 0xc0, !PT ;  /* 0x0000007fc4ff7812 */ /* 0x001fca000782c0ff */
[----:B------:R-:W0:Y:S01]  /*6bc0*/  MUFU.TANH R138, R138 ;  /* 0x0000008a008a7308 */ /* 0x000e220000002400 */
[----:B---3--:R-:W-:-:S07]  /*6bd0*/  FMNMX.FTZ R89, R158, R89, !PT ;  /* 0x000000599e597209 */ /* 0x008fce0007810000 */
[----:B------:R-:W2:Y:S01]  /*6be0*/  MUFU.TANH R137, R137 ;  /* 0x0000008900897308 */ /* 0x000ea20000002400 */
[----:B----4-:R-:W-:-:S07]  /*6bf0*/  FMNMX.FTZ R4, R136, R3, !PT ;  /* 0x0000000388047209 */ /* 0x010fce0007810000 */
[----:B------:R-:W3:Y:S01]  /*6c00*/  MUFU.TANH R139, R139 ;  /* 0x0000008b008b7308 */ /* 0x000ee20000002400 */
[----:B0-----:R-:W-:-:S07]  /*6c10*/  FMNMX.FTZ R88, R138, R89, !PT ;  /* 0x000000598a587209 */ /* 0x001fce0007810000 */
[----:B------:R-:W0:Y:S01]  /*6c20*/  MUFU.TANH R140, R140 ;  /* 0x0000008c008c7308 */ /* 0x000e220000002400 */
[----:B--2---:R-:W-:-:S07]  /*6c30*/  FMNMX.FTZ R3, R137, R4, !PT ;  /* 0x0000000489037209 */ /* 0x004fce0007810000 */
[----:B------:R-:W2:Y:S01]  /*6c40*/  MUFU.TANH R142, R142 ;  /* 0x0000008e008e7308 */ /* 0x000ea20000002400 */
[----:B---3--:R-:W-:-:S07]  /*6c50*/  FMNMX.FTZ R89, R139, R88, !PT ;  /* 0x000000588b597209 */ /* 0x008fce0007810000 */
        /* <DEDUP_REMOVED lines=115> */
[----:B0-----:R-:W-:Y:S02]  /*7390*/  FMNMX.FTZ R88, R101, R88, !PT ;  /* 0x0000005865587209 */ /* 0x001fe40007810000 */
[----:B--2---:R-:W-:-:S05]  /*73a0*/  FMNMX.FTZ R89, R219, R4, !PT ;  /* 0x00000004db597209 */ /* 0x004fca0007810000 */
[----:B------:R-:W0:Y:S01]  /*73b0*/  SHFL.BFLY PT, R4, R89, 0x2, 0x1f ;  /* 0x0c401f0059047f89 */ /* 0x000e2200000e0000 */
[----:B---3--:R-:W-:Y:S02]  /*73c0*/  FMNMX.FTZ R90, R103, R88, !PT ;  /* 0x00000058675a7209 */ /* 0x008fe40007810000 */
[----:B------:R-:W2:Y:S03]  /*73d0*/  LDC R88, c[0x0][0x988] ;  /* 0x00026200ff587b82 */ /* 0x000ea60000000800 */
[----:B------:R-:W3:Y:S01]  /*73e0*/  SHFL.BFLY PT, R3, R90, 0x2, 0x1f ;  /* 0x0c401f005a037f89 */ /* 0x000ee200000e0000 */
[----:B0-----:R-:W-:Y:S01]  /*73f0*/  FMNMX.FTZ R92, R89, R4, !PT ;  /* 0x00000004595c7209 */ /* 0x001fe20007810000 */
[----:B-1----:R-:W-:-:S04]  /*7400*/  IMAD.U32 R4, RZ, RZ, UR6 ;  /* 0x00000006ff047e24 */ /* 0x002fc8000f8e00ff */
[----:B------:R-:W0:Y:S01]  /*7410*/  SHFL.BFLY PT, R91, R92, 0x1, 0x1f ;  /* 0x0c201f005c5b7f89 */ /* 0x000e2200000e0000 */
[----:B---3--:R-:W-:Y:S02]  /*7420*/  FMNMX.FTZ R94, R90, R3, !PT ;  /* 0x000000035a5e7209 */ /* 0x008fe40007810000 */
[----:B------:R-:W-:-:S03]  /*7430*/  MOV R3, 0x400 ;  /* 0x0000040000037802 */ /* 0x000fc60000000f00 */
[----:B------:R-:W1:Y:S01]  /*7440*/  SHFL.BFLY PT, R221, R94, 0x1, 0x1f ;  /* 0x0c201f005edd7f89 */ /* 0x000e6200000e0000 */
[----:B------:R-:W-:-:S04]  /*7450*/  LEA R3, R4, R3, 0x18 ;  /* 0x0000000304037211 */ /* 0x000fc800078ec0ff */
[----:B------:R-:W-:Y:S02]  /*7460*/  R2UR UR6, R3 ;  /* 0x00000000030672ca */ /* 0x000fe400000e0000 */
[----:B0-----:R-:W-:-:S11]  /*7470*/  FMNMX.FTZ R89, R92, R91, !PT ;  /* 0x0000005b5c597209 */ /* 0x001fd60007810000 */
[----:B------:R-:W-:Y:S01]  /*7480*/  UIADD3 UR6, UR6, 0x400, URZ ;  /* 0x0000040006067890 */ /* 0x000fe2000fffe03f */
[----:B------:R-:W-:-:S03]  /*7490*/  FADD.FTZ R5, -R89, R5 ;  /* 0x0000000559057221 */ /* 0x000fc60000010100 */
[----:B------:R-:W-:Y:S01]  /*74a0*/  USHF.R.U32.HI UR6, URZ, 0x4, UR6 ;  /* 0x000000043f067899 */ /* 0x000fe20008011606 */
[----:B--2---:R-:W-:-:S01]  /*74b0*/  FFMA.FTZ R110, R89, R88, -8 ;  /* 0xc1000000596e7423 */ /* 0x004fc20000010058 */
[----:B-1----:R-:W-:Y:S01]  /*74c0*/  FMNMX.FTZ R91, R94, R221, !PT ;  /* 0x000000dd5e5b7209 */ /* 0x002fe20007810000 */
[-C--:B------:R-:W-:Y:S01]  /*74d0*/  FMUL.FTZ R90, R5, R88.reuse ;  /* 0x00000058055a7220 */ /* 0x080fe20000410000 */
[----:B------:R-:W-:Y:S01]  /*74e0*/  ULOP3.LUT UR6, UR6, 0x3fff, URZ, 0xc0, !UPT ;  /* 0x00003fff06067892 */ /* 0x000fe2000f8ec03f */
[----:B------:R-:W-:-:S01]  /*74f0*/  FFMA.FTZ R102, R120, R88, -R110 ;  /* 0x0000005878667223 */ /* 0x000fc2000001086e */
[----:B------:R-:W-:Y:S01]  /*7500*/  FFMA.FTZ R104, R124, R88, -R110 ;  /* 0x000000587c687223 */ /* 0x000fe2000001086e */
[----:B------:R-:W-:-:S01]  /*7510*/  FADD.FTZ R5, -R91, R8 ;  /* 0x000000085b057221 */ /* 0x000fc20000010100 */
[----:B------:R-:W-:Y:S01]  /*7520*/  ULOP3.LUT UR6, UR6, 0x10000, URZ, 0xfc, !UPT ;  /* 0x0001000006067892 */ /* 0x000fe2000f8efc3f */
[----:B------:R0:W-:Y:S01]  /*7530*/  MUFU.EX2 R8, R90 ;  /* 0x0000005a00087308 */ /* 0x0001e20000000800 */
[----:B------:R-:W-:-:S01]  /*7540*/  FFMA.FTZ R106, R128, R88, -R110 ;  /* 0x00000058806a7223 */ /* 0x000fc2000001086e */
[-CC-:B------:R-:W-:Y:S01]  /*7550*/  FFMA.FTZ R108, R132, R88.reuse, -R110.reuse ;  /* 0x00000058846c7223 */ /* 0x180fe2000001086e */
[----:B------:R-:W-:Y:S01]  /*7560*/  UIMAD UR10, UR50, 0x500, UR6 ;  /* 0x00000500320a78a4 */ /* 0x000fe2000f8e0206 */
[-CC-:B------:R-:W-:Y:S01]  /*7570*/  FFMA.FTZ R112, R159, R88.reuse, -R110.reuse ;  /* 0x000000589f707223 */ /* 0x180fe2000001086e */
[----:B------:R-:W-:-:S01]  /*7580*/  FFMA.FTZ R114, R163, R88, -R110 ;  /* 0x00000058a3727223 */ /* 0x000fc2000001086e */
[-CC-:B------:R-:W-:Y:S01]  /*7590*/  FFMA.FTZ R116, R167, R88.reuse, -R110.reuse ;  /* 0x00000058a7747223 */ /* 0x180fe2000001086e */
[----:B------:R-:W-:-:S01]  /*75a0*/  FFMA.FTZ R14, R14, R88, -R110 ;  /* 0x000000580e0e7223 */ /* 0x000fc2000001086e */
[-CC-:B------:R-:W-:Y:S01]  /*75b0*/  FFMA.FTZ R92, R156, R88.reuse, -R110.reuse ;  /* 0x000000589c5c7223 */ /* 0x180fe2000001086e */
[----:B0-----:R-:W-:-:S01]  /*75c0*/  FFMA.FTZ R90, R152, R88, -R110 ;  /* 0x00000058985a7223 */ /* 0x001fc2000001086e */
[----:B------:R-:W-:Y:S01]  /*75d0*/  UMOV UR6, UR10 ;  /* 0x0000000a00067c82 */ /* 0x000fe20008000000 */
[----:B------:R-:W-:-:S01]  /*75e0*/  FFMA.FTZ R94, R136, R88, -R110 ;  /* 0x00000058885e7223 */ /* 0x000fc2000001086e */
[----:B------:R-:W-:Y:S01]  /*75f0*/  QGMMA.64x128x32.F32.E4M3.E4M3 R24, R172, gdesc[UR4], R24, gsb0 ;  /* 0x01e00004ac187df3 */ /* 0x000fe20008000818 */
[----:B------:R-:W-:Y:S01]  /*7600*/  UIADD3 UR6, UR10, 0x100, URZ ;  /* 0x000001000a067890 */ /* 0x000fe2000fffe03f */
[-CC-:B------:R-:W-:Y:S01]  /*7610*/  FFMA.FTZ R137, R137, R88.reuse, -R110.reuse ;  /* 0x0000005889897223 */ /* 0x180fe2000001086e */
[----:B------:R-:W-:Y:S01]  /*7620*/  UMOV UR7, 0xc0000010 ;  /* 0xc000001000077882 */ /* 0x000fe20000000000 */
        /* <DEDUP_REMOVED lines=22> */
[----:B------:R-:W-:Y:S01]  /*7790*/  FMUL.FTZ R5, R5, R88 ;  /* 0x0000005805057220 */ /* 0x000fe20000410000 */
[----:B------:R-:W-:Y:S08]  /*77a0*/  MUFU.EX2 R14, R14 ;  /* 0x0000000e000e7308 */ /* 0x000ff00000000800 */
        /* <DEDUP_REMOVED lines=13> */
[----:B------:R-:W-:Y:S01]  /*7880*/  MUFU.EX2 R104, R104 ;  /* 0x0000006800687308 */ /* 0x000fe20000000800 */
[----:B------:R-:W-:-:S02]  /*7890*/  WARPGROUP.DEPBAR.LE gsb0, 0x0 ;  /* 0x00008000000079c5 */ /* 0x000fc40000010000 */
[----:B------:R-:W-:Y:S01]  /*78a0*/  WARPGROUP.ARRIVE ;  /* 0x00000000000079c5 */ /* 0x000fe20000000000 */
[----:B------:R-:W-:-:S01]  /*78b0*/  FFMA.FTZ R173, R10, R88, -R110 ;  /* 0x000000580aad7223 */ /* 0x000fc2000001086e */
[-CC-:B------:R-:W-:Y:S01]  /*78c0*/  FFMA.FTZ R10, R9, R88.reuse, -R110.reuse ;  /* 0x00000058090a7223 */ /* 0x180fe2000001086e */
[----:B------:R-:W-:-:S01]  /*78d0*/  FFMA.FTZ R9, R13, R88, -R110 ;  /* 0x000000580d097223 */ /* 0x000fc2000001086e */
[-CC-:B------:R-:W-:Y:S01]  /*78e0*/  FFMA.FTZ R13, R21, R88.reuse, -R110.reuse ;  /* 0x00000058150d7223 */ /* 0x180fe2000001086e */
[----:B------:R-:W-:-:S01]  /*78f0*/  FFMA.FTZ R21, R155, R88, -R110 ;  /* 0x000000589b157223 */ /* 0x000fc2000001086e */
[----:B------:R-:W-:Y:S01]  /*7900*/  QGMMA.64x128x32.F32.E4M3.E4M3 R24, R176, gdesc[UR4], R24, gsb0 ;  /* 0x01e00004b0187df3 */ /* 0x000fe20008000818 */
[----:B------:R-:W-:Y:S01]  /*7910*/  UIADD3 UR6, UR10, 0x200, URZ ;  /* 0x000002000a067890 */ /* 0x000fe2000fffe03f */
[-C--:B------:R-:W-:Y:S01]  /*7920*/  FFMA.FTZ R155, R203, R88.reuse, -R110 ;  /* 0x00000058cb9b7223 */ /* 0x080fe2000001086e */
[----:B------:R-:W-:Y:S01]  /*7930*/  UMOV UR7, 0xc0000010 ;  /* 0xc000001000077882 */ /* 0x000fe20000000000 */
[----:B------:R-:W-:Y:S01]  /*7940*/  FFMA.FTZ R110, R91, R88, -8 ;  /* 0xc10000005b6e7423 */ /* 0x000fe20000010058 */
[----:B------:R-:W0:Y:S01]  /*7950*/  MUFU.EX2 R173, R173 ;  /* 0x000000ad00ad7308 */ /* 0x000e220000000800 */
[----:B------:R-:W-:-:S02]  /*7960*/  IMAD.U32 R172, RZ, RZ, UR51 ;  /* 0x00000033ffac7e24 */ /* 0x000fc4000f8e00ff */
[-CC-:B------:R-:W-:Y:S01]  /*7970*/  FFMA.FTZ R136, R11, R88.reuse, -R110.reuse ;  /* 0x000000580b887223 */ /* 0x180fe2000001086e */
[----:B------:R-:W-:-:S01]  /*7980*/  FFMA.FTZ R11, R12, R88, -R110 ;  /* 0x000000580c0b7223 */ /* 0x000fc2000001086e */
[-CC-:B------:R-:W-:Y:S01]  /*7990*/  FFMA.FTZ R12, R15, R88.reuse, -R110.reuse ;  /* 0x000000580f0c7223 */ /* 0x180fe2000001086e */
[----:B------:R-:W-:-:S01]  /*79a0*/  FFMA.FTZ R15, R20, R88, -R110 ;  /* 0x00000058140f7223 */ /* 0x000fc2000001086e */
[-CC-:B------:R-:W-:Y:S01]  /*79b0*/  FFMA.FTZ R20, R153, R88.reuse, -R110.reuse ;  /* 0x0000005899147223 */ /* 0x180fe2000001086e */
        /* <DEDUP_REMOVED lines=18> */
[-CC-:B------:R-:W-:Y:S01]  /*7ae0*/  FFMA.FTZ R126, R126, R88.reuse, -R110.reuse ;  /* 0x000000587e7e7223 */ /* 0x180fe2000001086e */
[----:B------:R-:W-:-:S01]  /*7af0*/  FFMA.FTZ R127, R127, R88, -R110 ;  /* 0x000000587f7f7223 */ /* 0x000fc2000001086e */
[-CC-:B------:R-:W-:Y:S01]  /*7b00*/  FFMA.FTZ R130, R130, R88.reuse, -R110.reuse ;  /* 0x0000005882827223 */ /* 0x180fe2000001086e */
[----:B------:R-:W-:-:S01]  /*7b10*/  FFMA.FTZ R131, R131, R88, -R110 ;  /* 0x0000005883837223 */ /* 0x000fc2000001086e */
[-CC-:B------:R-:W-:Y:S01]  /*7b20*/  FFMA.FTZ R134, R134, R88.reuse, -R110.reuse ;  /* 0x0000005886867223 */ /* 0x180fe2000001086e */
[----:B------:R-:W-:-:S01]  /*7b30*/  FFMA.FTZ R135, R135, R88, -R110 ;  /* 0x0000005887877223 */ /* 0x000fc2000001086e */
[----:B------:R-:W1:Y:S01]  /*7b40*/  MUFU.EX2 R9, R9 ;  /* 0x0000000900097308 */ /* 0x000e620000000800 */
[----:B--2---:R-:W-:-:S01]  /*7b50*/  FFMA.FTZ R6, R5, R6, R136 ;  /* 0x0000000605067223 */ /* 0x004fc20000010088 */
        /* <DEDUP_REMOVED lines=9> */
[----:B------:R-:W-:-:S05]  /*7bf0*/  FFMA.FTZ R103, R103, R88, -R110 ;  /* 0x0000005867677223 */ /* 0x000fca000001086e */
[----:B------:R-:W0:Y:S01]  /*7c00*/  MUFU.EX2 R15, R15 ;  /* 0x0000000f000f7308 */ /* 0x000e220000000800 */
[----:B-1----:R-:W-:-:S01]  /*7c10*/  FADD.FTZ R175, R9, R148 ;  /* 0x0000009409af7221 */ /* 0x002fc20000010000 */
[----:B------:R-:W-:-:S03]  /*7c20*/  FFMA.FTZ R148, R161, R88, -R110 ;  /* 0x00000058a1947223 */ /* 0x000fc6000001086e */
[----:B------:R-:W-:-:S03]  /*7c30*/  FADD.FTZ R150, R14, R175 ;  /* 0x000000af0e967221 */ /* 0x000fc60000010000 */
[----:B------:R-:W1:Y:S01]  /*7c40*/  MUFU.EX2 R13, R13 ;  /* 0x0000000d000d7308 */ /* 0x000e620000000800 */
[----:B--2---:R-:W-:-:S07]  /*7c50*/  FADD.FTZ R6, R12, R7 ;  /* 0x000000070c067221 */ /* 0x004fce0000010000 */
[----:B------:R-:W2:Y:S01]  /*7c60*/  MUFU.EX2 R20, R20 ;  /* 0x0000001400147308 */ /* 0x000ea20000000800 */
[----:B0-----:R-:W-:-:S07]  /*7c70*/  FADD.FTZ R7, R15, R6 ;  /* 0x000000060f077221 */ /* 0x001fce0000010000 */
[----:B------:R-:W0:Y:S01]  /*7c80*/  MUFU.EX2 R153, R153 ;  /* 0x0000009900997308 */ /* 0x000e220000000800 */
[----:B-1----:R-:W-:-:S04]  /*7c90*/  FADD.FTZ R161, R13, R150 ;  /* 0x000000960da17221 */ /* 0x002fc80000010000 */
[----:B------:R-:W-:-:S03]  /*7ca0*/  FADD.FTZ R150, R90, R161 ;  /* 0x000000a15a967221 */ /* 0x000fc60000010000 */
[----:B------:R-:W1:Y:S01]  /*7cb0*/  MUFU.EX2 R21, R21 ;  /* 0x0000001500157308 */ /* 0x000e620000000800 */
[----:B--2---:R-:W-:-:S07]  /*7cc0*/  FADD.FTZ R6, R20, R7 ;  /* 0x0000000714067221 */ /* 0x004fce0000010000 */
[----:B------:R-:W2:Y:S01]  /*7cd0*/  MUFU.EX2 R140, R140 ;  /* 0x0000008c008c7308 */ /* 0x000ea20000000800 */
[----:B0-----:R-:W-:-:S07]  /*7ce0*/  FADD.FTZ R7, R153, R6 ;  /* 0x0000000699077221 */ /* 0x001fce0000010000 */
[----:B------:R-:W0:Y:S01]  /*7cf0*/  MUFU.EX2 R157, R157 ;  /* 0x0000009d009d7308 */ /* 0x000e220000000800 */
[----:B-1----:R-:W-:-:S01]  /*7d00*/  FADD.FTZ R161, R21, R150 ;  /* 0x0000009615a17221 */ /* 0x002fc20000010000 */
[----:B------:R-:W-:-:S03]  /*7d10*/  FFMA.FTZ R150, R165, R88, -R110 ;  /* 0x00000058a5967223 */ /* 0x000fc6000001086e */
[----:B------:R-:W-:-:S03]  /*7d20*/  FADD.FTZ R161, R92, R161 ;  /* 0x000000a15ca17221 */ /* 0x000fc60000010000 */
[----:B------:R-:W1:Y:S01]  /*7d30*/  MUFU.EX2 R138, R138 ;  /* 0x0000008a008a7308 */ /* 0x000e620000000800 */
[----:B--2---:R-:W-:-:S07]  /*7d40*/  FADD.FTZ R6, R140, R7 ;  /* 0x000000078c067221 */ /* 0x004fce0000010000 */
[----:B------:R-:W2:Y:S01]  /*7d50*/  MUFU.EX2 R139, R139 ;  /* 0x0000008b008b7308 */ /* 0x000ea20000000800 */
[----:B0-----:R-:W-:-:S01]  /*7d60*/  FADD.FTZ R7, R157, R6 ;  /* 0x000000069d077221 */ /* 0x001fc20000010000 */
[----:B------:R-:W-:-:S06]  /*7d70*/  FADD.FTZ R6, R94, R161 ;  /* 0x000000a15e067221 */ /* 0x000fcc0000010000 */
[----:B------:R-:W0:Y:S01]  /*7d80*/  MUFU.EX2 R142, R142 ;  /* 0x0000008e008e7308 */ /* 0x000e220000000800 */
[----:B-1----:R-:W-:-:S01]  /*7d90*/  FADD.FTZ R152, R138, R7 ;  /* 0x000000078a987221 */ /* 0x002fc20000010000 */
[----:B------:R-:W-:-:S04]  /*7da0*/  FADD.FTZ R7, R137, R6 ;  /* 0x0000000689077221 */ /* 0x000fc80000010000 */
[----:B------:R-:W-:Y:S02]  /*7db0*/  FADD.FTZ R6, R96, R7 ;  /* 0x0000000760067221 */ /* 0x000fe40000010000 */
[----:B------:R-:W1:Y:S01]  /*7dc0*/  MUFU.EX2 R143, R143 ;  /* 0x0000008f008f7308 */ /* 0x000e620000000800 */
[----:B--2---:R-:W-:-:S01]  /*7dd0*/  FADD.FTZ R161, R139, R152 ;  /* 0x000000988ba17221 */ /* 0x004fc20000010000 */
[----:B------:R-:W-:-:S04]  /*7de0*/  FADD.FTZ R7, R141, R6 ;  /* 0x000000068d077221 */ /* 0x000fc80000010000 */
[----:B------:R-:W-:Y:S02]  /*7df0*/  FADD.FTZ R6, R98, R7 ;  /* 0x0000000762067221 */ /* 0x000fe40000010000 */
[----:B------:R-:W2:Y:S01]  /*7e00*/  MUFU.EX2 R144, R144 ;  /* 0x0000009000907308 */ /* 0x000ea20000000800 */
[----:B------:R-:W-:Y:S02]  /*7e10*/  WARPGROUP.DEPBAR.LE gsb0, 0x0 ;  /* 0x00008000000079c5 */ /* 0x000fe40000010000 */
[----:B------:R-:W-:Y:S01]  /*7e20*/  WARPGROUP.ARRIVE ;  /* 0x00000000000079c5 */ /* 0x000fe20000000000 */
[----:B0-----:R-:W-:-:S01]  /*7e30*/  FADD.FTZ R152, R142, R161 ;  /* 0x000000a18e987221 */ /* 0x001fc20000010000 */
[----:B------:R-:W-:-:S03]  /*7e40*/  FADD.FTZ R7, R145, R6 ;  /* 0x0000000691077221 */ /* 0x000fc60000010000 */
[----:B------:R-:W0:Y:S01]  /*7e50*/  MUFU.EX2 R147, R147 ;  /* 0x0000009300937308 */ /* 0x000e220000000800 */
[----:B------:R-:W-:Y:S01]  /*7e60*/  QGMMA.64x128x32.F32.E4M3.E4M3 R24, R180, gdesc[UR4], R24, gsb0 ;  /* 0x01e00004b4187df3 */ /* 0x000fe20008000818 */
[----:B------:R-:W-:Y:S01]  /*7e70*/  UIADD3 UR6, UR10, 0x300, URZ ;  /* 0x000003000a067890 */ /* 0x000fe2000fffe03f */
[----:B-1----:R-:W-:Y:S01]  /*7e80*/  FADD.FTZ R161, R143, R152 ;  /* 0x000000988fa17221 */ /* 0x002fe20000010000 */
[----:B------:R-:W-:Y:S01]  /*7e90*/  UMOV UR7, 0xc0000010 ;  /* 0xc000001000077882 */ /* 0x000fe20000000000 */
[----:B------:R-:W-:Y:S01]  /*7ea0*/  FADD.FTZ R6, R100, R7 ;  /* 0x0000000764067221 */ /* 0x000fe20000010000 */
[----:B------:R-:W-:-:S02]  /*7eb0*/  FFMA.FTZ R152, R195, R88, -R110 ;  /* 0x00000058c3987223 */ /* 0x000fc4000001086e */
[----:B------:R-:W1:Y:S01]  /*7ec0*/  MUFU.EX2 R146, R146 ;  /* 0x0000009200927308 */ /* 0x000e620000000800 */
[----:B--2---:R-:W-:-:S01]  /*7ed0*/  FADD.FTZ R154, R144, R161 ;  /* 0x000000a1909a7221 */ /* 0x004fc20000010000 */
[----:B------:R-:W-:-:S04]  /*7ee0*/  FADD.FTZ R7, R149, R6 ;  /* 0x0000000695077221 */ /* 0x000fc80000010000 */
[----:B------:R-:W-:Y:S02]  /*7ef0*/  FADD.FTZ R6, R102, R7 ;  /* 0x0000000766067221 */ /* 0x000fe40000010000 */
[----:B------:R-:W2:Y:S01]  /*7f00*/  MUFU.EX2 R151, R151 ;  /* 0x0000009700977308 */ /* 0x000ea20000000800 */
[----:B0-----:R-:W-:-:S01]  /*7f10*/  FADD.FTZ R161, R147, R154 ;  /* 0x0000009a93a17221 */ /* 0x001fc20000010000 */
[----:B------:R-:W-:-:S04]  /*7f20*/  FADD.FTZ R7, R121, R6 ;  /* 0x0000000679077221 */ /* 0x000fc80000010000 */
[----:B------:R-:W-:Y:S02]  /*7f30*/  FADD.FTZ R6, R104, R7 ;  /* 0x0000000768067221 */ /* 0x000fe40000010000 */
[----:B------:R-:W0:Y:S01]  /*7f40*/  MUFU.EX2 R122, R122 ;  /* 0x0000007a007a7308 */ /* 0x000e220000000800 */
[----:B-1----:R-:W-:-:S07]  /*7f50*/  FADD.FTZ R154, R146, R161 ;  /* 0x000000a1929a7221 */ /* 0x002fce0000010000 */
[----:B------:R-:W1:Y:S01]  /*7f60*/  MUFU.EX2 R123, R123 ;  /* 0x0000007b007b7308 */ /* 0x000e620000000800 */
[----:B--2---:R-:W-:-:S01]  /*7f70*/  FADD.FTZ R161, R151, R154 ;  /* 0x0000009a97a17221 */ /* 0x004fc20000010000 */
[----:B------:R-:W-:-:S06]  /*7f80*/  FFMA.FTZ R154, R199, R88, -R110 ;  /* 0x00000058c79a7223 */ /* 0x000fcc000001086e */
[----:B------:R-:W2:Y:S01]  /*7f90*/  MUFU.EX2 R126, R126 ;  /* 0x0000007e007e7308 */ /* 0x000ea20000000800 */
[----:B0-----:R-:W-:-:S01]  /*7fa0*/  FADD.FTZ R156, R122, R161 ;  /* 0x000000a17a9c7221 */ /* 0x001fc20000010000 */
[-CC-:B------:R-:W-:Y:S01]  /*7fb0*/  FFMA.FTZ R161, R119, R88.reuse, -R110.reuse ;  /* 0x0000005877a17223 */ /* 0x180fe2000001086e */
[----:B------:R-:W-:-:S05]  /*7fc0*/  FFMA.FTZ R119, R205, R88, -R110 ;  /* 0x00000058cd777223 */ /* 0x000fca000001086e */
        /* <DEDUP_REMOVED lines=24> */
[----:B0-----:R-:W-:-:S01]  /*8150*/  FADD.FTZ R165, R135, R158 ;  /* 0x0000009e87a57221 */ /* 0x001fc20000010000 */
[----:B------:R-:W-:Y:S02]  /*8160*/  WARPGROUP.DEPBAR.LE gsb0, 0x0 ;  /* 0x00008000000079c5 */ /* 0x000fe40000010000 */
[----:B------:R-:W-:-:S04]  /*8170*/  WARPGROUP.ARRIVE ;  /* 0x00000000000079c5 */ /* 0x000fc80000000000 */
[----:B------:R-:W0:Y:S01]  /*8180*/  MUFU.EX2 R105, R105 ;  /* 0x0000006900697308 */ /* 0x000e220000000800 */
[----:B-1----:R-:W-:-:S01]  /*8190*/  FADD.FTZ R6, R112, R7 ;  /* 0x0000000770067221 */ /* 0x002fc20000010000 */
[----:B------:R-:W-:Y:S01]  /*81a0*/  QGMMA.64x128x32.F32.E4M3.E4M3 R24, R184, gdesc[UR4], R24, gsb0 ;  /* 0x01e00004b8187df3 */ /* 0x000fe20008000818 */
[----:B------:R-:W-:Y:S01]  /*81b0*/  UIADD3 UR6, UR10, 0x400, URZ ;  /* 0x000004000a067890 */ /* 0x000fe2000fffe03f */
[----:B--2---:R-:W-:Y:S01]  /*81c0*/  FADD.FTZ R158, R148, R165 ;  /* 0x000000a5949e7221 */ /* 0x004fe20000010000 */
[----:B------:R-:W-:-:S03]  /*81d0*/  UMOV UR7, 0xc0000010 ;  /* 0xc000001000077882 */ /* 0x000fc60000000000 */
[----:B------:R-:W1:Y:S08]  /*81e0*/  MUFU.EX2 R107, R107 ;  /* 0x0000006b006b7308 */ /* 0x000e700000000800 */
        /* <DEDUP_REMOVED lines=10> */
[----:B------:R-:W-:-:S06]  /*8290*/  IADD3 R6, -R22, 0xb, RZ ;  /* 0x0000000b16067810 */ /* 0x000fcc0007ffe1ff */
        /* <DEDUP_REMOVED lines=19> */
[----:B------:R-:W-:Y:S01]  /*83d0*/  MUFU.EX2 R155, R155 ;  /* 0x0000009b009b7308 */ /* 0x000fe20000000800 */
[----:B--2---:R-:W-:-:S07]  /*83e0*/  FADD.FTZ R160, R120, R7 ;  /* 0x0000000778a07221 */ /* 0x004fce0000010000 */
[----:B------:R-:W1:Y:S01]  /*83f0*/  MUFU.EX2 R156, R156 ;  /* 0x0000009c009c7308 */ /* 0x000e620000000800 */
[----:B0-----:R-:W-:-:S07]  /*8400*/  FADD.FTZ R7, R119, R162 ;  /* 0x000000a277077221 */ /* 0x001fce0000010000 */
[----:B------:R-:W-:Y:S01]  /*8410*/  MUFU.EX2 R124, R124 ;  /* 0x0000007c007c7308 */ /* 0x000fe20000000800 */
[----:B------:R-:W-:Y:S02]  /*8420*/  WARPGROUP.DEPBAR.LE gsb0, 0x0 ;  /* 0x00008000000079c5 */ /* 0x000fe40000010000 */
[----:B------:R-:W-:-:S05]  /*8430*/  WARPGROUP.ARRIVE ;  /* 0x00000000000079c5 */ /* 0x000fca0000000000 */
[----:B------:R-:W0:Y:S01]  /*8440*/  MUFU.EX2 R164, R93 ;  /* 0x0000005d00a47308 */ /* 0x000e220000000800 */
[----:B-1----:R-:W-:-:S01]  /*8450*/  FADD.FTZ R7, R156, R7 ;  /* 0x000000079c077221 */ /* 0x002fc20000010000 */
[----:B------:R-:W-:Y:S06]  /*8460*/  QGMMA.64x128x32.F32.E4M3.E4M3 R24, R188, gdesc[UR4], R24, gsb0 ;  /* 0x01e00004bc187df3 */ /* 0x000fec0008000818 */
[----:B------:R-:W1:Y:S08]  /*8470*/  MUFU.EX2 R159, R159 ;  /* 0x0000009f009f7308 */ /* 0x000e700000000800 */
[----:B------:R2:W-:Y:S01]  /*8480*/  MUFU.EX2 R166, R95 ;  /* 0x0000005f00a67308 */ /* 0x0005e20000000800 */
[----:B0-----:R-:W-:-:S07]  /*8490*/  FADD.FTZ R7, R164, R7 ;  /* 0x00000007a4077221 */ /* 0x001fce0000010000 */
[----:B------:R-:W0:Y:S01]  /*84a0*/  MUFU.EX2 R128, R128 ;  /* 0x0000008000807308 */ /* 0x000e220000000800 */
[----:B--2---:R-:W-:-:S07]  /*84b0*/  @!P1 IMAD R95, R172, 0x8, R3 ;  /* 0x00000008ac5f9824 */ /* 0x004fce00078e0203 */
[----:B------:R-:W-:Y:S08]  /*84c0*/  MUFU.EX2 R93, R97 ;  /* 0x00000061005d7308 */ /* 0x000ff00000000800 */
[----:B------:R-:W2:Y:S08]  /*84d0*/  MUFU.EX2 R163, R163 ;  /* 0x000000a300a37308 */ /* 0x000eb00000000800 */
[----:B------:R-:W-:Y:S08]  /*84e0*/  MUFU.EX2 R158, R158 ;  /* 0x0000009e009e7308 */ /* 0x000ff00000000800 */
[----:B------:R-:W3:Y:S08]  /*84f0*/  MUFU.EX2 R132, R132 ;  /* 0x0000008400847308 */ /* 0x000ef00000000800 */
[----:B------:R-:W4:Y:S08]  /*8500*/  MUFU.EX2 R162, R101 ;  /* 0x0000006500a27308 */ /* 0x000f300000000800 */
[----:B------:R-:W5:Y:S08]  /*8510*/  MUFU.EX2 R167, R167 ;  /* 0x000000a700a77308 */ /* 0x000f700000000800 */
[----:B------:R-:W5:Y:S01]  /*8520*/  MUFU.EX2 R103, R103 ;  /* 0x0000006700677308 */ /* 0x000f620000000800 */
[----:B------:R-:W-:-:S02]  /*8530*/  WARPGROUP.DEPBAR.LE gsb0, 0x0 ;  /* 0x00008000000079c5 */ /* 0x000fc40000010000 */
[----:B------:R1:W-:Y:S06]  /*8540*/  BAR.ARV R6, 0x100 ;  /* 0x000400060000751d */ /* 0x0003ec0000002000 */
[----:B-1----:R-:W-:Y:S02]  /*8550*/  @!P1 VIADD R6, R95, 0x29840 ;  /* 0x000298405f069836 */ /* 0x002fe40000000000 */
[----:B------:R-:W-:-:S03]  /*8560*/  FADD.FTZ R95, R155, R160 ;  /* 0x000000a09b5f7221 */ /* 0x000fc60000010000 */
[----:B------:R-:W-:Y:S01]  /*8570*/  @!P1 PRMT R6, RZ, 0x654, R6 ;  /* 0x00000654ff069816 */ /* 0x000fe20000000006 */
[----:B------:R-:W-:-:S03]  /*8580*/  FADD.FTZ R110, R124, R95 ;  /* 0x0000005f7c6e7221 */ /* 0x000fc60000010000 */
[----:B------:R1:W-:Y:S01]  /*8590*/  @!P1 SYNCS.ARRIVE.TRANS64.RED.A1T0 RZ, [R6+URZ], RZ ;  /* 0x000000ff06ff99a7 */ /* 0x0003e2000810043f */
[----:B------:R-:W-:-:S04]  /*85a0*/  FADD.FTZ R95, R159, R110 ;  /* 0x0000006e9f5f7221 */ /* 0x000fc80000010000 */
[----:B0-----:R-:W-:Y:S01]  /*85b0*/  FADD.FTZ R110, R128, R95 ;  /* 0x0000005f806e7221 */ /* 0x001fe20000010000 */
[----:B-1----:R-:W-:-:S03]  /*85c0*/  FADD.FTZ R6, R166, R7 ;  /* 0x00000007a6067221 */ /* 0x002fc60000010000 */
[----:B--2---:R-:W-:Y:S01]  /*85d0*/  FADD.FTZ R95, R163, R110 ;  /* 0x0000006ea35f7221 */ /* 0x004fe20000010000 */
[----:B------:R-:W-:-:S03]  /*85e0*/  FADD.FTZ R7, R93, R6 ;  /* 0x000000065d077221 */ /* 0x000fc60000010000 */
[----:B---3--:R-:W-:Y:S01]  /*85f0*/  FADD.FTZ R6, R132, R95 ;  /* 0x0000005f84067221 */ /* 0x008fe20000010000 */
[----:B------:R-:W-:-:S04]  /*8600*/  FADD.FTZ R7, R158, R7 ;  /* 0x000000079e077221 */ /* 0x000fc80000010000 */
[----:B----4-:R-:W-:Y:S01]  /*8610*/  FADD.FTZ R95, R162, R7 ;  /* 0x00000007a25f7221 */ /* 0x010fe20000010000 */
[----:B-----5:R-:W-:-:S03]  /*8620*/  FADD.FTZ R7, R167, R6 ;  /* 0x00000006a7077221 */ /* 0x020fc60000010000 */
[----:B------:R-:W-:Y:S01]  /*8630*/  FADD.FTZ R6, R103, R95 ;  /* 0x0000005f67067221 */ /* 0x000fe20000010000 */
[----:B------:R-:W-:Y:S06]  /*8640*/  @!P0 BRA `(.L_x_300) ;  /* 0x0000000000048947 */ /* 0x000fec0003800000 */
[----:B------:R-:W-:Y:S01]  /*8650*/  BPT.TRAP 0x1 ;  /* 0x000000040000795c */ /* 0x000fe20000300000 */
.L_x_300:
[----:B------:R-:W-:Y:S01]  /*8660*/  F2FP.SATFINITE.E4M3.F32.PACK_AB_MERGE_C R9, R14, R9, RZ ;  /* 0x000000090e09723e */ /* 0x000fe200048070ff */
[----:B------:R-:W-:Y:S02]  /*8670*/  UIADD3 UR6, UR47, -0x1, URZ ;  /* 0xffffffff2f067890 */ /* 0x000fe4000fffe03f */
[----:B------:R-:W-:Y:S01]  /*8680*/  ISETP.LT.AND P1, PT, RZ, UR47, PT ;  /* 0x0000002fff007c0c */ /* 0x000fe2000bf21270 */
[----:B------:R-:W-:Y:S01]  /*8690*/  UMOV UR52, UR42 ;  /* 0x0000002a00347c82 */ /* 0x000fe20008000000 */
[----:B------:R-:W-:Y:S01]  /*86a0*/  F2FP.SATFINITE.E4M3.F32.PACK_AB_MERGE_C R172, R10, R173, R9 ;  /* 0x000000ad0aac723e */ /* 0x000fe20004807009 */
[----:B------:R-:W-:Y:S01]  /*86b0*/  IMAD.U32 R10, RZ, RZ, UR50 ;  /* 0x00000032ff0a7e24 */ /* 0x000fe2000f8e00ff */
[----:B------:R-:W-:Y:S01]  /*86c0*/  F2FP.SATFINITE.E4M3.F32.PACK_AB_MERGE_C R12, R15, R12, RZ ;  /* 0x0000000c0f0c723e */ /* 0x000fe200048070ff */
[----:B------:R-:W-:Y:S01]  /*86d0*/  UMOV UR50, UR51 ;  /* 0x0000003300327c82 */ /* 0x000fe20008000000 */
[----:B------:R-:W-:Y:S01]  /*86e0*/  F2FP.SATFINITE.E4M3.F32.PACK_AB_MERGE_C R21, R92, R21, RZ ;  /* 0x000000155c15723e */ /* 0x000fe200048070ff */
[----:B------:R-:W-:Y:S01]  /*86f0*/  IMAD R9, R10, 0x8, R3 ;  /* 0x000000080a097824 */ /* 0x000fe200078e0203 */
[----:B------:R-:W-:Y:S01]  /*8700*/  F2FP.SATFINITE.E4M3.F32.PACK_AB_MERGE_C R140, R157, R140, RZ ;  /* 0x0000008c9d8c723e */ /* 0x000fe200048070ff */
[----:B------:R-:W-:Y:S01]  /*8710*/  UMOV UR47, UR6 ;  /* 0x00000006002f7c82 */ /* 0x000fe20008000000 */
[----:B------:R-:W-:Y:S01]  /*8720*/  F2FP.SATFINITE.E4M3.F32.PACK_AB_MERGE_C R96, R141, R96, RZ ;  /* 0x000000608d60723e */ /* 0x000fe200048070ff */
[----:B------:R-:W-:Y:S01]  /*8730*/  VIADD R9, R9, 0x29860 ;  /* 0x0002986009097836 */ /* 0x000fe20000000000 */
[----:B------:R-:W-:Y:S01]  /*8740*/  F2FP.SATFINITE.E4M3.F32.PACK_AB_MERGE_C R142, R143, R142, RZ ;  /* 0x0000008e8f8e723e */ /* 0x000fe200048070ff */
[----:B------:R-:W-:Y:S01]  /*8750*/  FMUL.FTZ R24, R24, R8 ;  /* 0x0000000818187220 */ /* 0x000fe20000410000 */
[----:B------:R-:W-:Y:S01]  /*8760*/  F2FP.SATFINITE.E4M3.F32.PACK_AB_MERGE_C R100, R149, R100, RZ ;  /* 0x000000649564723e */ /* 0x000fe200048070ff */
[-C--:B------:R-:W-:Y:S01]  /*8770*/  FMUL.FTZ R25, R25, R8.reuse ;  /* 0x0000000819197220 */ /* 0x080fe20000410000 */
[----:B------:R-:W-:Y:S01]  /*8780*/  PRMT R9, R4, 0x654, R9 ;  /* 0x0000065404097816 */ /* 0x000fe20000000009 */
[----:B------:R-:W-:Y:S01]  /*8790*/  FMUL.FTZ R28, R28, R8 ;  /* 0x000000081c1c7220 */ /* 0x000fe20000410000 */
[----:B------:R-:W-:Y:S01]  /*87a0*/  F2FP.SATFINITE.E4M3.F32.PACK_AB_MERGE_C R146, R151, R146, RZ ;  /* 0x000000929792723e */ /* 0x000fe200048070ff */
[----:B------:R-:W-:Y:S01]  /*87b0*/  FMUL.FTZ R29, R29, R8 ;  /* 0x000000081d1d7220 */ /* 0x000fe20000410000 */
[----:B------:R-:W-:Y:S01]  /*87c0*/  F2FP.SATFINITE.E4M3.F32.PACK_AB_MERGE_C R104, R125, R104, RZ ;  /* 0x000000687d68723e */ /* 0x000fe200048070ff */
[----:B------:R0:W-:Y:S01]  /*87d0*/  SYNCS.ARRIVE.TRANS64.RED.A1T0 RZ, [R9+URZ], RZ ;  /* 0x000000ff09ff79a7 */ /* 0x0001e2000810043f */
        /* <DEDUP_REMOVED lines=92> */
[----:B0-----:R-:W-:Y:S06]  /*8da0*/  @P1 BRA `(.L_x_301) ;  /* 0xffffffc800341947 */ /* 0x001fec000383ffff */
.L_x_291:
[----:B------:R-:W-:Y:S06]  /*8db0*/  BAR.ARV 0x8, 0x180 ;  /* 0x0206000000007b1d */ /* 0x000fec0000002000 */
[----:B------:R-:W-:Y:S05]  /*8dc0*/  @!P0 BRA `(.L_x_302) ;  /* 0x0000000000048947 */ /* 0x000fea0003800000 */
[----:B------:R-:W-:Y:S01]  /*8dd0*/  BPT.TRAP 0x1 ;  /* 0x000000040000795c */ /* 0x000fe20000300000 */
.L_x_302:
[----:B------:R-:W-:Y:S02]  /*8de0*/  IMAD.U32 R0, RZ, RZ, UR51 ;  /* 0x00000033ff007e24 */ /* 0x000fe4000f8e00ff */
[----:B------:R-:W-:Y:S02]  /*8df0*/  IMAD.U32 R5, RZ, RZ, UR42 ;  /* 0x0000002aff057e24 */ /* 0x000fe4000f8e00ff */
[----:B------:R-:W-:-:S03]  /*8e00*/  IMAD R15, R0, 0x8, R3 ;  /* 0x00000008000f7824 */ /* 0x000fc600078e0203 */
[----:B------:R-:W-:-:S04]  /*8e10*/  SHF.L.U32 R0, R5, 0x1f, RZ ;  /* 0x0000001f05007819 */ /* 0x000fc800000006ff */
[----:B------:R0:W1:Y:S01]  /*8e20*/  SYNCS.PHASECHK.TRANS64.TRYWAIT P1, [R15+URZ+0x29850], R0 ;  /* 0x029850000f0075a7 */ /* 0x000062000802017f */
[----:B------:R-:W-:Y:S05]  /*8e30*/  @!P0 BRA `(.L_x_303) ;  /* 0x0000000000048947 */ /* 0x000fea0003800000 */
[----:B------:R-:W-:Y:S01]  /*8e40*/  BPT.TRAP 0x1 ;  /* 0x000000040000795c */ /* 0x000fe20000300000 */
.L_x_303:
[----:B------:R-:W-:Y:S02]  /*8e50*/  VIADD R3, R3, 0x400 ;  /* 0x0000040003037836 */ /* 0x000fe40000000000 */
[----:B------:R-:W-:-:S03]  /*8e60*/  IMAD.U32 R8, RZ, RZ, UR51 ;  /* 0x00000033ff087e24 */ /* 0x000fc6000f8e00ff */
[----:B------:R-:W-:-:S04]  /*8e70*/  SHF.R.U32.HI R3, RZ, 0x4, R3 ;  /* 0x00000004ff037819 */ /* 0x000fc80000011603 */
[----:B------:R-:W-:-:S04]  /*8e80*/  LOP3.LUT R3, R3, 0x3fff, RZ, 0xc0, !PT ;  /* 0x00003fff03037812 */ /* 0x000fc800078ec0ff */
[----:B------:R-:W-:Y:S01]  /*8e90*/  LOP3.LUT R3, R3, 0x10000, RZ, 0xfc, !PT ;  /* 0x0001000003037812 */ /* 0x000fe200078efcff */
[----:B-1----:R-:W-:Y:S06]  /*8ea0*/  @P1 BRA `(.L_x_304) ;  /* 0x0000000000081947 */ /* 0x002fec0003800000 */
[----:B------:R-:W1:Y:S02]  /*8eb0*/  SYNCS.PHASECHK.TRANS64.TRYWAIT P1, [R15+URZ+0x29850], R0 ;  /* 0x029850000f0075a7 */ /* 0x000e64000802017f */
[----:B-1----:R-:W-:Y:S05]  /*8ec0*/  @!P1 BRA `(.L_x_305) ;  /* 0x0000008400bc9947 */ /* 0x002fea0003800000 */
.L_x_304:
[----:B------:R-:W-:Y:S01]  /*8ed0*/  IMAD R8, R8, 0x500, R3 ;  /* 0x0000050008087824 */ /* 0x000fe200078e0203 */
[----:B------:R-:W-:Y:S05]  /*8ee0*/  WARPSYNC.ALL ;  /* 0x0000000000007948 */ /* 0x000fea0003800000 */
[----:B------:R-:W-:Y:S01]  /*8ef0*/  IMAD.MOV.U32 R9, RZ, RZ, -0x3ffffff0 ;  /* 0xc0000010ff097424 */ /* 0x000fe200078e00ff */
[C---:B------:R-:W-:Y:S01]  /*8f00*/  R2UR UR6, R8.reuse ;  /* 0x00000000080672ca */ /* 0x040fe200000e0000 */
[----:B------:R-:W-:Y:S01]  /*8f10*/  WARPGROUP.ARRIVE ;  /* 0x00000000000079c5 */ /* 0x000fe20000000000 */
[----:B------:R-:W-:Y:S01]  /*8f20*/  VIADD R10, R8, 0x100 ;  /* 0x00000100080a7836 */ /* 0x000fe20000000000 */
[----:B------:R-:W-:Y:S01]  /*8f30*/  ULDC.64 UR8, c[0x0][0x9a0] ;  /* 0x0002680000087ab9 */ /* 0x000fe20000000a00 */
[----:B------:R-:W-:Y:S01]  /*8f40*/  R2UR UR7, R9 ;  /* 0x00000000090772ca */ /* 0x000fe200000e0000 */
[----:B------:R-:W-:Y:S01]  /*8f50*/  IMAD.MOV.U32 R11, RZ, RZ, -0x3ffffff0 ;  /* 0xc0000010ff0b7424 */ /* 0x000fe200078e00ff */
[----:B------:R-:W-:Y:S01]  /*8f60*/  UISETP.NE.U32.AND UP0, UPT, UR8, URZ, UPT ;  /* 0x0000003f0800728c */ /* 0x000fe2000bf05070 */
[----:B------:R-:W-:-:S03]  /*8f70*/  IMAD.MOV.U32 R5, RZ, RZ, 0x3f800000 ;  /* 0x3f800000ff057424 */ /* 0x000fc600078e00ff */
[----:B------:R-:W-:-:S06]  /*8f80*/  UISETP.NE.AND.EX UP0, UPT, UR9, URZ, UPT, UP0 ;  /* 0x0000003f0900728c */ /* 0x000fcc000bf05300 */
[----:B------:R-:W-:Y:S01]  /*8f90*/  PLOP3.LUT P1, PT, PT, PT, UP0, 0x80, 0x0 ;  /* 0x000000000000781c */ /* 0x000fe20003f2f008 */
[----:B------:R-:W-:Y:S01]  /*8fa0*/  QGMMA.64x128x32.F32.E4M3.E4M3 R24, R172, gdesc[UR4], R24, gsb0 ;  /* 0x01e00004ac187df3 */ /* 0x000fe20008000818 */
[----:B------:R-:W-:Y:S01]  /*8fb0*/  R2UR UR6, R10 ;  /* 0x000000000a0672ca */ /* 0x000fe200000e0000 */
[----:B------:R-:W-:Y:S01]  /*8fc0*/  VIADD R10, R8, 0x200 ;  /* 0x00000200080a7836 */ /* 0x000fe20000000000 */
[----:B------:R-:W-:Y:S01]  /*8fd0*/  R2UR UR7, R11 ;  /* 0x000000000b0772ca */ /* 0x000fe200000e0000 */
[----:B------:R-:W-:Y:S01]  /*8fe0*/  @UP0 ULDC.64 UR10, c[0x0][0x9c8] ;  /* 0x00027200000a0ab9 */ /* 0x000fe20000000a00 */
[----:B------:R-:W-:Y:S01]  /*8ff0*/  IMAD.MOV.U32 R11, RZ, RZ, -0x3ffffff0 ;  /* 0xc0000010ff0b7424 */ /* 0x000fe200078e00ff */
[----:B------:R-:W-:Y:S01]  /*9000*/  @UP0 UIMAD.WIDE.U32 UR4, UR36, UR10, URZ ;  /* 0x0000000a240402a5 */ /* 0x000fe2000f8e003f */
[----:B------:R-:W-:Y:S02]  /*9010*/  WARPGROUP.DEPBAR.LE gsb0, 0x0 ;  /* 0x00008000000079c5 */ /* 0x000fe40000010000 */
[----:B------:R-:W-:-:S07]  /*9020*/  WARPGROUP.ARRIVE ;  /* 0x00000000000079c5 */ /* 0x000fce0000000000 */
[----:B------:R-:W-:Y:S01]  /*9030*/  QGMMA.64x128x32.F32.E4M3.E4M3 R24, R176, gdesc[UR4], R24, gsb0 ;  /* 0x01e00004b0187df3 */ /* 0x000fe20008000818 */
[----:B------:R-:W-:Y:S02]  /*9040*/  @UP0 UIMAD UR6, UR37, UR10, URZ ;  /* 0x0000000a250602a4 */ /* 0x000fe4000f8e023f */
[----:B------:R-:W-:Y:S02]  /*9050*/  @UP0 USHF.R.S32.HI UR7, URZ, 0x1f, UR45 ;  /* 0x0000001f3f070899 */ /* 0x000fe4000801142d */
[----:B------:R-:W-:-:S03]  /*9060*/  @UP0 UIMAD UR6, UR36, UR11, UR6 ;  /* 0x0000000b240602a4 */ /* 0x000fc6000f8e0206 */
[----:B------:R-:W-:Y:S01]  /*9070*/  @UP0 ULDC.64 UR10, c[0x0][0x9d0] ;  /* 0x00027400000a0ab9 */ /* 0x000fe20000000a00 */
[----:B------:R-:W-:Y:S02]  /*9080*/  @UP0 UIADD3 UR5, UR5, UR6, URZ ;  /* 0x0000000605050290 */ /* 0x000fe4000fffe03f */
[----:B------:R-:W-:Y:S02]  /*9090*/  @UP0 UIMAD UR6, UR7, UR10, URZ ;  /* 0x0000000a070602a4 */ /* 0x000fe4000f8e023f */
[----:B------:R-:W-:Y:S02]  /*90a0*/  @UP0 UIMAD.WIDE.U32 UR4, UR45, UR10, UR4 ;  /* 0x0000000a2d0402a5 */ /* 0x000fe4000f8e0004 */
[----:B------:R-:W-:-:S04]  /*90b0*/  @UP0 UIMAD UR6, UR45, UR11, UR6 ;  /* 0x0000000b2d0602a4 */ /* 0x000fc8000f8e0206 */
[----:B------:R-:W-:Y:S02]  /*90c0*/  @UP0 UIADD3 UR5, UR5, UR6, URZ ;  /* 0x0000000605050290 */ /* 0x000fe4000fffe03f */
[----:B------:R-:W-:Y:S01]  /*90d0*/  @UP0 ULEA UR6, UP1, UR4, UR8, 0x2 ;  /* 0x0000000804060291 */ /* 0x000fe2000f82103f */
[----:B------:R-:W-:-:S03]  /*90e0*/  R2UR UR7, R11 ;  /* 0x000000000b0772ca */ /* 0x000fc600000e0000 */
[----:B------:R-:W-:-:S03]  /*90f0*/  @UP0 ULEA.HI.X UR5, UR4, UR9, UR5, 0x2, UP1 ;  /* 0x0000000904050291 */ /* 0x000fc600088f1405 */
[----:B------:R-:W-:Y:S01]  /*9100*/  @UP0 UMOV UR4, UR6 ;  /* 0x0000000600040c82 */ /* 0x000fe20008000000 */
[----:B------:R-:W-:Y:S01]  /*9110*/  R2UR UR6, R10 ;  /* 0x000000000a0672ca */ /* 0x000fe200000e0000 */
[----:B------:R-:W-:Y:S02]  /*9120*/  IMAD.U32 R12, RZ, RZ, UR4 ;  /* 0x00000004ff0c7e24 */ /* 0x000fe4000f8e00ff */
[----:B------:R-:W-:-:S05]  /*9130*/  IMAD.U32 R13, RZ, RZ, UR5 ;  /* 0x00000005ff0d7e24 */ /* 0x000fca000f8e00ff */
[----:B------:R2:W3:Y:S01]  /*9140*/  @P1 LDG.E R5, desc[UR48][R12.64] ;  /* 0x000000300c051981 */ /* 0x0004e2000c1e1900 */
[----:B------:R-:W-:Y:S02]  /*9150*/  VIADD R10, R8, 0x300 ;  /* 0x00000300080a7836 */ /* 0x000fe40000000000 */
[----:B------:R-:W-:Y:S01]  /*9160*/  IMAD.MOV.U32 R11, RZ, RZ, -0x3ffffff0 ;  /* 0xc0000010ff0b7424 */ /* 0x000fe200078e00ff */
[----:B------:R-:W-:Y:S02]  /*9170*/  WARPGROUP.DEPBAR.LE gsb0, 0x0 ;  /* 0x00008000000079c5 */ /* 0x000fe40000010000 */
[----:B------:R-:W-:-:S06]  /*9180*/  WARPGROUP.ARRIVE ;  /* 0x00000000000079c5 */ /* 0x000fcc0000000000 */
[----:B------:R-:W-:Y:S01]  /*9190*/  QGMMA.64x128x32.F32.E4M3.E4M3 R24, R180, gdesc[UR4], R24, gsb0 ;  /* 0x01e00004b4187df3 */ /* 0x000fe20008000818 */
[----:B------:R-:W-:Y:S02]  /*91a0*/  R2UR UR6, R10 ;  /* 0x000000000a0672ca */ /* 0x000fe400000e0000 */
[----:B------:R-:W-:Y:S01]  /*91b0*/  R2UR UR7, R11 ;  /* 0x000000000b0772ca */ /* 0x000fe200000e0000 */
[----:B------:R-:W-:Y:S02]  /*91c0*/  VIADD R8, R8, 0x400 ;  /* 0x0000040008087836 */ /* 0x000fe40000000000 */
[----:B------:R-:W-:Y:S01]  /*91d0*/  IMAD.MOV.U32 R9, RZ, RZ, -0x3ffffff0 ;  /* 0xc0000010ff097424 */ /* 0x000fe200078e00ff */
[----:B01----:R-:W0:Y:S01]  /*91e0*/  SHFL.BFLY PT, R0, R7, 0x2, 0x1f ;  /* 0x0c401f0007007f89 */ /* 0x003e2200000e0000 */
[----:B------:R-:W-:Y:S02]  /*91f0*/  WARPGROUP.DEPBAR.LE gsb0, 0x0 ;  /* 0x00008000000079c5 */ /* 0x000fe40000010000 */
[----:B------:R-:W-:-:S06]  /*9200*/  WARPGROUP.ARRIVE ;  /* 0x00000000000079c5 */ /* 0x000fcc0000000000 */
[----:B------:R-:W-:Y:S01]  /*9210*/  QGMMA.64x128x32.F32.E4M3.E4M3 R24, R184, gdesc[UR4], R24, gsb0 ;  /* 0x01e00004b8187df3 */ /* 0x000fe20008000818 */
[----:B------:R-:W-:Y:S02]  /*9220*/  R2UR UR6, R8 ;  /* 0x00000000080672ca */ /* 0x000fe400000e0000 */
[----:B------:R-:W-:Y:S02]  /*9230*/  R2UR UR7, R9 ;  /* 0x00000000090772ca */ /* 0x000fe400000e0000 */
[----:B------:R-:W1:Y:S01]  /*9240*/  SHFL.BFLY PT, R9, R6, 0x2, 0x1f ;  /* 0x0c401f0006097f89 */ /* 0x000e6200000e0000 */
[----:B0-----:R-:W-:-:S05]  /*9250*/  FADD.FTZ R0, R0, R7 ;  /* 0x0000000700007221 */ /* 0x001fca0000010000 */
[----:B------:R-:W0:Y:S01]  /*9260*/  SHFL.BFLY PT, R3, R0, 0x1, 0x1f ;  /* 0x0c201f0000037f89 */ /* 0x000e2200000e0000 */
[----:B-1----:R-:W-:-:S05]  /*9270*/  FADD.FTZ R9, R9, R6 ;  /* 0x0000000609097221 */ /* 0x002fca0000010000 */
[----:B------:R-:W2:Y:S01]  /*9280*/  SHFL.BFLY PT, R8, R9, 0x1, 0x1f ;  /* 0x0c201f0009087f89 */ /* 0x000ea200000e0000 */
[----:B0-----:R-:W-:-:S05]  /*9290*/  FADD.FTZ R11, R0, R3 ;  /* 0x00000003000b7221 */ /* 0x001fca0000010000 */
[C---:B------:R-:W-:Y:S01]  /*92a0*/  FSETP.NE.FTZ.AND P1, PT, R11.reuse, RZ, PT ;  /* 0x000000ff0b00720b */ /* 0x040fe20003f35000 */
[----:B------:R-:W-:Y:S01]  /*92b0*/  FMUL.FTZ R14, R11, 0.00390625 ;  /* 0x3b8000000b0e7820 */ /* 0x000fe20000410000 */
[----:B------:R-:W-:-:S04]  /*92c0*/  IMAD.MOV.U32 R6, RZ, RZ, RZ ;  /* 0x000000ffff067224 */ /* 0x000fc800078e00ff */
[----:B------:R-:W-:Y:S01]  /*92d0*/  FSETP.NE.FTZ.AND P2, PT, R14, RZ, PT ;  /* 0x000000ff0e00720b */ /* 0x000fe20003f55000 */
[----:B--2---:R-:W-:-:S04]  /*92e0*/  FADD.FTZ R13, R9, R8 ;  /* 0x00000008090d7221 */ /* 0x004fc80000010000 */
[----:B------:R-:W-:Y:S02]  /*92f0*/  FMUL.FTZ R20, R13, 0.00390625 ;  /* 0x3b8000000d147820 */ /* 0x000fe40000410000 */
[----:B------:R-:W-:Y:S03]  /*9300*/  @P1 MUFU.RCP R6, R11 ;  /* 0x0000000b00061308 */ /* 0x000fe60000001000 */
[----:B------:R-:W-:Y:S01]  /*9310*/  FSETP.NE.FTZ.AND P3, PT, R20, RZ, PT ;  /* 0x000000ff1400720b */ /* 0x000fe20003f75000 */
[----:B------:R-:W-:Y:S02]  /*9320*/  WARPGROUP.DEPBAR.LE gsb0, 0x0 ;  /* 0x00008000000079c5 */ /* 0x000fe40000010000 */
[----:B------:R-:W-:-:S06]  /*9330*/  WARPGROUP.ARRIVE ;  /* 0x00000000000079c5 */ /* 0x000fcc0000000000 */
[----:B------:R-:W-:Y:S01]  /*9340*/  QGMMA.64x128x32.F32.E4M3.E4M3 R24, R188, gdesc[UR4], R24, gsb0 ;  /* 0x01e00004bc187df3 */ /* 0x000fe20008000818 */
[----:B------:R-:W-:Y:S01]  /*9350*/  FSETP.NE.FTZ.AND P1, PT, R13, RZ, PT ;  /* 0x000000ff0d00720b */ /* 0x000fe20003f35000 */
[----:B------:R-:W-:Y:S01]  /*9360*/  IMAD.MOV.U32 R10, RZ, RZ, RZ ;  /* 0x000000ffff0a7224 */ /* 0x000fe200078e00ff */
[----:B------:R-:W0:Y:S08]  /*9370*/  @P2 MUFU.LG2 R7, R14 ;  /* 0x0000000e00072308 */ /* 0x000e300000000c00 */
[----:B------:R-:W1:Y:S08]  /*9380*/  @P3 MUFU.LG2 R9, R20 ;  /* 0x0000001400093308 */ /* 0x000e700000000c00 */
[----:B------:R-:W2:Y:S01]  /*9390*/  @P1 MUFU.RCP R10, R13 ;  /* 0x0000000d000a1308 */ /* 0x000ea20000001000 */
[C---:B------:R-:W-:Y:S01]  /*93a0*/  @P2 FMUL.FTZ R8, R88.reuse, 0.69314718246459960938 ;  /* 0x3f31721858082820 */ /* 0x040fe20000410000 */
[----:B0-----:R-:W-:Y:S01]  /*93b0*/  @P2 FMUL.FTZ R7, R7, 0.69314718246459960938 ;  /* 0x3f31721807072820 */ /* 0x001fe20000410000 */
[----:B------:R-:W-:Y:S01]  /*93c0*/  @P3 FMUL.FTZ R21, R88, 0.69314718246459960938 ;  /* 0x3f31721858153820 */ /* 0x000fe20000410000 */
        /* <DEDUP_REMOVED lines=10> */
.L_x_306:
[----:B------:R-:W-:Y:S01]  /*9470*/  VIADD R5, R15, 0x29860 ;  /* 0x000298600f057836 */ /* 0x000fe20000000000 */
[----:B------:R-:W-:Y:S01]  /*9480*/  UIADD3 UR51, UR51, 0x1, URZ ;  /* 0x0000000133337890 */ /* 0x000fe2000fffe03f */
[-C--:B------:R-:W-:Y:S01]  /*9490*/  FMUL.FTZ R101, R24, R6.reuse ;  /* 0x0000000618657220 */ /* 0x080fe20000410000 */
[-C--:B------:R-:W-:Y:S01]  /*94a0*/  FMUL.FTZ R100, R28, R6.reuse ;  /* 0x000000061c647220 */ /* 0x080fe20000410000 */
[-C--:B------:R-:W-:Y:S01]  /*94b0*/  FMUL.FTZ R98, R29, R6.reuse ;  /* 0x000000061d627220 */ /* 0x080fe20000410000 */
[----:B------:R-:W-:Y:S01]  /*94c0*/  PRMT R4, R4, 0x654, R5 ;  /* 0x0000065404047816 */ /* 0x000fe20000000005 */
[----:B------:R-:W-:Y:S01]  /*94d0*/  UISETP.NE.AND UP0, UPT, UR51, 0x2, UPT ;  /* 0x000000023300788c */ /* 0x000fe2000bf05270 */
[-C--:B------:R-:W-:Y:S01]  /*94e0*/  FMUL.FTZ R97, R32, R6.reuse ;  /* 0x0000000620617220 */ /* 0x080fe20000410000 */
[-C--:B------:R-:W-:Y:S01]  /*94f0*/  FMUL.FTZ R95, R33, R6.reuse ;  /* 0x00000006215f7220 */ /* 0x080fe20000410000 */
[----:B------:R0:W-:Y:S01]  /*9500*/  SYNCS.ARRIVE.TRANS64.RED.A1T0 RZ, [R4+URZ], RZ ;  /* 0x000000ff04ff79a7 */ /* 0x0001e2000810043f */
        /* <DEDUP_REMOVED lines=33> */
[----:B------:R-:W-:Y:S01]  /*9720*/  USEL UR4, URZ, 0x1, UP0 ;  /* 0x000000013f047887 */ /* 0x000fe20008000000 */
        /* <DEDUP_REMOVED lines=21> */
[----:B------:R-:W-:Y:S01]  /*9880*/  PLOP3.LUT P0, PT, PT, PT, PT, 0x8, 0x0 ;  /* 0x000000000000781c */ /* 0x000fe20003f0e170 */
[-C--:B------:R-:W-:Y:S01]  /*9890*/  FMUL.FTZ R15, R79, R7.reuse ;  /* 0x000000074f0f7220 */ /* 0x080fe20000410000 */
[-C--:B------:R-:W-:Y:S01]  /*98a0*/  FMUL.FTZ R12, R82, R7.reuse ;  /* 0x00000007520c7220 */ /* 0x080fe20000410000 */
[-C--:B------:R-:W-:Y:S01]  /*98b0*/  FMUL.FTZ R8, R83, R7.reuse ;  /* 0x0000000753087220 */ /* 0x080fe20000410000 */
[-C--:B------:R-:W-:Y:S01]  /*98c0*/  FMUL.FTZ R11, R86, R7.reuse ;  /* 0x00000007560b7220 */ /* 0x080fe20000410000 */
[----:B------:R-:W-:Y:S01]  /*98d0*/  FMUL.FTZ R87, R87, R7 ;  /* 0x0000000757577220 */ /* 0x000fe20000410000 */
[----:B------:R-:W-:-:S02]  /*98e0*/  UIADD3 UR43, UR43, 0x1, URZ ;  /* 0x000000012b2b7890 */ /* 0x000fc4000fffe03f */
[----:B------:R-:W-:Y:S02]  /*98f0*/  USEL UR51, UR51, URZ, UP0 ;  /* 0x0000003f33337287 */ /* 0x000fe40008000000 */
[----:B0-----:R-:W-:-:S12]  /*9900*/  ULOP3.LUT UR42, UR42, UR4, URZ, 0x3c, !UPT ;  /* 0x000000042a2a7292 */ /* 0x001fd8000f8e3c3f */
.L_x_284:
[----:B------:R-:W0:Y:S01]  /*9910*/  S2R R7, SR_CgaCtaId ;  /* 0x0000000000077919 */ /* 0x000e220000008800 */
[----:B------:R-:W-:Y:S01]  /*9920*/  MOV R4, 0x400 ;  /* 0x0000040000047802 */ /* 0x000fe20000000f00 */
[----:B------:R-:W-:Y:S01]  /*9930*/  BSSY B0, `(.L_x_307) ;  /* 0x000027d000007945 */ /* 0x000fe20003800000 */
[----:B------:R-:W-:Y:S02]  /*9940*/  BAR.SYNC.DEFER_BLOCKING 0x5, 0x180 ;  /* 0x0146000000007b1d */ /* 0x000fe40000010000 */
[----:B0-----:R-:W-:-:S05]  /*9950*/  LEA R4, R7, R4, 0x18 ;  /* 0x0000000407047211 */ /* 0x001fca00078ec0ff */
[----:B------:R-:W0:Y:S02]  /*9960*/  LDS.128 R48, [R4+0x298d0] ;  /* 0x0298d00004307984 */ /* 0x000e240000000c00 */
[----:B0-----:R-:W-:Y:S02]  /*9970*/  R2UR UR5, R49 ;  /* 0x00000000310572ca */ /* 0x001fe400000e0000 */
[----:B------:R-:W-:Y:S01]  /*9980*/  R2UR UR45, R50 ;  /* 0x00000000322d72ca */ /* 0x000fe200000e0000 */
[----:B------:R-:W-:Y:S06]  /*9990*/  BAR.ARV 0x4, 0x180 ;  /* 0x0106000000007b1d */ /* 0x000fec0000002000 */
[----:B------:R-:W-:Y:S08]  /*99a0*/  @P0 BRA `(.L_x_308) ;  /* 0x0000001800ec0947 */ /* 0x000ff00003800000 */
[----:B------:R-:W0:Y:S01]  /*99b0*/  S2R R54, SR_TID.X ;  /* 0x0000000000367919 */ /* 0x000e220000002100 */
[----:B------:R-:W-:Y:S01]  /*99c0*/  ULDC.64 UR6, c[0x4][0x40] ;  /* 0x0100100000067ab9 */ /* 0x000fe20000000a00 */
[----:B0-----:R-:W-:-:S05]  /*99d0*/  IMAD.SHL.U32 R6, R54, 0x4, RZ ;  /* 0x0000000436067824 */ /* 0x001fca00078e00ff */
[----:B------:R-:W-:-:S04]  /*99e0*/  LOP3.LUT R6, R6, 0xc, RZ, 0xc0, !PT ;  /* 0x0000000c06067812 */ /* 0x000fc800078ec0ff */
[----:B------:R-:W-:-:S05]  /*99f0*/  IADD3 R6, P0, R6, UR6, RZ ;  /* 0x0000000606067c10 */ /* 0x000fca000ff1e0ff */
[----:B------:R-:W-:Y:S01]  /*9a00*/  IMAD.X R7, RZ, RZ, UR7, P0 ;  /* 0x00000007ff077e24 */ /* 0x000fe200080e06ff */
[----:B------:R-:W-:Y:S01]  /*9a10*/  F2FP.BF16.F32.PACK_AB R30, R27, R30 ;  /* 0x0000001e1b1e723e */ /* 0x000fe200000010ff */
[----:B------:R-:W-:-:S03]  /*9a20*/  ULDC.64 UR6, c[0x0][0xc00] ;  /* 0x0003000000067ab9 */ /* 0x000fc60000000a00 */
[----:B------:R0:W2:Y:S01]  /*9a30*/  LDG.E.CONSTANT R48, desc[UR48][R6.64] ;  /* 0x0000003006307981 */ /* 0x0000a2000c1e9900 */
[----:B------:R-:W-:Y:S01]  /*9a40*/  F2FP.BF16.F32.PACK_AB R11, R11, R12 ;  /* 0x0000000c0b0b723e */ /* 0x000fe200000010ff */
[----:B------:R-:W-:Y:S01]  /*9a50*/  UISETP.NE.U32.AND UP0, UPT, UR6, URZ, UPT ;  /* 0x0000003f0600728c */ /* 0x000fe2000bf05070 */
[----:B------:R-:W-:Y:S01]  /*9a60*/  F2FP.BF16.F32.PACK_AB R5, R92, R5 ;  /* 0x000000055c05723e */ /* 0x000fe200000010ff */
[----:B------:R-:W1:Y:S01]  /*9a70*/  S2R R27, SR_SWINHI ;  /* 0x00000000001b7919 */ /* 0x000e620000002f00 */
[----:B------:R-:W-:Y:S01]  /*9a80*/  F2FP.BF16.F32.PACK_AB R90, R90, R93 ;  /* 0x0000005d5a5a723e */ /* 0x000fe200000010ff */
[----:B------:R-:W-:Y:S01]  /*9a90*/  USHF.L.U32 UR8, UR36, 0x2, URZ ;  /* 0x0000000224087899 */ /* 0x000fe2000800063f */
[----:B------:R-:W-:Y:S01]  /*9aa0*/  F2FP.BF16.F32.PACK_AB R10, R9, R10 ;  /* 0x0000000a090a723e */ /* 0x000fe200000010ff */
[----:B------:R-:W-:Y:S01]  /*9ab0*/  UISETP.NE.AND.EX UP0, UPT, UR7, URZ, UPT, UP0 ;  /* 0x0000003f0700728c */ /* 0x000fe2000bf05300 */
[----:B------:R-:W-:Y:S01]  /*9ac0*/  F2FP.BF16.F32.PACK_AB R12, R87, R8 ;  /* 0x00000008570c723e */ /* 0x000fe200000010ff */
[----:B------:R-:W-:Y:S01]  /*9ad0*/  USHF.L.U64.HI UR9, UR36, 0x2, UR37 ;  /* 0x0000000224097899 */ /* 0x000fe20008010225 */
[----:B0-----:R-:W-:Y:S01]  /*9ae0*/  LOP3.LUT P0, R6, R54, 0x3, RZ, 0xc0, !PT ;  /* 0x0000000336067812 */ /* 0x001fe2000780c0ff */
[----:B------:R-:W-:Y:S01]  /*9af0*/  UIADD3 UR4, UP1, UR8, UR6, URZ ;  /* 0x0000000608047290 */ /* 0x000fe2000ff3e03f */
[----:B------:R-:W-:-:S02]  /*9b00*/  F2FP.BF16.F32.PACK_AB R46, R43, R46 ;  /* 0x0000002e2b2e723e */ /* 0x000fc400000010ff */
[----:B------:R-:W-:Y:S01]  /*9b10*/  ISETP.EQ.OR P0, PT, R6, 0x3, !P0 ;  /* 0x000000030600780c */ /* 0x000fe20004702670 */
[----:B------:R-:W-:Y:S01]  /*9b20*/  UIADD3.X UR6, UR9, UR7, URZ, UP1, !UPT ;  /* 0x0000000709067290 */ /* 0x000fe20008ffe43f */
[----:B------:R-:W-:Y:S02]  /*9b30*/  F2FP.BF16.F32.PACK_AB R57, R57, R64 ;  /* 0x000000403939723e */ /* 0x000fe400000010ff */
[----:B------:R-:W-:Y:S02]  /*9b40*/  F2FP.BF16.F32.PACK_AB R60, R53, R60 ;  /* 0x0000003c353c723e */ /* 0x000fe400000010ff */
[----:B------:R-:W-:Y:S02]  /*9b50*/  SEL R43, R5, R90, P0 ;  /* 0x0000005a052b7207 */ /* 0x000fe40000000000 */
[----:B------:R-:W-:Y:S02]  /*9b60*/  F2FP.BF16.F32.PACK_AB R89, R52, R89 ;  /* 0x000000593459723e */ /* 0x000fe400000010ff */
[----:B------:R-:W-:-:S02]  /*9b70*/  SEL R90, R90, R5, P0 ;  /* 0x000000055a5a7207 */ /* 0x000fc40000000000 */
[----:B------:R-:W-:Y:S02]  /*9b80*/  F2FP.BF16.F32.PACK_AB R47, R47, R56 ;  /* 0x000000382f2f723e */ /* 0x000fe400000010ff */
[----:B------:R-:W-:Y:S02]  /*9b90*/  F2FP.BF16.F32.PACK_AB R13, R13, R14 ;  /* 0x0000000e0d0d723e */ /* 0x000fe400000010ff */
[----:B------:R-:W-:Y:S02]  /*9ba0*/  SEL R63, R11, R12, P0 ;  /* 0x0000000c0b3f7207 */ /* 0x000fe40000000000 */
[----:B------:R-:W-:Y:S02]  /*9bb0*/  SEL R52, R12, R11, P0 ;  /* 0x0000000b0c347207 */ /* 0x000fe40000000000 */
[----:B------:R-:W-:Y:S02]  /*9bc0*/  F2FP.BF16.F32.PACK_AB R73, R73, R80 ;  /* 0x000000504949723e */ /* 0x000fe400000010ff */
[----:B------:R-:W-:-:S02]  /*9bd0*/  MOV R6, R4 ;  /* 0x0000000400067202 */ /* 0x000fc40000000f00 */
[----:B-1----:R-:W-:Y:S02]  /*9be0*/  MOV R7, R27 ;  /* 0x0000001b00077202 */ /* 0x002fe40000000f00 */
[----:B------:R-:W-:Y:S02]  /*9bf0*/  F2FP.BF16.F32.PACK_AB R76, R69, R76 ;  /* 0x0000004c454c723e */ /* 0x000fe400000010ff */
[----:B------:R-:W-:Y:S01]  /*9c00*/  F2FP.BF16.F32.PACK_AB R65, R65, R72 ;  /* 0x000000484141723e */ /* 0x000fe200000010ff */
[----:B------:R-:W-:Y:S01]  /*9c10*/  IMAD.WIDE R8, R171, 0x2, R6 ;  /* 0x00000002ab087825 */ /* 0x000fe200078e0206 */
[----:B------:R-:W-:Y:S02]  /*9c20*/  F2FP.BF16.F32.PACK_AB R68, R61, R68 ;  /* 0x000000443d44723e */ /* 0x000fe400000010ff */
[----:B------:R-:W-:Y:S02]  /*9c30*/  F2FP.BF16.F32.PACK_AB R39, R39, R42 ;  /* 0x0000002a2727723e */ /* 0x000fe400000010ff */
[----:B------:R-:W-:-:S02]  /*9c40*/  LOP3.LUT R5, R8, 0x380, RZ, 0xc0, !PT ;  /* 0x0000038008057812 */ /* 0x000fc400078ec0ff */
[----:B------:R-:W-:Y:S02]  /*9c50*/  IADD3 R12, P6, R8, 0x20, RZ ;  /* 0x00000020080c7810 */ /* 0x000fe40007fde0ff */
[----:B------:R-:W-:Y:S02]  /*9c60*/  F2FP.BF16.F32.PACK_AB R38, R35, R38 ;  /* 0x000000262326723e */ /* 0x000fe400000010ff */
[----:B------:R-:W-:Y:S02]  /*9c70*/  SEL R61, R57, R60, P0 ;  /* 0x0000003c393d7207 */ /* 0x000fe40000000000 */
[----:B------:R-:W-:Y:S02]  /*9c80*/  F2FP.BF16.F32.PACK_AB R31, R31, R34 ;  /* 0x000000221f1f723e */ /* 0x000fe400000010ff */
[----:B------:R-:W-:Y:S02]  /*9c90*/  SEL R60, R60, R57, P0 ;  /* 0x000000393c3c7207 */ /* 0x000fe40000000000 */
[----:B------:R-:W-:-:S02]  /*9ca0*/  F2FP.BF16.F32.PACK_AB R44, R44, R45 ;  /* 0x0000002d2c2c723e */ /* 0x000fc400000010ff */
[----:B------:R-:W-:Y:S02]  /*9cb0*/  F2FP.BF16.F32.PACK_AB R41, R40, R41 ;  /* 0x000000292829723e */ /* 0x000fe400000010ff */
[----:B------:R-:W-:Y:S02]  /*9cc0*/  SEL R53, R13, R10, P0 ;  /* 0x0000000a0d357207 */ /* 0x000fe40000000000 */
[----:B------:R-:W-:Y:S02]  /*9cd0*/  SEL R34, R10, R13, P0 ;  /* 0x0000000d0a227207 */ /* 0x000fe40000000000 */
[----:B------:R-:W-:Y:S02]  /*9ce0*/  SEL R57, R47, R46, P0 ;  /* 0x0000002e2f397207 */ /* 0x000fe40000000000 */
[----:B------:R-:W-:Y:S02]  /*9cf0*/  SHF.R.U64 R5, R5, 0x3, RZ ;  /* 0x0000000305057819 */ /* 0x000fe400000012ff */
[----:B------:R-:W-:Y:S01]  /*9d00*/  F2FP.BF16.F32.PACK_AB R28, R28, R29 ;  /* 0x0000001d1c1c723e */ /* 0x000fe200000010ff */
[----:B------:R-:W-:Y:S01]  /*9d10*/  IMAD.X R29, RZ, RZ, R9, P6 ;  /* 0x000000ffff1d7224 */ /* 0x000fe200030e0609 */
[----:B------:R-:W-:-:S02]  /*9d20*/  SEL R55, R73, R76, P0 ;  /* 0x0000004c49377207 */ /* 0x000fc40000000000 */
[----:B------:R-:W-:Y:S02]  /*9d30*/  SEL R59, R65, R68, P0 ;  /* 0x00000044413b7207 */ /* 0x000fe40000000000 */
[----:B------:R-:W-:Y:S02]  /*9d40*/  SEL R46, R46, R47, P0 ;  /* 0x0000002f2e2e7207 */ /* 0x000fe40000000000 */
[----:B------:R-:W-:Y:S02]  /*9d50*/  LOP3.LUT R10, R12, 0x380, RZ, 0xc0, !PT ;  /* 0x000003800c0a7812 */ /* 0x000fe400078ec0ff */
[----:B------:R-:W-:Y:S02]  /*9d60*/  F2FP.BF16.F32.PACK_AB R36, R36, R37 ;  /* 0x000000252424723e */ /* 0x000fe400000010ff */
[----:B------:R-:W-:Y:S02]  /*9d70*/  F2FP.BF16.F32.PACK_AB R33, R32, R33 ;  /* 0x000000212021723e */ /* 0x000fe400000010ff */
[----:B------:R-:W-:-:S02]  /*9d80*/  SEL R76, R76, R73, P0 ;  /* 0x000000494c4c7207 */ /* 0x000fc40000000000 */
[----:B------:R-:W-:Y:S02]  /*9d90*/  SEL R68, R68, R65, P0 ;  /* 0x0000004144447207 */ /* 0x000fe40000000000 */
[----:B------:R-:W-:Y:S02]  /*9da0*/  SEL R47, R39, R38, P0 ;  /* 0x00000026272f7207 */ /* 0x000fe40000000000 */
[----:B------:R-:W-:Y:S02]  /*9db0*/  SEL R42, R38, R39, P0 ;  /* 0x00000027262a7207 */ /* 0x000fe40000000000 */
[C---:B------:R-:W-:Y:S02]  /*9dc0*/  IADD3 R65, P1, R8.reuse, 0x40, RZ ;  /* 0x0000004008417810 */ /* 0x040fe40007f3e0ff */
[C---:B------:R-:W-:Y:S02]  /*9dd0*/  IADD3 R67, P2, R8.reuse, 0x60, RZ ;  /* 0x0000006008437810 */ /* 0x040fe40007f5e0ff */
[C---:B------:R-:W-:Y:S01]  /*9de0*/  IADD3 R38, P3, R8.reuse, 0x4000, RZ ;  /* 0x0000400008267810 */ /* 0x040fe20007f7e0ff */
[----:B------:R-:W-:Y:S01]  /*9df0*/  IMAD.X R27, RZ, RZ, R9, P1 ;  /* 0x000000ffff1b7224 */ /* 0x000fe200008e0609 */
[----:B------:R-:W-:-:S02]  /*9e00*/  IADD3 R69, P4, R8, 0x4020, RZ ;  /* 0x0000402008457810 */ /* 0x000fc40007f9e0ff */
[C---:B------:R-:W-:Y:S02]  /*9e10*/  IADD3 R71, P5, R8.reuse, 0x4040, RZ ;  /* 0x0000404008477810 */ /* 0x040fe40007fbe0ff */
[----:B------:R-:W-:Y:S02]  /*9e20*/  IADD3 R73, P6, R8, 0x4060, RZ ;  /* 0x0000406008497810 */ /* 0x000fe40007fde0ff */
[----:B------:R-:W-:Y:S01]  /*9e30*/  F2FP.BF16.F32.PACK_AB R21, R21, R24 ;  /* 0x000000181515723e */ /* 0x000fe200000010ff */
[--C-:B------:R-:W-:Y:S01]  /*9e40*/  IMAD.X R13, RZ, RZ, R9.reuse, P5 ;  /* 0x000000ffff0d7224 */ /* 0x100fe200028e0609 */
[----:B------:R-:W-:Y:S01]  /*9e50*/  SEL R49, R44, R41, P0 ;  /* 0x000000292c317207 */ /* 0x000fe20000000000 */
[----:B------:R-:W-:Y:S01]  /*9e60*/  IMAD.X R11, RZ, RZ, R9, P6 ;  /* 0x000000ffff0b7224 */ /* 0x000fe200030e0609 */
[----:B------:R-:W-:Y:S02]  /*9e70*/  LOP3.LUT R8, R5, R8, RZ, 0x3c, !PT ;  /* 0x0000000805087212 */ /* 0x000fe400078e3cff */
[----:B------:R-:W-:-:S02]  /*9e80*/  SEL R44, R41, R44, P0 ;  /* 0x0000002c292c7207 */ /* 0x000fc40000000000 */
[----:B------:R-:W-:Y:S02]  /*9e90*/  SHF.R.U64 R5, R10, 0x3, RZ ;  /* 0x000000030a057819 */ /* 0x000fe400000012ff */
[----:B------:R-:W-:Y:S02]  /*9ea0*/  SEL R41, R36, R33, P0 ;  /* 0x0000002124297207 */ /* 0x000fe40000000000 */
[----:B------:R-:W-:Y:S02]  /*9eb0*/  SEL R36, R33, R36, P0 ;  /* 0x0000002421247207 */ /* 0x000fe40000000000 */
[----:B------:R-:W-:Y:S02]  /*9ec0*/  F2FP.BF16.F32.PACK_AB R25, R25, R26 ;  /* 0x0000001a1919723e */ /* 0x000fe400000010ff */
[----:B------:R-:W-:Y:S01]  /*9ed0*/  F2FP.BF16.F32.PACK_AB R20, R15, R20 ;  /* 0x000000140f14723e */ /* 0x000fe200000010ff */
[----:B------:R-:W-:Y:S01]  /*9ee0*/  IMAD.X R15, RZ, RZ, R9, P4 ;  /* 0x000000ffff0f7224 */ /* 0x000fe200020e0609 */
[----:B------:R-:W-:-:S02]  /*9ef0*/  SEL R33, R28, R21, P0 ;  /* 0x000000151c217207 */ /* 0x000fc40000000000 */
[----:B------:R-:W-:Y:S01]  /*9f00*/  SEL R32, R21, R28, P0 ;  /* 0x0000001c15207207 */ /* 0x000fe20000000000 */
[----:B------:R-:W-:Y:S01]  /*9f10*/  IMAD.X R21, RZ, RZ, R9, P3 ;  /* 0x000000ffff157224 */ /* 0x000fe200018e0609 */
[----:B------:R-:W-:Y:S02]  /*9f20*/  LOP3.LUT R28, R5, R12, RZ, 0x3c, !PT ;  /* 0x0000000c051c7212 */ /* 0x000fe400078e3cff */
[----:B------:R-:W-:Y:S02]  /*9f30*/  SEL R39, R31, R30, P0 ;  /* 0x0000001e1f277207 */ /* 0x000fe40000000000 */
[----:B------:R-:W-:Y:S02]  /*9f40*/  LOP3.LUT R5, R38, 0x380, RZ, 0xc0, !PT ;  /* 0x0000038026057812 */ /* 0x000fe400078ec0ff */
[----:B------:R-:W-:Y:S02]  /*9f50*/  SEL R30, R30, R31, P0 ;  /* 0x0000001f1e1e7207 */ /* 0x000fe40000000000 */
[----:B------:R-:W-:-:S02]  /*9f60*/  SEL R31, R25, R20, P0 ;  /* 0x00000014191f7207 */ /* 0x000fc40000000000 */
[----:B------:R-:W-:Y:S01]  /*9f70*/  SEL R50, R20, R25, P0 ;  /* 0x0000001914327207 */ /* 0x000fe20000000000 */
[----:B------:R-:W-:Y:S01]  /*9f80*/  IMAD.X R25, RZ, RZ, R9, P2 ;  /* 0x000000ffff197224 */ /* 0x000fe200010e0609 */
[----:B------:R-:W-:Y:S02]  /*9f90*/  LOP3.LUT R14, R65, 0x380, RZ, 0xc0, !PT ;  /* 0x00000380410e7812 */ /* 0x000fe400078ec0ff */
[----:B------:R-:W-:Y:S02]  /*9fa0*/  F2FP.BF16.F32.PACK_AB R100, R100, R101 ;  /* 0x000000656464723e */ /* 0x000fe400000010ff */
[----:B------:R-:W-:Y:S02]  /*9fb0*/  F2FP.BF16.F32.PACK_AB R99, R98, R99 ;  /* 0x000000636263723e */ /* 0x000fe400000010ff */
[----:B------:R-:W-:Y:S02]  /*9fc0*/  LOP3.LUT R20, R67, 0x380, RZ, 0xc0, !PT ;  /* 0x0000038043147812 */ /* 0x000fe400078ec0ff */
[----:B------:R-:W-:-:S02]  /*9fd0*/  F2FP.BF16.F32.PACK_AB R96, R96, R97 ;  /* 0x000000616060723e */ /* 0x000fc400000010ff */
[----:B------:R-:W-:Y:S02]  /*9fe0*/  F2FP.BF16.F32.PACK_AB R95, R94, R95 ;  /* 0x0000005f5e5f723e */ /* 0x000fe400000010ff */
[----:B------:R-:W-:Y:S02]  /*9ff0*/  SHF.R.U64 R5, R5, 0x3, RZ ;  /* 0x0000000305057819 */ /* 0x000fe400000012ff */
[----:B------:R-:W-:Y:S02]  /*a000*/  SHF.R.U64 R10, R14, 0x3, RZ ;  /* 0x000000030e0a7819 */ /* 0x000fe400000012ff */
[----:B------:R-:W-:Y:S02]  /*a010*/  SEL R35, R100, R99, P0 ;  /* 0x0000006364237207 */ /* 0x000fe40000000000 */
[----:B------:R-:W-:Y:S02]  /*a020*/  SHF.R.U64 R14, R20, 0x3, RZ ;  /* 0x00000003140e7819 */ /* 0x000fe400000012ff */
[----:B------:R-:W-:-:S02]  /*a030*/  SEL R100, R99, R100, P0 ;  /* 0x0000006463647207 */ /* 0x000fc40000000000 */
[----:B------:R-:W-:Y:S02]  /*a040*/  SEL R37, R96, R95, P0 ;  /* 0x0000005f60257207 */ /* 0x000fe40000000000 */
[----:B------:R-:W-:Y:S02]  /*a050*/  LOP3.LUT R20, R5, R38, RZ, 0x3c, !PT ;  /* 0x0000002605147212 */ /* 0x000fe400078e3cff */
[----:B------:R-:W-:Y:S02]  /*a060*/  SEL R96, R95, R96, P0 ;  /* 0x000000605f607207 */ /* 0x000fe40000000000 */
[----:B------:R-:W-:Y:S02]  /*a070*/  F2FP.BF16.F32.PACK_AB R88, R88, R91 ;  /* 0x0000005b5858723e */ /* 0x000fe400000010ff */
[----:B------:R-:W-:Y:S02]  /*a080*/  LOP3.LUT R26, R10, R65, RZ, 0x3c, !PT ;  /* 0x000000410a1a7212 */ /* 0x000fe400078e3cff */
[----:B------:R-:W-:-:S02]  /*a090*/  SEL R45, R88, R89, P0 ;  /* 0x00000059582d7207 */ /* 0x000fc40000000000 */
[----:B------:R-:W-:Y:S02]  /*a0a0*/  LOP3.LUT R10, R69, 0x380, RZ, 0xc0, !PT ;  /* 0x00000380450a7812 */ /* 0x000fe400078ec0ff */
[----:B------:R-:W-:Y:S02]  /*a0b0*/  LOP3.LUT R40, R73, 0x380, RZ, 0xc0, !PT ;  /* 0x0000038049287812 */ /* 0x000fe400078ec0ff */
[----:B------:R-:W-:Y:S02]  /*a0c0*/  SEL R88, R89, R88, P0 ;  /* 0x0000005859587207 */ /* 0x000fe40000000000 */
[----:B------:R-:W-:Y:S02]  /*a0d0*/  SHF.R.U64 R10, R10, 0x3, RZ ;  /* 0x000000030a0a7819 */ /* 0x000fe400000012ff */
[----:B------:R-:W-:Y:S02]  /*a0e0*/  SHF.R.U64 R40, R40, 0x3, RZ ;  /* 0x0000000328287819 */ /* 0x000fe400000012ff */
[----:B------:R-:W-:-:S02]  /*a0f0*/  MOV R62, R20 ;  /* 0x00000014003e7202 */ /* 0x000fc40000000f00 */
[----:B------:R-:W-:Y:S02]  /*a100*/  LOP3.LUT R24, R14, R67, RZ, 0x3c, !PT ;  /* 0x000000430e187212 */ /* 0x000fe400078e3cff */
[----:B------:R-:W-:Y:S02]  /*a110*/  LOP3.LUT R14, R10, R69, RZ, 0x3c, !PT ;  /* 0x000000450a0e7212 */ /* 0x000fe400078e3cff */
[----:B------:R-:W-:Y:S02]  /*a120*/  LOP3.LUT R10, R40, R73, RZ, 0x3c, !PT ;  /* 0x00000049280a7212 */ /* 0x000fe400078e3cff */
[----:B------:R-:W-:Y:S02]  /*a130*/  LOP3.LUT R12, R71, 0x380, RZ, 0xc0, !PT ;  /* 0x00000380470c7812 */ /* 0x000fe400078ec0ff */
[----:B------:R-:W-:Y:S02]  /*a140*/  MOV R66, R8 ;  /* 0x0000000800427202 */ /* 0x000fe40000000f00 */
[----:B------:R-:W-:-:S02]  /*a150*/  SHF.R.U64 R12, R12, 0x3, RZ ;  /* 0x000000030c0c7819 */ /* 0x000fc400000012ff */
[----:B------:R-:W-:Y:S02]  /*a160*/  MOV R54, R10 ;  /* 0x0000000a00367202 */ /* 0x000fe40000000f00 */
[----:B------:R-:W-:Y:S02]  /*a170*/  LOP3.LUT R12, R12, R71, RZ, 0x3c, !PT ;  /* 0x000000470c0c7212 */ /* 0x000fe400078e3cff */
[----:B------:R-:W-:Y:S02]  /*a180*/  MOV R58, R14 ;  /* 0x0000000e003a7202 */ /* 0x000fe40000000f00 */
[----:B------:R-:W-:Y:S02]  /*a190*/  MOV R56, R12 ;  /* 0x0000000c00387202 */ /* 0x000fe40000000f00 */
[----:B------:R-:W-:Y:S02]  /*a1a0*/  MOV R65, R28 ;  /* 0x0000001c00417202 */ /* 0x000fe40000000f00 */
[----:B------:R-:W-:-:S02]  /*a1b0*/  MOV R29, R26 ;  /* 0x0000001a001d7202 */ /* 0x000fc40000000f00 */
[----:B------:R-:W-:Y:S02]  /*a1c0*/  MOV R64, R24 ;  /* 0x0000001800407202 */ /* 0x000fe40000000f00 */
[----:B------:R-:W-:Y:S02]  /*a1d0*/  PLOP3.LUT P2, PT, PT, PT, UP0, 0x80, 0x0 ;  /* 0x000000000000781c */ /* 0x000fe40003f4f008 */
[----:B--2---:R-:W-:Y:S01]  /*a1e0*/  LOP3.LUT R5, R48, 0x2, RZ, 0x3c, !PT ;  /* 0x0000000230057812 */ /* 0x004fe200078e3cff */
[----:B------:R-:W-:Y:S04]  /*a1f0*/  SHFL.IDX PT, R35, R35, R48, 0x1c1f ;  /* 0x001c1f3023237589 */ /* 0x000fe800000e0000 */
[----:B------:R-:W0:Y:S04]  /*a200*/  SHFL.IDX PT, R100, R100, R5, 0x1c1f ;  /* 0x001c1f0564647589 */ /* 0x000e2800000e0000 */
[----:B------:R-:W-:Y:S04]  /*a210*/  SHFL.IDX PT, R55, R55, R48, 0x1c1f ;  /* 0x001c1f3037377589 */ /* 0x000fe800000e0000 */
[----:B------:R-:W1:Y:S04]  /*a220*/  SHFL.IDX PT, R76, R76, R5, 0x1c1f ;  /* 0x001c1f054c4c7589 */ /* 0x000e6800000e0000 */
[----:B------:R-:W-:Y:S04]  /*a230*/  SHFL.IDX PT, R37, R37, R48, 0x1c1f ;  /* 0x001c1f3025257589 */ /* 0x000fe800000e0000 */
[----:B------:R-:W-:Y:S04]  /*a240*/  SHFL.IDX PT, R43, R43, R48, 0x1c1f ;  /* 0x001c1f302b2b7589 */ /* 0x000fe800000e0000 */
[----:B------:R-:W-:Y:S04]  /*a250*/  SHFL.IDX PT, R59, R59, R48, 0x1c1f ;  /* 0x001c1f303b3b7589 */ /* 0x000fe800000e0000 */
[----:B------:R-:W2:Y:S01]  /*a260*/  SHFL.IDX PT, R96, R96, R5, 0x1c1f ;  /* 0x001c1f0560607589 */ /* 0x000ea200000e0000 */
[----:B0-----:R-:W-:-:S02]  /*a270*/  SEL R8, R35, R100, P0 ;  /* 0x0000006423087207 */ /* 0x001fc40000000000 */
[----:B------:R-:W-:Y:S01]  /*a280*/  SEL R10, R100, R35, P0 ;  /* 0x00000023640a7207 */ /* 0x000fe20000000000 */
[----:B------:R-:W-:Y:S04]  /*a290*/  SHFL.IDX PT, R90, R90, R5, 0x1c1f ;  /* 0x001c1f055a5a7589 */ /* 0x000fe800000e0000 */
[----:B------:R-:W0:Y:S01]  /*a2a0*/  SHFL.IDX PT, R68, R68, R5, 0x1c1f ;  /* 0x001c1f0544447589 */ /* 0x000e2200000e0000 */
[----:B-1----:R-:W-:Y:S02]  /*a2b0*/  SEL R9, R55, R76, P0 ;  /* 0x0000004c37097207 */ /* 0x002fe40000000000 */
[----:B------:R-:W-:Y:S01]  /*a2c0*/  SEL R11, R76, R55, P0 ;  /* 0x000000374c0b7207 */ /* 0x000fe20000000000 */
[----:B------:R-:W-:Y:S04]  /*a2d0*/  SHFL.IDX PT, R61, R61, R48, 0x1c1f ;  /* 0x001c1f303d3d7589 */ /* 0x000fe800000e0000 */
[----:B------:R-:W1:Y:S01]  /*a2e0*/  SHFL.IDX PT, R60, R60, R5, 0x1c1f ;  /* 0x001c1f053c3c7589 */ /* 0x000e6200000e0000 */
[----:B------:R-:W-:Y:S01]  /*a2f0*/  BAR.SYNC.DEFER_BLOCKING 0x1, 0x100 ;  /* 0x0044000000007b1d */ /* 0x000fe20000010000 */
[----:B--2---:R-:W-:-:S02]  /*a300*/  SEL R12, R37, R96, P0 ;  /* 0x00000060250c7207 */ /* 0x004fc40000000000 */
[----:B------:R-:W-:-:S03]  /*a310*/  SEL R14, R96, R37, P0 ;  /* 0x00000025600e7207 */ /* 0x000fc60000000000 */
[----:B------:R-:W-:Y:S04]  /*a320*/  SHFL.IDX PT, R41, R41, R48, 0x1c1f ;  /* 0x001c1f3029297589 */ /* 0x000fe800000e0000 */
[----:B------:R-:W2:Y:S01]  /*a330*/  SHFL.IDX PT, R36, R36, R5, 0x1c1f ;  /* 0x001c1f0524247589 */ /* 0x000ea200000e0000 */
[----:B0-----:R-:W-:Y:S02]  /*a340*/  SEL R13, R59, R68, P0 ;  /* 0x000000443b0d7207 */ /* 0x001fe40000000000 */
[----:B------:R-:W-:Y:S01]  /*a350*/  SEL R15, R68, R59, P0 ;  /* 0x0000003b440f7207 */ /* 0x000fe20000000000 */
[----:B------:R-:W-:Y:S04]  /*a360*/  SHFL.IDX PT, R45, R45, R48, 0x1c1f ;  /* 0x001c1f302d2d7589 */ /* 0x000fe800000e0000 */
[----:B------:R-:W-:Y:S01]  /*a370*/  SHFL.IDX PT, R33, R33, R48, 0x1c1f ;  /* 0x001c1f3021217589 */ /* 0x000fe200000e0000 */
[----:B-1----:R-:W-:-:S02]  /*a380*/  SEL R89, R61, R60, P0 ;  /* 0x0000003c3d597207 */ /* 0x002fc40000000000 */
[----:B------:R-:W-:Y:S01]  /*a390*/  SEL R91, R60, R61, P0 ;  /* 0x0000003d3c5b7207 */ /* 0x000fe20000000000 */
[----:B------:R-:W-:Y:S04]  /*a3a0*/  SHFL.IDX PT, R57, R57, R48, 0x1c1f ;  /* 0x001c1f3039397589 */ /* 0x000fe800000e0000 */
[----:B------:R0:W1:Y:S04]  /*a3b0*/  SHFL.IDX PT, R20, R88, R5, 0x1c1f ;  /* 0x001c1f0558147589 */ /* 0x00006800000e0000 */
[----:B------:R-:W3:Y:S04]  /*a3c0*/  SHFL.IDX PT, R46, R46, R5, 0x1c1f ;  /* 0x001c1f052e2e7589 */ /* 0x000ee800000e0000 */
[----:B------:R2:W-:Y:S01]  /*a3d0*/  SHFL.IDX PT, R38, R32, R5, 0x1c1f ;  /* 0x001c1f0520267589 */ /* 0x0005e200000e0000 */
[----:B0-----:R-:W-:-:S03]  /*a3e0*/  SEL R88, R43, R90, P0 ;  /* 0x0000005a2b587207 */ /* 0x001fc60000000000 */
[----:B------:R-:W-:Y:S01]  /*a3f0*/  SHFL.IDX PT, R49, R49, R48, 0x1c1f ;  /* 0x001c1f3031317589 */ /* 0x000fe200000e0000 */
[----:B------:R-:W-:-:S03]  /*a400*/  SEL R90, R90, R43, P0 ;  /* 0x0000002b5a5a7207 */ /* 0x000fc60000000000 */
[----:B------:R-:W-:Y:S01]  /*a410*/  SHFL.IDX PT, R53, R53, R48, 0x1c1f ;  /* 0x001c1f3035357589 */ /* 0x000fe200000e0000 */
[----:B--2---:R-:W-:-:S03]  /*a420*/  SEL R32, R41, R36, P0 ;  /* 0x0000002429207207 */ /* 0x004fc60000000000 */
[----:B------:R-:W-:Y:S04]  /*a430*/  SHFL.IDX PT, R47, R47, R48, 0x1c1f ;  /* 0x001c1f302f2f7589 */ /* 0x000fe800000e0000 */
[----:B------:R-:W-:Y:S01]  /*a440*/  SHFL.IDX PT, R39, R39, R48, 0x1c1f ;  /* 0x001c1f3027277589 */ /* 0x000fe200000e0000 */
[----:B-1----:R-:W-:Y:S02]  /*a450*/  SEL R24, R45, R20, P0 ;  /* 0x000000142d187207 */ /* 0x002fe40000000000 */
[----:B------:R-:W-:Y:S01]  /*a460*/  SEL R26, R20, R45, P0 ;  /* 0x0000002d141a7207 */ /* 0x000fe20000000000 */
[----:B------:R-:W-:Y:S01]  /*a470*/  SHFL.IDX PT, R21, R31, R48, 0x1c1f ;  /* 0x001c1f301f157589 */ /* 0x000fe200000e0000 */
[----:B---3--:R-:W-:Y:S02]  /*a480*/  SEL R25, R57, R46, P0 ;  /* 0x0000002e39197207 */ /* 0x008fe40000000000 */
[----:B------:R-:W-:Y:S01]  /*a490*/  SEL R27, R46, R57, P0 ;  /* 0x000000392e1b7207 */ /* 0x000fe20000000000 */
[----:B------:R-:W-:Y:S04]  /*a4a0*/  SHFL.IDX PT, R63, R63, R48, 0x1c1f ;  /* 0x001c1f303f3f7589 */ /* 0x000fe800000e0000 */
[----:B------:R-:W0:Y:S04]  /*a4b0*/  SHFL.IDX PT, R44, R44, R5, 0x1c1f ;  /* 0x001c1f052c2c7589 */ /* 0x000e2800000e0000 */
[----:B------:R-:W1:Y:S04]  /*a4c0*/  SHFL.IDX PT, R42, R42, R5, 0x1c1f ;  /* 0x001c1f052a2a7589 */ /* 0x000e6800000e0000 */
[----:B------:R-:W2:Y:S04]  /*a4d0*/  SHFL.IDX PT, R48, R30, R5, 0x1c1f ;  /* 0x001c1f051e307589 */ /* 0x000ea800000e0000 */
[----:B------:R-:W3:Y:S04]  /*a4e0*/  SHFL.IDX PT, R50, R50, R5, 0x1c1f ;  /* 0x001c1f0532327589 */ /* 0x000ee800000e0000 */
[----:B------:R4:W3:Y:S04]  /*a4f0*/  SHFL.IDX PT, R40, R34, R5, 0x1c1f ;  /* 0x001c1f0522287589 */ /* 0x0008e800000e0000 */
[----:B------:R-:W3:Y:S04]  /*a500*/  SHFL.IDX PT, R52, R52, R5, 0x1c1f ;  /* 0x001c1f0534347589 */ /* 0x000ee800000e0000 */
[----:B------:R3:W-:Y:S01]  /*a510*/  STSM.16.M88.4 [R66], R8 ;  /* 0x0000000842007844 */ /* 0x0007e20000000200 */
[----:B0-----:R-:W-:-:S02]  /*a520*/  SEL R28, R49, R44, P0 ;  /* 0x0000002c311c7207 */ /* 0x001fc40000000000 */
[----:B----4-:R-:W-:Y:S01]  /*a530*/  SEL R34, R36, R41, P0 ;  /* 0x0000002924227207 */ /* 0x010fe20000000000 */
[----:B------:R0:W-:Y:S01]  /*a540*/  STSM.16.M88.4 [R65], R12 ;  /* 0x0000000c41007844 */ /* 0x0001e20000000200 */
[----:B------:R-:W-:Y:S02]  /*a550*/  SEL R36, R33, R38, P0 ;  /* 0x0000002621247207 */ /* 0x000fe40000000000 */
[----:B------:R-:W-:Y:S01]  /*a560*/  SEL R30, R44, R49, P0 ;  /* 0x000000312c1e7207 */ /* 0x000fe20000000000 */
[----:B------:R4:W-:Y:S01]  /*a570*/  STSM.16.M88.4 [R29], R88 ;  /* 0x000000581d007844 */ /* 0x0009e20000000200 */
[----:B------:R-:W-:Y:S02]  /*a580*/  SEL R38, R38, R33, P0 ;  /* 0x0000002126267207 */ /* 0x000fe40000000000 */
[----:B-1----:R-:W-:Y:S01]  /*a590*/  SEL R31, R42, R47, P0 ;  /* 0x0000002f2a1f7207 */ /* 0x002fe20000000000 */
[----:B------:R-:W-:Y:S01]  /*a5a0*/  STSM.16.M88.4 [R64], R24 ;  /* 0x0000001840007844 */ /* 0x000fe20000000200 */
[----:B--2---:R-:W-:-:S02]  /*a5b0*/  SEL R33, R39, R48, P0 ;  /* 0x0000003027217207 */ /* 0x004fc40000000000 */
[----:B------:R-:W-:Y:S01]  /*a5c0*/  SEL R35, R48, R39, P0 ;  /* 0x0000002730237207 */ /* 0x000fe20000000000 */
[----:B---3--:R-:W-:Y:S01]  /*a5d0*/  IMAD.U32 R8, RZ, RZ, UR4 ;  /* 0x00000004ff087e24 */ /* 0x008fe2000f8e00ff */
[----:B------:R-:W-:Y:S01]  /*a5e0*/  SEL R37, R21, R50, P0 ;  /* 0x0000003215257207 */ /* 0x000fe20000000000 */
[----:B------:R-:W-:Y:S01]  /*a5f0*/  IMAD.U32 R9, RZ, RZ, UR6 ;  /* 0x00000006ff097e24 */ /* 0x000fe2000f8e00ff */
[----:B------:R-:W-:Y:S01]  /*a600*/  SEL R39, R50, R21, P0 ;  /* 0x0000001532277207 */ /* 0x000fe20000000000 */
[----:B------:R-:W-:Y:S01]  /*a610*/  ULDC.64 UR6, c[0x0][0xc08] ;  /* 0x0003020000067ab9 */ /* 0x000fe20000000a00 */
[----:B0-----:R-:W-:Y:S02]  /*a620*/  SEL R12, R53, R40, P0 ;  /* 0x00000028350c7207 */ /* 0x001fe40000000000 */
[----:B------:R-:W-:Y:S02]  /*a630*/  SEL R14, R40, R53, P0 ;  /* 0x00000035280e7207 */ /* 0x000fe40000000000 */
[----:B----4-:R-:W-:-:S02]  /*a640*/  SEL R29, R47, R42, P0 ;  /* 0x0000002a2f1d7207 */ /* 0x010fc40000000000 */
[----:B------:R-:W-:Y:S02]  /*a650*/  SEL R13, R63, R52, P0 ;  /* 0x000000343f0d7207 */ /* 0x000fe40000000000 */
[----:B------:R-:W-:Y:S01]  /*a660*/  SEL R15, R52, R63, P0 ;  /* 0x0000003f340f7207 */ /* 0x000fe20000000000 */
[----:B------:R-:W-:Y:S01]  /*a670*/  STSM.16.M88.4 [R62], R28 ;  /* 0x0000001c3e007844 */ /* 0x000fe20000000200 */
[----:B------:R-:W-:Y:S01]  /*a680*/  UMOV UR4, URZ ;  /* 0x0000003f00047c82 */ /* 0x000fe20008000000 */
[----:B------:R-:W0:Y:S02]  /*a690*/  LDC R50, c[0x0][0xbe8] ;  /* 0x0002fa00ff327b82 */ /* 0x000e240000000800 */
[----:B------:R-:W-:Y:S04]  /*a6a0*/  STSM.16.M88.4 [R58], R32 ;  /* 0x000000203a007844 */ /* 0x000fe80000000200 */
[----:B------:R-:W-:Y:S04]  /*a6b0*/  STSM.16.M88.4 [R56], R36 ;  /* 0x0000002438007844 */ /* 0x000fe80000000200 */
[----:B------:R1:W-:Y:S01]  /*a6c0*/  STSM.16.M88.4 [R54], R12 ;  /* 0x0000000c36007844 */ /* 0x0003e20000000200 */
[----:B------:R-:W-:Y:S06]  /*a6d0*/  BAR.SYNC.DEFER_BLOCKING 0x1, 0x100 ;  /* 0x0044000000007b1d */ /* 0x000fec0000010000 */
[----:B------:R-:W2:Y:S01]  /*a6e0*/  @P2 LDG.E R5, desc[UR48][R8.64] ;  /* 0x0000003008052981 */ /* 0x000ea2000c1e1900 */
[----:B------:R-:W-:Y:S01]  /*a6f0*/  UISETP.NE.U32.AND UP1, UPT, UR6, URZ, UPT ;  /* 0x0000003f0600728c */ /* 0x000fe2000bf25070 */
[----:B0-----:R-:W-:Y:S01]  /*a700*/  ISETP.NE.AND P1, PT, R50, 0x1, PT ;  /* 0x000000013200780c */ /* 0x001fe20003f25270 */
[----:B-1----:R-:W-:-:S02]  /*a710*/  IMAD.U32 R13, RZ, RZ, UR39 ;  /* 0x00000027ff0d7e24 */ /* 0x002fc4000f8e00ff */
[----:B------:R-:W-:-:S06]  /*a720*/  UISETP.NE.AND.EX UP1, UPT, UR7, URZ, UPT, UP1 ;  /* 0x0000003f0700728c */ /* 0x000fcc000bf25310 */
[----:B------:R-:W-:-:S04]  /*a730*/  PLOP3.LUT P0, PT, PT, PT, UP1, 0x80, 0x0 ;  /* 0x000000000000781c */ /* 0x000fc80003f0f018 */
[----:B------:R-:W0:Y:S01]  /*a740*/  @P1 LDC R10, c[0x0][0xbec] ;  /* 0x0002fb00ff0a1b82 */ /* 0x000e220000000800 */
[----:B------:R-:W-:-:S03]  /*a750*/  @UP1 UIADD3 UR6, UP2, UR8, UR6, URZ ;  /* 0x0000000608061290 */ /* 0x000fc6000ff5e03f */
[----:B------:R-:W-:Y:S01]  /*a760*/  ULDC UR8, c[0x0][0xa88] ;  /* 0x0002a20000087ab9 */ /* 0x000fe20000000800 */
[----:B------:R-:W-:Y:S02]  /*a770*/  @UP1 UIADD3.X UR7, UR9, UR7, URZ, UP2, !UPT ;  /* 0x0000000709071290 */ /* 0x000fe400097fe43f */
[----:B------:R-:W-:Y:S01]  /*a780*/  IMAD.U32 R14, RZ, RZ, UR6 ;  /* 0x00000006ff0e7e24 */ /* 0x000fe2000f8e00ff */
[----:B------:R-:W1:Y:S03]  /*a790*/  @P1 LDC R20, c[0x0][0xbf0] ;  /* 0x0002fc00ff141b82 */ /* 0x000e660000000800 */
[----:B------:R-:W-:Y:S01]  /*a7a0*/  IMAD.U32 R15, RZ, RZ, UR7 ;  /* 0x00000007ff0f7e24 */ /* 0x000fe2000f8e00ff */
[----:B--2---:R-:W-:Y:S01]  /*a7b0*/  @P2 R2UR UR4, R5 ;  /* 0x00000000050422ca */ /* 0x004fe200000e0000 */
[----:B------:R-:W-:-:S06]  /*a7c0*/  IMAD.U32 R5, RZ, RZ, UR8 ;  /* 0x00000008ff057e24 */ /* 0x000fcc000f8e00ff */
[----:B------:R2:W5:Y:S01]  /*a7d0*/  @P0 LDG.E R5, desc[UR48][R14.64] ;  /* 0x000000300e050981 */ /* 0x000562000c1e1900 */
[----:B01----:R-:W-:Y:S07]  /*a7e0*/  @P0 BRA `(.L_x_309) ;  /* 0x0000000000100947 */ /* 0x003fee0003800000 */
[----:B------:R-:W-:Y:S05]  /*a7f0*/  @!P2 BRA `(.L_x_309) ;  /* 0x00000000000ca947 */ /* 0x000fea0003800000 */
[----:B------:R-:W3:Y:S04]  /*a800*/  LDG.E R12, desc[UR48][R8.64] ;  /* 0x00000030080c7981 */ /* 0x000ee8000c1e1900 */
[----:B-----5:R-:W3:Y:S02]  /*a810*/  LDG.E R5, desc[UR48][R8.64+0x4] ;  /* 0x0000043008057981 */ /* 0x020ee4000c1e1900 */
[----:B---3--:R-:W-:-:S07]  /*a820*/  IMAD.IADD R5, R5, 0x1, -R12 ;  /* 0x0000000105057824 */ /* 0x008fce00078e0a0c */
.L_x_309:
[----:B------:R-:W-:Y:S01]  /*a830*/  USHF.R.S32.HI UR14, URZ, 0x1f, UR40 ;  /* 0x0000001f3f0e7899 */ /* 0x000fe20008011428 */
[----:B------:R-:W-:Y:S01]  /*a840*/  IMAD R13, R13, 0x80, R170 ;  /* 0x000000800d0d7824 */ /* 0x000fe200078e02aa */
[----:B------:R-:W-:Y:S01]  /*a850*/  ULDC.64 UR12, c[0x0][0xb90] ;  /* 0x0002e400000c7ab9 */ /* 0x000fe20000000a00 */
[----:B------:R-:W-:Y:S01]  /*a860*/  USHF.R.S32.HI UR9, URZ, 0x1f, UR4 ;  /* 0x0000001f3f097899 */ /* 0x000fe20008011404 */
[----:B-----5:R-:W-:Y:S01]  /*a870*/  IMAD R53, R5, R50, RZ ;  /* 0x0000003205357224 */ /* 0x020fe200078e02ff */
[----:B------:R-:W-:Y:S01]  /*a880*/  UIMAD UR10, UR14, UR12, URZ ;  /* 0x0000000c0e0a72a4 */ /* 0x000fe2000f8e023f */
[----:B------:R-:W-:Y:S01]  /*a890*/  @P1 IMAD.HI.U32 R9, R13, R10, RZ ;  /* 0x0000000a0d091227 */ /* 0x000fe200078e00ff */
[----:B------:R-:W-:Y:S01]  /*a8a0*/  UMOV UR8, UR4 ;  /* 0x0000000400087c82 */ /* 0x000fe20008000000 */
[----:B------:R-:W-:Y:S02]  /*a8b0*/  USEL UR37, UR37, URZ, !UP0 ;  /* 0x0000003f25257287 */ /* 0x000fe4000c000000 */
[----:B------:R-:W-:Y:S01]  /*a8c0*/  UIMAD.WIDE.U32 UR6, UR40, UR12, UR8 ;  /* 0x0000000c280672a5 */ /* 0x000fe2000f8e0008 */
[----:B------:R-:W-:Y:S01]  /*a8d0*/  IMAD.MOV.U32 R8, RZ, RZ, R13 ;  /* 0x000000ffff087224 */ /* 0x000fe200078e000d */
[----:B------:R-:W-:Y:S01]  /*a8e0*/  UIMAD UR10, UR40, UR13, UR10 ;  /* 0x0000000d280a72a4 */ /* 0x000fe2000f8e020a */
[----:B------:R-:W-:Y:S01]  /*a8f0*/  @P1 SHF.R.U32.HI R8, RZ, R20, R9 ;  /* 0x00000014ff081219 */ /* 0x000fe20000011609 */
[----:B------:R-:W-:Y:S01]  /*a900*/  USEL UR36, UR36, URZ, !UP0 ;  /* 0x0000003f24247287 */ /* 0x000fe2000c000000 */
[----:B------:R-:W-:Y:S01]  /*a910*/  IMAD R9, R18, 0x40, R2 ;  /* 0x0000004012097824 */ /* 0x000fe200078e0202 */
[----:B------:R-:W-:Y:S01]  /*a920*/  ULDC.64 UR12, c[0x0][0xb98] ;  /* 0x0002e600000c7ab9 */ /* 0x000fe20000000a00 */
[----:B------:R-:W-:Y:S01]  /*a930*/  UIADD3 UR7, UR7, UR10, URZ ;  /* 0x0000000a07077290 */ /* 0x000fe2000fffe03f */
[----:B------:R-:W-:Y:S01]  /*a940*/  IMAD.MOV R11, RZ, RZ, -R8 ;  /* 0x000000ffff0b7224 */ /* 0x000fe200078e0a08 */
[----:B------:R-:W-:Y:S01]  /*a950*/  UIMAD UR8, UR37, UR12, URZ ;  /* 0x0000000c250872a4 */ /* 0x000fe2000f8e023f */
[----:B------:R-:W-:Y:S01]  /*a960*/  IMAD.WIDE R6, R9, 0x2, R6 ;  /* 0x0000000209067825 */ /* 0x000fe200078e0206 */
[----:B------:R-:W-:Y:S01]  /*a970*/  UIMAD.WIDE.U32 UR6, UR36, UR12, UR6 ;  /* 0x0000000c240672a5 */ /* 0x000fe2000f8e0006 */
[----:B------:R-:W-:Y:S01]  /*a980*/  SHF.R.S32.HI R9, RZ, 0x1f, R8 ;  /* 0x0000001fff097819 */ /* 0x000fe20000011408 */
[----:B------:R-:W-:Y:S01]  /*a990*/  UIMAD UR8, UR36, UR13, UR8 ;  /* 0x0000000d240872a4 */ /* 0x000fe2000f8e0208 */
[----:B------:R-:W-:Y:S01]  /*a9a0*/  IMAD R11, R50, R11, R13 ;  /* 0x0000000b320b7224 */ /* 0x000fe200078e020d */
[----:B--2---:R-:W-:Y:S01]  /*a9b0*/  IADD3 R15, P3, R6, 0x2000, RZ ;  /* 0x00002000060f7810 */ /* 0x004fe20007f7e0ff */
[----:B------:R-:W-:Y:S01]  /*a9c0*/  ULDC.64 UR10, c[0x0][0xaa0] ;  /* 0x0002a800000a7ab9 */ /* 0x000fe20000000a00 */
[----:B------:R-:W-:-:S02]  /*a9d0*/  IADD3 R8, P2, R8, UR6, RZ ;  /* 0x0000000608087c10 */ /* 0x000fc4000ff5e0ff */
[----:B------:R-:W-:Y:S01]  /*a9e0*/  IMAD.U32 R10, RZ, RZ, UR8 ;  /* 0x00000008ff0a7e24 */ /* 0x000fe2000f8e00ff */
[----:B------:R-:W-:Y:S02]  /*a9f0*/  LOP3.LUT R12, R15, 0x380, RZ, 0xc0, !PT ;  /* 0x000003800f0c7812 */ /* 0x000fe400078ec0ff */
[----:B------:R-:W-:Y:S02]  /*aa00*/  IADD3 R25, P0, R6, 0x1000, RZ ;  /* 0x0000100006197810 */ /* 0x000fe40007f1e0ff */
[----:B------:R-:W-:Y:S01]  /*aa10*/  IADD3.X R9, R9, UR7, R10, P2, !PT ;  /* 0x0000000709097c10 */ /* 0x000fe200097fe40a */
[----:B------:R-:W-:Y:S01]  /*aa20*/  ULDC.64 UR6, c[0x0][0xb88] ;  /* 0x0002e20000067ab9 */ /* 0x000fe20000000a00 */
[----:B------:R-:W-:Y:S02]  /*aa30*/  SHF.R.S32.HI R10, RZ, 0x1f, R11 ;  /* 0x0000001fff0a7819 */ /* 0x000fe4000001140b */
[----:B------:R-:W-:Y:S01]  /*aa40*/  SHF.R.U64 R12, R12, 0x3, RZ ;  /* 0x000000030c0c7819 */ /* 0x000fe200000012ff */
[----:B------:R-:W-:Y:S01]  /*aa50*/  IMAD.WIDE.U32 R8, R11, UR6, R8 ;  /* 0x000000060b087c25 */ /* 0x000fe2000f8e0008 */
[----:B------:R-:W-:-:S02]  /*aa60*/  IADD3 R13, P2, R6, 0x3000, RZ ;  /* 0x00003000060d7810 */ /* 0x000fc40007f5e0ff */
[----:B------:R-:W-:Y:S01]  /*aa70*/  LOP3.LUT R12, R12, R15, RZ, 0x3c, !PT ;  /* 0x0000000f0c0c7212 */ /* 0x000fe200078e3cff */
[----:B------:R-:W-:Y:S01]  /*aa80*/  IMAD R14, R10, UR6, RZ ;  /* 0x000000060a0e7c24 */ /* 0x000fe2000f8e02ff */
[----:B------:R-:W-:Y:S02]  /*aa90*/  LOP3.LUT R24, R25, 0x380, RZ, 0xc0, !PT ;  /* 0x0000038019187812 */ /* 0x000fe400078ec0ff */
[----:B------:R-:W-:Y:S01]  /*aaa0*/  LOP3.LUT R10, R13, 0x380, RZ, 0xc0, !PT ;  /* 0x000003800d0a7812 */ /* 0x000fe200078ec0ff */
[----:B------:R-:W-:Y:S01]  /*aab0*/  IMAD R15, R11, UR7, R14 ;  /* 0x000000070b0f7c24 */ /* 0x000fe2000f8e020e */
[----:B------:R-:W-:Y:S01]  /*aac0*/  ULDC.64 UR6, c[0x0][0xb50] ;  /* 0x0002d40000067ab9 */ /* 0x000fe20000000a00 */
[----:B------:R-:W-:Y:S01]  /*aad0*/  SHF.R.U64 R24, R24, 0x3, RZ ;  /* 0x0000000318187819 */ /* 0x000fe200000012ff */
[----:B------:R-:W-:Y:S01]  /*aae0*/  IMAD.X R11, RZ, RZ, R7, P2 ;  /* 0x000000ffff0b7224 */ /* 0x000fe200010e0607 */
[----:B------:R-:W-:Y:S01]  /*aaf0*/  SHF.R.U64 R10, R10, 0x3, RZ ;  /* 0x000000030a0a7819 */ /* 0x000fe200000012ff */
[----:B------:R-:W-:Y:S01]  /*ab00*/  IMAD.IADD R9, R9, 0x1, R15 ;  /* 0x0000000109097824 */ /* 0x000fe200078e020f */
[----:B------:R-:W-:-:S02]  /*ab10*/  LEA R15, P4, R8, UR6, 0x2 ;  /* 0x00000006080f7c11 */ /* 0x000fc4000f8810ff */
[----:B------:R-:W-:Y:S01]  /*ab20*/  LOP3.LUT R24, R24, R25, RZ, 0x3c, !PT ;  /* 0x0000001918187212 */ /* 0x000fe200078e3cff */
[----:B------:R-:W-:Y:S01]  /*ab30*/  IMAD.X R25, RZ, RZ, R7, P0 ;  /* 0x000000ffff197224 */ /* 0x000fe200000e0607 */
[----:B------:R-:W-:Y:S01]  /*ab40*/  LEA.HI.X R26, R8, UR7, R9, 0x2, P4 ;  /* 0x00000007081a7c11 */ /* 0x000fe2000a0f1409 */
[----:B------:R-:W-:Y:S01]  /*ab50*/  IMAD.U32 R9, RZ, RZ, UR39 ;  /* 0x00000027ff097e24 */ /* 0x000fe2000f8e00ff */
[----:B------:R-:W-:Y:S01]  /*ab60*/  SHFL.IDX PT, R20, R15, RZ, 0x1c1f ;  /* 0x001c1fff0f147589 */ /* 0x000fe200000e0000 */
[----:B------:R-:W-:Y:S01]  /*ab70*/  LOP3.LUT R10, R10, R13, RZ, 0x3c, !PT ;  /* 0x0000000d0a0a7212 */ /* 0x000fe200078e3cff */
[----:B------:R-:W-:Y:S01]  /*ab80*/  IMAD.X R13, RZ, RZ, R7, P3 ;  /* 0x000000ffff0d7224 */ /* 0x000fe200018e0607 */
[----:B------:R-:W-:Y:S01]  /*ab90*/  LOP3.LUT P0, RZ, R19, 0x3, RZ, 0xc0, !PT ;  /* 0x0000000313ff7812 */ /* 0x000fe2000780c0ff */
[----:B------:R-:W0:Y:S01]  /*aba0*/  SHFL.IDX PT, R21, R26, RZ, 0x1c1f ;  /* 0x001c1fff1a157589 */ /* 0x000e2200000e0000 */
[----:B------:R-:W-:Y:S01]  /*abb0*/  IMAD R28, R9, 0x80, R168 ;  /* 0x00000080091c7824 */ /* 0x000fe200078e02a8 */
[----:B------:R-:W-:-:S02]  /*abc0*/  IADD3 R14, P3, R6, 0x7000, RZ ;  /* 0x00007000060e7810 */ /* 0x000fc40007f7e0ff */
[----:B------:R-:W-:Y:S01]  /*abd0*/  SHFL.IDX PT, R48, R15, 0x1, 0x1c1f ;  /* 0x003c1f000f307f89 */ /* 0x000fe200000e0000 */
[C---:B------:R-:W-:Y:S01]  /*abe0*/  VIADD R8, R28.reuse, 0x8 ;  /* 0x000000081c087836 */ /* 0x040fe20000000000 */
[-C--:B------:R-:W-:Y:S01]  /*abf0*/  ISETP.GE.OR P2, PT, R28, R53.reuse, P0 ;  /* 0x000000351c00720c */ /* 0x080fe20000746670 */
[----:B------:R-:W-:Y:S01]  /*ac00*/  IMAD.X R29, RZ, RZ, R7, P3 ;  /* 0x000000ffff1d7224 */ /* 0x000fe200018e0607 */
[----:B------:R-:W1:Y:S01]  /*ac10*/  SHFL.IDX PT, R49, R26, 0x1, 0x1c1f ;  /* 0x003c1f001a317f89 */ /* 0x000e6200000e0000 */
[----:B------:R-:W-:Y:S02]  /*ac20*/  LOP3.LUT R5, R14, 0x380, RZ, 0xc0, !PT ;  /* 0x000003800e057812 */ /* 0x000fe400078ec0ff */
[----:B------:R-:W-:Y:S02]  /*ac30*/  ISETP.GE.OR P0, PT, R8, R53, P0 ;  /* 0x000000350800720c */ /* 0x000fe40000706670 */
[C---:B------:R-:W-:Y:S02]  /*ac40*/  IADD3 R45, P6, R6.reuse, 0x4000, RZ ;  /* 0x00004000062d7810 */ /* 0x040fe40007fde0ff */
[----:B------:R-:W-:-:S02]  /*ac50*/  IADD3 R41, P5, R6, 0x5000, RZ ;  /* 0x0000500006297810 */ /* 0x000fc40007fbe0ff */
[C---:B------:R-:W-:Y:S02]  /*ac60*/  IADD3 R37, P4, R6.reuse, 0x6000, RZ ;  /* 0x0000600006257810 */ /* 0x040fe40007f9e0ff */
[----:B------:R-:W-:Y:S02]  /*ac70*/  LOP3.LUT R9, R6, 0x380, RZ, 0xc0, !PT ;  /* 0x0000038006097812 */ /* 0x000fe400078ec0ff */
[----:B------:R-:W-:Y:S02]  /*ac80*/  SHF.R.U64 R5, R5, 0x3, RZ ;  /* 0x0000000305057819 */ /* 0x000fe400000012ff */
[----:B------:R-:W-:Y:S01]  /*ac90*/  LOP3.LUT R44, R45, 0x380, RZ, 0xc0, !PT ;  /* 0x000003802d2c7812 */ /* 0x000fe200078ec0ff */
[----:B0-----:R-:W-:Y:S01]  /*aca0*/  @!P2 ST.E desc[UR48][R20.64], R3 ;  /* 0x000000031400a985 */ /* 0x001fe2000c101930 */
[----:B------:R-:W-:Y:S02]  /*acb0*/  LOP3.LUT R40, R41, 0x380, RZ, 0xc0, !PT ;  /* 0x0000038029287812 */ /* 0x000fe400078ec0ff */
[----:B------:R-:W-:-:S02]  /*acc0*/  LOP3.LUT R36, R37, 0x380, RZ, 0xc0, !PT ;  /* 0x0000038025247812 */ /* 0x000fc400078ec0ff */
[----:B------:R-:W-:Y:S02]  /*acd0*/  SHF.R.U64 R9, R9, 0x3, RZ ;  /* 0x0000000309097819 */ /* 0x000fe400000012ff */
[----:B------:R-:W-:Y:S01]  /*ace0*/  SHF.R.U64 R44, R44, 0x3, RZ ;  /* 0x000000032c2c7819 */ /* 0x000fe200000012ff */
[----:B-1----:R0:W-:Y:S01]  /*acf0*/  @!P0 ST.E desc[UR48][R48.64], R0 ;  /* 0x0000000030008985 */ /* 0x0021e2000c101930 */
[----:B------:R-:W-:Y:S02]  /*ad00*/  SHF.R.U64 R40, R40, 0x3, RZ ;  /* 0x0000000328287819 */ /* 0x000fe400000012ff */
[----:B------:R-:W-:Y:S02]  /*ad10*/  SHF.R.U64 R36, R36, 0x3, RZ ;  /* 0x0000000324247819 */ /* 0x000fe400000012ff */
[----:B------:R-:W-:Y:S01]  /*ad20*/  LOP3.LUT R28, R5, R14, RZ, 0x3c, !PT ;  /* 0x0000000e051c7212 */ /* 0x000fe200078e3cff */
[----:B------:R-:W-:Y:S01]  /*ad30*/  UIMAD UR8, UR9, UR10, URZ ;  /* 0x0000000a090872a4 */ /* 0x000fe2000f8e023f */
[----:B------:R-:W-:Y:S01]  /*ad40*/  LOP3.LUT R6, R9, R6, RZ, 0x3c, !PT ;  /* 0x0000000609067212 */ /* 0x000fe200078e3cff */
[----:B------:R-:W1:Y:S01]  /*ad50*/  @P1 LDC R5, c[0x0][0xbec] ;  /* 0x0002fb00ff051b82 */ /* 0x000e620000000800 */
[----:B------:R-:W-:Y:S01]  /*ad60*/  LOP3.LUT R44, R44, R45, RZ, 0x3c, !PT ;  /* 0x0000002d2c2c7212 */ /* 0x000fe200078e3cff */
[--C-:B------:R-:W-:Y:S01]  /*ad70*/  IMAD.X R45, RZ, RZ, R7.reuse, P6 ;  /* 0x000000ffff2d7224 */ /* 0x100fe200030e0607 */
[----:B------:R-:W-:Y:S01]  /*ad80*/  LOP3.LUT R40, R40, R41, RZ, 0x3c, !PT ;  /* 0x0000002928287212 */ /* 0x000fe200078e3cff */
[--C-:B------:R-:W-:Y:S01]  /*ad90*/  IMAD.X R41, RZ, RZ, R7.reuse, P5 ;  /* 0x000000ffff297224 */ /* 0x100fe200028e0607 */
[----:B------:R-:W-:Y:S01]  /*ada0*/  LOP3.LUT R36, R36, R37, RZ, 0x3c, !PT ;  /* 0x0000002524247212 */ /* 0x000fe200078e3cff */
[----:B------:R-:W-:Y:S01]  /*adb0*/  IMAD.X R37, RZ, RZ, R7, P4 ;  /* 0x000000ffff257224 */ /* 0x000fe200020e0607 */
[----:B------:R2:W5:Y:S01]  /*adc0*/  LD.E.128 R32, desc[UR48][R6.64] ;  /* 0x0000003006207980 */ /* 0x000562000c101d00 */
[----:B------:R-:W-:-:S02]  /*add0*/  UIMAD.WIDE.U32 UR6, UR4, UR10, URZ ;  /* 0x0000000a040672a5 */ /* 0x000fc4000f8e003f */
[----:B------:R-:W-:Y:S01]  /*ade0*/  UIMAD UR8, UR4, UR11, UR8 ;  /* 0x0000000b040872a4 */ /* 0x000fe2000f8e0208 */
[----:B0-----:R-:W-:Y:S01]  /*adf0*/  IMAD R0, R17, 0x20, R18 ;  /* 0x0000002011007824 */ /* 0x001fe200078e0212 */
[----:B------:R-:W5:Y:S01]  /*ae00*/  LD.E.128 R24, desc[UR48][R24.64] ;  /* 0x0000003018187980 */ /* 0x000f62000c101d00 */
[----:B------:R-:W-:Y:S01]  /*ae10*/  ULDC.64 UR10, c[0x0][0xae8] ;  /* 0x0002ba00000a7ab9 */ /* 0x000fe20000000a00 */
[----:B------:R-:W-:Y:S02]  /*ae20*/  IMAD.U32 R3, RZ, RZ, UR39 ;  /* 0x00000027ff037e24 */ /* 0x000fe4000f8e00ff */
[----:B------:R-:W5:Y:S01]  /*ae30*/  LD.E.128 R12, desc[UR48][R12.64] ;  /* 0x000000300c0c7980 */ /* 0x000f62000c101d00 */
[----:B--2---:R-:W0:Y:S01]  /*ae40*/  @P1 LDC R7, c[0x0][0xbf0] ;  /* 0x0002fc00ff071b82 */ /* 0x004e220000000800 */
[----:B------:R-:W-:Y:S02]  /*ae50*/  UIADD3 UR7, UR7, UR8, URZ ;  /* 0x0000000807077290 */ /* 0x000fe4000fffe03f */
[----:B------:R-:W-:Y:S01]  /*ae60*/  UIMAD UR4, UR14, UR10, URZ ;  /* 0x0000000a0e0472a4 */ /* 0x000fe2000f8e023f */
[----:B------:R-:W-:Y:S01]  /*ae70*/  IMAD R20, R3, 0x80, R0 ;  /* 0x0000008003147824 */ /* 0x000fe200078e0200 */
[----:B------:R-:W-:Y:S01]  /*ae80*/  UIMAD.WIDE.U32 UR6, UR40, UR10, UR6 ;  /* 0x0000000a280672a5 */ /* 0x000fe2000f8e0006 */
[----:B------:R-:W5:Y:S01]  /*ae90*/  LD.E.128 R8, desc[UR48][R10.64] ;  /* 0x000000300a087980 */ /* 0x000f62000c101d00 */
[----:B------:R-:W-:Y:S01]  /*aea0*/  UIMAD UR4, UR40, UR11, UR4 ;  /* 0x0000000b280472a4 */ /* 0x000fe2000f8e0204 */
[----:B-1----:R-:W-:Y:S01]  /*aeb0*/  @P1 IMAD.HI.U32 R0, R20, R5, RZ ;  /* 0x0000000514001227 */ /* 0x002fe200078e00ff */
[----:B------:R-:W-:Y:S01]  /*aec0*/  ULDC.64 UR8, c[0x0][0xaf0] ;  /* 0x0002bc0000087ab9 */ /* 0x000fe20000000a00 */
[----:B------:R-:W5:Y:S01]  /*aed0*/  LD.E.128 R44, desc[UR48][R44.64] ;  /* 0x000000302c2c7980 */ /* 0x000f62000c101d00 */
[----:B------:R-:W-:-:S02]  /*aee0*/  UIADD3 UR7, UR7, UR4, URZ ;  /* 0x0000000407077290 */ /* 0x000fc4000fffe03f */
[----:B------:R-:W-:Y:S01]  /*aef0*/  UIMAD UR4, UR37, UR8, URZ ;  /* 0x00000008250472a4 */ /* 0x000fe2000f8e023f */
[----:B------:R-:W-:Y:S01]  /*af00*/  IMAD.MOV.U32 R3, RZ, RZ, R20 ;  /* 0x000000ffff037224 */ /* 0x000fe200078e0014 */
[----:B------:R-:W-:Y:S01]  /*af10*/  UIMAD.WIDE.U32 UR6, UR36, UR8, UR6 ;  /* 0x00000008240672a5 */ /* 0x000fe2000f8e0006 */
[----:B------:R-:W5:Y:S01]  /*af20*/  LD.E.128 R40, desc[UR48][R40.64] ;  /* 0x0000003028287980 */ /* 0x000f62000c101d00 */
[----:B------:R-:W-:-:S03]  /*af30*/  UIMAD UR4, UR36, UR9, UR4 ;  /* 0x00000009240472a4 */ /* 0x000fc6000f8e0204 */
[----:B------:R-:W5:Y:S01]  /*af40*/  LD.E.128 R36, desc[UR48][R36.64] ;  /* 0x0000003024247980 */ /* 0x000f62000c101d00 */
[----:B0-----:R-:W-:Y:S01]  /*af50*/  @P1 SHF.R.U32.HI R3, RZ, R7, R0 ;  /* 0x00000007ff031219 */ /* 0x001fe20000011600 */
[----:B------:R-:W-:Y:S01]  /*af60*/  UIADD3 UR4, UR7, UR4, URZ ;  /* 0x0000000407047290 */ /* 0x000fe2000fffe03f */
[----:B------:R-:W-:Y:S01]  /*af70*/  IMAD.U32 R6, RZ, RZ, UR6 ;  /* 0x00000006ff067e24 */ /* 0x000fe2000f8e00ff */
[----:B------:R-:W5:Y:S01]  /*af80*/  LD.E.128 R28, desc[UR48][R28.64] ;  /* 0x000000301c1c7980 */ /* 0x000f62000c101d00 */
[--C-:B------:R-:W-:Y:S01]  /*af90*/  SHF.R.S32.HI R0, RZ, 0x1f, R3.reuse ;  /* 0x0000001fff007819 */ /* 0x100fe20000011403 */
[----:B------:R-:W-:Y:S01]  /*afa0*/  IMAD.MOV R5, RZ, RZ, -R3 ;  /* 0x000000ffff057224 */ /* 0x000fe200078e0a03 */
[----:B------:R-:W-:Y:S01]  /*afb0*/  BSSY B1, `(.L_x_310) ;  /* 0x000002e000017945 */ /* 0x000fe20003800000 */
[----:B------:R-:W-:Y:S01]  /*afc0*/  IMAD.U32 R7, RZ, RZ, UR7 ;  /* 0x00000007ff077e24 */ /* 0x000fe2000f8e00ff */
[----:B------:R-:W-:Y:S01]  /*afd0*/  ULDC.64 UR6, c[0x0][0xae0] ;  /* 0x0002b80000067ab9 */ /* 0x000fe20000000a00 */
[----:B------:R-:W-:Y:S01]  /*afe0*/  IMAD R5, R50, R5, R20 ;  /* 0x0000000532057224 */ /* 0x000fe200078e0214 */
[----:B------:R-:W-:Y:S01]  /*aff0*/  @!PT LDS RZ, [RZ] ;  /* 0x00000000fffff984 */ /* 0x000fe20000000800 */
[----:B------:R-:W-:Y:S01]  /*b000*/  @!PT LDS RZ, [RZ] ;  /* 0x00000000fffff984 */ /* 0x000fe20000000800 */
[----:B------:R-:W-:Y:S01]  /*b010*/  @!PT LDS RZ, [RZ] ;  /* 0x00000000fffff984 */ /* 0x000fe20000000800 */
[----:B------:R-:W-:Y:S01]  /*b020*/  @!PT LDS RZ, [RZ] ;  /* 0x00000000fffff984 */ /* 0x000fe20000000800 */
[----:B------:R0:W-:Y:S06]  /*b030*/  MEMBAR.ALL.CTA ;  /* 0x0000000000007992 */ /* 0x0001ec0000008000 */
[----:B0-----:R-:W0:Y:S01]  /*b040*/  FENCE.VIEW.ASYNC.S ;  /* 0x00000000000073c6 */ /* 0x001e220000000000 */
[----:B------:R-:W-:-:S02]  /*b050*/  IMAD R0, R0, UR6, RZ ;  /* 0x0000000600007c24 */ /* 0x000fc4000f8e02ff */
[----:B------:R-:W-:Y:S02]  /*b060*/  IMAD.U32 R7, RZ, RZ, UR4 ;  /* 0x00000004ff077e24 */ /* 0x000fe4000f8e00ff */
[C---:B------:R-:W-:Y:S01]  /*b070*/  IMAD R21, R3.reuse, UR7, R0 ;  /* 0x0000000703157c24 */ /* 0x040fe2000f8e0200 */
[----:B------:R-:W-:Y:S01]  /*b080*/  SHF.R.S32.HI R0, RZ, 0x1f, R5 ;  /* 0x0000001fff007819 */ /* 0x000fe20000011405 */
[----:B------:R-:W-:Y:S01]  /*b090*/  IMAD.WIDE.U32 R6, R3, UR6, R6 ;  /* 0x0000000603067c25 */ /* 0x000fe2000f8e0006 */
[----:B------:R-:W-:-:S03]  /*b0a0*/  ULDC.64 UR6, c[0x0][0xad8] ;  /* 0x0002b60000067ab9 */ /* 0x000fc60000000a00 */
[----:B------:R-:W-:Y:S02]  /*b0b0*/  IMAD.U32 R49, RZ, RZ, UR39 ;  /* 0x00000027ff317e24 */ /* 0x000fe4000f8e00ff */
[----:B------:R-:W-:Y:S02]  /*b0c0*/  IMAD.IADD R7, R7, 0x1, R21 ;  /* 0x0000000107077824 */ /* 0x000fe400078e0215 */
[----:B------:R-:W-:Y:S02]  /*b0d0*/  IMAD R20, R0, UR6, RZ ;  /* 0x0000000600147c24 */ /* 0x000fe4000f8e02ff */
[----:B------:R-:W-:Y:S02]  /*b0e0*/  IMAD R48, R49, 0x80, R18 ;  /* 0x0000008031307824 */ /* 0x000fe400078e0212 */
[C---:B------:R-:W-:Y:S02]  /*b0f0*/  IMAD R3, R5.reuse, UR7, R20 ;  /* 0x0000000705037c24 */ /* 0x040fe4000f8e0214 */
[----:B------:R-:W-:Y:S01]  /*b100*/  IMAD.WIDE.U32 R6, R5, UR6, R6 ;  /* 0x0000000605067c25 */ /* 0x000fe2000f8e0006 */
[----:B------:R-:W-:Y:S01]  /*b110*/  ISETP.GE.AND P2, PT, R48, R53, PT ;  /* 0x000000353000720c */ /* 0x000fe20003f46270 */
[----:B------:R-:W-:-:S02]  /*b120*/  ULDC.64 UR6, c[0x0][0xa80] ;  /* 0x0002a00000067ab9 */ /* 0x000fc40000000a00 */
[----:B------:R-:W-:Y:S01]  /*b130*/  IMAD.IADD R3, R7, 0x1, R3 ;  /* 0x0000000107037824 */ /* 0x000fe200078e0203 */
[----:B------:R-:W-:Y:S01]  /*b140*/  LEA R20, P3, R6, UR6, 0x1 ;  /* 0x0000000606147c11 */ /* 0x000fe2000f8608ff */
[----:B------:R-:W-:Y:S02]  /*b150*/  VIADD R4, R4, 0x29820 ;  /* 0x0002982004047836 */ /* 0x000fe40000000000 */
[----:B------:R-:W-:Y:S01]  /*b160*/  VIADD R0, R48, 0x20 ;  /* 0x0000002030007836 */ /* 0x000fe20000000000 */
[----:B------:R-:W-:Y:S01]  /*b170*/  LEA.HI.X R3, R6, UR7, R3, 0x1, P3 ;  /* 0x0000000706037c11 */ /* 0x000fe200098f0c03 */
[----:B0-----:R0:W1:Y:S01]  /*b180*/  SHFL.IDX PT, R5, R20, RZ, 0x181f ;  /* 0x00181fff14057589 */ /* 0x00106200000e0000 */
[----:B------:R-:W-:Y:S02]  /*b190*/  PRMT R4, RZ, 0x654, R4 ;  /* 0x00000654ff047816 */ /* 0x000fe40000000004 */
[-C--:B------:R-:W-:Y:S01]  /*b1a0*/  ISETP.GE.AND P0, PT, R0, R53.reuse, PT ;  /* 0x000000350000720c */ /* 0x080fe20003f06270 */
[----:B------:R-:W-:Y:S01]  /*b1b0*/  VIADD R0, R48, 0x40 ;  /* 0x0000004030007836 */ /* 0x000fe20000000000 */
[----:B------:R0:W-:Y:S01]  /*b1c0*/  SYNCS.ARRIVE.TRANS64.RED.A1T0 RZ, [R4+URZ], RZ ;  /* 0x000000ff04ff79a7 */ /* 0x0001e2000810043f */
[----:B------:R0:W2:Y:S03]  /*b1d0*/  SHFL.IDX PT, R7, R3, RZ, 0x181f ;  /* 0x00181fff03077589 */ /* 0x0000a600000e0000 */
[----:B------:R-:W-:Y:S01]  /*b1e0*/  ISETP.GE.AND P1, PT, R0, R53, PT ;  /* 0x000000350000720c */ /* 0x000fe20003f26270 */
[----:B------:R-:W-:-:S12]  /*b1f0*/  @P2 BRA `(.L_x_311) ;  /* 0x0000000000242947 */ /* 0x000fd80003800000 */
[----:B------:R-:W-:Y:S02]  /*b200*/  ULDC UR4, c[0x0][0xac8] ;  /* 0x0002b20000047ab9 */ /* 0x000fe40000000800 */
[----:B------:R-:W-:Y:S02]  /*b210*/  ISETP.GE.AND P2, PT, R2, UR4, PT ;  /* 0x0000000402007c0c */ /* 0x000fe4000bf46270 */
[----:B------:R-:W-:-:S11]  /*b220*/  ISETP.GE.AND P3, PT, R16, UR4, PT ;  /* 0x0000000410007c0c */ /* 0x000fd6000bf66270 */
[-C--:B01----:R-:W-:Y:S02]  /*b230*/  @!P2 LEA R4, P4, R2, R5.reuse, 0x1 ;  /* 0x000000050204a211 */ /* 0x083fe400078808ff */
[----:B------:R-:W-:Y:S02]  /*b240*/  @!P3 LEA R6, P5, R16, R5, 0x1 ;  /* 0x000000051006b211 */ /* 0x000fe400078a08ff */
[-C--:B--2---:R-:W-:Y:S02]  /*b250*/  @!P2 LEA.HI.X R5, R2, R7.reuse, R193, 0x1, P4 ;  /* 0x000000070205a211 */ /* 0x084fe400020f0cc1 */
[----:B------:R-:W-:-:S03]  /*b260*/  @!P3 LEA.HI.X R7, R16, R7, R192, 0x1, P5 ;  /* 0x000000071007b211 */ /* 0x000fc600028f0cc0 */
[----:B-----5:R3:W-:Y:S04]  /*b270*/  @!P2 ST.E.128 desc[UR48][R4.64], R32 ;  /* 0x000000200400a985 */ /* 0x0207e8000c101d30 */
[----:B------:R3:W-:Y:S02]  /*b280*/  @!P3 ST.E.128 desc[UR48][R6.64], R44 ;  /* 0x0000002c0600b985 */ /* 0x0007e4000c101d30 */
.L_x_311:
[----:B------:R-:W-:Y:S05]  /*b290*/  BSYNC B1 ;  /* 0x0000000000017941 */ /* 0x000fea0003800000 */
.L_x_310:
[----:B--23--:R2:W3:Y:S01]  /*b2a0*/  SHFL.IDX PT, R7, R3, 0x1, 0x181f ;  /* 0x00381f0003077f89 */ /* 0x00c4e200000e0000 */
[----:B------:R-:W-:Y:S03]  /*b2b0*/  BSSY B1, `(.L_x_312) ;  /* 0x000000c000017945 */ /* 0x000fe60003800000 */
[----:B-1----:R2:W1:Y:S01]  /*b2c0*/  SHFL.IDX PT, R5, R20, 0x1, 0x181f ;  /* 0x00381f0014057f89 */ /* 0x00246200000e0000 */
[----:B------:R-:W-:Y:S05]  /*b2d0*/  @P0 BRA `(.L_x_313) ;  /* 0x0000000000240947 */ /* 0x000fea0003800000 */
[----:B------:R-:W-:Y:S02]  /*b2e0*/  ULDC UR4, c[0x0][0xac8] ;  /* 0x0002b20000047ab9 */ /* 0x000fe40000000800 */
[----:B------:R-:W-:Y:S02]  /*b2f0*/  ISETP.GE.AND P3, PT, R2, UR4, PT ;  /* 0x0000000402007c0c */ /* 0x000fe4000bf66270 */
[----:B------:R-:W-:-:S11]  /*b300*/  ISETP.GE.AND P4, PT, R16, UR4, PT ;  /* 0x0000000410007c0c */ /* 0x000fd6000bf86270 */
[-C--:B01----:R-:W-:Y:S02]  /*b310*/  @!P3 LEA R4, P0, R2, R5.reuse, 0x1 ;  /* 0x000000050204b211 */ /* 0x083fe400078008ff */
[----:B------:R-:W-:Y:S02]  /*b320*/  @!P4 LEA R6, P2, R16, R5, 0x1 ;  /* 0x000000051006c211 */ /* 0x000fe400078408ff */
[-C--:B---3--:R-:W-:Y:S02]  /*b330*/  @!P3 LEA.HI.X R5, R2, R7.reuse, R193, 0x1, P0 ;  /* 0x000000070205b211 */ /* 0x088fe400000f0cc1 */
[----:B------:R-:W-:-:S03]  /*b340*/  @!P4 LEA.HI.X R7, R16, R7, R192, 0x1, P2 ;  /* 0x000000071007c211 */ /* 0x000fc600010f0cc0 */
[----:B-----5:R4:W-:Y:S04]  /*b350*/  @!P3 ST.E.128 desc[UR48][R4.64], R24 ;  /* 0x000000180400b985 */ /* 0x0209e8000c101d30 */
[----:B------:R4:W-:Y:S02]  /*b360*/  @!P4 ST.E.128 desc[UR48][R6.64], R40 ;  /* 0x000000280600c985 */ /* 0x0009e4000c101d30 */
.L_x_313:
[----:B------:R-:W-:Y:S05]  /*b370*/  BSYNC B1 ;  /* 0x0000000000017941 */ /* 0x000fea0003800000 */
.L_x_312:
[----:B---34-:R3:W4:Y:S01]  /*b380*/  SHFL.IDX PT, R7, R3, 0x2, 0x181f ;  /* 0x00581f0003077f89 */ /* 0x01872200000e0000 */
        /* <DEDUP_REMOVED lines=8> */
[-C--:B----4-:R-:W-:Y:S02]  /*b410*/  @!P2 LEA.HI.X R5, R2, R7.reuse, R193, 0x1, P0 ;  /* 0x000000070205a211 */ /* 0x090fe400000f0cc1 */
[----:B------:R-:W-:-:S03]  /*b420*/  @!P3 LEA.HI.X R7, R16, R7, R192, 0x1, P1 ;  /* 0x000000071007b211 */ /* 0x000fc600008f0cc0 */
[----:B-----5:R0:W-:Y:S04]  /*b430*/  @!P2 ST.E.128 desc[UR48][R4.64], R12 ;  /* 0x0000000c0400a985 */ /* 0x0201e8000c101d30 */
[----:B------:R0:W-:Y:S02]  /*b440*/  @!P3 ST.E.128 desc[UR48][R6.64], R36 ;  /* 0x000000240600b985 */ /* 0x0001e4000c101d30 */
.L_x_315:
[----:B------:R-:W-:Y:S05]  /*b450*/  BSYNC B1 ;  /* 0x0000000000017941 */ /* 0x000fea0003800000 */
.L_x_314:
[----:B------:R-:W-:Y:S01]  /*b460*/  VIADD R0, R48, 0x60 ;  /* 0x0000006030007836 */ /* 0x000fe20000000000 */
[----:B0-23--:R-:W3:Y:S04]  /*b470*/  SHFL.IDX PT, R3, R3, 0x3, 0x181f ;  /* 0x00781f0003037f89 */ /* 0x00dee800000e0000 */
[----:B------:R-:W-:Y:S01]  /*b480*/  ISETP.GE.AND P0, PT, R0, R53, PT ;  /* 0x000000350000720c */ /* 0x000fe20003f06270 */
[----:B----4-:R4:W0:-:S12]  /*b490*/  SHFL.IDX PT, R7, R20, 0x3, 0x181f ;  /* 0x00781f0014077f89 */ /* 0x01081800000e0000 */
[----:B----4-:R-:W-:Y:S05]  /*b4a0*/  @P0 BRA `(.L_x_316) ;  /* 0x0000000c00140947 */ /* 0x010fea0003800000 */
[----:B------:R-:W-:Y:S02]  /*b4b0*/  ULDC UR4, c[0x0][0xac8] ;  /* 0x0002b20000047ab9 */ /* 0x000fe40000000800 */
[----:B------:R-:W-:-:S13]  /*b4c0*/  ISETP.GE.AND P1, PT, R2, UR4, PT ;  /* 0x0000000402007c0c */ /* 0x000fda000bf26270 */
[----:B0-----:R-:W-:-:S04]  /*b4d0*/  @!P1 LEA R4, P0, R2, R7, 0x1 ;  /* 0x0000000702049211 */ /* 0x001fc800078008ff */
[----:B-1-3--:R-:W-:Y:S02]  /*b4e0*/  @!P1 LEA.HI.X R5, R2, R3, R193, 0x1, P0 ;  /* 0x0000000302059211 */ /* 0x00afe400000f0cc1 */
[----:B------:R-:W-:-:S03]  /*b4f0*/  ISETP.GE.AND P0, PT, R16, UR4, PT ;  /* 0x0000000410007c0c */ /* 0x000fc6000bf06270 */
[----:B-----5:R4:W-:Y:S10]  /*b500*/  @!P1 ST.E.128 desc[UR48][R4.64], R8 ;  /* 0x0000000804009985 */ /* 0x0209f4000c101d30 */
[----:B------:R-:W-:Y:S05]  /*b510*/  @P0 BRA `(.L_x_316) ;  /* 0x0000000800f80947 */ /* 0x000fea0003800000 */
[----:B----4-:R-:W-:-:S04]  /*b520*/  LEA R4, P0, R16, R7, 0x1 ;  /* 0x0000000710047211 */ /* 0x010fc800078008ff */
[----:B------:R-:W-:-:S05]  /*b530*/  LEA.HI.X R5, R16, R3, R192, 0x1, P0 ;  /* 0x0000000310057211 */ /* 0x000fca00000f0cc0 */
[----:B------:R0:W-:Y:S01]  /*b540*/  ST.E.128 desc[UR48][R4.64], R28 ;  /* 0x0000001c04007985 */ /* 0x0001e2000c101d30 */
[----:B------:R-:W-:Y:S05]  /*b550*/  BRA `(.L_x_316) ;  /* 0x0000000800e87947 */ /* 0x000fea0003800000 */
.L_x_308:
[----:B------:R-:W-:Y:S01]  /*b560*/  ULDC.64 UR6, c[0x0][0xc00] ;  /* 0x0003000000067ab9 */ /* 0x000fe20000000a00 */
[----:B------:R-:W-:Y:S01]  /*b570*/  ULDC UR4, c[0x0][0xa88] ;  /* 0x0002a20000047ab9 */ /* 0x000fe20000000800 */
[----:B------:R-:W-:Y:S01]  /*b580*/  UISETP.NE.U32.AND UP0, UPT, UR6, URZ, UPT ;  /* 0x0000003f0600728c */ /* 0x000fe2000bf05070 */
[----:B------:R-:W0:Y:S03]  /*b590*/  LDC R11, c[0x0][0xbe8] ;  /* 0x0002fa00ff0b7b82 */ /* 0x000e260000000800 */
[----:B------:R-:W-:-:S03]  /*b5a0*/  UISETP.NE.AND.EX UP0, UPT, UR7, URZ, UPT, UP0 ;  /* 0x0000003f0700728c */ /* 0x000fc6000bf05300 */
[----:B------:R-:W-:Y:S02]  /*b5b0*/  ULDC.64 UR6, c[0x0][0xc00] ;  /* 0x0003000000067ab9 */ /* 0x000fe40000000a00 */
[----:B------:R-:W-:Y:S01]  /*b5c0*/  UIMAD.WIDE UR6, UR36, 0x4, UR6 ;  /* 0x00000004240678a5 */ /* 0x000fe2000f8e0206 */
[----:B------:R-:W-:-:S05]  /*b5d0*/  PLOP3.LUT P2, PT, PT, PT, UP0, 0x80, 0x0 ;  /* 0x000000000000781c */ /* 0x000fca0003f4f008 */
[----:B------:R-:W-:Y:S02]  /*b5e0*/  IMAD.U32 R4, RZ, RZ, UR6 ;  /* 0x00000006ff047e24 */ /* 0x000fe4000f8e00ff */
[----:B------:R-:W-:Y:S01]  /*b5f0*/  IMAD.U32 R5, RZ, RZ, UR7 ;  /* 0x00000007ff057e24 */ /* 0x000fe2000f8e00ff */
[----:B------:R-:W-:Y:S02]  /*b600*/  ULDC.64 UR6, c[0x0][0xc08] ;  /* 0x0003020000067ab9 */ /* 0x000fe40000000a00 */
[----:B------:R-:W-:-:S03]  /*b610*/  UISETP.NE.U32.AND UP1, UPT, UR6, URZ, UPT ;  /* 0x0000003f0600728c */ /* 0x000fc6000bf25070 */
[----:B------:R-:W2:Y:S01]  /*b620*/  @P2 LDG.E R3, desc[UR48][R4.64] ;  /* 0x0000003004032981 */ /* 0x000ea2000c1e1900 */
[----:B------:R-:W-:Y:S01]  /*b630*/  UISETP.NE.AND.EX UP1, UPT, UR7, URZ, UPT, UP1 ;  /* 0x0000003f0700728c */ /* 0x000fe2000bf25310 */
[----:B------:R-:W-:-:S05]  /*b640*/  IMAD.U32 R0, RZ, RZ, UR4 ;  /* 0x00000004ff007e24 */ /* 0x000fca000f8e00ff */
[----:B------:R-:W-:-:S05]  /*b650*/  PLOP3.LUT P3, PT, PT, PT, UP1, 0x80, 0x0 ;  /* 0x000000000000781c */ /* 0x000fca0003f6f018 */
[----:B------:R-:W-:Y:S02]  /*b660*/  @UP1 ULDC.64 UR6, c[0x0][0xc08] ;  /* 0x0003020000061ab9 */ /* 0x000fe40000000a00 */
[----:B------:R-:W-:-:S06]  /*b670*/  @UP1 UIMAD.WIDE UR6, UR36, 0x4, UR6 ;  /* 0x00000004240618a5 */ /* 0x000fcc000f8e0206 */
[----:B------:R-:W-:Y:S02]  /*b680*/  IMAD.U32 R6, RZ, RZ, UR6 ;  /* 0x00000006ff067e24 */ /* 0x000fe4000f8e00ff */
[----:B------:R-:W-:-:S05]  /*b690*/  IMAD.U32 R7, RZ, RZ, UR7 ;  /* 0x00000007ff077e24 */ /* 0x000fca000f8e00ff */
[----:B------:R1:W5:Y:S01]  /*b6a0*/  @P3 LDG.E R0, desc[UR48][R6.64] ;  /* 0x0000003006003981 */ /* 0x000362000c1e1900 */
[----:B0-----:R-:W-:Y:S01]  /*b6b0*/  ISETP.NE.AND P0, PT, R11, 0x1, PT ;  /* 0x000000010b00780c */ /* 0x001fe20003f05270 */
[----:B------:R-:W-:Y:S01]  /*b6c0*/  UMOV UR4, URZ ;  /* 0x0000003f00047c82 */ /* 0x000fe20008000000 */
[----:B------:R-:W-:Y:S01]  /*b6d0*/  USHF.R.S32.HI UR10, URZ, 0x1f, UR40 ;  /* 0x0000001f3f0a7899 */ /* 0x000fe20008011428 */
[----:B------:R-:W-:-:S10]  /*b6e0*/  ISETP.GE.AND P1, PT, R194, 0x80, PT ;  /* 0x00000080c200780c */ /* 0x000fd40003f26270 */
[----:B------:R-:W0:Y:S01]  /*b6f0*/  @P0 LDC R9, c[0x0][0xbec] ;  /* 0x0002fb00ff090b82 */ /* 0x000e220000000800 */
[----:B--2---:R-:W-:-:S13]  /*b700*/  @P2 R2UR UR4, R3 ;  /* 0x00000000030422ca */ /* 0x004fda00000e0000 */
[----:B------:R-:W-:Y:S01]  /*b710*/  USHF.R.S32.HI UR9, URZ, 0x1f, UR4 ;  /* 0x0000001f3f097899 */ /* 0x000fe20008011404 */
[----:B01----:R-:W-:Y:S11]  /*b720*/  @P3 BRA `(.L_x_317) ;  /* 0x0000000000103947 */ /* 0x003ff60003800000 */
[----:B------:R-:W-:Y:S05]  /*b730*/  @!P2 BRA `(.L_x_317) ;  /* 0x00000000000ca947 */ /* 0x000fea0003800000 */
[----:B------:R-:W2:Y:S04]  /*b740*/  LDG.E R3, desc[UR48][R4.64] ;  /* 0x0000003004037981 */ /* 0x000ea8000c1e1900 */
[----:B-----5:R-:W2:Y:S02]  /*b750*/  LDG.E R0, desc[UR48][R4.64+0x4] ;  /* 0x0000043004007981 */ /* 0x020ea4000c1e1900 */
[----:B--2---:R-:W-:-:S07]  /*b760*/  IMAD.IADD R0, R0, 0x1, -R3 ;  /* 0x0000000100007824 */ /* 0x004fce00078e0a03 */
.L_x_317:
[----:B------:R-:W-:Y:S01]  /*b770*/  USEL UR36, UR36, URZ, !UP0 ;  /* 0x0000003f24247287 */ /* 0x000fe2000c000000 */
[----:B------:R-:W-:Y:S01]  /*b780*/  BSSY B1, `(.L_x_318) ;  /* 0x000002d000017945 */ /* 0x000fe20003800000 */
[----:B------:R-:W-:-:S03]  /*b790*/  USEL UR37, UR37, URZ, !UP0 ;  /* 0x0000003f25257287 */ /* 0x000fc6000c000000 */
[----:B------:R-:W-:Y:S09]  /*b7a0*/  @P1 BRA `(.L_x_319) ;  /* 0x0000000000a81947 */ /* 0x000ff20003800000 */
[----:B------:R-:W0:Y:S01]  /*b7b0*/  S2R R4, SR_TID.X ;  /* 0x0000000000047919 */ /* 0x000e220000002100 */
[----:B------:R-:W1:Y:S01]  /*b7c0*/  LDC R6, c[0x0][0xbe8] ;  /* 0x0002fa00ff067b82 */ /* 0x000e620000000800 */
[----:B------:R-:W-:-:S04]  /*b7d0*/  IMAD.U32 R3, RZ, RZ, UR39 ;  /* 0x00000027ff037e24 */ /* 0x000fc8000f8e00ff */
[----:B0-----:R-:W-:Y:S02]  /*b7e0*/  IMAD R3, R3, 0x80, R4 ;  /* 0x0000008003037824 */ /* 0x001fe400078e0204 */
[----:B-1---5:R-:W-:Y:S02]  /*b7f0*/  IMAD R4, R0, R6, RZ ;  /* 0x0000000600047224 */ /* 0x022fe400078e02ff */
[----:B------:R-:W-:-:S05]  /*b800*/  VIADD R5, R3, 0xffffff80 ;  /* 0xffffff8003057836 */ /* 0x000fca0000000000 */
[----:B------:R-:W-:-:S13]  /*b810*/  ISETP.GE.AND P1, PT, R5, R4, PT ;  /* 0x000000040500720c */ /* 0x000fda0003f26270 */
[----:B------:R-:W-:Y:S05]  /*b820*/  @P1 BRA `(.L_x_319) ;  /* 0x0000000000881947 */ /* 0x000fea0003800000 */
[----:B------:R-:W-:Y:S01]  /*b830*/  ISETP.NE.AND P1, PT, R6, 0x1, PT ;  /* 0x000000010600780c */ /* 0x000fe20003f25270 */
[----:B------:R-:W-:Y:S01]  /*b840*/  ULDC.64 UR12, c[0x0][0xb90] ;  /* 0x0002e400000c7ab9 */ /* 0x000fe20000000a00 */
[----:B------:R-:W-:Y:S01]  /*b850*/  UMOV UR6, UR4 ;  /* 0x0000000400067c82 */ /* 0x000fe20008000000 */
[----:B------:R-:W-:Y:S01]  /*b860*/  UIMAD UR8, UR10, UR12, URZ ;  /* 0x0000000c0a0872a4 */ /* 0x000fe2000f8e023f */
[----:B------:R-:W-:Y:S02]  /*b870*/  UMOV UR7, UR9 ;  /* 0x0000000900077c82 */ /* 0x000fe40008000000 */
[----:B------:R-:W-:Y:S02]  /*b880*/  UIMAD.WIDE.U32 UR6, UR40, UR12, UR6 ;  /* 0x0000000c280672a5 */ /* 0x000fe4000f8e0006 */
[----:B------:R-:W-:-:S03]  /*b890*/  UIMAD UR8, UR40, UR13, UR8 ;  /* 0x0000000d280872a4 */ /* 0x000fc6000f8e0208 */
[----:B------:R-:W-:Y:S02]  /*b8a0*/  ULDC.64 UR12, c[0x0][0xb98] ;  /* 0x0002e600000c7ab9 */ /* 0x000fe40000000a00 */
[----:B------:R-:W0:Y:S01]  /*b8b0*/  @P1 LDC R4, c[0x0][0xbec] ;  /* 0x0002fb00ff041b82 */ /* 0x000e220000000800 */
[----:B------:R-:W-:Y:S02]  /*b8c0*/  UIADD3 UR7, UR7, UR8, URZ ;  /* 0x0000000807077290 */ /* 0x000fe4000fffe03f */
[----:B------:R-:W-:Y:S02]  /*b8d0*/  UIMAD UR8, UR37, UR12, URZ ;  /* 0x0000000c250872a4 */ /* 0x000fe4000f8e023f */
[----:B------:R-:W-:Y:S02]  /*b8e0*/  UIMAD.WIDE.U32 UR6, UR36, UR12, UR6 ;  /* 0x0000000c240672a5 */ /* 0x000fe4000f8e0006 */
[----:B------:R-:W-:Y:S01]  /*b8f0*/  UIMAD UR8, UR36, UR13, UR8 ;  /* 0x0000000d240872a4 */ /* 0x000fe2000f8e0208 */
[----:B------:R-:W1:Y:S02]  /*b900*/  @P1 LDC R8, c[0x0][0xbf0] ;  /* 0x0002fc00ff081b82 */ /* 0x000e640000000800 */
[----:B------:R-:W-:Y:S01]  /*b910*/  ULDC.64 UR12, c[0x0][0xb88] ;  /* 0x0002e200000c7ab9 */ /* 0x000fe20000000a00 */
[----:B0-----:R-:W-:-:S04]  /*b920*/  @P1 IMAD.HI.U32 R3, R5, R4, RZ ;  /* 0x0000000405031227 */ /* 0x001fc800078e00ff */
[----:B------:R-:W-:Y:S01]  /*b930*/  IMAD.MOV.U32 R4, RZ, RZ, R5 ;  /* 0x000000ffff047224 */ /* 0x000fe200078e0005 */
[----:B-1----:R-:W-:Y:S01]  /*b940*/  @P1 SHF.R.U32.HI R4, RZ, R8, R3 ;  /* 0x00000008ff041219 */ /* 0x002fe20000011603 */
[----:B------:R-:W-:-:S04]  /*b950*/  IMAD.U32 R8, RZ, RZ, UR8 ;  /* 0x00000008ff087e24 */ /* 0x000fc8000f8e00ff */
[----:B------:R-:W-:-:S04]  /*b960*/  IMAD.MOV R3, RZ, RZ, -R4 ;  /* 0x000000ffff037224 */ /* 0x000fc800078e0a04 */
[----:B------:R-:W-:Y:S01]  /*b970*/  IMAD R3, R6, R3, R5 ;  /* 0x0000000306037224 */ /* 0x000fe200078e0205 */
[----:B------:R-:W-:Y:S02]  /*b980*/  SHF.R.S32.HI R5, RZ, 0x1f, R4 ;  /* 0x0000001fff057819 */ /* 0x000fe40000011404 */
[----:B------:R-:W-:Y:S02]  /*b990*/  IADD3 R4, P1, R4, UR6, RZ ;  /* 0x0000000604047c10 */ /* 0x000fe4000ff3e0ff */
[----:B------:R-:W-:Y:S02]  /*b9a0*/  SHF.R.S32.HI R6, RZ, 0x1f, R3 ;  /* 0x0000001fff067819 */ /* 0x000fe40000011403 */
[----:B------:R-:W-:Y:S01]  /*b9b0*/  IADD3.X R5, R5, UR7, R8, P1, !PT ;  /* 0x0000000705057c10 */ /* 0x000fe20008ffe408 */
[----:B------:R-:W-:Y:S02]  /*b9c0*/  ULDC.64 UR6, c[0x0][0xb50] ;  /* 0x0002d40000067ab9 */ /* 0x000fe40000000a00 */
[----:B------:R-:W-:-:S02]  /*b9d0*/  IMAD R6, R6, UR12, RZ ;  /* 0x0000000c06067c24 */ /* 0x000fc4000f8e02ff */
[----:B------:R-:W-:-:S04]  /*b9e0*/  IMAD.WIDE.U32 R4, R3, UR12, R4 ;  /* 0x0000000c03047c25 */ /* 0x000fc8000f8e0004 */
[----:B------:R-:W-:Y:S01]  /*b9f0*/  IMAD R7, R3, UR13, R6 ;  /* 0x0000000d03077c24 */ /* 0x000fe2000f8e0206 */
[----:B------:R-:W-:-:S03]  /*ba00*/  LEA R6, P1, R4, UR6, 0x2 ;  /* 0x0000000604067c11 */ /* 0x000fc6000f8210ff */
[----:B------:R-:W-:-:S05]  /*ba10*/  IMAD.IADD R3, R5, 0x1, R7 ;  /* 0x0000000105037824 */ /* 0x000fca00078e0207 */
[----:B------:R-:W-:Y:S01]  /*ba20*/  LEA.HI.X R7, R4, UR7, R3, 0x2, P1 ;  /* 0x0000000704077c11 */ /* 0x000fe200088f1403 */
[----:B------:R-:W-:-:S05]  /*ba30*/  IMAD.MOV.U32 R3, RZ, RZ, -0x800000 ;  /* 0xff800000ff037424 */ /* 0x000fca00078e00ff */
[----:B------:R0:W-:Y:S02]  /*ba40*/  STG.E desc[UR48][R6.64], R3 ;  /* 0x0000000306007986 */ /* 0x0001e4000c101930 */
.L_x_319:
[----:B------:R-:W-:Y:S05]  /*ba50*/  BSYNC B1 ;  /* 0x0000000000017941 */ /* 0x000fea0003800000 */
.L_x_318:
[----:B------:R-:W1:Y:S01]  /*ba60*/  @P0 LDC R5, c[0x0][0xbf0] ;  /* 0x0002fc00ff050b82 */ /* 0x000e620000000800 */
[----:B------:R-:W-:Y:S01]  /*ba70*/  ULDC.64 UR12, c[0x0][0xaa0] ;  /* 0x0002a800000c7ab9 */ /* 0x000fe20000000a00 */
[----:B0-----:R-:W-:Y:S01]  /*ba80*/  IMAD R3, R17, 0x20, R18 ;  /* 0x0000002011037824 */ /* 0x001fe200078e0212 */
[----:B------:R-:W-:Y:S01]  /*ba90*/  UIMAD UR8, UR9, UR12, URZ ;  /* 0x0000000c090872a4 */ /* 0x000fe2000f8e023f */
[----:B------:R-:W-:Y:S01]  /*baa0*/  IMAD.U32 R8, RZ, RZ, UR39 ;  /* 0x00000027ff087e24 */ /* 0x000fe2000f8e00ff */
[----:B------:R-:W-:Y:S01]  /*bab0*/  UIMAD.WIDE.U32 UR6, UR4, UR12, URZ ;  /* 0x0000000c040672a5 */ /* 0x000fe2000f8e003f */
[----:B------:R-:W-:Y:S01]  /*bac0*/  IMAD.U32 R13, RZ, RZ, UR39 ;  /* 0x00000027ff0d7e24 */ /* 0x000fe2000f8e00ff */
[----:B------:R-:W-:Y:S01]  /*bad0*/  UIMAD UR8, UR4, UR13, UR8 ;  /* 0x0000000d040872a4 */ /* 0x000fe2000f8e0208 */
[----:B------:R-:W-:Y:S01]  /*bae0*/  IMAD R8, R8, 0x80, R3 ;  /* 0x0000008008087824 */ /* 0x000fe200078e0203 */
[----:B------:R-:W-:Y:S01]  /*baf0*/  BSSY B1, `(.L_x_320) ;  /* 0x0000036000017945 */ /* 0x000fe20003800000 */
[----:B------:R-:W-:Y:S01]  /*bb00*/  ULDC.64 UR12, c[0x0][0xae8] ;  /* 0x0002ba00000c7ab9 */ /* 0x000fe20000000a00 */
[----:B------:R-:W-:Y:S01]  /*bb10*/  UIADD3 UR7, UR7, UR8, URZ ;  /* 0x0000000807077290 */ /* 0x000fe2000fffe03f */
[----:B------:R-:W-:Y:S01]  /*bb20*/  @P0 IMAD.HI.U32 R4, R8, R9, RZ ;  /* 0x0000000908040227 */ /* 0x000fe200078e00ff */
[----:B------:R-:W-:-:S02]  /*bb30*/  UIMAD UR4, UR10, UR12, URZ ;  /* 0x0000000c0a0472a4 */ /* 0x000fc4000f8e023f */
[----:B------:R-:W-:Y:S01]  /*bb40*/  UIMAD.WIDE.U32 UR6, UR40, UR12, UR6 ;  /* 0x0000000c280672a5 */ /* 0x000fe2000f8e0006 */
[----:B------:R-:W-:Y:S01]  /*bb50*/  IMAD.MOV.U32 R3, RZ, RZ, R8 ;  /* 0x000000ffff037224 */ /* 0x000fe200078e0008 */
[----:B------:R-:W-:Y:S01]  /*bb60*/  UIMAD UR4, UR40, UR13, UR4 ;  /* 0x0000000d280472a4 */ /* 0x000fe2000f8e0204 */
[----:B------:R-:W-:-:S03]  /*bb70*/  ULDC.64 UR8, c[0x0][0xaf0] ;  /* 0x0002bc0000087ab9 */ /* 0x000fc60000000a00 */
[----:B------:R-:W-:Y:S02]  /*bb80*/  UIADD3 UR7, UR7, UR4, URZ ;  /* 0x0000000407077290 */ /* 0x000fe4000fffe03f */
[----:B------:R-:W-:Y:S01]  /*bb90*/  UIMAD UR4, UR37, UR8, URZ ;  /* 0x00000008250472a4 */ /* 0x000fe2000f8e023f */
[----:B-1----:R-:W-:Y:S01]  /*bba0*/  @P0 SHF.R.U32.HI R3, RZ, R5, R4 ;  /* 0x00000005ff030219 */ /* 0x002fe20000011604 */
[----:B------:R-:W-:Y:S02]  /*bbb0*/  UIMAD.WIDE.U32 UR6, UR36, UR8, UR6 ;  /* 0x00000008240672a5 */ /* 0x000fe4000f8e0006 */
[----:B------:R-:W-:Y:S01]  /*bbc0*/  UIMAD UR4, UR36, UR9, UR4 ;  /* 0x00000009240472a4 */ /* 0x000fe2000f8e0204 */
[--C-:B------:R-:W-:Y:S01]  /*bbd0*/  SHF.R.S32.HI R4, RZ, 0x1f, R3.reuse ;  /* 0x0000001fff047819 */ /* 0x100fe20000011403 */
[----:B------:R-:W-:Y:S01]  /*bbe0*/  IMAD.MOV R7, RZ, RZ, -R3 ;  /* 0x000000ffff077224 */ /* 0x000fe200078e0a03 */
[----:B------:R-:W-:Y:S01]  /*bbf0*/  ULDC.64 UR8, c[0x0][0xae0] ;  /* 0x0002b80000087ab9 */ /* 0x000fe20000000a00 */
[----:B------:R-:W-:-:S02]  /*bc00*/  UIADD3 UR4, UR7, UR4, URZ ;  /* 0x0000000407047290 */ /* 0x000fc4000fffe03f */
[----:B------:R-:W-:Y:S02]  /*bc10*/  IMAD.U32 R5, RZ, RZ, UR7 ;  /* 0x00000007ff057e24 */ /* 0x000fe4000f8e00ff */
[----:B------:R-:W-:Y:S02]  /*bc20*/  IMAD R6, R4, UR8, RZ ;  /* 0x0000000804067c24 */ /* 0x000fe4000f8e02ff */
[----:B------:R-:W-:Y:S01]  /*bc30*/  IMAD.U32 R4, RZ, RZ, UR6 ;  /* 0x00000006ff047e24 */ /* 0x000fe2000f8e00ff */
[----:B------:R-:W-:Y:S01]  /*bc40*/  ULDC.64 UR6, c[0x0][0xad8] ;  /* 0x0002b60000067ab9 */ /* 0x000fe20000000a00 */
[----:B------:R-:W-:Y:S02]  /*bc50*/  IMAD.U32 R5, RZ, RZ, UR4 ;  /* 0x00000004ff057e24 */ /* 0x000fe4000f8e00ff */
[----:B------:R-:W-:Y:S02]  /*bc60*/  IMAD R7, R11, R7, R8 ;  /* 0x000000070b077224 */ /* 0x000fe400078e0208 */
[----:B------:R-:W-:-:S02]  /*bc70*/  IMAD R9, R3, UR9, R6 ;  /* 0x0000000903097c24 */ /* 0x000fc4000f8e0206 */
[----:B------:R-:W-:Y:S01]  /*bc80*/  IMAD.WIDE.U32 R4, R3, UR8, R4 ;  /* 0x0000000803047c25 */ /* 0x000fe2000f8e0004 */
[----:B------:R-:W-:-:S03]  /*bc90*/  SHF.R.S32.HI R3, RZ, 0x1f, R7 ;  /* 0x0000001fff037819 */ /* 0x000fc60000011407 */
[----:B------:R-:W-:Y:S02]  /*bca0*/  IMAD.IADD R5, R5, 0x1, R9 ;  /* 0x0000000105057824 */ /* 0x000fe400078e0209 */
[----:B------:R-:W-:Y:S02]  /*bcb0*/  IMAD R6, R3, UR6, RZ ;  /* 0x0000000603067c24 */ /* 0x000fe4000f8e02ff */
[----:B------:R-:W-:Y:S02]  /*bcc0*/  IMAD R8, R13, 0x80, R18 ;  /* 0x000000800d087824 */ /* 0x000fe400078e0212 */
[----:B-----5:R-:W-:Y:S02]  /*bcd0*/  IMAD R11, R0, R11, RZ ;  /* 0x0000000b000b7224 */ /* 0x020fe400078e02ff */
[C---:B------:R-:W-:Y:S02]  /*bce0*/  IMAD R3, R7.reuse, UR7, R6 ;  /* 0x0000000707037c24 */ /* 0x040fe4000f8e0206 */
[----:B------:R-:W-:Y:S01]  /*bcf0*/  IMAD.WIDE.U32 R4, R7, UR6, R4 ;  /* 0x0000000607047c25 */ /* 0x000fe2000f8e0004 */
[----:B------:R-:W-:Y:S01]  /*bd00*/  ISETP.GE.AND P2, PT, R8, R11, PT ;  /* 0x0000000b0800720c */ /* 0x000fe20003f46270 */
[----:B------:R-:W-:-:S02]  /*bd10*/  ULDC.64 UR6, c[0x0][0xa80] ;  /* 0x0002a00000067ab9 */ /* 0x000fc40000000a00 */
[----:B------:R-:W-:Y:S01]  /*bd20*/  IMAD.IADD R3, R5, 0x1, R3 ;  /* 0x0000000105037824 */ /* 0x000fe200078e0203 */
[----:B------:R-:W-:Y:S01]  /*bd30*/  LEA R6, P3, R4, UR6, 0x1 ;  /* 0x0000000604067c11 */ /* 0x000fe2000f8608ff */
[----:B------:R-:W-:-:S03]  /*bd40*/  VIADD R0, R8, 0x20 ;  /* 0x0000002008007836 */ /* 0x000fc60000000000 */
[----:B------:R-:W-:Y:S01]  /*bd50*/  LEA.HI.X R3, R4, UR7, R3, 0x1, P3 ;  /* 0x0000000704037c11 */ /* 0x000fe200098f0c03 */
[----:B------:R0:W1:Y:S01]  /*bd60*/  SHFL.IDX PT, R7, R6, RZ, 0x181f ;  /* 0x00181fff06077589 */ /* 0x00006200000e0000 */
[-C--:B------:R-:W-:Y:S01]  /*bd70*/  ISETP.GE.AND P1, PT, R0, R11.reuse, PT ;  /* 0x0000000b0000720c */ /* 0x080fe20003f26270 */
[----:B------:R-:W-:Y:S02]  /*bd80*/  VIADD R0, R8, 0x40 ;  /* 0x0000004008007836 */ /* 0x000fe40000000000 */
[----:B------:R0:W2:Y:S03]  /*bd90*/  SHFL.IDX PT, R5, R3, RZ, 0x181f ;  /* 0x00181fff03057589 */ /* 0x0000a600000e0000 */
[----:B------:R-:W-:Y:S01]  /*bda0*/  ISETP.GE.AND P0, PT, R0, R11, PT ;  /* 0x0000000b0000720c */ /* 0x000fe20003f06270 */
[----:B------:R-:W-:-:S12]  /*bdb0*/  @P2 BRA `(.L_x_321) ;  /* 0x0000000000242947 */ /* 0x000fd80003800000 */
[----:B------:R-:W-:Y:S02]  /*bdc0*/  ULDC UR4, c[0x0][0xac8] ;  /* 0x0002b20000047ab9 */ /* 0x000fe40000000800 */
[----:B------:R-:W-:Y:S02]  /*bdd0*/  ISETP.GE.AND P4, PT, R2, UR4, PT ;  /* 0x0000000402007c0c */ /* 0x000fe4000bf86270 */
[----:B------:R-:W-:-:S11]  /*bde0*/  ISETP.GE.AND P5, PT, R16, UR4, PT ;  /* 0x0000000410007c0c */ /* 0x000fd6000bfa6270 */
[-C--:B-1----:R-:W-:Y:S02]  /*bdf0*/  @!P4 LEA R12, P2, R2, R7.reuse, 0x1 ;  /* 0x00000007020cc211 */ /* 0x082fe400078408ff */
[----:B------:R-:W-:Y:S02]  /*be00*/  @!P5 LEA R4, P3, R16, R7, 0x1 ;  /* 0x000000071004d211 */ /* 0x000fe400078608ff */
[-C--:B--2---:R-:W-:Y:S02]  /*be10*/  @!P4 LEA.HI.X R13, R2, R5.reuse, R193, 0x1, P2 ;  /* 0x00000005020dc211 */ /* 0x084fe400010f0cc1 */
[----:B------:R-:W-:-:S03]  /*be20*/  @!P5 LEA.HI.X R5, R16, R5, R192, 0x1, P3 ;  /* 0x000000051005d211 */ /* 0x000fc600018f0cc0 */
[----:B------:R3:W-:Y:S04]  /*be30*/  @!P4 ST.E.128 desc[UR48][R12.64], RZ ;  /* 0x000000ff0c00c985 */ /* 0x0007e8000c101d30 */
[----:B------:R3:W-:Y:S02]  /*be40*/  @!P5 ST.E.128 desc[UR48][R4.64], RZ ;  /* 0x000000ff0400d985 */ /* 0x0007e4000c101d30 */
.L_x_321:
[----:B------:R-:W-:Y:S05]  /*be50*/  BSYNC B1 ;  /* 0x0000000000017941 */ /* 0x000fea0003800000 */
.L_x_320:
[----:B--23--:R2:W3:Y:S01]  /*be60*/  SHFL.IDX PT, R5, R3, 0x1, 0x181f ;  /* 0x00381f0003057f89 */ /* 0x00c4e200000e0000 */
[----:B------:R-:W-:Y:S03]  /*be70*/  BSSY B1, `(.L_x_322) ;  /* 0x000000c000017945 */ /* 0x000fe60003800000 */
[----:B-1----:R2:W1:Y:S01]  /*be80*/  SHFL.IDX PT, R7, R6, 0x1, 0x181f ;  /* 0x00381f0006077f89 */ /* 0x00246200000e0000 */
[----:B------:R-:W-:Y:S05]  /*be90*/  @P1 BRA `(.L_x_323) ;  /* 0x0000000000241947 */ /* 0x000fea0003800000 */
[----:B------:R-:W-:Y:S02]  /*bea0*/  ULDC UR4, c[0x0][0xac8] ;  /* 0x0002b20000047ab9 */ /* 0x000fe40000000800 */
[----:B------:R-:W-:Y:S02]  /*beb0*/  ISETP.GE.AND P3, PT, R2, UR4, PT ;  /* 0x0000000402007c0c */ /* 0x000fe4000bf66270 */
[----:B------:R-:W-:-:S11]  /*bec0*/  ISETP.GE.AND P4, PT, R16, UR4, PT ;  /* 0x0000000410007c0c */ /* 0x000fd6000bf86270 */
[-C--:B-1----:R-:W-:Y:S02]  /*bed0*/  @!P3 LEA R12, P1, R2, R7.reuse, 0x1 ;  /* 0x00000007020cb211 */ /* 0x082fe400078208ff */
[----:B------:R-:W-:Y:S02]  /*bee0*/  @!P4 LEA R4, P2, R16, R7, 0x1 ;  /* 0x000000071004c211 */ /* 0x000fe400078408ff */
[-C--:B---3--:R-:W-:Y:S02]  /*bef0*/  @!P3 LEA.HI.X R13, R2, R5.reuse, R193, 0x1, P1 ;  /* 0x00000005020db211 */ /* 0x088fe400008f0cc1 */
[----:B------:R-:W-:-:S03]  /*bf00*/  @!P4 LEA.HI.X R5, R16, R5, R192, 0x1, P2 ;  /* 0x000000051005c211 */ /* 0x000fc600010f0cc0 */
[----:B------:R4:W-:Y:S04]  /*bf10*/  @!P3 ST.E.128 desc[UR48][R12.64], RZ ;  /* 0x000000ff0c00b985 */ /* 0x0009e8000c101d30 */
[----:B------:R4:W-:Y:S02]  /*bf20*/  @!P4 ST.E.128 desc[UR48][R4.64], RZ ;  /* 0x000000ff0400c985 */ /* 0x0009e4000c101d30 */
.L_x_323:
[----:B------:R-:W-:Y:S05]  /*bf30*/  BSYNC B1 ;  /* 0x0000000000017941 */ /* 0x000fea0003800000 */
.L_x_322:
[----:B---34-:R3:W4:Y:S01]  /*bf40*/  SHFL.IDX PT, R5, R3, 0x2, 0x181f ;  /* 0x00581f0003057f89 */ /* 0x01872200000e0000 */
        /* <DEDUP_REMOVED lines=8> */
[-C--:B----4-:R-:W-:Y:S02]  /*bfd0*/  @!P2 LEA.HI.X R13, R2, R5.reuse, R193, 0x1, P0 ;  /* 0x00000005020da211 */ /* 0x090fe400000f0cc1 */
[----:B------:R-:W-:-:S03]  /*bfe0*/  @!P3 LEA.HI.X R5, R16, R5, R192, 0x1, P1 ;  /* 0x000000051005b211 */ /* 0x000fc600008f0cc0 */
[----:B------:R1:W-:Y:S04]  /*bff0*/  @!P2 ST.E.128 desc[UR48][R12.64], RZ ;  /* 0x000000ff0c00a985 */ /* 0x0003e8000c101d30 */
[----:B------:R1:W-:Y:S02]  /*c000*/  @!P3 ST.E.128 desc[UR48][R4.64], RZ ;  /* 0x000000ff0400b985 */ /* 0x0003e4000c101d30 */
.L_x_325:
[----:B------:R-:W-:Y:S05]  /*c010*/  BSYNC B1 ;  /* 0x0000000000017941 */ /* 0x000fea0003800000 */
.L_x_324:
[----:B------:R-:W-:Y:S01]  /*c020*/  VIADD R0, R8, 0x60 ;  /* 0x0000006008007836 */ /* 0x000fe20000000000 */
[----:B0-23--:R-:W0:Y:S04]  /*c030*/  SHFL.IDX PT, R3, R3, 0x3, 0x181f ;  /* 0x00781f0003037f89 */ /* 0x00de2800000e0000 */
[----:B------:R-:W-:Y:S01]  /*c040*/  ISETP.GE.AND P0, PT, R0, R11, PT ;  /* 0x0000000b0000720c */ /* 0x000fe20003f06270 */
[----:B-1--4-:R1:W2:-:S12]  /*c050*/  SHFL.IDX PT, R5, R6, 0x3, 0x181f ;  /* 0x00781f0006057f89 */ /* 0x01229800000e0000 */
[----:B-1----:R-:W-:Y:S05]  /*c060*/  @P0 BRA `(.L_x_316) ;  /* 0x0000000000240947 */ /* 0x002fea0003800000 */
[----:B------:R-:W-:Y:S02]  /*c070*/  ULDC UR4, c[0x0][0xac8] ;  /* 0x0002b20000047ab9 */ /* 0x000fe40000000800 */
[----:B------:R-:W-:Y:S02]  /*c080*/  ISETP.GE.AND P2, PT, R2, UR4, PT ;  /* 0x0000000402007c0c */ /* 0x000fe4000bf46270 */
[----:B------:R-:W-:-:S11]  /*c090*/  ISETP.GE.AND P3, PT, R16, UR4, PT ;  /* 0x0000000410007c0c */ /* 0x000fd6000bf66270 */
[-C--:B--2---:R-:W-:Y:S02]  /*c0a0*/  @!P2 LEA R6, P0, R2, R5.reuse, 0x1 ;  /* 0x000000050206a211 */ /* 0x084fe400078008ff */
[----:B------:R-:W-:Y:S02]  /*c0b0*/  @!P3 LEA R4, P1, R16, R5, 0x1 ;  /* 0x000000051004b211 */ /* 0x000fe400078208ff */
[-C--:B0-----:R-:W-:Y:S02]  /*c0c0*/  @!P2 LEA.HI.X R7, R2, R3.reuse, R193, 0x1, P0 ;  /* 0x000000030207a211 */ /* 0x081fe400000f0cc1 */
[----:B------:R-:W-:-:S03]  /*c0d0*/  @!P3 LEA.HI.X R5, R16, R3, R192, 0x1, P1 ;  /* 0x000000031005b211 */ /* 0x000fc600008f0cc0 */
[----:B------:R1:W-:Y:S04]  /*c0e0*/  @!P2 ST.E.128 desc[UR48][R6.64], RZ ;  /* 0x000000ff0600a985 */ /* 0x0003e8000c101d30 */
[----:B------:R1:W-:Y:S02]  /*c0f0*/  @!P3 ST.E.128 desc[UR48][R4.64], RZ ;  /* 0x000000ff0400b985 */ /* 0x0003e4000c101d30 */
.L_x_316:
[----:B------:R-:W-:Y:S05]  /*c100*/  BSYNC B0 ;  /* 0x0000000000007941 */ /* 0x000fea0003800000 */
.L_x_307:
[----:B------:R-:W-:Y:S02]  /*c110*/  ULDC UR4, c[0x0][0xc3c] ;  /* 0x00030f0000047ab9 */ /* 0x000fe40000000800 */
[----:B------:R-:W-:-:S13]  /*c120*/  ISETP.GE.AND P0, PT, R51, UR4, PT ;  /* 0x0000000433007c0c */ /* 0x000fda000bf06270 */
[----:B------:R-:W-:Y:S05]  /*c130*/  @!P0 BRA `(.L_x_326) ;  /* 0xffffff4c00388947 */ /* 0x000fea000383ffff */
[----:B------:R-:W-:Y:S05]  /*c140*/  EXIT ;  /* 0x000000000000794d */ /* 0x000fea0003800000 */
.L_x_281:
[----:B------:R-:W-:-:S08]  /*c150*/  NOP ;  /* 0x0000000000007918 */ /* 0x000fd00000000000 */
[----:B------:R-:W0:-:S00]  /*c160*/  USETMAXREG.DEALLOC.CTAPOOL 0x18 ;  /* 0x00000018000079c8 */ /* 0x000e0000080e0500 */
[----:B0-----:R-:W2:Y:S01]  /*c170*/  LDL.LU R2, [R1+0x8] ;  /* 0x0000080001027983 */ /* 0x001ea20000300800 */
[----:B------:R-:W-:-:S06]  /*c180*/  LOP3.LUT R0, R0, 0x3, RZ, 0xc0, !PT ;  /* 0x0000000300007812 */ /* 0x000fcc00078ec0ff */
[----:B------:R-:W0:Y:S02]  /*c190*/  SHFL.IDX PT, R0, R0, RZ, 0x1f ;  /* 0x00001fff00007589 */ /* 0x000e2400000e0000 */
[----:B0-----:R-:W-:Y:S01]  /*c1a0*/  ISETP.NE.AND P0, PT, R0, RZ, PT ;  /* 0x000000ff0000720c */ /* 0x001fe20003f05270 */
[----:B------:R-:W-:Y:S01]  /*c1b0*/  IMAD.MOV.U32 R0, RZ, RZ, RZ ;  /* 0x000000ffff007224 */ /* 0x000fe200078e00ff */
[----:B--2---:R-:W-:-:S11]  /*c1c0*/  LOP3.LUT R2, R2, 0xfffffffd, RZ, 0xc0, !PT ;  /* 0xfffffffd02027812 */ /* 0x004fd600078ec0ff */
[----:B------:R-:W-:-:S05]  /*c1d0*/  @P0 LOP3.LUT R2, R2, 0x2, RZ, 0xfc, !PT ;  /* 0x0000000202020812 */ /* 0x000fca00078efcff */
[----:B------:R0:W-:Y:S01]  /*c1e0*/  STL [R1+0x8], R2 ;  /* 0x0000080201007387 */ /* 0x0001e20000100800 */
[----:B------:R-:W-:Y:S05]  /*c1f0*/  @!P0 BRA `(.L_x_327) ;  /* 0x00000000002c8947 */ /* 0x000fea0003800000 */
[----:B------:R-:W1:Y:S08]  /*c200*/  S2UR UR5, SR_CgaCtaId ;  /* 0x00000000000579c3 */ /* 0x000e700000008800 */
[----:B------:R-:W-:Y:S06]  /*c210*/  BAR.SYNC.DEFER_BLOCKING 0x5, 0x180 ;  /* 0x0146000000007b1d */ /* 0x000fec0000010000 */
[----:B------:R-:W-:-:S02]  /*c220*/  UMOV UR4, 0x400 ;  /* 0x0000040000047882 */ /* 0x000fc40000000000 */
[----:B-1----:R-:W-:-:S09]  /*c230*/  ULEA UR4, UR5, UR4, 0x18 ;  /* 0x0000000405047291 */ /* 0x002fd2000f8ec03f */
[----:B------:R-:W1:Y:S04]  /*c240*/  LDS.128 R4, [UR4+0x298d0] ;  /* 0x0298d004ff047984 */ /* 0x000e680008000c00 */
[----:B-1----:R1:W-:Y:S01]  /*c250*/  STL [R1+0x14], R5 ;  /* 0x0000140501007387 */ /* 0x0023e20000100800 */
[----:B------:R-:W-:Y:S02]  /*c260*/  R2UR UR45, R7 ;  /* 0x00000000072d72ca */ /* 0x000fe400000e0000 */
[----:B------:R-:W-:Y:S01]  /*c270*/  R2UR UR36, R6 ;  /* 0x00000000062472ca */ /* 0x000fe200000e0000 */
[----:B------:R1:W-:Y:S01]  /*c280*/  STL [R1+0x10], R4 ;  /* 0x0000100401007387 */ /* 0x0003e20000100800 */
[----:B------:R-:W-:Y:S06]  /*c290*/  BAR.ARV 0x4, 0x180 ;  /* 0x0106000000007b1d */ /* 0x000fec0000002000 */
[----:B------:R-:W-:Y:S07]  /*c2a0*/  BRA `(.L_x_328) ;  /* 0x0000000800247947 */ /* 0x000fee0003800000 */
.L_x_327:
[----:B0-----:R-:W0:Y:S01]  /*c2b0*/  S2R R2, SR_TID.X ;  /* 0x0000000000027919 */ /* 0x001e220000002100 */
[----:B------:R-:W-:Y:S01]  /*c2c0*/  ULDC UR4, c[0x0][0xc3c] ;  /* 0x00030f0000047ab9 */ /* 0x000fe20000000800 */
[----:B------:R-:W1:Y:S01]  /*c2d0*/  LDC R9, c[0x0][0xc38] ;  /* 0x00030e00ff097b82 */ /* 0x000e620000000800 */
[----:B0-----:R-:W-:-:S04]  /*c2e0*/  LOP3.LUT R5, R2, 0x1f, RZ, 0xc0, !PT ;  /* 0x0000001f02057812 */ /* 0x001fc800078ec0ff */
[----:B------:R-:W-:-:S04]  /*c2f0*/  ISETP.NE.AND P0, PT, R5, 0x1f, PT ;  /* 0x0000001f0500780c */ /* 0x000fc80003f05270 */
[----:B------:R-:W-:-:S13]  /*c300*/  ISETP.GE.OR P1, PT, R5, UR4, !P0 ;  /* 0x0000000405007c0c */ /* 0x000fda000c726670 */
[----:B------:R-:W0:Y:S02]  /*c310*/  @!P1 LDC.64 R2, c[0x0][0xc80] ;  /* 0x00032000ff029b82 */ /* 0x000e240000000a00 */
[----:B0-----:R-:W-:-:S05]  /*c320*/  @!P1 IMAD.WIDE.U32 R2, R5, 0x4, R2 ;  /* 0x0000000405029825 */ /* 0x001fca00078e0002 */
[----:B------:R-:W2:Y:S01]  /*c330*/  @!P1 LDG.E R0, desc[UR48][R2.64] ;  /* 0x0000003002009981 */ /* 0x000ea2000c1e1900 */
[C---:B------:R-:W-:Y:S01]  /*c340*/  ISETP.NE.AND P1, PT, R5.reuse, RZ, PT ;  /* 0x000000ff0500720c */ /* 0x040fe20003f25270 */
[----:B------:R-:W-:Y:S01]  /*c350*/  UMOV UR45, URZ ;  /* 0x0000003f002d7c82 */ /* 0x000fe20008000000 */
[C---:B------:R-:W-:Y:S02]  /*c360*/  ISETP.GE.U32.AND P2, PT, R5.reuse, 0x2, PT ;  /* 0x000000020500780c */ /* 0x040fe40003f46070 */
[C---:B------:R-:W-:Y:S02]  /*c370*/  ISETP.GE.U32.AND P3, PT, R5.reuse, 0x4, PT ;  /* 0x000000040500780c */ /* 0x040fe40003f66070 */
[C---:B------:R-:W-:Y:S02]  /*c380*/  ISETP.GE.U32.AND P4, PT, R5.reuse, 0x8, PT ;  /* 0x000000080500780c */ /* 0x040fe40003f86070 */
[----:B------:R-:W-:Y:S01]  /*c390*/  ISETP.GE.U32.AND P5, PT, R5, 0x10, PT ;  /* 0x000000100500780c */ /* 0x000fe20003fa6070 */
[----:B--2---:R-:W0:Y:S02]  /*c3a0*/  SHFL.UP PT, R4, R0, 0x1, RZ ;  /* 0x0420000000047989 */ /* 0x004e2400000e00ff */
[----:B0-----:R-:W-:-:S05]  /*c3b0*/  SEL R7, R4, RZ, P1 ;  /* 0x000000ff04077207 */ /* 0x001fca0000800000 */
[----:B------:R-:W-:-:S05]  /*c3c0*/  IMAD.IADD R7, R0, 0x1, R7 ;  /* 0x0000000100077824 */ /* 0x000fca00078e0207 */
[----:B------:R-:W0:Y:S02]  /*c3d0*/  SHFL.UP PT, R4, R7, 0x2, RZ ;  /* 0x0440000007047989 */ /* 0x000e2400000e00ff */
[----:B0-----:R-:W-:-:S05]  /*c3e0*/  SEL R4, R4, RZ, P2 ;  /* 0x000000ff04047207 */ /* 0x001fca0001000000 */
[----:B------:R-:W-:-:S05]  /*c3f0*/  IMAD.IADD R4, R7, 0x1, R4 ;  /* 0x0000000107047824 */ /* 0x000fca00078e0204 */
[----:B------:R-:W0:Y:S02]  /*c400*/  SHFL.UP PT, R6, R4, 0x4, RZ ;  /* 0x0480000004067989 */ /* 0x000e2400000e00ff */
[----:B0-----:R-:W-:-:S05]  /*c410*/  SEL R3, R6, RZ, P3 ;  /* 0x000000ff06037207 */ /* 0x001fca0001800000 */
[----:B------:R-:W-:Y:S02]  /*c420*/  IMAD.IADD R3, R4, 0x1, R3 ;  /* 0x0000000104037824 */ /* 0x000fe400078e0203 */
[----:B------:R-:W0:Y:S03]  /*c430*/  S2R R4, SR_CTAID.X ;  /* 0x0000000000047919 */ /* 0x000e260000002500 */
[----:B------:R-:W2:Y:S02]  /*c440*/  SHFL.UP PT, R2, R3, 0x8, RZ ;  /* 0x0500000003027989 */ /* 0x000ea400000e00ff */
[----:B--2---:R-:W-:-:S05]  /*c450*/  SEL R2, R2, RZ, P4 ;  /* 0x000000ff02027207 */ /* 0x004fca0002000000 */
[----:B------:R-:W-:-:S05]  /*c460*/  IMAD.IADD R8, R3, 0x1, R2 ;  /* 0x0000000103087824 */ /* 0x000fca00078e0202 */
[----:B------:R-:W2:Y:S02]  /*c470*/  SHFL.UP PT, R2, R8, 0x10, RZ ;  /* 0x0600000008027989 */ /* 0x000ea400000e00ff */
[----:B--2---:R-:W-:-:S05]  /*c480*/  SEL R7, R2, RZ, P5 ;  /* 0x000000ff02077207 */ /* 0x004fca0002800000 */
[----:B------:R-:W-:-:S05]  /*c490*/  IMAD.IADD R2, R8, 0x1, R7 ;  /* 0x0000000108027824 */ /* 0x000fca00078e0207 */
[----:B------:R-:W1:Y:S02]  /*c4a0*/  SHFL.IDX PT, R6, R2, 0x1f, 0x1f ;  /* 0x03e01f0002067f89 */ /* 0x000e6400000e0000 */
[----:B-1----:R-:W-:Y:S02]  /*c4b0*/  IMAD R7, R6, R9, RZ ;  /* 0x0000000906077224 */ /* 0x002fe400078e02ff */
[----:B------:R-:W-:Y:S02]  /*c4c0*/  IMAD.MOV.U32 R6, RZ, RZ, RZ ;  /* 0x000000ffff067224 */ /* 0x000fe400078e00ff */
[----:B------:R-:W-:Y:S01]  /*c4d0*/  IMAD.MOV.U32 R10, RZ, RZ, R7 ;  /* 0x000000ffff0a7224 */ /* 0x000fe200078e0007 */
[----:B0-----:R-:W-:-:S13]  /*c4e0*/  ISETP.GT.AND P6, PT, R7, R4, PT ;  /* 0x000000040700720c */ /* 0x001fda0003fc4270 */
[----:B------:R-:W-:Y:S05]  /*c4f0*/  @P6 BRA `(.L_x_329) ;  /* 0x0000000000a46947 */ /* 0x000fea0003800000 */
[----:B------:R-:W-:Y:S01]  /*c500*/  IMAD.MOV.U32 R7, RZ, RZ, R10 ;  /* 0x000000ffff077224 */ /* 0x000fe200078e000a */
[----:B------:R-:W-:Y:S01]  /*c510*/  UMOV UR45, URZ ;  /* 0x0000003f002d7c82 */ /* 0x000fe20008000000 */
[----:B------:R-:W-:Y:S01]  /*c520*/  ULDC UR6, c[0x0][0xc3c] ;  /* 0x00030f0000067ab9 */ /* 0x000fe20000000800 */
[----:B------:R-:W-:-:S05]  /*c530*/  ULDC UR5, c[0x0][0xc3c] ;  /* 0x00030f0000057ab9 */ /* 0x000fca0000000800 */
.L_x_333:
[----:B------:R-:W-:-:S03]  /*c540*/  UIADD3 UR4, UR45, 0x1f, URZ ;  /* 0x0000001f2d047890 */ /* 0x000fc6000fffe03f */
[----:B------:R-:W-:Y:S01]  /*c550*/  UMOV UR45, UR5 ;  /* 0x00000005002d7c82 */ /* 0x000fe20008000000 */
[----:B------:R-:W-:-:S06]  /*c560*/  UISETP.GE.AND UP0, UPT, UR4, UR6, UPT ;  /* 0x000000060400728c */ /* 0x000fcc000bf06270 */
[----:B------:R-:W-:-:S13]  /*c570*/  PLOP3.LUT P6, PT, PT, PT, UP0, 0x40, 0x0 ;  /* 0x000000000000781c */ /* 0x000fda0003fce808 */
[----:B------:R-:W-:Y:S05]  /*c580*/  @!P6 BRA `(.L_x_330) ;  /* 0x000000040034e947 */ /* 0x000fea0003800000 */
[----:B------:R-:W-:Y:S01]  /*c590*/  UMOV UR45, UR4 ;  /* 0x00000004002d7c82 */ /* 0x000fe20008000000 */
[----:B------:R-:W-:Y:S01]  /*c5a0*/  BSSY B0, `(.L_x_331) ;  /* 0x0000008000007945 */ /* 0x000fe20003800000 */
[----:B------:R-:W-:Y:S02]  /*c5b0*/  VIADD R9, R5, UR45 ;  /* 0x0000002d05097c36 */ /* 0x000fe40008000000 */
[----:B------:R-:W-:-:S03]  /*c5c0*/  IMAD.MOV.U32 R0, RZ, RZ, RZ ;  /* 0x000000ffff007224 */ /* 0x000fc600078e00ff */
[----:B------:R-:W-:-:S13]  /*c5d0*/  ISETP.GE.OR P6, PT, R9, UR6, !P0 ;  /* 0x0000000609007c0c */ /* 0x000fda000c7c6670 */
[----:B------:R-:W-:Y:S05]  /*c5e0*/  @P6 BRA `(.L_x_332) ;  /* 0x00000000000c6947 */ /* 0x000fea0003800000 */
[----:B------:R-:W0:Y:S02]  /*c5f0*/  LDC.64 R2, c[0x0][0xc80] ;  /* 0x00032000ff027b82 */ /* 0x000e240000000a00 */
[----:B0-----:R-:W-:-:S05]  /*c600*/  IMAD.WIDE R2, R9, 0x4, R2 ;  /* 0x0000000409027825 */ /* 0x001fca00078e0202 */
[----:B------:R0:W5:Y:S02]  /*c610*/  LDG.E R0, desc[UR48][R2.64] ;  /* 0x0000003002007981 */ /* 0x000164000c1e1900 */
.L_x_332:
[----:B------:R-:W-:Y:S05]  /*c620*/  BSYNC B0 ;  /* 0x0000000000007941 */ /* 0x000fea0003800000 */
.L_x_331:
[----:B0----5:R-:W0:Y:S02]  /*c630*/  SHFL.UP PT, R2, R0, 0x1, RZ ;  /* 0x0420000000027989 */ /* 0x021e2400000e00ff */
[----:B0-----:R-:W-:-:S05]  /*c640*/  SEL R3, R2, RZ, P1 ;  /* 0x000000ff02037207 */ /* 0x001fca0000800000 */
[----:B------:R-:W-:-:S05]  /*c650*/  IMAD.IADD R3, R0, 0x1, R3 ;  /* 0x0000000100037824 */ /* 0x000fca00078e0203 */
[----:B------:R-:W0:Y:S02]  /*c660*/  SHFL.UP PT, R2, R3, 0x2, RZ ;  /* 0x0440000003027989 */ /* 0x000e2400000e00ff */
        /* <DEDUP_REMOVED lines=11> */
[----:B------:R-:W0:Y:S03]  /*c720*/  LDC R9, c[0x0][0xc38] ;  /* 0x00030e00ff097b82 */ /* 0x000e260000000800 */
[----:B------:R-:W0:Y:S02]  /*c730*/  SHFL.IDX PT, R12, R2, 0x1f, 0x1f ;  /* 0x03e01f00020c7f89 */ /* 0x000e2400000e0000 */
[----:B0-----:R-:W-:-:S04]  /*c740*/  IMAD R12, R12, R9, RZ ;  /* 0x000000090c0c7224 */ /* 0x001fc800078e02ff */
[----:B------:R-:W-:-:S05]  /*c750*/  IMAD.IADD R7, R12, 0x1, R7 ;  /* 0x000000010c077824 */ /* 0x000fca00078e0207 */
[----:B------:R-:W-:-:S13]  /*c760*/  ISETP.GT.AND P6, PT, R7, R4, PT ;  /* 0x000000040700720c */ /* 0x000fda0003fc4270 */
[----:B------:R-:W-:Y:S05]  /*c770*/  @!P6 BRA `(.L_x_333) ;  /* 0xfffffffc0070e947 */ /* 0x000fea000383ffff */
[----:B------:R-:W-:-:S07]  /*c780*/  IMAD.MOV.U32 R10, RZ, RZ, R12 ;  /* 0x000000ffff0a7224 */ /* 0x000fce00078e000c */
.L_x_329:
[----:B------:R-:W-:-:S04]  /*c790*/  IMAD.IADD R8, R7, 0x1, -R10 ;  /* 0x0000000107087824 */ /* 0x000fc800078e0a0a */
[----:B------:R-:W-:-:S05]  /*c7a0*/  IMAD R3, R2, R9, R8 ;  /* 0x0000000902037224 */ /* 0x000fca00078e0208 */
[----:B------:R-:W-:-:S13]  /*c7b0*/  ISETP.GT.AND P0, PT, R3, R4, PT ;  /* 0x000000040300720c */ /* 0x000fda0003f04270 */
[----:B------:R-:W-:Y:S02]  /*c7c0*/  VOTEU.ANY UR5, UPT, !P0 ;  /* 0x0000000000057886 */ /* 0x000fe400040e0100 */
[----:B------:R-:W-:Y:S02]  /*c7d0*/  UPOPC UR4, UR5 ;  /* 0x00000005000472bf */ /* 0x000fe40008000000 */
[----:B------:R-:W-:-:S04]  /*c7e0*/  ISETP.NE.AND P0, PT, RZ, UR5, PT ;  /* 0x00000005ff007c0c */ /* 0x000fc8000bf05270 */
[----:B------:R-:W-:-:S05]  /*c7f0*/  IMAD.U32 R11, RZ, RZ, UR4 ;  /* 0x00000004ff0b7e24 */ /* 0x000fca000f8e00ff */
[----:B------:R-:W0:Y:S02]  /*c800*/  SHFL.IDX PT, R0, R0, R11, 0x1f ;  /* 0x00001f0b00007589 */ /* 0x000e2400000e0000 */
[----:B0-----:R-:W-:-:S04]  /*c810*/  IABS R7, R0 ;  /* 0x0000000000077213 */ /* 0x001fc80000000000 */
[----:B------:R-:W0:Y:S08]  /*c820*/  I2F.RP R10, R7 ;  /* 0x00000007000a7306 */ /* 0x000e300000209400 */
[----:B0-----:R-:W0:Y:S02]  /*c830*/  MUFU.RCP R10, R10 ;  /* 0x0000000a000a7308 */ /* 0x001e240000001000 */
[----:B0-----:R-:W-:-:S06]  /*c840*/  VIADD R3, R10, 0xffffffe ;  /* 0x0ffffffe0a037836 */ /* 0x001fcc0000000000 */
[----:B------:R-:W0:Y:S01]  /*c850*/  F2I.FTZ.U32.TRUNC.NTZ R3, R3 ;  /* 0x0000000300037305 */ /* 0x000e22000021f000 */
[----:B------:R-:W-:Y:S05]  /*c860*/  @!P0 BRA `(.L_x_334) ;  /* 0x00000000000c8947 */ /* 0x000fea0003800000 */
[----:B------:R-:W-:-:S06]  /*c870*/  UIADD3 UR5, UR4, -0x1, URZ ;  /* 0xffffffff04057890 */ /* 0x000fcc000fffe03f */
[----:B------:R-:W-:-:S05]  /*c880*/  IMAD.U32 R11, RZ, RZ, UR5 ;  /* 0x00000005ff0b7e24 */ /* 0x000fca000f8e00ff */
[----:B------:R1:W2:Y:S02]  /*c890*/  SHFL.IDX PT, R6, R2, R11, 0x1f ;  /* 0x00001f0b02067589 */ /* 0x0002a400000e0000 */
.L_x_334:
[--C-:B01----:R-:W-:Y:S01]  /*c8a0*/  IMAD.MOV R2, RZ, RZ, -R3.reuse ;  /* 0x000000ffff027224 */ /* 0x103fe200078e0a03 */
[----:B------:R-:W-:Y:S01]  /*c8b0*/  UIADD3 UR45, UR4, UR45, URZ ;  /* 0x0000002d042d7290 */ /* 0x000fe2000fffe03f */
[----:B--2---:R-:W-:Y:S02]  /*c8c0*/  IMAD R6, R6, R9, R8 ;  /* 0x0000000906067224 */ /* 0x004fe400078e0208 */
[----:B------:R-:W-:Y:S02]  /*c8d0*/  IMAD R9, R2, R7, RZ ;  /* 0x0000000702097224 */ /* 0x000fe400078e02ff */
[----:B------:R-:W-:Y:S01]  /*c8e0*/  IMAD.MOV.U32 R2, RZ, RZ, RZ ;  /* 0x000000ffff027224 */ /* 0x000fe200078e00ff */
[----:B------:R1:W-:Y:S03]  /*c8f0*/  STL [R1+0x10], R6 ;  /* 0x0000100601007387 */ /* 0x0003e60000100800 */
[----:B------:R-:W-:-:S04]  /*c900*/  IMAD.HI.U32 R2, R3, R9, R2 ;  /* 0x0000000903027227 */ /* 0x000fc800078e0002 */
[----:B------:R-:W-:Y:S01]  /*c910*/  IMAD.IADD R9, R4, 0x1, -R6 ;  /* 0x0000000104097824 */ /* 0x000fe200078e0a06 */
[----:B------:R-:W-:-:S04]  /*c920*/  IABS R4, R0 ;  /* 0x0000000000047213 */ /* 0x000fc80000000000 */
[----:B------:R-:W-:Y:S01]  /*c930*/  IABS R3, R9 ;  /* 0x0000000900037213 */ /* 0x000fe20000000000 */
[----:B------:R-:W-:-:S04]  /*c940*/  IMAD.MOV R4, RZ, RZ, -R4 ;  /* 0x000000ffff047224 */ /* 0x000fc800078e0a04 */
[----:B------:R-:W-:-:S04]  /*c950*/  IMAD.HI.U32 R2, R2, R3, RZ ;  /* 0x0000000302027227 */ /* 0x000fc800078e00ff */
[----:B------:R-:W-:Y:S01]  /*c960*/  IMAD R4, R2, R4, R3 ;  /* 0x0000000402047224 */ /* 0x000fe200078e0203 */
[----:B------:R-:W-:-:S04]  /*c970*/  LOP3.LUT R3, R9, R0, RZ, 0x3c, !PT ;  /* 0x0000000009037212 */ /* 0x000fc800078e3cff */
[----:B------:R-:W-:Y:S02]  /*c980*/  ISETP.GT.U32.AND P1, PT, R7, R4, PT ;  /* 0x000000040700720c */ /* 0x000fe40003f24070 */
[----:B------:R-:W-:-:S11]  /*c990*/  ISETP.GE.AND P2, PT, R3, RZ, PT ;  /* 0x000000ff0300720c */ /* 0x000fd60003f46270 */
[----:B------:R-:W-:Y:S02]  /*c9a0*/  @!P1 IMAD.IADD R4, R4, 0x1, -R7 ;  /* 0x0000000104049824 */ /* 0x000fe400078e0a07 */
[----:B------:R-:W-:Y:S01]  /*c9b0*/  @!P1 VIADD R2, R2, 0x1 ;  /* 0x0000000102029836 */ /* 0x000fe20000000000 */
[----:B------:R-:W-:Y:S02]  /*c9c0*/  ISETP.NE.AND P1, PT, R0, RZ, PT ;  /* 0x000000ff0000720c */ /* 0x000fe40003f25270 */
[----:B------:R-:W-:-:S13]  /*c9d0*/  ISETP.GE.U32.AND P0, PT, R4, R7, PT ;  /* 0x000000070400720c */ /* 0x000fda0003f06070 */
[----:B------:R-:W-:-:S04]  /*c9e0*/  @P0 VIADD R2, R2, 0x1 ;  /* 0x0000000102020836 */ /* 0x000fc80000000000 */
[----:B------:R-:W-:Y:S01]  /*c9f0*/  @!P2 IMAD.MOV R2, RZ, RZ, -R2 ;  /* 0x000000ffff02a224 */ /* 0x000fe200078e0a02 */
[----:B------:R-:W-:-:S04]  /*ca00*/  @!P1 LOP3.LUT R2, RZ, R0, RZ, 0x33, !PT ;  /* 0x00000000ff029212 */ /* 0x000fc800078e33ff */
[----:B------:R-:W-:Y:S01]  /*ca10*/  R2UR UR36, R2 ;  /* 0x00000000022472ca */ /* 0x000fe200000e0000 */
[----:B------:R-:W-:-:S04]  /*ca20*/  IMAD.MOV R3, RZ, RZ, -R2 ;  /* 0x000000ffff037224 */ /* 0x000fc800078e0a02 */
[----:B------:R-:W-:-:S05]  /*ca30*/  IMAD R0, R0, R3, R9 ;  /* 0x0000000300007224 */ /* 0x000fca00078e0209 */
[----:B------:R1:W-:Y:S01]  /*ca40*/  STL [R1+0x14], R0 ;  /* 0x0000140001007387 */ /* 0x0003e20000100800 */
[----:B------:R-:W-:Y:S05]  /*ca50*/  BRA `(.L_x_335) ;  /* 0x00000000000c7947 */ /* 0x000fea0003800000 */
.L_x_330:
[----:B------:R0:W-:Y:S01]  /*ca60*/  STL [R1+0x10], R4 ;  /* 0x0000100401007387 */ /* 0x0001e20000100800 */
[----:B------:R-:W-:-:S03]  /*ca70*/  UMOV UR36, URZ ;  /* 0x0000003f00247c82 */ /* 0x000fc60008000000 */
[----:B------:R0:W-:Y:S02]  /*ca80*/  STL [R1+0x14], RZ ;  /* 0x000014ff01007387 */ /* 0x0001e40000100800 */
.L_x_335:
[----:B------:R-:W2:Y:S04]  /*ca90*/  LDL R2, [R1+0x14] ;  /* 0x0000140001027983 */ /* 0x000ea80000100800 */
[----:B0-----:R-:W3:Y:S01]  /*caa0*/  LDL R4, [R1+0x10] ;  /* 0x0000100001047983 */ /* 0x001ee20000100800 */
[----:B------:R-:W-:-:S13]  /*cab0*/  ISETP.NE.AND P0, PT, R5, RZ, PT ;  /* 0x000000ff0500720c */ /* 0x000fda0003f05270 */
[----:B------:R-:W0:Y:S01]  /*cac0*/  @!P0 S2R R3, SR_CgaCtaId ;  /* 0x0000000000038919 */ /* 0x000e220000008800 */
[----:B-1----:R-:W-:Y:S01]  /*cad0*/  @!P0 MOV R0, 0x400 ;  /* 0x0000040000008802 */ /* 0x002fe20000000f00 */
[----:B------:R-:W-:Y:S02]  /*cae0*/  IMAD.U32 R6, RZ, RZ, UR36 ;  /* 0x00000024ff067e24 */ /* 0x000fe4000f8e00ff */
[----:B------:R-:W-:Y:S01]  /*caf0*/  IMAD.U32 R7, RZ, RZ, UR45 ;  /* 0x0000002dff077e24 */ /* 0x000fe2000f8e00ff */
[----:B0-----:R-:W-:Y:S01]  /*cb00*/  @!P0 LEA R0, R3, R0, 0x18 ;  /* 0x0000000003008211 */ /* 0x001fe200078ec0ff */
[----:B--2---:R-:W-:-:S05]  /*cb10*/  IMAD.MOV.U32 R5, RZ, RZ, R2 ;  /* 0x000000ffff057224 */ /* 0x004fca00078e0002 */
[----:B---3--:R2:W-:Y:S01]  /*cb20*/  @!P0 STS.128 [R0+0x298d0], R4 ;  /* 0x0298d00400008388 */ /* 0x0085e20000000c00 */
[----:B------:R-:W-:Y:S06]  /*cb30*/  BAR.ARV 0x5, 0x180 ;  /* 0x0146000000007b1d */ /* 0x000fec0000002000 */
.L_x_328:
[----:B--2---:R-:W-:Y:S01]  /*cb40*/  IMAD.MOV.U32 R0, RZ, RZ, 0x1 ;  /* 0x00000001ff007424 */ /* 0x004fe200078e00ff */
[----:B------:R-:W-:Y:S01]  /*cb50*/  ULDC UR4, c[0x0][0xc3c] ;  /* 0x00030f0000047ab9 */ /* 0x000fe20000000800 */
[----:B------:R2:W-:Y:S01]  /*cb60*/  STL [R1+0x24], RZ ;  /* 0x000024ff01007387 */ /* 0x0005e20000100800 */
[----:B------:R-:W-:Y:S01]  /*cb70*/  UISETP.GE.AND UP0, UPT, UR45, UR4, UPT ;  /* 0x000000042d00728c */ /* 0x000fe2000bf06270 */
[----:B------:R-:W-:Y:S02]  /*cb80*/  IMAD.MOV.U32 R18, RZ, RZ, RZ ;  /* 0x000000ffff127224 */ /* 0x000fe400078e00ff */
[----:B------:R2:W-:Y:S03]  /*cb90*/  STL [R1], R0 ;  /* 0x0000000001007387 */ /* 0x0005e60000100800 */
[----:B------:R-:W-:-:S13]  /*cba0*/  PLOP3.LUT P0, PT, PT, PT, UP0, 0x80, 0x0 ;  /* 0x000000000000781c */ /* 0x000fda0003f0f008 */
[----:B--2---:R-:W-:Y:S05]  /*cbb0*/  @P0 BRA `(.L_x_336) ;  /* 0x0000004400200947 */ /* 0x004fea0003800000 */
[----:B------:R-:W2:Y:S01]  /*cbc0*/  S2R R11, SR_TID.X ;  /* 0x00000000000b7919 */ /* 0x000ea20000002100 */
[----:B------:R-:W3:Y:S01]  /*cbd0*/  S2UR UR5, SR_CgaCtaId ;  /* 0x00000000000579c3 */ /* 0x000ee20000008800 */
[----:B------:R-:W-:Y:S01]  /*cbe0*/  UMOV UR4, 0x400 ;  /* 0x0000040000047882 */ /* 0x000fe20000000000 */
[----:B------:R-:W-:Y:S01]  /*cbf0*/  IMAD.MOV.U32 R18, RZ, RZ, RZ ;  /* 0x000000ffff127224 */ /* 0x000fe200078e00ff */
[----:B------:R-:W-:Y:S01]  /*cc00*/  ULDC UR43, c[0x0][0xc] ;  /* 0x00000300002b7ab9 */ /* 0x000fe20000000800 */
[----:B------:R-:W-:Y:S02]  /*cc10*/  ULOP3.LUT UR39, UR38, 0x1, URZ, 0xfc, !UPT ;  /* 0x0000000126277892 */ /* 0x000fe4000f8efc3f */
[----:B------:R-:W-:Y:S01]  /*cc20*/  ULOP3.LUT UR44, UR38, 0x2, URZ, 0xfc, !UPT ;  /* 0x00000002262c7892 */ /* 0x000fe2000f8efc3f */
[----:B------:R-:W-:Y:S01]  /*cc30*/  ULDC.64 UR52, c[0x0][0x198] ;  /* 0x0000660000347ab9 */ /* 0x000fe20000000a00 */
[----:B---3--:R-:W-:-:S06]  /*cc40*/  ULEA UR4, UR5, UR4, 0x18 ;  /* 0x0000000405047291 */ /* 0x008fcc000f8ec03f */
[----:B------:R-:W-:Y:S01]  /*cc50*/  IMAD.U32 R17, RZ, RZ, UR4 ;  /* 0x00000004ff117e24 */ /* 0x000fe2000f8e00ff */
[C---:B--2---:R-:W-:Y:S01]  /*cc60*/  LOP3.LUT R10, R11.reuse, 0x7f, RZ, 0xc0, !PT ;  /* 0x0000007f0b0a7812 */ /* 0x044fe200078ec0ff */
[C---:B-1----:R-:W-:Y:S01]  /*cc70*/  IMAD.SHL.U32 R4, R11.reuse, 0x80, RZ ;  /* 0x000000800b047824 */ /* 0x042fe200078e00ff */
[C---:B------:R-:W-:Y:S01]  /*cc80*/  LOP3.LUT P0, RZ, R11.reuse, 0x4, RZ, 0xc0, !PT ;  /* 0x000000040bff7812 */ /* 0x040fe2000780c0ff */
[C---:B------:R-:W-:Y:S01]  /*cc90*/  IMAD.SHL.U32 R3, R11.reuse, 0x10, RZ ;  /* 0x000000100b037824 */ /* 0x040fe200078e00ff */
[----:B------:R-:W-:Y:S01]  /*cca0*/  SHF.R.U32.HI R5, RZ, 0x5, R10 ;  /* 0x00000005ff057819 */ /* 0x000fe2000001160a */
[C---:B0-----:R-:W-:Y:S01]  /*ccb0*/  IMAD.SHL.U32 R2, R11.reuse, 0x20, RZ ;  /* 0x000000200b027824 */ /* 0x041fe200078e00ff */
[----:B------:R-:W-:Y:S01]  /*ccc0*/  LOP3.LUT R6, R4, 0x380, RZ, 0xc0, !PT ;  /* 0x0000038004067812 */ /* 0x000fe200078ec0ff */
[----:B------:R-:W-:Y:S01]  /*ccd0*/  IMAD.SHL.U32 R8, R11, 0x4, RZ ;  /* 0x000000040b087824 */ /* 0x000fe200078e00ff */
[----:B------:R-:W-:Y:S01]  /*cce0*/  LOP3.LUT R0, R3, 0x1b0, RZ, 0xc0, !PT ;  /* 0x000001b003007812 */ /* 0x000fe200078ec0ff */
[----:B------:R-:W-:-:S02]  /*ccf0*/  IMAD.SHL.U32 R7, R5, 0x200, RZ ;  /* 0x0000020005077824 */ /* 0x000fc400078e00ff */
[----:B------:R-:W-:Y:S02]  /*cd00*/  IMAD R6, R5, 0x10, R6 ;  /* 0x0000001005067824 */ /* 0x000fe400078e0206 */
[----:B------:R-:W-:Y:S01]  /*cd10*/  IMAD.SHL.U32 R5, R11, 0x2, RZ ;  /* 0x000000020b057824 */ /* 0x000fe200078e00ff */
[----:B------:R-:W-:-:S04]  /*cd20*/  LOP3.LUT R9, R7, 0x60, R2, 0xf8, !PT ;  /* 0x0000006007097812 */ /* 0x000fc800078ef802 */
[----:B------:R-:W-:Y:S02]  /*cd30*/  LOP3.LUT R0, R0, 0x30, R5, 0x78, !PT ;  /* 0x0000003000007812 */ /* 0x000fe400078e7805 */
[----:B------:R-:W-:-:S04]  /*cd40*/  LOP3.LUT R5, R7, 0x40, R3, 0xf8, !PT ;  /* 0x0000004007057812 */ /* 0x000fc800078ef803 */
[----:B------:R-:W-:Y:S02]  /*cd50*/  LOP3.LUT R0, R5, R0, RZ, 0xfc, !PT ;  /* 0x0000000005007212 */ /* 0x000fe400078efcff */
[----:B------:R-:W-:-:S04]  /*cd60*/  LOP3.LUT R5, R2, 0x80, RZ, 0xc0, !PT ;  /* 0x0000008002057812 */ /* 0x000fc800078ec0ff */
[----:B------:R-:W-:-:S04]  /*cd70*/  LOP3.LUT R5, R5, 0x10, R11, 0xf8, !PT ;  /* 0x0000001005057812 */ /* 0x000fc800078ef80b */
[----:B------:R-:W-:Y:S02]  /*cd80*/  LOP3.LUT R7, R5, 0x10, R8, 0x78, !PT ;  /* 0x0000001005077812 */ /* 0x000fe400078e7808 */
[----:B------:R-:W-:Y:S02]  /*cd90*/  LOP3.LUT R5, R6, 0x70, R3, 0x78, !PT ;  /* 0x0000007006057812 */ /* 0x000fe400078e7803 */
[----:B------:R-:W-:Y:S02]  /*cda0*/  LOP3.LUT R6, R9, 0x100, R2, 0xf8, !PT ;  /* 0x0000010009067812 */ /* 0x000fe400078ef802 */
[----:B------:R-:W-:Y:S02]  /*cdb0*/  LOP3.LUT R5, R5, 0xc00, R4, 0xf8, !PT ;  /* 0x00000c0005057812 */ /* 0x000fe400078ef804 */
[----:B------:R-:W-:-:S03]  /*cdc0*/  LOP3.LUT R4, R6, R7, RZ, 0xfc, !PT ;  /* 0x0000000706047212 */ /* 0x000fc600078efcff */
[----:B------:R0:W-:Y:S04]  /*cdd0*/  STL [R1+0x1c], R5 ;  /* 0x00001c0501007387 */ /* 0x0001e80000100800 */
[----:B------:R1:W-:Y:S01]  /*cde0*/  STL [R1+0x18], R4 ;  /* 0x0000180401007387 */ /* 0x0003e20000100800 */
[----:B0-----:R-:W-:Y:S02]  /*cdf0*/  SHF.R.U32.HI R5, RZ, 0x2, R10 ;  /* 0x00000002ff057819 */ /* 0x001fe4000001160a */
[----:B-1----:R-:W-:Y:S01]  /*ce00*/  LOP3.LUT R4, R3, 0x30, RZ, 0xc0, !PT ;  /* 0x0000003003047812 */ /* 0x002fe200078ec0ff */
[----:B------:R-:W-:-:S05]  /*ce10*/  IMAD.MOV.U32 R3, RZ, RZ, 0x40 ;  /* 0x00000040ff037424 */ /* 0x000fca00078e00ff */
[----:B------:R-:W-:Y:S02]  /*ce20*/  SEL R6, R3, 0xffffffc0, !P0 ;  /* 0xffffffc003067807 */ /* 0x000fe40004000000 */
[----:B------:R-:W-:Y:S01]  /*ce30*/  LOP3.LUT R3, R5, 0x60, R2, 0xf8, !PT ;  /* 0x0000006005037812 */ /* 0x000fe200078ef802 */
[----:B------:R-:W-:Y:S02]  /*ce40*/  IMAD.IADD R2, R17, 0x1, R0 ;  /* 0x0000000111027824 */ /* 0x000fe400078e0200 */
[----:B------:R-:W-:-:S03]  /*ce50*/  IMAD.MOV.U32 R0, RZ, RZ, 0x1 ;  /* 0x00000001ff007424 */ /* 0x000fc600078e00ff */
[----:B------:R0:W-:Y:S04]  /*ce60*/  STL [R1+0x20], R2 ;  /* 0x0000200201007387 */ /* 0x0001e80000100800 */
[----:B------:R1:W-:Y:S04]  /*ce70*/  STL [R1], R0 ;  /* 0x0000000001007387 */ /* 0x0003e80000100800 */
[----:B------:R2:W-:Y:S01]  /*ce80*/  STL [R1+0x24], RZ ;  /* 0x000024ff01007387 */ /* 0x0005e20000100800 */
[C---:B0-----:R-:W-:Y:S02]  /*ce90*/  LOP3.LUT R2, R4.reuse, 0x40, RZ, 0xfc, !PT ;  /* 0x0000004004027812 */ /* 0x041fe400078efcff */
[----:B-1----:R-:W-:-:S07]  /*cea0*/  LOP3.LUT R0, R4, 0x80, RZ, 0xfc, !PT ;  /* 0x0000008004007812 */ /* 0x002fce00078efcff */
.L_x_407:
[----:B------:R-:W-:Y:S01]  /*ceb0*/  ULDC.64 UR4, c[0x0][0xc88] ;  /* 0x0003220000047ab9 */ /* 0x000fe20000000a00 */
[----:B------:R-:W-:Y:S01]  /*cec0*/  ULDC.64 UR6, c[0x0][0xa18] ;  /* 0x0002860000067ab9 */ /* 0x000fe20000000a00 */
[----:B------:R-:W-:-:S06]  /*ced0*/  UIMAD.WIDE UR4, UR45, 0x4, UR4 ;  /* 0x000000042d0478a5 */ /* 0x000fcc000f8e0204 */
[----:B------:R-:W-:Y:S02]  /*cee0*/  IMAD.U32 R2, RZ, RZ, UR4 ;  /* 0x00000004ff027e24 */ /* 0x000fe4000f8e00ff */
[----:B------:R-:W-:Y:S01]  /*cef0*/  IMAD.U32 R3, RZ, RZ, UR5 ;  /* 0x00000005ff037e24 */ /* 0x000fe2000f8e00ff */
[----:B------:R-:W-:Y:S01]  /*cf00*/  UISETP.NE.U32.AND UP0, UPT, UR6, URZ, UPT ;  /* 0x0000003f0600728c */ /* 0x000fe2000bf05070 */
[----:B------:R-:W-:-:S03]  /*cf10*/  ULDC.64 UR4, c[0x0][0xa28] ;  /* 0x00028a0000047ab9 */ /* 0x000fc60000000a00 */
[----:B------:R-:W3:Y:S01]  /*cf20*/  LDG.E R2, desc[UR48][R2.64] ;  /* 0x0000003002027981 */ /* 0x000ee2000c1e1900 */
[----:B------:R-:W-:Y:S02]  /*cf30*/  UISETP.NE.AND.EX UP0, UPT, UR7, URZ, UPT, UP0 ;  /* 0x0000003f0700728c */ /* 0x000fe4000bf05300 */
[----:B------:R-:W-:Y:S01]  /*cf40*/  UISETP.NE.U32.AND UP1, UPT, UR4, URZ, UPT ;  /* 0x0000003f0400728c */ /* 0x000fe2000bf25070 */
[----:B------:R-:W-:-:S03]  /*cf50*/  ULDC UR8, c[0x0][0x288] ;  /* 0x0000a20000087ab9 */ /* 0x000fc60000000800 */
[----:B------:R-:W-:Y:S01]  /*cf60*/  UISETP.NE.AND.EX UP1, UPT, UR5, URZ, UPT, UP1 ;  /* 0x0000003f0500728c */ /* 0x000fe2000bf25310 */
[----:B------:R-:W-:Y:S01]  /*cf70*/  PLOP3.LUT P3, PT, PT, PT, UP0, 0x80, 0x0 ;  /* 0x000000000000781c */ /* 0x000fe20003f6f008 */
[----:B------:R-:W-:-:S04]  /*cf80*/  IMAD.U32 R19, RZ, RZ, UR8 ;  /* 0x00000008ff137e24 */ /* 0x000fc8000f8e00ff */
[----:B------:R-:W-:Y:S02]  /*cf90*/  PLOP3.LUT P2, PT, PT, PT, UP1, 0x80, 0x0 ;  /* 0x000000000000781c */ /* 0x000fe40003f4f018 */
[----:B---3--:R-:W-:-:S13]  /*cfa0*/  R2UR UR46, R2 ;  /* 0x00000000022e72ca */ /* 0x008fda00000e0000 */
[----:B------:R-:W-:Y:S02]  /*cfb0*/  USHF.R.S32.HI UR50, URZ, 0x1f, UR46 ;  /* 0x0000001f3f327899 */ /* 0x000fe4000801142e */
[----:B------:R-:W-:Y:S02]  /*cfc0*/  USHF.L.U32 UR47, UR46, 0x2, URZ ;  /* 0x000000022e2f7899 */ /* 0x000fe4000800063f */
[----:B------:R-:W-:Y:S02]  /*cfd0*/  USHF.L.U64.HI UR51, UR46, 0x2, UR50 ;  /* 0x000000022e337899 */ /* 0x000fe40008010232 */
[----:B------:R-:W-:Y:S02]  /*cfe0*/  @UP0 UIADD3 UR6, UP3, UR47, UR6, URZ ;  /* 0x000000062f060290 */ /* 0x000fe4000ff7e03f */
[----:B------:R-:W-:Y:S02]  /*cff0*/  @UP1 ULEA UR4, UP2, UR46, UR4, 0x2 ;  /* 0x000000042e041291 */ /* 0x000fe4000f84103f */
[----:B------:R-:W-:-:S02]  /*d000*/  @UP0 UIADD3.X UR7, UR51, UR7, URZ, UP3, !UPT ;  /* 0x0000000733070290 */ /* 0x000fc40009ffe43f */
[----:B------:R-:W-:Y:S01]  /*d010*/  @UP1 ULEA.HI.X UR5, UR46, UR5, UR50, 0x2, UP2 ;  /* 0x000000052e051291 */ /* 0x000fe200090f1432 */
[----:B------:R-:W-:-:S03]  /*d020*/  IMAD.U32 R2, RZ, RZ, UR6 ;  /* 0x00000006ff027e24 */ /* 0x000fc6000f8e00ff */
[----:B------:R-:W-:Y:S01]  /*d030*/  IMAD.U32 R3, RZ, RZ, UR7 ;  /* 0x00000007ff037e24 */ /* 0x000fe2000f8e00ff */
[----:B------:R-:W-:-:S04]  /*d040*/  ULDC.64 UR6, c[0x0][0xa08] ;  /* 0x0002820000067ab9 */ /* 0x000fc80000000a00 */
[----:B0-----:R0:W5:Y:S01]  /*d050*/  @P3 LDG.E R19, desc[UR48][R2.64] ;  /* 0x0000003002133981 */ /* 0x001162000c1e1900 */
[----:B------:R-:W-:Y:S01]  /*d060*/  ISETP.NE.U32.AND P1, PT, RZ, UR6, PT ;  /* 0x00000006ff007c0c */ /* 0x000fe2000bf25070 */
[----:B------:R-:W-:Y:S01]  /*d070*/  UIADD3 UR6, UP1, UR47, UR6, URZ ;  /* 0x000000062f067290 */ /* 0x000fe2000ff3e03f */
[----:B0-----:R-:W-:Y:S02]  /*d080*/  IMAD.U32 R2, RZ, RZ, UR4 ;  /* 0x00000004ff027e24 */ /* 0x001fe4000f8e00ff */
[----:B------:R-:W-:Y:S01]  /*d090*/  IMAD.U32 R3, RZ, RZ, UR5 ;  /* 0x00000005ff037e24 */ /* 0x000fe2000f8e00ff */
[----:B------:R-:W-:Y:S02]  /*d0a0*/  ULDC.64 UR4, c[0x0][0xa00] ;  /* 0x0002800000047ab9 */ /* 0x000fe40000000a00 */
[----:B------:R-:W-:Y:S01]  /*d0b0*/  ISETP.NE.U32.AND P0, PT, RZ, UR4, PT ;  /* 0x00000004ff007c0c */ /* 0x000fe2000bf05070 */
[----:B------:R-:W-:Y:S01]  /*d0c0*/  UIADD3 UR4, UP0, UR47, UR4, URZ ;  /* 0x000000042f047290 */ /* 0x000fe2000ff1e03f */
[----:B------:R-:W-:Y:S01]  /*d0d0*/  ISETP.NE.AND.EX P1, PT, RZ, UR7, PT, P1 ;  /* 0x00000007ff007c0c */ /* 0x000fe2000bf25310 */
[----:B-1----:R0:W3:Y:S01]  /*d0e0*/  @P2 LDG.E R7, desc[UR48][R2.64] ;  /* 0x0000003002072981 */ /* 0x0020e2000c1e1900 */
[----:B------:R-:W-:Y:S01]  /*d0f0*/  ISETP.NE.AND.EX P0, PT, RZ, UR5, PT, P0 ;  /* 0x00000005ff007c0c */ /* 0x000fe2000bf05300 */
[----:B------:R-:W-:Y:S01]  /*d100*/  UIADD3.X UR5, UR51, UR5, URZ, UP0, !UPT ;  /* 0x0000000533057290 */ /* 0x000fe200087fe43f */
[----:B------:R-:W-:Y:S01]  /*d110*/  IMAD.U32 R4, RZ, RZ, UR6 ;  /* 0x00000006ff047e24 */ /* 0x000fe2000f8e00ff */
[----:B------:R-:W-:Y:S01]  /*d120*/  UIADD3.X UR7, UR51, UR7, URZ, UP1, !UPT ;  /* 0x0000000733077290 */ /* 0x000fe20008ffe43f */
[----:B0-----:R-:W-:-:S03]  /*d130*/  IMAD.U32 R2, RZ, RZ, UR4 ;  /* 0x00000004ff027e24 */ /* 0x001fc6000f8e00ff */
[----:B------:R-:W-:Y:S02]  /*d140*/  IMAD.U32 R3, RZ, RZ, UR5 ;  /* 0x00000005ff037e24 */ /* 0x000fe4000f8e00ff */
[----:B------:R-:W-:-:S04]  /*d150*/  IMAD.U32 R5, RZ, RZ, UR7 ;  /* 0x00000007ff057e24 */ /* 0x000fc8000f8e00ff */
[----:B------:R0:W5:Y:S04]  /*d160*/  @P0 LDG.E R0, desc[UR48][R2.64] ;  /* 0x0000003002000981 */ /* 0x000168000c1e1900 */
[----:B------:R0:W5:Y:S01]  /*d170*/  @P1 LDG.E R6, desc[UR48][R4.64] ;  /* 0x0000003004061981 */ /* 0x000162000c1e1900 */
[----:B------:R-:W-:Y:S01]  /*d180*/  UMOV UR41, URZ ;  /* 0x0000003f00297c82 */ /* 0x000fe20008000000 */
[----:B---3--:R-:W-:Y:S01]  /*d190*/  @P2 R2UR UR41, R7 ;  /* 0x00000000072922ca */ /* 0x008fe200000e0000 */
[----:B0-----:R-:W-:-:S14]  /*d1a0*/  @P3 BRA `(.L_x_337) ;  /* 0x0000000000103947 */ /* 0x001fdc0003800000 */
[----:B------:R-:W-:Y:S05]  /*d1b0*/  @!P0 BRA `(.L_x_337) ;  /* 0x00000000000c8947 */ /* 0x000fea0003800000 */
[----:B-----5:R-:W3:Y:S04]  /*d1c0*/  LDG.E R19, desc[UR48][R2.64] ;  /* 0x0000003002137981 */ /* 0x020ee8000c1e1900 */
[----:B------:R-:W3:Y:S02]  /*d1d0*/  LDG.E R2, desc[UR48][R2.64+0x4] ;  /* 0x0000043002027981 */ /* 0x000ee4000c1e1900 */
[----:B---3--:R-:W-:-:S07]  /*d1e0*/  IMAD.IADD R19, R2, 0x1, -R19 ;  /* 0x0000000102137824 */ /* 0x008fce00078e0a13 */
.L_x_337:
[----:B------:R-:W-:Y:S01]  /*d1f0*/  UMOV UR54, URZ ;  /* 0x0000003f00367c82 */ /* 0x000fe20008000000 */
[----:B-----5:R-:W-:Y:S01]  /*d200*/  @P0 R2UR UR54, R0 ;  /* 0x00000000003602ca */ /* 0x020fe200000e0000 */
[----:B------:R-:W-:Y:S01]  /*d210*/  IMAD.U32 R0, RZ, RZ, UR46 ;  /* 0x0000002eff007e24 */ /* 0x000fe2000f8e00ff */
[----:B------:R-:W-:Y:S01]  /*d220*/  ULDC.64 UR6, c[0x0][0xa20] ;  /* 0x0002880000067ab9 */ /* 0x000fe20000000a00 */
[----:B------:R-:W-:Y:S01]  /*d230*/  UMOV UR42, URZ ;  /* 0x0000003f002a7c82 */ /* 0x000fe20008000000 */
[----:B------:R-:W-:Y:S01]  /*d240*/  ISETP.NE.U32.AND P0, PT, RZ, UR6, PT ;  /* 0x00000006ff007c0c */ /* 0x000fe2000bf05070 */
[----:B------:R-:W-:Y:S01]  /*d250*/  ULDC.64 UR4, c[0x0][0x418] ;  /* 0x0001060000047ab9 */ /* 0x000fe20000000a00 */
[----:B------:R0:W-:Y:S01]  /*d260*/  STL [R1+0x4], R0 ;  /* 0x0000040001007387 */ /* 0x0001e20000100800 */
[----:B------:R-:W-:Y:S01]  /*d270*/  @P1 R2UR UR42, R6 ;  /* 0x00000000062a12ca */ /* 0x000fe200000e0000 */
[----:B------:R-:W-:Y:S01]  /*d280*/  UISETP.NE.U32.AND UP0, UPT, UR4, URZ, UPT ;  /* 0x0000003f0400728c */ /* 0x000fe2000bf05070 */
[----:B------:R-:W-:-:S02]  /*d290*/  ISETP.NE.AND.EX P0, PT, RZ, UR7, PT, P0 ;  /* 0x00000007ff007c0c */ /* 0x000fc4000bf05300 */
[----:B------:R-:W-:Y:S01]  /*d2a0*/  ULDC UR4, c[0x0][0x424] ;  /* 0x0001090000047ab9 */ /* 0x000fe20000000800 */
[----:B------:R-:W-:-:S03]  /*d2b0*/  UISETP.NE.AND.EX UP0, UPT, UR5, URZ, UPT, UP0 ;  /* 0x0000003f0500728c */ /* 0x000fc6000bf05300 */
[----:B------:R-:W-:Y:S01]  /*d2c0*/  ULDC UR5, c[0x0][0x2f0] ;  /* 0x0000bc0000057ab9 */ /* 0x000fe20000000800 */
[----:B------:R-:W-:-:S04]  /*d2d0*/  USEL UR4, UR4, 0x1, UP0 ;  /* 0x0000000104047887 */ /* 0x000fc80008000000 */
[----:B------:R-:W-:Y:S02]  /*d2e0*/  UIMAD UR4, UR4, UR5, URZ ;  /* 0x00000005040472a4 */ /* 0x000fe4000f8e023f */
[----:B------:R-:W-:Y:S01]  /*d2f0*/  UIADD3 UR42, UR42, UR41, URZ ;  /* 0x000000292a2a7290 */ /* 0x000fe2000fffe03f */
[----:B0-----:R-:W-:Y:S11]  /*d300*/  @!P0 BRA `(.L_x_338) ;  /* 0x00000000001c8947 */ /* 0x001ff60003800000 */
[----:B------:R-:W-:-:S04]  /*d310*/  UIADD3 UR4, UP0, UR47, UR6, URZ ;  /* 0x000000062f047290 */ /* 0x000fc8000ff1e03f */
[----:B------:R-:W-:Y:S02]  /*d320*/  UIADD3.X UR5, UR51, UR7, URZ, UP0, !UPT ;  /* 0x0000000733057290 */ /* 0x000fe400087fe43f */
[----:B------:R-:W-:-:S04]  /*d330*/  IMAD.U32 R2, RZ, RZ, UR4 ;  /* 0x00000004ff027e24 */ /* 0x000fc8000f8e00ff */
[----:B------:R-:W-:-:S05]  /*d340*/  IMAD.U32 R3, RZ, RZ, UR5 ;  /* 0x00000005ff037e24 */ /* 0x000fca000f8e00ff */
[----:B------:R-:W3:Y:S02]  /*d350*/  LDG.E R2, desc[UR48][R2.64] ;  /* 0x0000003002027981 */ /* 0x000ee4000c1e1900 */
[----:B---3--:R-:W-:Y:S01]  /*d360*/  R2UR UR4, R2 ;  /* 0x00000000020472ca */ /* 0x008fe200000e0000 */
[----:B------:R-:W-:-:S14]  /*d370*/  BRA `(.L_x_339) ;  /* 0x0000000000187947 */ /* 0x000fdc0003800000 */
.L_x_338:
[----:B------:R-:W-:Y:S05]  /*d380*/  @!P1 BRA `(.L_x_339) ;  /* 0x0000000000149947 */ /* 0x000fea0003800000 */
[----:B------:R-:W3:Y:S04]  /*d390*/  LDG.E R0, desc[UR48][R4.64] ;  /* 0x0000003004007981 */ /* 0x000ee8000c1e1900 */
[----:B------:R-:W4:Y:S01]  /*d3a0*/  LDG.E R4, desc[UR48][R4.64+0x4] ;  /* 0x0000043004047981 */ /* 0x000f22000c1e1900 */
[----:B---3--:R-:W-:Y:S02]  /*d3b0*/  R2UR UR5, R0 ;  /* 0x00000000000572ca */ /* 0x008fe400000e0000 */
[----:B----4-:R-:W-:-:S13]  /*d3c0*/  R2UR UR4, R4 ;  /* 0x00000000040472ca */ /* 0x010fda00000e0000 */
[----:B------:R-:W-:-:S12]  /*d3d0*/  UIADD3 UR4, -UR5, UR4, URZ ;  /* 0x0000000405047290 */ /* 0x000fd8000fffe13f */
.L_x_339:
[----:B------:R-:W-:Y:S01]  /*d3e0*/  UIADD3 UR41, -UR41, UR4, URZ ;  /* 0x0000000429297290 */ /* 0x000fe2000fffe13f */
[----:B------:R-:W-:Y:S03]  /*d3f0*/  BSSY B7, `(.L_x_340) ;  /* 0x0000322000077945 */ /* 0x000fe60003800000 */
[----:B------:R-:W-:Y:S02]  /*d400*/  UIADD3 UR4, UR41, 0x9f, URZ ;  /* 0x0000009f29047890 */ /* 0x000fe4000fffe03f */
[----:B------:R-:W-:Y:S02]  /*d410*/  ISETP.LT.AND P0, PT, RZ, UR41, PT ;  /* 0x00000029ff007c0c */ /* 0x000fe4000bf01270 */
[----:B------:R-:W-:-:S04]  /*d420*/  UIMAD.WIDE UR4, UR4, 0x66666667, URZ ;  /* 0x66666667040478a5 */ /* 0x000fc8000f8e023f */
[----:B------:R-:W-:-:S04]  /*d430*/  USHF.R.U32.HI UR40, URZ, 0x1f, UR5 ;  /* 0x0000001f3f287899 */ /* 0x000fc80008011605 */
[----:B------:R-:W-:-:S03]  /*d440*/  ULEA.HI.SX32 UR40, UR5, UR40, 0x1a ;  /* 0x0000002805287291 */ /* 0x000fc6000f8fd23f */
[----:B------:R-:W-:Y:S09]  /*d450*/  @P0 BRA `(.L_x_341) ;  /* 0x0000000000480947 */ /* 0x000ff20003800000 */
[----:B------:R-:W0:Y:S02]  /*d460*/  S2R R0, SR_TID.X ;  /* 0x0000000000007919 */ /* 0x000e240000002100 */
[----:B0-----:R-:W-:-:S04]  /*d470*/  LOP3.LUT R0, R0, 0x7f, RZ, 0xc0, !PT ;  /* 0x0000007f00007812 */ /* 0x001fc800078ec0ff */
[----:B------:R-:W-:-:S13]  /*d480*/  ISETP.NE.AND P0, PT, R0, RZ, PT ;  /* 0x000000ff0000720c */ /* 0x000fda0003f05270 */
[----:B------:R-:W-:Y:S05]  /*d490*/  @P0 BRA `(.L_x_342) ;  /* 0x00000030005c0947 */ /* 0x000fea0003800000 */
[----:B------:R-:W0:Y:S01]  /*d4a0*/  S2R R3, SR_LANEID ;  /* 0x0000000000037919 */ /* 0x000e220000000000 */
[----:B------:R-:W-:Y:S02]  /*d4b0*/  VOTEU.ANY UR4, UPT, PT ;  /* 0x0000000000047886 */ /* 0x000fe400038e0100 */
[----:B------:R-:W0:Y:S08]  /*d4c0*/  FLO.U32 R0, UR4 ;  /* 0x0000000400007d00 */ /* 0x000e3000080e0000 */
[----:B------:R-:W1:Y:S01]  /*d4d0*/  POPC R5, UR4 ;  /* 0x0000000400057d09 */ /* 0x000e620008000000 */
[----:B0-----:R-:W-:-:S02]  /*d4e0*/  ISETP.EQ.U32.AND P0, PT, R0, R3, PT ;  /* 0x000000030000720c */ /* 0x001fc40003f02070 */
[----:B------:R-:W1:Y:S11]  /*d4f0*/  LDC.64 R2, c[0x0][0xc60] ;  /* 0x00031800ff027b82 */ /* 0x000e760000000a00 */
[----:B-1----:R-:W3:Y:S01]  /*d500*/  @P0 ATOMG.E.ADD.STRONG.GPU PT, R3, desc[UR48][R2.64], R5 ;  /* 0x00000005020309a8 */ /* 0x002ee200081ee1f0 */
[----:B------:R-:W0:Y:S02]  /*d510*/  S2R R4, SR_LTMASK ;  /* 0x0000000000047919 */ /* 0x000e240000003900 */
[----:B0-----:R-:W-:-:S04]  /*d520*/  LOP3.LUT R4, R4, UR4, RZ, 0xc0, !PT ;  /* 0x0000000404047c12 */ /* 0x001fc8000f8ec0ff */
[----:B------:R-:W0:Y:S01]  /*d530*/  POPC R7, R4 ;  /* 0x0000000400077309 */ /* 0x000e220000000000 */
[----:B---3--:R-:W0:Y:S02]  /*d540*/  SHFL.IDX PT, R0, R3, R0, 0x1f ;  /* 0x00001f0003007589 */ /* 0x008e2400000e0000 */
[----:B0-----:R-:W-:-:S05]  /*d550*/  IADD3 R0, R0, UR43, R7 ;  /* 0x0000002b00007c10 */ /* 0x001fca000fffe007 */
[----:B------:R0:W-:Y:S01]  /*d560*/  STL [R1+0x10], R0 ;  /* 0x0000100001007387 */ /* 0x0001e20000100800 */
[----:B------:R-:W-:Y:S05]  /*d570*/  BRA `(.L_x_342) ;  /* 0x0000003000247947 */ /* 0x000fea0003800000 */
.L_x_341:
[----:B------:R-:W-:Y:S01]  /*d580*/  VIADD R0, R17, 0x1a400 ;  /* 0x0001a40011007836 */ /* 0x000fe20000000000 */
[----:B------:R-:W-:Y:S04]  /*d590*/  BSSY B6, `(.L_x_343) ;  /* 0x0000013000067945 */ /* 0x000fe80003800000 */
[----:B------:R-:W-:-:S13]  /*d5a0*/  LOP3.LUT P0, RZ, R0, 0x1bf, RZ, 0xc0, !PT ;  /* 0x000001bf00ff7812 */ /* 0x000fda000780c0ff */
[----:B------:R-:W-:Y:S05]  /*d5b0*/  @!P0 BRA `(.L_x_344) ;  /* 0x0000000000408947 */ /* 0x000fea0003800000 */
[----:B------:R-:W-:Y:S01]  /*d5c0*/  MOV R2, 0x0 ;  /* 0x0000000000027802 */ /* 0x000fe20000000f00 */
[----:B------:R-:W-:Y:S01]  /*d5d0*/  ULDC.64 UR6, c[0x4][0xc8] ;  /* 0x0100320000067ab9 */ /* 0x000fe20000000a00 */
[----:B------:R-:W-:Y:S01]  /*d5e0*/  ULDC.64 UR8, c[0x4][0xd0] ;  /* 0x0100340000087ab9 */ /* 0x000fe20000000a00 */
[----:B------:R-:W-:Y:S01]  /*d5f0*/  ULDC.64 UR4, c[0x4][0x8] ;  /* 0x0100020000047ab9 */ /* 0x000fe20000000a00 */
[----:B------:R-:W-:Y:S02]  /*d600*/  IMAD.U32 R4, RZ, RZ, UR6 ;  /* 0x00000006ff047e24 */ /* 0x000fe4000f8e00ff */
        /* <DEDUP_REMOVED lines=10> */
[----:B0-2---:R-:W-:Y:S05]  /*d6b0*/  CALL.ABS.NOINC R2 ;  /* 0x0000000002007343 */ /* 0x005fea0003c00000 */
.L_x_344:
[----:B------:R-:W-:Y:S05]  /*d6c0*/  BSYNC B6 ;  /* 0x0000000000067941 */ /* 0x000fea0003800000 */
.L_x_343:
[----:B------:R-:W3:Y:S01]  /*d6d0*/  LDL.LU R16, [R1+0x8] ;  /* 0x0000080001107983 */ /* 0x000ee20000300800 */
[----:B------:R-:W-:Y:S01]  /*d6e0*/  VIADD R0, R17, 0xa400 ;  /* 0x0000a40011007836 */ /* 0x000fe20000000000 */
[----:B------:R-:W-:Y:S04]  /*d6f0*/  BSSY B6, `(.L_x_345) ;  /* 0x0000016000067945 */ /* 0x000fe80003800000 */
[----:B------:R-:W-:Y:S02]  /*d700*/  LOP3.LUT P0, RZ, R0, 0x3ff, RZ, 0xc0, !PT ;  /* 0x000003ff00ff7812 */ /* 0x000fe4000780c0ff */
[----:B---3--:R-:W-:-:S11]  /*d710*/  LOP3.LUT R16, R16, 0xfffffffe, RZ, 0xc0, !PT ;  /* 0xfffffffe10107812 */ /* 0x008fd600078ec0ff */
[----:B------:R-:W-:-:S05]  /*d720*/  @P0 LOP3.LUT R16, R16, 0x1, RZ, 0xfc, !PT ;  /* 0x0000000110100812 */ /* 0x000fca00078efcff */
[----:B------:R0:W-:Y:S01]  /*d730*/  STL [R1+0x8], R16 ;  /* 0x0000081001007387 */ /* 0x0001e20000100800 */
[----:B------:R-:W-:Y:S05]  /*d740*/  @!P0 BRA `(.L_x_346) ;  /* 0x0000000000408947 */ /* 0x000fea0003800000 */
[----:B------:R-:W-:Y:S01]  /*d750*/  MOV R2, 0x0 ;  /* 0x0000000000027802 */ /* 0x000fe20000000f00 */
[----:B------:R-:W-:Y:S01]  /*d760*/  ULDC.64 UR6, c[0x4][0xc8] ;  /* 0x0100320000067ab9 */ /* 0x000fe20000000a00 */
[----:B------:R-:W-:Y:S01]  /*d770*/  ULDC.64 UR8, c[0x4][0xd0] ;  /* 0x0100340000087ab9 */ /* 0x000fe20000000a00 */
[----:B------:R-:W-:Y:S01]  /*d780*/  ULDC.64 UR4, c[0x4][0x10] ;  /* 0x0100040000047ab9 */ /* 0x000fe20000000a00 */
[----:B------:R-:W-:Y:S02]  /*d790*/  IMAD.U32 R4, RZ, RZ, UR6 ;  /* 0x00000006ff047e24 */ /* 0x000fe4000f8e00ff */
[----:B------:R-:W1:Y:S01]  /*d7a0*/  LDC.64 R2, c[0x4][R2] ;  /* 0x0100000002027b82 */ /* 0x000e620000000a00 */
        /* <DEDUP_REMOVED lines=10> */
.L_x_346:
[----:B------:R-:W-:Y:S05]  /*d850*/  BSYNC B6 ;  /* 0x0000000000067941 */ /* 0x000fea0003800000 */
.L_x_345:
        /* <DEDUP_REMOVED lines=20> */
.L_x_348:
[----:B------:R-:W-:Y:S05]  /*d9a0*/  BSYNC B6 ;  /* 0x0000000000067941 */ /* 0x000fea0003800000 */
.L_x_347:
[----:B------:R-:W-:Y:S01]  /*d9b0*/  LOP3.LUT P6, RZ, R16, 0x1, RZ, 0xc0, !PT ;  /* 0x0000000110ff7812 */ /* 0x000fe200078cc0ff */
[----:B------:R-:W-:-:S12]  /*d9c0*/  BSSY B6, `(.L_x_349) ;  /* 0x0000012000067945 */ /* 0x000fd80003800000 */
        /* <DEDUP_REMOVED lines=17> */
.L_x_350:
[----:B------:R-:W-:Y:S05]  /*dae0*/  BSYNC B6 ;  /* 0x0000000000067941 */ /* 0x000fea0003800000 */
.L_x_349:
[----:B------:R-:W3:Y:S01]  /*daf0*/  LDL R8, [R1+0x4] ;  /* 0x0000040001087983 */ /* 0x000ee20000100800 */
[----:B------:R-:W-:Y:S02]  /*db00*/  ULDC.64 UR4, c[0x0][0x9f8] ;  /* 0x00027e0000047ab9 */ /* 0x000fe40000000a00 */
[----:B------:R-:W-:-:S04]  /*db10*/  UISETP.NE.U32.AND UP0, UPT, UR4, URZ, UPT ;  /* 0x0000003f0400728c */ /* 0x000fc8000bf05070 */
[----:B------:R-:W-:-:S06]  /*db20*/  UISETP.NE.AND.EX UP0, UPT, UR5, URZ, UPT, UP0 ;  /* 0x0000003f0500728c */ /* 0x000fcc000bf05300 */
[----:B------:R-:W-:-:S05]  /*db30*/  PLOP3.LUT P0, PT, PT, PT, UP0, 0x80, 0x0 ;  /* 0x000000000000781c */ /* 0x000fca0003f0f008 */
[----:B------:R-:W-:-:S04]  /*db40*/  @UP0 UIADD3 UR4, UP1, UR47, UR4, URZ ;  /* 0x000000042f040290 */ /* 0x000fc8000ff3e03f */
[----:B------:R-:W-:Y:S02]  /*db50*/  @UP0 UIADD3.X UR5, UR51, UR5, URZ, UP1, !UPT ;  /* 0x0000000533050290 */ /* 0x000fe40008ffe43f */
[----:B------:R-:W-:-:S04]  /*db60*/  IMAD.U32 R2, RZ, RZ, UR4 ;  /* 0x00000004ff027e24 */ /* 0x000fc8000f8e00ff */
[----:B------:R-:W-:Y:S01]  /*db70*/  IMAD.U32 R3, RZ, RZ, UR5 ;  /* 0x00000005ff037e24 */ /* 0x000fe2000f8e00ff */
[----:B------:R-:W1:Y:S01]  /*db80*/  S2R R0, SR_TID.X ;  /* 0x0000000000007919 */ /* 0x000e620000002100 */
[----:B------:R-:W-:-:S03]  /*db90*/  ULDC.64 UR4, c[0x0][0xa08] ;  /* 0x0002820000047ab9 */ /* 0x000fc60000000a00 */
[----:B---3--:R3:W4:Y:S01]  /*dba0*/  @P0 LDG.E R8, desc[UR48][R2.64] ;  /* 0x0000003002080981 */ /* 0x008722000c1e1900 */
[----:B-1----:R-:W-:-:S04]  /*dbb0*/  SHF.R.U32.HI R0, RZ, 0x5, R0 ;  /* 0x00000005ff007819 */ /* 0x002fc80000011600 */
[----:B------:R-:W-:Y:S01]  /*dbc0*/  LOP3.LUT R0, R0, 0x3, RZ, 0xc0, !PT ;  /* 0x0000000300007812 */ /* 0x000fe200078ec0ff */
[----:B---3--:R-:W1:Y:S01]  /*dbd0*/  LDC.64 R2, c[0x0][0x418] ;  /* 0x00010600ff027b82 */ /* 0x008e620000000a00 */
[----:B----4-:R-:W-:Y:S01]  /*dbe0*/  SHF.R.S32.HI R9, RZ, 0x1f, R8 ;  /* 0x0000001fff097819 */ /* 0x010fe20000011408 */
[----:B------:R3:W-:Y:S01]  /*dbf0*/  @P0 STL [R1+0x4], R8 ;  /* 0x0000040801000387 */ /* 0x0007e20000100800 */
[----:B-1----:R-:W-:Y:S01]  /*dc00*/  LOP3.LUT P0, RZ, R2, UR4, RZ, 0xfc, !PT ;  /* 0x0000000402ff7c12 */ /* 0x002fe2000f80fcff */
[----:B------:R-:W-:Y:S02]  /*dc10*/  UMOV UR4, 0xffffffff ;  /* 0xffffffff00047882 */ /* 0x000fe40000000000 */
[----:B------:R3:W-:Y:S01]  /*dc20*/  STL [R1+0xc], R9 ;  /* 0x00000c0901007387 */ /* 0x0007e20000100800 */
[----:B------:R-:W-:-:S04]  /*dc30*/  LOP3.LUT P0, RZ, R3, UR5, RZ, 0xfc, P0 ;  /* 0x0000000503ff7c12 */ /* 0x000fc8000800fcff */
[----:B0-----:R-:W-:Y:S01]  /*dc40*/  SEL R16, R8, RZ, !P0 ;  /* 0x000000ff08107207 */ /* 0x001fe20004000000 */
[----:B------:R-:W-:Y:S08]  /*dc50*/  BRA.DIV UR4, `(.L_x_351) ;  /* 0x0000003a046c7947 */ /* 0x000ff0000b800000 */
[----:B------:R0:W1:Y:S02]  /*dc60*/  SHFL.IDX PT, R14, R0, RZ, 0x1f ;  /* 0x00001fff000e7589 */ /* 0x00006400000e0000 */
.L_x_426:
[----:B0-----:R-:W4:Y:S01]  /*dc70*/  LDL.LU R0, [R1+0x8] ;  /* 0x0000080001007983 */ /* 0x001f220000300800 */
[----:B------:R-:W-:Y:S02]  /*dc80*/  PLOP3.LUT P1, PT, PT, PT, PT, 0x8, 0x0 ;  /* 0x000000000000781c */ /* 0x000fe40003f2e170 */
[----:B-1----:R-:W-:Y:S02]  /*dc90*/  ISETP.NE.AND P0, PT, R14, RZ, PT ;  /* 0x000000ff0e00720c */ /* 0x002fe40003f05270 */
[----:B----4-:R-:W-:-:S09]  /*dca0*/  LOP3.LUT R0, R0, 0xfffffffe, RZ, 0xc0, !PT ;  /* 0xfffffffe00007812 */ /* 0x010fd200078ec0ff */
[----:B------:R-:W-:-:S05]  /*dcb0*/  @P1 LOP3.LUT R0, R0, 0x1, RZ, 0xfc, !PT ;  /* 0x0000000100001812 */ /* 0x000fca00078efcff */
[----:B------:R0:W-:Y:S01]  /*dcc0*/  STL [R1+0x8], R0 ;  /* 0x0000080001007387 */ /* 0x0001e20000100800 */
[----:B------:R-:W-:Y:S05]  /*dcd0*/  @P0 BRA `(.L_x_352) ;  /* 0x0000000400940947 */ /* 0x000fea0003800000 */
[----:B------:R-:W-:-:S06]  /*dce0*/  UIADD3 UR4, UR40, -0x1, URZ ;  /* 0xffffffff28047890 */ /* 0x000fcc000fffe03f */
[----:B0-----:R-:W-:Y:S01]  /*dcf0*/  IMAD.U32 R0, RZ, RZ, UR4 ;  /* 0x00000004ff007e24 */ /* 0x001fe2000f8e00ff */
[----:B------:R-:W-:-:S03]  /*dd00*/  UMOV UR4, 0xffffffff ;  /* 0xffffffff00047882 */ /* 0x000fc60000000000 */
[----:B------:R-:W-:Y:S05]  /*dd10*/  BRA.DIV UR4, `(.L_x_353) ;  /* 0x0000003a045c7947 */ /* 0x000fea000b800000 */
[----:B------:R-:W-:-:S13]  /*dd20*/  ELECT P6, URZ, PT ;  /* 0x00000000003f782f */ /* 0x000fda00038c0000 */
.L_x_429:
[----:B------:R-:W-:Y:S05]  /*dd30*/  @!P6 BRA `(.L_x_352) ;  /* 0x00000004007ce947 */ /* 0x000fea0003800000 */
[----:B------:R-:W-:-:S04]  /*dd40*/  ISETP.NE.U32.AND P0, PT, R2, RZ, PT ;  /* 0x000000ff0200720c */ /* 0x000fc80003f05070 */
[----:B------:R-:W-:-:S13]  /*dd50*/  ISETP.NE.AND.EX P0, PT, R3, RZ, PT, P0 ;  /* 0x000000ff0300720c */ /* 0x000fda0003f05300 */
[----:B------:R-:W-:Y:S05]  /*dd60*/  @!P0 BRA `(.L_x_354) ;  /* 0x0000000000448947 */ /* 0x000fea0003800000 */
[----:B------:R-:W0:Y:S01]  /*dd70*/  LDC R7, c[0x0][0x43c] ;  /* 0x00010f00ff077b82 */ /* 0x000e220000000800 */
[----:B------:R-:W-:Y:S01]  /*dd80*/  ULDC.64 UR4, c[0x0][0x428] ;  /* 0x00010a0000047ab9 */ /* 0x000fe20000000a00 */
[----:B0-----:R-:W-:-:S13]  /*dd90*/  ISETP.NE.AND P0, PT, R7, 0x1, PT ;  /* 0x000000010700780c */ /* 0x001fda0003f05270 */
[----:B------:R-:W0:Y:S02]  /*dda0*/  @P0 LDC.64 R4, c[0x0][0x440] ;  /* 0x00011000ff040b82 */ /* 0x000e240000000a00 */
        /* <DEDUP_REMOVED lines=13> */
.L_x_354:
[----:B0-----:R-:W4:Y:S01]  /*de80*/  LDL R3, [R1] ;  /* 0x0000000001037983 */ /* 0x001f220000100800 */
[----:B------:R-:W-:Y:S01]  /*de90*/  IMAD R2, R18, 0x8, R17 ;  /* 0x0000000812027824 */ /* 0x000fe200078e0211 */
[----:B---3--:R-:W0:Y:S02]  /*dea0*/  S2R R8, SR_TID.X ;  /* 0x0000000000087919 */ /* 0x008e240000002100 */
[----:B0-----:R-:W-:-:S04]  /*deb0*/  LOP3.LUT R8, R8, 0x7f, RZ, 0xc0, !PT ;  /* 0x0000007f08087812 */ /* 0x001fc800078ec0ff */
[----:B------:R-:W-:Y:S02]  /*dec0*/  ISETP.NE.AND P1, PT, R8, RZ, PT ;  /* 0x000000ff0800720c */ /* 0x000fe40003f25270 */
[----:B----4-:R-:W-:-:S04]  /*ded0*/  SHF.L.U32 R3, R3, 0x1f, RZ ;  /* 0x0000001f03037819 */ /* 0x010fc800000006ff */
[----:B------:R-:W0:Y:S02]  /*dee0*/  SYNCS.PHASECHK.TRANS64.TRYWAIT P0, [R2+URZ+0x29880], R3 ;  /* 0x02988003020075a7 */ /* 0x000e24000800017f */
[----:B0-----:R-:W-:Y:S05]  /*def0*/  @!P0 BRA `(.L_x_355) ;  /* 0x0000003800048947 */ /* 0x001fea0003800000 */
.L_x_430:
        /* <DEDUP_REMOVED lines=8> */
.L_x_356:
[----:B------:R-:W-:Y:S01]  /*df80*/  IMAD.MOV.U32 R4, RZ, RZ, 0xa0 ;  /* 0x000000a0ff047424 */ /* 0x000fe200078e00ff */
[----:B------:R-:W-:Y:S01]  /*df90*/  R2UR UR33, R2 ;  /* 0x00000000022172ca */ /* 0x000fe200000e0000 */
[----:B------:R-:W-:Y:S01]  /*dfa0*/  UIADD3 UR4, UP0, UR52, 0x470, URZ ;  /* 0x0000047034047890 */ /* 0x000fe2000ff1e03f */
[----:B-----5:R-:W-:Y:S01]  /*dfb0*/  R2UR UR37, R16 ;  /* 0x00000000102572ca */ /* 0x020fe200000e0000 */
[----:B------:R-:W-:Y:S01]  /*dfc0*/  IMAD R0, R0, R4, UR42 ;  /* 0x0000002a00007e24 */ /* 0x000fe2000f8e0204 */
[----:B------:R-:W-:Y:S01]  /*dfd0*/  UMOV UR6, 0x0 ;  /* 0x0000000000067882 */ /* 0x000fe20000000000 */
[----:B------:R-:W-:Y:S01]  /*dfe0*/  IMAD R4, R18, 0x5000, R17 ;  /* 0x0000500012047824 */ /* 0x000fe200078e0211 */
[----:B------:R-:W-:Y:S02]  /*dff0*/  UIADD3.X UR5, URZ, UR53, URZ, UP0, !UPT ;  /* 0x000000353f057290 */ /* 0x000fe400087fe43f */
[----:B------:R-:W-:Y:S01]  /*e000*/  R2UR UR35, R0 ;  /* 0x00000000002372ca */ /* 0x000fe200000e0000 */
[----:B------:R-:W-:Y:S01]  /*e010*/  UMOV UR7, 0x14f00000 ;  /* 0x14f0000000077882 */ /* 0x000fe20000000000 */
[----:B------:R-:W-:Y:S01]  /*e020*/  R2UR UR32, R4 ;  /* 0x00000000042072ca */ /* 0x000fe200000e0000 */
[----:B------:R-:W-:-:S02]  /*e030*/  UMOV UR34, URZ ;  /* 0x0000003f00227c82 */ /* 0x000fc40008000000 */
[----:B------:R-:W-:-:S10]  /*e040*/  UIADD3 UR33, UR33, 0x29870, URZ ;  /* 0x0002987021217890 */ /* 0x000fd4000fffe03f */
[----:B------:R-:W-:-:S09]  /*e050*/  UIADD3 UR32, UR32, 0xa400, URZ ;  /* 0x0000a40020207890 */ /* 0x000fd2000fffe03f */
[----:B------:R1:W-:Y:S01]  /*e060*/  UTMALDG.4D [UR32], [UR4], desc[UR6] ;  /* 0x00000620040075b4 */ /* 0x0003e20008019000 */
[----:B------:R-:W3:Y:S02]  /*e070*/  SYNCS.PHASECHK.TRANS64.TRYWAIT P0, [R2+URZ+0x29840], R3 ;  /* 0x02984003020075a7 */ /* 0x000ee4000800017f */
[----:B-1-3--:R-:W-:Y:S05]  /*e080*/  @!P0 BRA `(.L_x_357) ;  /* 0x0000003400b48947 */ /* 0x00afea0003800000 */
.L_x_431:
[----:B------:R-:W-:Y:S05]  /*e090*/  @P1 BRA `(.L_x_358) ;  /* 0x00000000001c1947 */ /* 0x000fea0003800000 */
[----:B------:R-:W3:Y:S01]  /*e0a0*/  S2R R4, SR_TID.X ;  /* 0x0000000000047919 */ /* 0x000ee20000002100 */
[----:B01----:R-:W-:-:S04]  /*e0b0*/  IMAD.MOV.U32 R3, RZ, RZ, 0x7800 ;  /* 0x00007800ff037424 */ /* 0x003fc800078e00ff */
[----:B------:R4:W-:Y:S01]  /*e0c0*/  SYNCS.ARRIVE.TRANS64 RZ, [R2+URZ+0x29830], R3 ;  /* 0x0298300302ff79a7 */ /* 0x0009e2000800003f */
[----:B---3--:R-:W-:-:S04]  /*e0d0*/  LOP3.LUT R4, R4, 0x1f, RZ, 0xc0, !PT ;  /* 0x0000001f04047812 */ /* 0x008fc800078ec0ff */
[----:B------:R-:W-:-:S13]  /*e0e0*/  ISETP.NE.AND P0, PT, R4, RZ, PT ;  /* 0x000000ff0400720c */ /* 0x000fda0003f05270 */
[----:B----4-:R-:W-:Y:S05]  /*e0f0*/  @!P0 BRA `(.L_x_358) ;  /* 0x0000000000048947 */ /* 0x010fea0003800000 */
[----:B------:R-:W-:Y:S01]  /*e100*/  BPT.TRAP 0x1 ;  /* 0x000000040000795c */ /* 0x000fe20000300000 */
.L_x_358:
[----:B01----:R-:W3:Y:S01]  /*e110*/  LDL.LU R3, [R1+0x8] ;  /* 0x0000080001037983 */ /* 0x003ee20000300800 */
[----:B------:R-:W-:Y:S01]  /*e120*/  R2UR UR27, R0 ;  /* 0x00000000001b72ca */ /* 0x000fe200000e0000 */
[----:B------:R-:W-:Y:S01]  /*e130*/  IMAD R0, R18, 0x7800, R17 ;  /* 0x0000780012007824 */ /* 0x000fe200078e0211 */
[----:B------:R-:W-:Y:S01]  /*e140*/  R2UR UR25, R2 ;  /* 0x00000000021972ca */ /* 0x000fe200000e0000 */
[----:B------:R-:W-:Y:S01]  /*e150*/  UIADD3 UR4, UP0, UR52, 0x370, URZ ;  /* 0x0000037034047890 */ /* 0x000fe2000ff1e03f */
[----:B------:R-:W-:Y:S01]  /*e160*/  PLOP3.LUT P0, PT, PT, PT, PT, 0x80, 0x0 ;  /* 0x000000000000781c */ /* 0x000fe20003f0f070 */
[----:B------:R-:W-:Y:S01]  /*e170*/  UMOV UR6, 0x0 ;  /* 0x0000000000067882 */ /* 0x000fe20000000000 */
[----:B------:R-:W-:Y:S01]  /*e180*/  R2UR UR8, R0 ;  /* 0x00000000000872ca */ /* 0x000fe200000e0000 */
[----:B------:R-:W-:Y:S01]  /*e190*/  UIADD3.X UR5, URZ, UR53, URZ, UP0, !UPT ;  /* 0x000000353f057290 */ /* 0x000fe200087fe43f */
[----:B------:R-:W-:Y:S01]  /*e1a0*/  R2UR UR29, R16 ;  /* 0x00000000101d72ca */ /* 0x000fe200000e0000 */
[----:B------:R-:W-:Y:S01]  /*e1b0*/  UMOV UR7, 0x14f00000 ;  /* 0x14f0000000077882 */ /* 0x000fe20000000000 */
[----:B------:R-:W-:Y:S01]  /*e1c0*/  UMOV UR26, URZ ;  /* 0x0000003f001a7c82 */ /* 0x000fe20008000000 */
[----:B------:R-:W-:Y:S01]  /*e1d0*/  UMOV UR28, UR36 ;  /* 0x00000024001c7c82 */ /* 0x000fe20008000000 */
[----:B------:R-:W-:Y:S01]  /*e1e0*/  UMOV UR18, 0x40 ;  /* 0x0000004000127882 */ /* 0x000fe20000000000 */
[----:B------:R-:W-:Y:S01]  /*e1f0*/  UMOV UR20, UR36 ;  /* 0x0000002400147c82 */ /* 0x000fe20008000000 */
[----:B------:R-:W-:Y:S01]  /*e200*/  UMOV UR19, UR27 ;  /* 0x0000001b00137c82 */ /* 0x000fe20008000000 */
[----:B------:R-:W-:Y:S01]  /*e210*/  UIADD3 UR25, UR25, 0x29830, URZ ;  /* 0x0002983019197890 */ /* 0x000fe2000fffe03f */
[----:B------:R-:W-:Y:S01]  /*e220*/  UMOV UR10, 0x80 ;  /* 0x00000080000a7882 */ /* 0x000fe20000000000 */
[----:B------:R-:W-:-:S02]  /*e230*/  UMOV UR12, UR36 ;  /* 0x00000024000c7c82 */ /* 0x000fc40008000000 */
[----:B------:R-:W-:Y:S02]  /*e240*/  UIADD3 UR24, UR8, 0x1a400, URZ ;  /* 0x0001a40008187890 */ /* 0x000fe4000fffe03f */
[----:B------:R-:W-:Y:S02]  /*e250*/  UIADD3 UR16, UR8, 0x1cc00, URZ ;  /* 0x0001cc0008107890 */ /* 0x000fe4000fffe03f */
[----:B------:R-:W-:Y:S01]  /*e260*/  UIADD3 UR8, UR8, 0x1f400, URZ ;  /* 0x0001f40008087890 */ /* 0x000fe2000fffe03f */
[----:B------:R-:W-:Y:S01]  /*e270*/  UMOV UR21, UR29 ;  /* 0x0000001d00157c82 */ /* 0x000fe20008000000 */
[----:B------:R-:W-:Y:S01]  /*e280*/  UMOV UR17, UR25 ;  /* 0x0000001900117c82 */ /* 0x000fe20008000000 */
[----:B------:R-:W-:Y:S01]  /*e290*/  UMOV UR11, UR27 ;  /* 0x0000001b000b7c82 */ /* 0x000fe20008000000 */
[----:B------:R-:W-:Y:S01]  /*e2a0*/  UMOV UR13, UR29 ;  /* 0x0000001d000d7c82 */ /* 0x000fe20008000000 */
[----:B------:R1:W-:Y:S01]  /*e2b0*/  UTMALDG.4D [UR24], [UR4], desc[UR6] ;  /* 0x00000618040075b4 */ /* 0x0003e20008019000 */
[----:B------:R-:W-:Y:S01]  /*e2c0*/  UMOV UR9, UR25 ;  /* 0x0000001900097c82 */ /* 0x000fe20008000000 */
[----:B------:R1:W-:Y:S02]  /*e2d0*/  UTMALDG.4D [UR16], [UR4], desc[UR6] ;  /* 0x00000610040075b4 */ /* 0x0003e40008019000 */
[----:B------:R1:W-:Y:S01]  /*e2e0*/  UTMALDG.4D [UR8], [UR4], desc[UR6] ;  /* 0x00000608040075b4 */ /* 0x0003e20008019000 */
[----:B---3--:R-:W-:-:S04]  /*e2f0*/  LOP3.LUT R3, R3, 0xfffffffe, RZ, 0xc0, !PT ;  /* 0xfffffffe03037812 */ /* 0x008fc800078ec0ff */
[----:B------:R-:W-:-:S05]  /*e300*/  @P0 LOP3.LUT R3, R3, 0x1, RZ, 0xfc, !PT ;  /* 0x0000000103030812 */ /* 0x000fca00078efcff */
[----:B------:R1:W-:Y:S01]  /*e310*/  STL [R1+0x8], R3 ;  /* 0x0000080301007387 */ /* 0x0003e20000100800 */
[----:B------:R-:W-:Y:S01]  /*e320*/  NOP ;  /* 0x0000000000007918 */ /* 0x000fe20000000000 */
.L_x_352:
[----:B------:R-:W-:Y:S05]  /*e330*/  WARPSYNC.ALL ;  /* 0x0000000000007948 */ /* 0x000fea0003800000 */
[----:B0-----:R-:W-:Y:S01]  /*e340*/  VIADD R0, R17, 0x14400 ;  /* 0x0001440011007836 */ /* 0x001fe20000000000 */
[----:B-1----:R-:W-:Y:S01]  /*e350*/  USHF.R.S32.HI UR4, URZ, 0x1f, UR54 ;  /* 0x0000001f3f047899 */ /* 0x002fe20008011436 */
[----:B------:R-:W-:Y:S01]  /*e360*/  BAR.SYNC.DEFER_BLOCKING 0x8, 0x180 ;  /* 0x0206000000007b1d */ /* 0x000fe20000010000 */
[----:B------:R-:W-:Y:S02]  /*e370*/  USHF.R.S32.HI UR47, URZ, 0x1f, UR36 ;  /* 0x0000001f3f2f7899 */ /* 0x000fe40008011424 */
[----:B------:R-:W-:-:S03]  /*e380*/  LOP3.LUT P0, RZ, R0, 0x1bf, RZ, 0xc0, !PT ;  /* 0x000001bf00ff7812 */ /* 0x000fc6000780c0ff */
[----:B------:R-:W-:Y:S01]  /*e390*/  ULDC.64 UR6, c[0x0][0x298] ;  /* 0x0000a60000067ab9 */ /* 0x000fe20000000a00 */
[----:B------:R-:W-:Y:S01]  /*e3a0*/  ULDC.64 UR8, c[0x0][0xa00] ;  /* 0x0002800000087ab9 */ /* 0x000fe20000000a00 */
[----:B------:R-:W-:Y:S01]  /*e3b0*/  UIMAD UR4, UR4, UR6, URZ ;  /* 0x00000006040472a4 */ /* 0x000fe2000f8e023f */
[----:B------:R-:W-:Y:S01]  /*e3c0*/  BSSY B6, `(.L_x_359) ;  /* 0x0000019000067945 */ /* 0x000fe20003800000 */
[----:B------:R-:W-:Y:S02]  /*e3d0*/  UISETP.NE.U32.AND UP0, UPT, UR8, URZ, UPT ;  /* 0x0000003f0800728c */ /* 0x000fe4000bf05070 */
[----:B------:R-:W-:Y:S02]  /*e3e0*/  UIMAD.WIDE.U32 UR56, UR54, UR6, URZ ;  /* 0x00000006363872a5 */ /* 0x000fe4000f8e003f */
[----:B------:R-:W-:Y:S02]  /*e3f0*/  UIMAD UR4, UR54, UR7, UR4 ;  /* 0x00000007360472a4 */ /* 0x000fe4000f8e0204 */
[----:B------:R-:W-:-:S02]  /*e400*/  UISETP.NE.AND.EX UP0, UPT, UR9, URZ, UPT, UP0 ;  /* 0x0000003f0900728c */ /* 0x000fc4000bf05300 */
[----:B------:R-:W-:Y:S02]  /*e410*/  UIADD3 UR51, UR57, UR4, URZ ;  /* 0x0000000439337290 */ /* 0x000fe4000fffe03f */
[----:B------:R-:W-:Y:S02]  /*e420*/  USEL UR46, UR46, URZ, !UP0 ;  /* 0x0000003f2e2e7287 */ /* 0x000fe4000c000000 */
[----:B------:R-:W-:Y:S01]  /*e430*/  USEL UR37, UR50, URZ, !UP0 ;  /* 0x0000003f32257287 */ /* 0x000fe2000c000000 */
[----:B------:R-:W-:Y:S11]  /*e440*/  @!P0 BRA `(.L_x_360) ;  /* 0x0000000000408947 */ /* 0x000ff60003800000 */
        /* <DEDUP_REMOVED lines=11> */
[----:B---3--:R-:W-:Y:S02]  /*e500*/  IMAD.MOV.U32 R8, RZ, RZ, 0x70 ;  /* 0x00000070ff087424 */ /* 0x008fe400078e00ff */
[----:B------:R-:W-:Y:S02]  /*e510*/  IMAD.MOV.U32 R12, RZ, RZ, 0x1 ;  /* 0x00000001ff0c7424 */ /* 0x000fe400078e00ff */
[----:B------:R-:W-:-:S07]  /*e520*/  IMAD.MOV.U32 R13, RZ, RZ, RZ ;  /* 0x000000ffff0d7224 */ /* 0x000fce00078e00ff */
[----:B------:R-:W-:-:S07]  /*e530*/  LEPC R20, `(.L_x_360) ;  /* 0x000000001014794e */ /* 0x000fce0000000000 */
[----:B0-2---:R-:W-:Y:S05]  /*e540*/  CALL.ABS.NOINC R2 ;  /* 0x0000000002007343 */ /* 0x005fea0003c00000 */
.L_x_360:
[----:B------:R-:W-:Y:S05]  /*e550*/  BSYNC B6 ;  /* 0x0000000000067941 */ /* 0x000fea0003800000 */
.L_x_359:
[----:B------:R-:W4:Y:S01]  /*e560*/  LDL.LU R0, [R1+0x14] ;  /* 0x0000140001007983 */ /* 0x000f220000300800 */
[----:B---3--:R-:W0:Y:S01]  /*e570*/  LDC R8, c[0x0][0x448] ;  /* 0x00011200ff087b82 */ /* 0x008e220000000800 */
[----:B------:R-:W-:Y:S01]  /*e580*/  ULDC.64 UR8, c[0x0][0x2d8] ;  /* 0x0000b60000087ab9 */ /* 0x000fe20000000a00 */
[----:B------:R-:W1:Y:S01]  /*e590*/  S2R R2, SR_TID.X ;  /* 0x0000000000027919 */ /* 0x000e620000002100 */
[----:B------:R-:W3:Y:S01]  /*e5a0*/  S2R R3, SR_TID.X ;  /* 0x0000000000037919 */ /* 0x000ee20000002100 */
[----:B0-----:R-:W-:Y:S02]  /*e5b0*/  ISETP.NE.AND P0, PT, R8, 0x1, PT ;  /* 0x000000010800780c */ /* 0x001fe40003f05270 */
[----:B-1----:R-:W-:-:S04]  /*e5c0*/  LOP3.LUT R2, R2, 0x7f, RZ, 0xc0, !PT ;  /* 0x0000007f02027812 */ /* 0x002fc800078ec0ff */
[----:B------:R-:W-:Y:S01]  /*e5d0*/  SHF.R.U32.HI R2, RZ, 0x2, R2 ;  /* 0x00000002ff027819 */ /* 0x000fe20000011602 */
[----:B---3--:R-:W-:-:S06]  /*e5e0*/  IMAD.SHL.U32 R4, R3, 0x20, RZ ;  /* 0x0000002003047824 */ /* 0x008fcc00078e00ff */
[----:B------:R-:W0:Y:S01]  /*e5f0*/  @P0 LDC R3, c[0x0][0x450] ;  /* 0x00011400ff030b82 */ /* 0x000e220000000800 */
[----:B------:R-:W-:-:S07]  /*e600*/  LOP3.LUT R4, R2, 0x60, R4, 0xf8, !PT ;  /* 0x0000006002047812 */ /* 0x000fce00078ef804 */
[----:B------:R-:W1:Y:S01]  /*e610*/  @P0 LDC R2, c[0x0][0x44c] ;  /* 0x00011300ff020b82 */ /* 0x000e620000000800 */
[----:B------:R-:W3:Y:S01]  /*e620*/  S2R R9, SR_TID.X ;  /* 0x0000000000097919 */ /* 0x000ee20000002100 */
[----:B------:R-:W-:Y:S01]  /*e630*/  UIMAD UR6, UR47, UR8, URZ ;  /* 0x000000082f0672a4 */ /* 0x000fe2000f8e023f */
[----:B------:R-:W-:Y:S02]  /*e640*/  UMOV UR50, UR56 ;  /* 0x0000003800327c82 */ /* 0x000fe40008000000 */
[----:B------:R-:W-:Y:S02]  /*e650*/  UIMAD.WIDE.U32 UR4, UR36, UR8, UR50 ;  /* 0x00000008240472a5 */ /* 0x000fe4000f8e0032 */
[----:B------:R-:W-:-:S03]  /*e660*/  UIMAD UR6, UR36, UR9, UR6 ;  /* 0x00000009240672a4 */ /* 0x000fc6000f8e0206 */
[----:B------:R-:W-:Y:S01]  /*e670*/  ULDC.64 UR8, c[0x0][0x2e0] ;  /* 0x0000b80000087ab9 */ /* 0x000fe20000000a00 */
[----:B------:R-:W-:Y:S02]  /*e680*/  UIADD3 UR5, UR5, UR6, URZ ;  /* 0x0000000605057290 */ /* 0x000fe4000fffe03f */
[----:B------:R-:W-:Y:S02]  /*e690*/  UIMAD UR6, UR37, UR8, URZ ;  /* 0x00000008250672a4 */ /* 0x000fe4000f8e023f */
[----:B------:R-:W-:Y:S02]  /*e6a0*/  UIMAD.WIDE.U32 UR4, UR46, UR8, UR4 ;  /* 0x000000082e0472a5 */ /* 0x000fe4000f8e0004 */
[----:B------:R-:W-:-:S03]  /*e6b0*/  UIMAD UR6, UR46, UR9, UR6 ;  /* 0x000000092e0672a4 */ /* 0x000fc6000f8e0206 */
[----:B------:R-:W-:Y:S01]  /*e6c0*/  ULDC.64 UR8, c[0x0][0x2d0] ;  /* 0x0000b40000087ab9 */ /* 0x000fe20000000a00 */
[----:B------:R-:W-:Y:S01]  /*e6d0*/  UIADD3 UR5, UR5, UR6, URZ ;  /* 0x0000000605057290 */ /* 0x000fe2000fffe03f */
[----:B---3--:R-:W-:-:S05]  /*e6e0*/  IMAD.SHL.U32 R9, R9, 0x10, RZ ;  /* 0x0000001009097824 */ /* 0x008fca00078e00ff */
[----:B------:R-:W-:-:S04]  /*e6f0*/  LOP3.LUT R9, R9, 0x30, RZ, 0xc0, !PT ;  /* 0x0000003009097812 */ /* 0x000fc800078ec0ff */
[C---:B------:R-:W-:Y:S02]  /*e700*/  LOP3.LUT R11, R9.reuse, 0x40, RZ, 0xfc, !PT ;  /* 0x00000040090b7812 */ /* 0x040fe400078efcff */
[----:B------:R-:W-:Y:S01]  /*e710*/  LOP3.LUT R9, R9, 0x80, RZ, 0xfc, !PT ;  /* 0x0000008009097812 */ /* 0x000fe200078efcff */
[----:B----4-:R-:W-:-:S05]  /*e720*/  IMAD.SHL.U32 R0, R0, 0x80, RZ ;  /* 0x0000008000007824 */ /* 0x010fca00078e00ff */
[----:B------:R-:W-:-:S05]  /*e730*/  LOP3.LUT R4, R4, R0, RZ, 0xfc, !PT ;  /* 0x0000000004047212 */ /* 0x000fca00078efcff */
[----:B-1----:R-:W-:-:S04]  /*e740*/  @P0 IMAD.HI.U32 R5, R4, R2, RZ ;  /* 0x0000000204050227 */ /* 0x002fc800078e00ff */
[----:B------:R-:W-:Y:S01]  /*e750*/  IMAD.MOV.U32 R2, RZ, RZ, R4 ;  /* 0x000000ffff027224 */ /* 0x000fe200078e0004 */
[----:B0-----:R-:W-:-:S05]  /*e760*/  @P0 SHF.R.U32.HI R2, RZ, R3, R5 ;  /* 0x00000003ff020219 */ /* 0x001fca0000011605 */
[----:B------:R-:W-:-:S04]  /*e770*/  IMAD.MOV R6, RZ, RZ, -R2 ;  /* 0x000000ffff067224 */ /* 0x000fc800078e0a02 */
[----:B------:R-:W-:Y:S01]  /*e780*/  IMAD R6, R8, R6, R4 ;  /* 0x0000000608067224 */ /* 0x000fe200078e0204 */
[----:B------:R-:W-:Y:S01]  /*e790*/  SHF.R.S32.HI R4, RZ, 0x1f, R2 ;  /* 0x0000001fff047819 */ /* 0x000fe20000011402 */
[----:B------:R-:W-:-:S04]  /*e7a0*/  IMAD.U32 R3, RZ, RZ, UR8 ;  /* 0x00000008ff037e24 */ /* 0x000fc8000f8e00ff */
[----:B------:R-:W-:Y:S01]  /*e7b0*/  IMAD R4, R4, UR8, RZ ;  /* 0x0000000804047c24 */ /* 0x000fe2000f8e02ff */
[----:B------:R-:W-:-:S03]  /*e7c0*/  SHF.R.S32.HI R7, RZ, 0x1f, R6 ;  /* 0x0000001fff077819 */ /* 0x000fc60000011406 */
[C---:B------:R-:W-:Y:S02]  /*e7d0*/  IMAD R4, R2.reuse, UR9, R4 ;  /* 0x0000000902047c24 */ /* 0x040fe4000f8e0204 */
[----:B------:R-:W-:Y:S01]  /*e7e0*/  IMAD.WIDE.U32 R2, R2, R3, UR4 ;  /* 0x0000000402027e25 */ /* 0x000fe2000f8e0003 */
[----:B------:R-:W-:-:S03]  /*e7f0*/  ULDC.64 UR4, c[0x0][0x2c8] ;  /* 0x0000b20000047ab9 */ /* 0x000fc60000000a00 */
[----:B------:R-:W-:Y:S02]  /*e800*/  IMAD.IADD R3, R3, 0x1, R4 ;  /* 0x0000000103037824 */ /* 0x000fe400078e0204 */
[----:B------:R-:W-:Y:S02]  /*e810*/  IMAD R7, R7, UR4, RZ ;  /* 0x0000000407077c24 */ /* 0x000fe4000f8e02ff */
[----:B------:R-:W-:-:S04]  /*e820*/  IMAD.WIDE.U32 R4, R6, UR4, R2 ;  /* 0x0000000406047c25 */ /* 0x000fc8000f8e0002 */
[----:B------:R-:W-:Y:S01]  /*e830*/  IMAD R2, R6, UR5, R7 ;  /* 0x0000000506027c24 */ /* 0x000fe2000f8e0207 */
[----:B------:R-:W-:Y:S02]  /*e840*/  ULDC.64 UR4, c[0x0][0x280] ;  /* 0x0000a00000047ab9 */ /* 0x000fe40000000a00 */
[----:B------:R-:W-:Y:S01]  /*e850*/  IADD3 R3, P0, R4, UR4, RZ ;  /* 0x0000000404037c10 */ /* 0x000fe2000ff1e0ff */
[----:B------:R-:W-:Y:S02]  /*e860*/  ULDC UR4, c[0x0][0x2b8] ;  /* 0x0000ae0000047ab9 */ /* 0x000fe40000000800 */
[----:B------:R-:W-:Y:S02]  /*e870*/  ISETP.GE.AND P2, PT, R9, UR4, PT ;  /* 0x0000000409007c0c */ /* 0x000fe4000bf46270 */
[----:B------:R0:W5:Y:S01]  /*e880*/  LDL R9, [R1+0x20] ;  /* 0x0000200001097983 */ /* 0x0001620000100800 */
[----:B------:R-:W1:Y:S01]  /*e890*/  S2R R7, SR_TID.X ;  /* 0x0000000000077919 */ /* 0x000e620000002100 */
[----:B------:R-:W-:-:S02]  /*e8a0*/  IADD3.X R2, R5, UR5, R2, P0, !PT ;  /* 0x0000000505027c10 */ /* 0x000fc400087fe402 */
[----:B------:R-:W-:Y:S01]  /*e8b0*/  ISETP.GE.AND P1, PT, R11, UR4, PT ;  /* 0x000000040b007c0c */ /* 0x000fe2000bf26270 */
[----:B-1----:R-:W-:-:S05]  /*e8c0*/  IMAD.SHL.U32 R10, R7, 0x10, RZ ;  /* 0x00000010070a7824 */ /* 0x002fca00078e00ff */
[----:B------:R-:W-:-:S04]  /*e8d0*/  LOP3.LUT R10, R10, 0x30, RZ, 0xc0, !PT ;  /* 0x000000300a0a7812 */ /* 0x000fc800078ec0ff */
[----:B------:R-:W-:Y:S01]  /*e8e0*/  ISETP.GE.AND P0, PT, R10, UR4, PT ;  /* 0x000000040a007c0c */ /* 0x000fe2000bf06270 */
[----:B------:R-:W-:-:S03]  /*e8f0*/  UMOV UR4, 0xffffffff ;  /* 0xffffffff00047882 */ /* 0x000fc60000000000 */
[----:B0-----:R-:W-:Y:S09]  /*e900*/  BRA.DIV UR4, `(.L_x_361) ;  /* 0x0000002e04a87947 */ /* 0x001ff2000b800000 */
[----:B------:R-:W0:Y:S01]  /*e910*/  S2R R6, SR_TID.X ;  /* 0x0000000000067919 */ /* 0x000e220000002100 */
[----:B------:R-:W-:Y:S01]  /*e920*/  IMAD R4, R19, R8, RZ ;  /* 0x0000000813047224 */ /* 0x000fe200078e02ff */
[----:B------:R-:W-:Y:S01]  /*e930*/  SHFL.IDX PT, R5, R2, RZ, 0x1c1f ;  /* 0x001c1fff02057589 */ /* 0x000fe200000e0000 */
[----:B0-----:R-:W-:-:S04]  /*e940*/  LOP3.LUT R6, R6, 0x7f, RZ, 0xc0, !PT ;  /* 0x0000007f06067812 */ /* 0x001fc800078ec0ff */
[----:B------:R-:W-:Y:S02]  /*e950*/  SHF.R.U32.HI R7, RZ, 0x2, R6 ;  /* 0x00000002ff077819 */ /* 0x000fe40000011606 */
[----:B------:R-:W0:Y:S03]  /*e960*/  SHFL.IDX PT, R6, R3, RZ, 0x1c1f ;  /* 0x001c1fff03067589 */ /* 0x000e2600000e0000 */
[----:B------:R-:W-:-:S05]  /*e970*/  IMAD.IADD R0, R7, 0x1, R0 ;  /* 0x0000000107007824 */ /* 0x000fca00078e0200 */
[----:B------:R-:W-:-:S13]  /*e980*/  ISETP.GE.AND P4, PT, R0, R4, PT ;  /* 0x000000040000720c */ /* 0x000fda0003f86270 */
[----:B0-----:R-:W-:-:S05]  /*e990*/  @!P4 IADD3 R6, P3, R10, R6, RZ ;  /* 0x000000060a06c210 */ /* 0x001fca0007f7e0ff */
[----:B------:R-:W-:-:S04]  /*e9a0*/  @!P4 IMAD.X R5, RZ, RZ, R5, P3 ;  /* 0x000000ffff05c224 */ /* 0x000fc800018e0605 */
[----:B------:R-:W-:Y:S02]  /*e9b0*/  @!P4 IMAD.MOV.U32 R7, RZ, RZ, R5 ;  /* 0x000000ffff07c224 */ /* 0x000fe400078e0005 */
[----:B------:R-:W-:-:S03]  /*e9c0*/  VIADD R5, R0, 0x20 ;  /* 0x0000002000057836 */ /* 0x000fc60000000000 */
[----:B------:R-:W-:Y:S01]  /*e9d0*/  @!PT LDS RZ, [RZ] ;  /* 0x00000000fffff984 */ /* 0x000fe20000000800 */
[----:B-----5:R-:W-:Y:S02]  /*e9e0*/  @!P4 LDGSTS.E.BYPASS.LTC128B.128 [R9+0x14400], desc[UR48][R6.64], !P0 ;  /* 0x144000000609cfae */ /* 0x020fe4000c101d70 */
[----:B------:R-:W-:Y:S02]  /*e9f0*/  ISETP.GE.AND P3, PT, R5, R4, PT ;  /* 0x000000040500720c */ /* 0x000fe40003f66270 */
[----:B------:R-:W-:Y:S04]  /*ea00*/  @!P4 LDGSTS.E.BYPASS.LTC128B.128 [R9+0x16400], desc[UR48][R6.64+0x40], !P1 ;  /* 0x164000400609cfae */ /* 0x000fe8000c901d70 */
[----:B------:R0:W-:Y:S04]  /*ea10*/  @!P4 LDGSTS.E.BYPASS.LTC128B.128 [R9+0x18400], desc[UR48][R6.64+0x80], !P2 ;  /* 0x184000800609cfae */ /* 0x0001e8000d101d70 */
[----:B------:R-:W-:Y:S04]  /*ea20*/  SHFL.IDX PT, R5, R2, 0x1, 0x1c1f ;  /* 0x003c1f0002057f89 */ /* 0x000fe800000e0000 */
[----:B0-----:R-:W0:Y:S02]  /*ea30*/  SHFL.IDX PT, R6, R3, 0x1, 0x1c1f ;  /* 0x003c1f0003067f89 */ /* 0x001e2400000e0000 */
[----:B0-----:R-:W-:-:S05]  /*ea40*/  @!P3 IADD3 R6, P4, R10, R6, RZ ;  /* 0x000000060a06b210 */ /* 0x001fca0007f9e0ff */
        /* <DEDUP_REMOVED lines=8> */
[----:B0-----:R-:W0:Y:S04]  /*ead0*/  SHFL.IDX PT, R6, R3, 0x2, 0x1c1f ;  /* 0x005c1f0003067f89 */ /* 0x001e2800000e0000 */
[----:B------:R-:W1:Y:S02]  /*eae0*/  SHFL.IDX PT, R3, R3, 0x3, 0x1c1f ;  /* 0x007c1f0003037f89 */ /* 0x000e6400000e0000 */
[----:B0-----:R-:W-:-:S05]  /*eaf0*/  @!P3 IADD3 R6, P4, R10, R6, RZ ;  /* 0x000000060a06b210 */ /* 0x001fca0007f9e0ff */
[----:B------:R-:W-:-:S04]  /*eb00*/  @!P3 IMAD.X R5, RZ, RZ, R5, P4 ;  /* 0x000000ffff05b224 */ /* 0x000fc800020e0605 */
[----:B------:R-:W-:Y:S02]  /*eb10*/  @!P3 IMAD.MOV.U32 R7, RZ, RZ, R5 ;  /* 0x000000ffff07b224 */ /* 0x000fe400078e0005 */
[----:B------:R0:W3:Y:S04]  /*eb20*/  SHFL.IDX PT, R5, R2, 0x3, 0x1c1f ;  /* 0x007c1f0002057f89 */ /* 0x0000e800000e0000 */
[----:B------:R0:W-:Y:S04]  /*eb30*/  @!P3 LDGSTS.E.BYPASS.LTC128B.128 [R9+0x15400], desc[UR48][R6.64], !P0 ;  /* 0x154000000609bfae */ /* 0x0001e8000c101d70 */
[----:B------:R0:W-:Y:S04]  /*eb40*/  @!P3 LDGSTS.E.BYPASS.LTC128B.128 [R9+0x17400], desc[UR48][R6.64+0x40], !P1 ;  /* 0x174000400609bfae */ /* 0x0001e8000c901d70 */
[----:B-1----:R0:W-:Y:S02]  /*eb50*/  @!P3 LDGSTS.E.BYPASS.LTC128B.128 [R9+0x19400], desc[UR48][R6.64+0x80], !P2 ;  /* 0x194000800609bfae */ /* 0x0021e4000d101d70 */
.L_x_440:
[----:B------:R-:W-:Y:S01]  /*eb60*/  VIADD R0, R0, 0x60 ;  /* 0x0000006000007836 */ /* 0x000fe20000000000 */
[----:B------:R-:W-:Y:S04]  /*eb70*/  BSSY B0, `(.L_x_362) ;  /* 0x000000b000007945 */ /* 0x000fe80003800000 */
[----:B------:R-:W-:-:S13]  /*eb80*/  ISETP.GE.AND P3, PT, R0, R4, PT ;  /* 0x000000040000720c */ /* 0x000fda0003f66270 */
[----:B------:R-:W-:Y:S05]  /*eb90*/  @P3 BRA `(.L_x_363) ;  /* 0x0000000000203947 */ /* 0x000fea0003800000 */
[----:B0-----:R-:W-:-:S05]  /*eba0*/  IADD3 R2, P3, R10, R3, RZ ;  /* 0x000000030a027210 */ /* 0x001fca0007f7e0ff */
[----:B---3--:R-:W-:-:S05]  /*ebb0*/  IMAD.X R3, RZ, RZ, R5, P3 ;  /* 0x000000ffff037224 */ /* 0x008fca00018e0605 */
[----:B------:R-:W-:Y:S01]  /*ebc0*/  @!PT LDS RZ, [RZ] ;  /* 0x00000000fffff984 */ /* 0x000fe20000000800 */
[----:B------:R-:W-:Y:S01]  /*ebd0*/  @!PT LDS RZ, [RZ] ;  /* 0x00000000fffff984 */ /* 0x000fe20000000800 */
[----:B------:R-:W-:Y:S01]  /*ebe0*/  @!PT LDS RZ, [RZ] ;  /* 0x00000000fffff984 */ /* 0x000fe20000000800 */
[----:B------:R1:W-:Y:S04]  /*ebf0*/  LDGSTS.E.BYPASS.LTC128B.128 [R9+0x15c00], desc[UR48][R2.64], !P0 ;  /* 0x15c0000002097fae */ /* 0x0003e8000c101d70 */
[----:B------:R1:W-:Y:S04]  /*ec00*/  LDGSTS.E.BYPASS.LTC128B.128 [R9+0x17c00], desc[UR48][R2.64+0x40], !P1 ;  /* 0x17c0004002097fae */ /* 0x0003e8000c901d70 */
[----:B------:R1:W-:Y:S02]  /*ec10*/  LDGSTS.E.BYPASS.LTC128B.128 [R9+0x19c00], desc[UR48][R2.64+0x80], !P2 ;  /* 0x19c0008002097fae */ /* 0x0003e4000d101d70 */
.L_x_363:
[----:B------:R-:W-:Y:S05]  /*ec20*/  BSYNC B0 ;  /* 0x0000000000007941 */ /* 0x000fea0003800000 */
.L_x_362:
[----:B------:R-:W-:Y:S01]  /*ec30*/  NOP ;  /* 0x0000000000007918 */ /* 0x000fe20000000000 */
[----:B------:R-:W-:-:S13]  /*ec40*/  PLOP3.LUT P0, PT, PT, PT, PT, 0x80, 0x0 ;  /* 0x000000000000781c */ /* 0x000fda0003f0f070 */
.L_x_364:
[----:B------:R-:W-:Y:S02]  /*ec50*/  PLOP3.LUT P1, PT, P1, P0, PT, 0xa2, 0x0 ;  /* 0x000000000000781c */ /* 0x000fe40000f21472 */
[----:B------:R-:W-:-:S08]  /*ec60*/  @P0 R2UR P1, UR4, R17 ;  /* 0x00000000110402ca */ /* 0x000fd00000020000 */
[----:B------:R-:W-:-:S05]  /*ec70*/  @P0 PLOP3.LUT P0, PT, P1, PT, PT, 0x80, 0x0 ;  /* 0x000000000000081c */ /* 0x000fca0000f0f070 */
[----:B------:R-:W-:Y:S01]  /*ec80*/  @!P1 SYNCS.ARRIVE.TRANS64.RED.A0T1 RZ, [UR4+0x29800], RZ ;  /* 0x029800ffffff99a7 */ /* 0x000fe20008200404 */
[----:B------:R-:W-:Y:S07]  /*ec90*/  @!P1 ARRIVES.LDGSTSBAR.64.TRANSCNT [UR4+0x29800] ;  /* 0x02980000ff0099b0 */ /* 0x000fee0008000a84 */
[----:B------:R-:W-:Y:S05]  /*eca0*/  @P0 BRA.U.ANY `(.L_x_364) ;  /* 0xfffffffd00e80947 */ /* 0x000fea000393ffff */
[----:B01----:R-:W4:Y:S02]  /*ecb0*/  LDL.LU R2, [R1+0x24] ;  /* 0x0000240001027983 */ /* 0x003f240000300800 */
[----:B----4-:R-:W-:-:S05]  /*ecc0*/  VIADD R2, R2, 0x1 ;  /* 0x0000000102027836 */ /* 0x010fca0000000000 */
[----:B------:R0:W-:Y:S01]  /*ecd0*/  STL [R1+0x24], R2 ;  /* 0x0000240201007387 */ /* 0x0001e20000100800 */
[----:B------:R-:W-:-:S04]  /*ece0*/  LEA.HI R0, R2, R2, RZ, 0x1 ;  /* 0x0000000202007211 */ /* 0x000fc800078f08ff */
[----:B------:R-:W-:-:S05]  /*ecf0*/  LOP3.LUT R0, R0, 0xfffffffe, RZ, 0xc0, !PT ;  /* 0xfffffffe00007812 */ /* 0x000fca00078ec0ff */
[----:B------:R-:W-:-:S05]  /*ed00*/  IMAD.IADD R0, R2, 0x1, -R0 ;  /* 0x0000000102007824 */ /* 0x000fca00078e0a00 */
[----:B------:R-:W-:Y:S01]  /*ed10*/  SHF.L.U32 R0, R0, 0x1f, RZ ;  /* 0x0000001f00007819 */ /* 0x000fe200000006ff */
[----:B------:R-:W-:Y:S01]  /*ed20*/  NOP ;  /* 0x0000000000007918 */ /* 0x000fe20000000000 */
[----:B------:R0:W-:Y:S01]  /*ed30*/  SYNCS.ARRIVE.TRANS64.A1T0 RZ, [R17+URZ+0x29800], RZ ;  /* 0x029800ff11ff79a7 */ /* 0x0001e2000810003f */
[----:B------:R-:W-:Y:S01]  /*ed40*/  BSSY B0, `(.L_x_365) ;  /* 0x0000003000007945 */ /* 0x000fe20003800000 */
[----:B------:R-:W1:Y:S03]  /*ed50*/  SYNCS.PHASECHK.TRANS64.TRYWAIT P0, [R17+URZ+0x29820], R0 ;  /* 0x02982000110075a7 */ /* 0x000e66000800017f */
[----:B01----:R-:W-:Y:S05]  /*ed60*/  @!P0 BRA `(.L_x_366) ;  /* 0x0000002c00dc8947 */ /* 0x003fea0003800000 */
.L_x_441:
[----:B------:R-:W-:Y:S05]  /*ed70*/  BSYNC B0 ;  /* 0x0000000000007941 */ /* 0x000fea0003800000 */
.L_x_365:
[----:B------:R-:W-:-:S06]  /*ed80*/  UISETP.GE.AND UP0, UPT, UR41, 0xa1, UPT ;  /* 0x000000a12900788c */ /* 0x000fcc000bf06270 */
[----:B------:R-:W-:-:S13]  /*ed90*/  PLOP3.LUT P0, PT, PT, PT, UP0, 0x80, 0x0 ;  /* 0x000000000000781c */ /* 0x000fda0003f0f008 */
[----:B------:R-:W-:Y:S05]  /*eda0*/  @!P0 BRA `(.L_x_367) ;  /* 0x0000001000088947 */ /* 0x000fea0003800000 */
[----:B0-----:R0:W5:Y:S01]  /*edb0*/  LDL.LU R0, [R1] ;  /* 0x0000000001007983 */ /* 0x0011620000300800 */
[----:B------:R-:W-:Y:S01]  /*edc0*/  UIADD3 UR4, UR40, -0x2, URZ ;  /* 0xfffffffe28047890 */ /* 0x000fe2000fffe03f */
[----:B------:R-:W-:-:S05]  /*edd0*/  IMAD.MOV.U32 R3, RZ, RZ, R18 ;  /* 0x000000ffff037224 */ /* 0x000fca00078e0012 */
[----:B------:R-:W-:-:S07]  /*ede0*/  IMAD.U32 R2, RZ, RZ, UR4 ;  /* 0x00000004ff027e24 */ /* 0x000fce000f8e00ff */
.L_x_389:
[----:B-1----:R-:W4:Y:S01]  /*edf0*/  LDL R4, [R1+0x8] ;  /* 0x0000080001047983 */ /* 0x002f220000100800 */
[----:B------:R-:W-:Y:S01]  /*ee00*/  VIADD R18, R3, 0x1 ;  /* 0x0000000103127836 */ /* 0x000fe20000000000 */
[----:B------:R-:W-:Y:S05]  /*ee10*/  YIELD ;  /* 0x0000000000007946 */ /* 0x000fea0003800000 */
[C---:B------:R-:W-:Y:S01]  /*ee20*/  ISETP.NE.AND P0, PT, R18.reuse, 0x2, PT ;  /* 0x000000021200780c */ /* 0x040fe20003f05270 */
[----:B------:R-:W-:Y:S03]  /*ee30*/  BSSY B0, `(.L_x_368) ;  /* 0x0000089000007945 */ /* 0x000fe60003800000 */
[----:B------:R-:W-:-:S02]  /*ee40*/  SEL R18, R18, RZ, P0 ;  /* 0x000000ff12127207 */ /* 0x000fc40000000000 */
[----:B----4-:R-:W-:Y:S02]  /*ee50*/  LOP3.LUT P1, RZ, R4, 0x1, RZ, 0xc0, !PT ;  /* 0x0000000104ff7812 */ /* 0x010fe4000782c0ff */
[----:B------:R-:W-:-:S04]  /*ee60*/  SEL R4, RZ, 0x1, P0 ;  /* 0x00000001ff047807 */ /* 0x000fc80000000000 */
[----:B-----5:R-:W-:-:S05]  /*ee70*/  LOP3.LUT R9, R0, R4, RZ, 0x3c, !PT ;  /* 0x0000000400097212 */ /* 0x020fca00078e3cff */
[----:B------:R1:W-:Y:S02]  /*ee80*/  STL [R1], R9 ;  /* 0x0000000901007387 */ /* 0x0003e40000100800 */
[----:B------:R-:W-:Y:S05]  /*ee90*/  @!P1 BRA `(.L_x_369) ;  /* 0x0000000800089947 */ /* 0x000fea0003800000 */
[----:B------:R-:W-:Y:S01]  /*eea0*/  ULDC.64 UR4, c[0x0][0x418] ;  /* 0x0001060000047ab9 */ /* 0x000fe20000000a00 */
[----:B------:R-:W-:Y:S01]  /*eeb0*/  IMAD.MOV.U32 R8, RZ, RZ, R2 ;  /* 0x000000ffff087224 */ /* 0x000fe200078e0002 */
[----:B------:R-:W-:-:S04]  /*eec0*/  ISETP.NE.U32.AND P0, PT, RZ, UR4, PT ;  /* 0x00000004ff007c0c */ /* 0x000fc8000bf05070 */
[----:B------:R-:W-:-:S13]  /*eed0*/  ISETP.NE.AND.EX P0, PT, RZ, UR5, PT, P0 ;  /* 0x00000005ff007c0c */ /* 0x000fda000bf05300 */
[----:B------:R-:W-:Y:S05]  /*eee0*/  @!P0 BRA `(.L_x_370) ;  /* 0x00000000004c8947 */ /* 0x000fea0003800000 */
[----:B------:R-:W4:Y:S01]  /*eef0*/  LDL R10, [R1+0xc] ;  /* 0x00000c00010a7983 */ /* 0x000f220000100800 */
[----:B------:R-:W0:Y:S01]  /*ef00*/  LDC R8, c[0x0][0x43c] ;  /* 0x00010f00ff087b82 */ /* 0x000e220000000800 */
[----:B------:R-:W-:Y:S02]  /*ef10*/  ULDC.64 UR6, c[0x0][0x428] ;  /* 0x00010a0000067ab9 */ /* 0x000fe40000000a00 */
[----:B------:R-:W2:Y:S01]  /*ef20*/  LDL R7, [R1+0x4] ;  /* 0x0000040001077983 */ /* 0x000ea20000100800 */
[----:B0-----:R-:W-:-:S13]  /*ef30*/  ISETP.NE.AND P0, PT, R8, 0x1, PT ;  /* 0x000000010800780c */ /* 0x001fda0003f05270 */
[----:B---3--:R-:W0:Y:S02]  /*ef40*/  @P0 LDC.64 R4, c[0x0][0x440] ;  /* 0x00011000ff040b82 */ /* 0x008e240000000a00 */
[----:B0-----:R-:W-:-:S04]  /*ef50*/  @P0 IMAD.HI.U32 R6, R2, R4, RZ ;  /* 0x0000000402060227 */ /* 0x001fc800078e00ff */
[----:B------:R-:W-:Y:S01]  /*ef60*/  IMAD.MOV.U32 R4, RZ, RZ, R2 ;  /* 0x000000ffff047224 */ /* 0x000fe200078e0002 */
[----:B------:R-:W-:-:S05]  /*ef70*/  @P0 SHF.R.U32.HI R4, RZ, R5, R6 ;  /* 0x00000005ff040219 */ /* 0x000fca0000011606 */
[----:B------:R-:W-:-:S04]  /*ef80*/  IMAD.MOV R5, RZ, RZ, -R4 ;  /* 0x000000ffff057224 */ /* 0x000fc800078e0a04 */
[----:B------:R-:W-:Y:S01]  /*ef90*/  IMAD R8, R8, R5, R2 ;  /* 0x0000000508087224 */ /* 0x000fe200078e0202 */
[----:B------:R-:W-:Y:S01]  /*efa0*/  SHF.R.S32.HI R5, RZ, 0x1f, R4 ;  /* 0x0000001fff057819 */ /* 0x000fe20000011404 */
[----:B----4-:R-:W-:-:S04]  /*efb0*/  IMAD R6, R10, UR6, RZ ;  /* 0x000000060a067c24 */ /* 0x010fc8000f8e02ff */
[C---:B--2---:R-:W-:Y:S02]  /*efc0*/  IMAD R6, R7.reuse, UR7, R6 ;  /* 0x0000000707067c24 */ /* 0x044fe4000f8e0206 */
[----:B------:R-:W-:-:S04]  /*efd0*/  IMAD.WIDE.U32 R4, R7, UR6, R4 ;  /* 0x0000000607047c25 */ /* 0x000fc8000f8e0004 */
[----:B------:R-:W-:Y:S01]  /*efe0*/  IMAD.IADD R5, R6, 0x1, R5 ;  /* 0x0000000106057824 */ /* 0x000fe200078e0205 */
[----:B------:R-:W-:-:S04]  /*eff0*/  LEA R6, P0, R4, UR4, 0x2 ;  /* 0x0000000404067c11 */ /* 0x000fc8000f8010ff */
[----:B------:R-:W-:-:S05]  /*f000*/  LEA.HI.X R7, R4, UR5, R5, 0x2, P0 ;  /* 0x0000000504077c11 */ /* 0x000fca00080f1405 */
[----:B------:R4:W5:Y:S04]  /*f010*/  LDG.E R16, desc[UR48][R6.64] ;  /* 0x0000003006107981 */ /* 0x000968000c1e1900 */
.L_x_370:
[----:B------:R-:W4:Y:S01]  /*f020*/  S2R R4, SR_TID.X ;  /* 0x0000000000047919 */ /* 0x000f220000002100 */
[----:B---3--:R-:W-:Y:S01]  /*f030*/  IMAD R5, R18, 0x8, R17 ;  /* 0x0000000812057824 */ /* 0x008fe200078e0211 */
[----:B------:R-:W-:Y:S01]  /*f040*/  BSSY B1, `(.L_x_371) ;  /* 0x0000006000017945 */ /* 0x000fe20003800000 */
[----:B----4-:R-:W-:Y:S02]  /*f050*/  LOP3.LUT R6, R4, 0x7f, RZ, 0xc0, !PT ;  /* 0x0000007f04067812 */ /* 0x010fe400078ec0ff */
[----:B------:R-:W-:Y:S02]  /*f060*/  SHF.L.U32 R4, R9, 0x1f, RZ ;  /* 0x0000001f09047819 */ /* 0x000fe400000006ff */
[----:B------:R-:W-:Y:S02]  /*f070*/  ISETP.NE.AND P1, PT, R6, RZ, PT ;  /* 0x000000ff0600720c */ /* 0x000fe40003f25270 */
[----:B------:R-:W3:Y:S02]  /*f080*/  SYNCS.PHASECHK.TRANS64.TRYWAIT P0, [R5+URZ+0x29880], R4 ;  /* 0x02988004050075a7 */ /* 0x000ee4000800017f */
[----:B---3--:R-:W-:Y:S09]  /*f090*/  @!P0 BRA `(.L_x_372) ;  /* 0x0000002c00248947 */ /* 0x008ff20003800000 */
.L_x_442:
[----:B------:R-:W-:Y:S05]  /*f0a0*/  BSYNC B1 ;  /* 0x0000000000017941 */ /* 0x000fea0003800000 */
.L_x_371:
[----:B------:R-:W-:Y:S04]  /*f0b0*/  BSSY B1, `(.L_x_373) ;  /* 0x0000009000017945 */ /* 0x000fe80003800000 */
[----:B------:R-:W-:Y:S05]  /*f0c0*/  @P1 BRA `(.L_x_374) ;  /* 0x00000000001c1947 */ /* 0x000fea0003800000 */
[----:B------:R-:W4:Y:S02]  /*f0d0*/  S2R R6, SR_TID.X ;  /* 0x0000000000067919 */ /* 0x000f240000002100 */
[----:B----4-:R-:W-:Y:S01]  /*f0e0*/  LOP3.LUT R7, R6, 0x1f, RZ, 0xc0, !PT ;  /* 0x0000001f06077812 */ /* 0x010fe200078ec0ff */
[----:B------:R-:W-:-:S03]  /*f0f0*/  IMAD.MOV.U32 R6, RZ, RZ, 0x5000 ;  /* 0x00005000ff067424 */ /* 0x000fc600078e00ff */
[----:B------:R-:W-:Y:S01]  /*f100*/  ISETP.NE.AND P0, PT, R7, RZ, PT ;  /* 0x000000ff0700720c */ /* 0x000fe20003f05270 */
[----:B------:R4:W-:-:S12]  /*f110*/  SYNCS.ARRIVE.TRANS64 RZ, [R5+URZ+0x29870], R6 ;  /* 0x0298700605ff79a7 */ /* 0x0009d8000800003f */
[----:B----4-:R-:W-:Y:S05]  /*f120*/  @!P0 BRA `(.L_x_374) ;  /* 0x0000000000048947 */ /* 0x010fea0003800000 */
[----:B------:R-:W-:Y:S01]  /*f130*/  BPT.TRAP 0x1 ;  /* 0x000000040000795c */ /* 0x000fe20000300000 */
.L_x_374:
[----:B------:R-:W-:Y:S05]  /*f140*/  BSYNC B1 ;  /* 0x0000000000017941 */ /* 0x000fea0003800000 */
.L_x_373:
[----:B------:R-:W-:Y:S01]  /*f150*/  IMAD.MOV.U32 R10, RZ, RZ, RZ ;  /* 0x000000ffff0a7224 */ /* 0x000fe200078e00ff */
[----:B------:R-:W-:Y:S01]  /*f160*/  UIADD3 UR4, UP0, UR52, 0x470, URZ ;  /* 0x0000047034047890 */ /* 0x000fe2000ff1e03f */
[----:B------:R-:W-:Y:S01]  /*f170*/  IMAD.MOV.U32 R6, RZ, RZ, 0xa0 ;  /* 0x000000a0ff067424 */ /* 0x000fe200078e00ff */
[----:B------:R-:W-:Y:S01]  /*f180*/  PLOP3.LUT P0, PT, PT, PT, PT, 0x80, 0x0 ;  /* 0x000000000000781c */ /* 0x000fe20003f0f070 */
[----:B------:R-:W-:Y:S01]  /*f190*/  IMAD R7, R18, 0x5000, R17 ;  /* 0x0000500012077824 */ /* 0x000fe200078e0211 */
[----:B------:R-:W-:Y:S01]  /*f1a0*/  R2UR UR10, R10 ;  /* 0x000000000a0a72ca */ /* 0x000fe200000e0000 */
[----:B------:R-:W-:Y:S01]  /*f1b0*/  IMAD R6, R8, R6, UR42 ;  /* 0x0000002a08067e24 */ /* 0x000fe2000f8e0206 */
[----:B------:R-:W-:Y:S01]  /*f1c0*/  UIADD3.X UR5, URZ, UR53, URZ, UP0, !UPT ;  /* 0x000000353f057290 */ /* 0x000fe200087fe43f */
[----:B------:R-:W-:Y:S01]  /*f1d0*/  VIADD R7, R7, 0xa400 ;  /* 0x0000a40007077836 */ /* 0x000fe20000000000 */
[----:B------:R-:W-:Y:S01]  /*f1e0*/  UMOV UR6, 0x0 ;  /* 0x0000000000067882 */ /* 0x000fe20000000000 */
[----:B------:R-:W-:Y:S01]  /*f1f0*/  VIADD R8, R5, 0x29870 ;  /* 0x0002987005087836 */ /* 0x000fe20000000000 */
[----:B------:R-:W-:-:S09]  /*f200*/  UMOV UR7, 0x14f00000 ;  /* 0x14f0000000077882 */ /* 0x000fd20000000000 */
.L_x_375:
        /* <DEDUP_REMOVED lines=9> */
[----:B----4-:R-:W-:Y:S05]  /*f2a0*/  @P0 BRA.U.ANY `(.L_x_375) ;  /* 0xfffffffd00d80947 */ /* 0x010fea000393ffff */
[----:B------:R-:W4:Y:S01]  /*f2b0*/  SYNCS.PHASECHK.TRANS64.TRYWAIT P0, [R5+URZ+0x29840], R4 ;  /* 0x02984004050075a7 */ /* 0x000f22000800017f */
[----:B------:R-:W-:Y:S04]  /*f2c0*/  BSSY B1, `(.L_x_376) ;  /* 0x0000002000017945 */ /* 0x000fe80003800000 */
[----:B----4-:R-:W-:Y:S05]  /*f2d0*/  @!P0 BRA `(.L_x_377) ;  /* 0x0000002800a88947 */ /* 0x010fea0003800000 */
.L_x_443:
[----:B------:R-:W-:Y:S05]  /*f2e0*/  BSYNC B1 ;  /* 0x0000000000017941 */ /* 0x000fea0003800000 */
.L_x_376:
[----:B------:R-:W-:Y:S01]  /*f2f0*/  BSSY B1, `(.L_x_378) ;  /* 0x000000b000017945 */ /* 0x000fe20003800000 */
[----:B------:R-:W-:Y:S02]  /*f300*/  IMAD.MOV.U32 R8, RZ, RZ, 0x0 ;  /* 0x00000000ff087424 */ /* 0x000fe400078e00ff */
[----:B-1----:R-:W-:Y:S01]  /*f310*/  IMAD.MOV.U32 R9, RZ, RZ, 0x14f00000 ;  /* 0x14f00000ff097424 */ /* 0x002fe200078e00ff */
[----:B------:R-:W-:Y:S06]  /*f320*/  @P1 BRA `(.L_x_379) ;  /* 0x00000000001c1947 */ /* 0x000fec0003800000 */
[----:B------:R-:W1:Y:S01]  /*f330*/  S2R R7, SR_TID.X ;  /* 0x0000000000077919 */ /* 0x000e620000002100 */
[----:B---34-:R-:W-:-:S04]  /*f340*/  IMAD.MOV.U32 R4, RZ, RZ, 0x7800 ;  /* 0x00007800ff047424 */ /* 0x018fc800078e00ff */
[----:B------:R3:W-:Y:S01]  /*f350*/  SYNCS.ARRIVE.TRANS64 RZ, [R5+URZ+0x29830], R4 ;  /* 0x0298300405ff79a7 */ /* 0x0007e2000800003f */
[----:B-1----:R-:W-:-:S04]  /*f360*/  LOP3.LUT R7, R7, 0x1f, RZ, 0xc0, !PT ;  /* 0x0000001f07077812 */ /* 0x002fc800078ec0ff */
[----:B------:R-:W-:-:S13]  /*f370*/  ISETP.NE.AND P0, PT, R7, RZ, PT ;  /* 0x000000ff0700720c */ /* 0x000fda0003f05270 */
[----:B---3--:R-:W-:Y:S05]  /*f380*/  @!P0 BRA `(.L_x_379) ;  /* 0x0000000000048947 */ /* 0x008fea0003800000 */
[----:B------:R-:W-:Y:S01]  /*f390*/  BPT.TRAP 0x1 ;  /* 0x000000040000795c */ /* 0x000fe20000300000 */
.L_x_379:
[----:B------:R-:W-:Y:S05]  /*f3a0*/  BSYNC B1 ;  /* 0x0000000000017941 */ /* 0x000fea0003800000 */
.L_x_378:
[----:B------:R-:W-:Y:S01]  /*f3b0*/  R2UR UR10, R10 ;  /* 0x000000000a0a72ca */ /* 0x000fe200000e0000 */
[----:B---34-:R-:W-:Y:S01]  /*f3c0*/  IMAD R4, R18, 0x7800, R17 ;  /* 0x0000780012047824 */ /* 0x018fe200078e0211 */
[----:B------:R-:W-:Y:S01]  /*f3d0*/  R2UR UR6, R8 ;  /* 0x00000000080672ca */ /* 0x000fe200000e0000 */
[----:B------:R-:W-:Y:S01]  /*f3e0*/  UIADD3 UR4, UP0, UR52, 0x370, URZ ;  /* 0x0000037034047890 */ /* 0x000fe2000ff1e03f */
[----:B------:R-:W-:Y:S01]  /*f3f0*/  R2UR UR7, R9 ;  /* 0x00000000090772ca */ /* 0x000fe200000e0000 */
[----:B------:R-:W-:Y:S01]  /*f400*/  VIADD R5, R5, 0x29830 ;  /* 0x0002983005057836 */ /* 0x000fe20000000000 */
[----:B------:R-:W-:Y:S01]  /*f410*/  PLOP3.LUT P0, PT, PT, PT, PT, 0x80, 0x0 ;  /* 0x000000000000781c */ /* 0x000fe20003f0f070 */
[----:B------:R-:W-:Y:S01]  /*f420*/  VIADD R7, R4, 0x1a400 ;  /* 0x0001a40004077836 */ /* 0x000fe20000000000 */
[----:B------:R-:W-:-:S12]  /*f430*/  UIADD3.X UR5, URZ, UR53, URZ, UP0, !UPT ;  /* 0x000000353f057290 */ /* 0x000fd800087fe43f */
.L_x_380:
        /* <DEDUP_REMOVED lines=10> */
[----:B------:R-:W-:Y:S01]  /*f4e0*/  R2UR UR6, R8 ;  /* 0x00000000080672ca */ /* 0x000fe200000e0000 */
[----:B------:R-:W-:Y:S01]  /*f4f0*/  VIADD R7, R4, 0x1cc00 ;  /* 0x0001cc0004077836 */ /* 0x000fe20000000000 */
[----:B------:R-:W-:Y:S01]  /*f500*/  R2UR UR7, R9 ;  /* 0x00000000090772ca */ /* 0x000fe200000e0000 */
[----:B------:R-:W-:Y:S01]  /*f510*/  UMOV UR10, 0x40 ;  /* 0x00000040000a7882 */ /* 0x000fe20000000000 */
[----:B------:R-:W-:-:S13]  /*f520*/  PLOP3.LUT P0, PT, PT, PT, PT, 0x80, 0x0 ;  /* 0x000000000000781c */ /* 0x000fda0003f0f070 */
.L_x_381:
        /* <DEDUP_REMOVED lines=15> */
.L_x_382:
        /* <DEDUP_REMOVED lines=10> */
.L_x_369:
[----:B------:R-:W-:Y:S05]  /*f6c0*/  BSYNC B0 ;  /* 0x0000000000007941 */ /* 0x000fea0003800000 */
.L_x_368:
[----:B------:R-:W-:-:S06]  /*f6d0*/  UISETP.NE.AND UP0, UPT, UR39, 0x3, UPT ;  /* 0x000000032700788c */ /* 0x000fcc000bf05270 */
[----:B------:R-:W-:-:S13]  /*f6e0*/  PLOP3.LUT P0, PT, PT, PT, UP0, 0x80, 0x0 ;  /* 0x000000000000781c */ /* 0x000fda0003f0f008 */
[----:B------:R-:W-:Y:S05]  /*f6f0*/  @!P0 BRA `(.L_x_383) ;  /* 0x0000000000048947 */ /* 0x000fea0003800000 */
[----:B------:R-:W-:Y:S01]  /*f700*/  BPT.TRAP 0x1 ;  /* 0x000000040000795c */ /* 0x000fe20000300000 */
.L_x_383:
[----:B------:R-:W-:Y:S01]  /*f710*/  IMAD.U32 R4, RZ, RZ, UR44 ;  /* 0x0000002cff047e24 */ /* 0x000fe2000f8e00ff */
[----:B------:R-:W-:Y:S01]  /*f720*/  BSSY B0, `(.L_x_384) ;  /* 0x0000007000007945 */ /* 0x000fe20003800000 */
[----:B------:R-:W-:-:S03]  /*f730*/  IMAD R19, R3, 0x8, R17 ;  /* 0x0000000803137824 */ /* 0x000fc600078e0211 */
[----:B------:R-:W-:Y:S02]  /*f740*/  ISETP.NE.AND P1, PT, R4, 0x3, PT ;  /* 0x000000030400780c */ /* 0x000fe40003f25270 */
[----:B------:R-:W-:-:S04]  /*f750*/  LOP3.LUT R4, R0, 0x1, RZ, 0x3c, !PT ;  /* 0x0000000100047812 */ /* 0x000fc800078e3cff */
[----:B------:R-:W-:-:S04]  /*f760*/  SHF.L.U32 R4, R4, 0x1f, RZ ;  /* 0x0000001f04047819 */ /* 0x000fc800000006ff */
[----:B------:R-:W4:Y:S02]  /*f770*/  SYNCS.PHASECHK.TRANS64.TRYWAIT P0, [R19+URZ+0x29870], R4 ;  /* 0x02987004130075a7 */ /* 0x000f24000800017f */
[----:B----4-:R-:W-:Y:S05]  /*f780*/  @!P0 BRA `(.L_x_385) ;  /* 0x0000002400908947 */ /* 0x010fea0003800000 */
.L_x_444:
[----:B------:R-:W-:Y:S05]  /*f790*/  BSYNC B0 ;  /* 0x0000000000007941 */ /* 0x000fea0003800000 */
.L_x_384:
[----:B------:R-:W-:Y:S05]  /*f7a0*/  @!P1 BRA `(.L_x_386) ;  /* 0x0000000000049947 */ /* 0x000fea0003800000 */
[----:B------:R-:W-:Y:S01]  /*f7b0*/  BPT.TRAP 0x1 ;  /* 0x000000040000795c */ /* 0x000fe20000300000 */
.L_x_386:
[----:B------:R-:W-:Y:S01]  /*f7c0*/  SHF.L.U32 R0, R0, 0x1f, RZ ;  /* 0x0000001f00007819 */ /* 0x000fe200000006ff */
[----:B------:R-:W-:-:S03]  /*f7d0*/  IMAD R12, R3, 0x5000, RZ ;  /* 0x00005000030c7824 */ /* 0x000fc600078e02ff */
[----:B------:R-:W5:Y:S02]  /*f7e0*/  SYNCS.PHASECHK.TRANS64.TRYWAIT P0, [R19+URZ+0x29860], R0 ;  /* 0x02986000130075a7 */ /* 0x000f64000800017f */
[----:B-----5:R-:W-:Y:S05]  /*f7f0*/  @!P0 BRA `(.L_x_387) ;  /* 0x0000002400888947 */ /* 0x020fea0003800000 */
.L_x_445:
[----:B------:R-:W5:Y:S04]  /*f800*/  LDL R3, [R1+0x1c] ;  /* 0x00001c0001037983 */ /* 0x000f680000100800 */
[----:B------:R-:W2:Y:S01]  /*f810*/  LDL R13, [R1+0x18] ;  /* 0x00001800010d7983 */ /* 0x000ea20000100800 */
[----:B------:R-:W-:Y:S05]  /*f820*/  WARPSYNC.ALL ;  /* 0x0000000000007948 */ /* 0x000fea0003800000 */
[----:B-----5:R-:W-:-:S02]  /*f830*/  LOP3.LUT R0, R12, R3, RZ, 0xfc, !PT ;  /* 0x000000030c007212 */ /* 0x020fc400078efcff */
[----:B------:R-:W5:Y:S01]  /*f840*/  S2R R3, SR_TID.X ;  /* 0x0000000000037919 */ /* 0x000f620000002100 */
[----:B--2---:R-:W-:Y:S02]  /*f850*/  LOP3.LUT R20, R12, R13, RZ, 0xfc, !PT ;  /* 0x0000000d0c147212 */ /* 0x004fe400078efcff */
[----:B------:R-:W-:-:S03]  /*f860*/  IMAD.IADD R0, R17, 0x1, R0 ;  /* 0x0000000111007824 */ /* 0x000fc600078e0200 */
[----:B------:R-:W-:Y:S02]  /*f870*/  IMAD.IADD R20, R17, 0x1, R20 ;  /* 0x0000000111147824 */ /* 0x000fe400078e0214 */
[----:B-1----:R-:W4:Y:S01]  /*f880*/  LDSM.16.MT88.4 R8, [R0+0xa400] ;  /* 0x00a400000008783b */ /* 0x002f220000004200 */
[----:B-----5:R-:W-:Y:S01]  /*f890*/  LOP3.LUT P0, RZ, R3, 0x4, RZ, 0xc0, !PT ;  /* 0x0000000403ff7812 */ /* 0x020fe2000780c0ff */
[----:B------:R-:W-:-:S05]  /*f8a0*/  IMAD.MOV.U32 R3, RZ, RZ, 0x40 ;  /* 0x00000040ff037424 */ /* 0x000fca00078e00ff */
[----:B------:R-:W-:-:S05]  /*f8b0*/  SEL R3, R3, 0xffffffc0, !P0 ;  /* 0xffffffc003037807 */ /* 0x000fca0004000000 */
[----:B------:R-:W-:Y:S01]  /*f8c0*/  IMAD.IADD R3, R3, 0x1, R0 ;  /* 0x0000000103037824 */ /* 0x000fe200078e0200 */
[C-C-:B----4-:R-:W-:Y:S02]  /*f8d0*/  PRMT R4, R8.reuse, 0x6420, R9.reuse ;  /* 0x0000642008047816 */ /* 0x150fe40000000009 */
[----:B---3--:R-:W-:Y:S02]  /*f8e0*/  PRMT R5, R8, 0x7531, R9 ;  /* 0x0000753108057816 */ /* 0x008fe40000000009 */
        /* <DEDUP_REMOVED lines=9> */
[----:B------:R-:W1:Y:S02]  /*f980*/  LDSM.16.MT88.4 R8, [R0+0xb400] ;  /* 0x00b400000008783b */ /* 0x000e640000004200 */
        /* <DEDUP_REMOVED lines=55> */
.L_x_388:
[----:B------:R-:W3:Y:S01]  /*fd00*/  S2R R0, SR_TID.X ;  /* 0x0000000000007919 */ /* 0x000ee20000002100 */
[----:B--2---:R2:W-:Y:S01]  /*fd10*/  SYNCS.ARRIVE.TRANS64.A1T0 RZ, [R19+URZ+0x29850], RZ ;  /* 0x029850ff13ff79a7 */ /* 0x0045e2000810003f */
[----:B---3--:R-:W-:Y:S01]  /*fd20*/  LOP3.LUT R0, R0, 0x7f, RZ, 0xc0, !PT ;  /* 0x0000007f00007812 */ /* 0x008fe200078ec0ff */
[----:B------:R-:W-:Y:S03]  /*fd30*/  BAR.SYNC.DEFER_BLOCKING 0x2, 0x80 ;  /* 0x0082000000007b1d */ /* 0x000fe60000010000 */
[----:B------:R-:W-:-:S03]  /*fd40*/  ISETP.NE.AND P0, PT, R0, RZ, PT ;  /* 0x000000ff0000720c */ /* 0x000fc60003f05270 */
[----:B------:R4:W5:Y:S10]  /*fd50*/  LDL R0, [R1] ;  /* 0x0000000001007983 */ /* 0x0009740000100800 */
[----:B--2---:R-:W-:-:S05]  /*fd60*/  @!P0 VIADD R19, R19, 0x29880 ;  /* 0x0002988013138836 */ /* 0x004fca0000000000 */
[----:B------:R-:W-:-:S04]  /*fd70*/  @!P0 PRMT R19, RZ, 0x654, R19 ;  /* 0x00000654ff138816 */ /* 0x000fc80000000013 */
[----:B------:R4:W-:Y:S01]  /*fd80*/  @!P0 SYNCS.ARRIVE.TRANS64.RED.A1T0 RZ, [R19+URZ], RZ ;  /* 0x000000ff13ff89a7 */ /* 0x0009e2000810043f */
[C---:B------:R-:W-:Y:S01]  /*fd90*/  ISETP.GT.AND P0, PT, R2.reuse, RZ, PT ;  /* 0x000000ff0200720c */ /* 0x040fe20003f04270 */
[----:B------:R-:W-:Y:S02]  /*fda0*/  VIADD R2, R2, 0xffffffff ;  /* 0xffffffff02027836 */ /* 0x000fe40000000000 */
[----:B------:R-:W-:-:S10]  /*fdb0*/  IMAD.MOV.U32 R3, RZ, RZ, R18 ;  /* 0x000000ffff037224 */ /* 0x000fd400078e0012 */
[----:B----4-:R-:W-:Y:S05]  /*fdc0*/  @P0 BRA `(.L_x_389) ;  /* 0xfffffff000080947 */ /* 0x010fea000383ffff */
.L_x_367:
[----:B-1----:R-:W1:Y:S01]  /*fdd0*/  S2R R4, SR_TID.X ;  /* 0x0000000000047919 */ /* 0x002e620000002100 */
[----:B------:R-:W-:Y:S01]  /*fde0*/  BSSY B0, `(.L_x_390) ;  /* 0x0000011000007945 */ /* 0x000fe20003800000 */
[----:B-1----:R-:W-:-:S04]  /*fdf0*/  LOP3.LUT R4, R4, 0x7f, RZ, 0xc0, !PT ;  /* 0x0000007f04047812 */ /* 0x002fc800078ec0ff */
[----:B------:R-:W-:-:S13]  /*fe00*/  ISETP.NE.AND P0, PT, R4, RZ, PT ;  /* 0x000000ff0400720c */ /* 0x000fda0003f05270 */
[----:B------:R-:W-:Y:S05]  /*fe10*/  @P0 BRA `(.L_x_391) ;  /* 0x0000000000340947 */ /* 0x000fea0003800000 */
[----:B------:R-:W1:Y:S01]  /*fe20*/  S2R R3, SR_LANEID ;  /* 0x0000000000037919 */ /* 0x000e620000000000 */
[----:B------:R-:W-:Y:S02]  /*fe30*/  VOTEU.ANY UR4, UPT, PT ;  /* 0x0000000000047886 */ /* 0x000fe400038e0100 */
[----:B0----5:R-:W1:Y:S08]  /*fe40*/  FLO.U32 R0, UR4 ;  /* 0x0000000400007d00 */ /* 0x021e7000080e0000 */
[----:B---3--:R-:W0:Y:S01]  /*fe50*/  POPC R5, UR4 ;  /* 0x0000000400057d09 */ /* 0x008e220008000000 */
[----:B-1----:R-:W-:-:S02]  /*fe60*/  ISETP.EQ.U32.AND P1, PT, R0, R3, PT ;  /* 0x000000030000720c */ /* 0x002fc40003f22070 */
[----:B------:R-:W0:Y:S11]  /*fe70*/  LDC.64 R2, c[0x0][0xc60] ;  /* 0x00031800ff027b82 */ /* 0x000e360000000a00 */
[----:B0-----:R-:W3:Y:S01]  /*fe80*/  @P1 ATOMG.E.ADD.STRONG.GPU PT, R3, desc[UR48][R2.64], R5 ;  /* 0x00000005020319a8 */ /* 0x001ee200081ee1f0 */
[----:B------:R-:W0:Y:S02]  /*fe90*/  S2R R4, SR_LTMASK ;  /* 0x0000000000047919 */ /* 0x000e240000003900 */
[----:B0-----:R-:W-:-:S04]  /*fea0*/  LOP3.LUT R4, R4, UR4, RZ, 0xc0, !PT ;  /* 0x0000000404047c12 */ /* 0x001fc8000f8ec0ff */
[----:B------:R-:W0:Y:S01]  /*feb0*/  POPC R7, R4 ;  /* 0x0000000400077309 */ /* 0x000e220000000000 */
[----:B---3--:R-:W0:Y:S02]  /*fec0*/  SHFL.IDX PT, R0, R3, R0, 0x1f ;  /* 0x00001f0003007589 */ /* 0x008e2400000e0000 */
[----:B0-----:R-:W-:-:S05]  /*fed0*/  IADD3 R0, R0, UR43, R7 ;  /* 0x0000002b00007c10 */ /* 0x001fca000fffe007 */
[----:B------:R1:W-:Y:S02]  /*fee0*/  STL [R1+0x10], R0 ;  /* 0x0000100001007387 */ /* 0x0003e40000100800 */
.L_x_391:
[----:B------:R-:W-:Y:S05]  /*fef0*/  BSYNC B0 ;  /* 0x0000000000007941 */ /* 0x000fea0003800000 */
.L_x_390:
[----:B------:R-:W-:-:S06]  /*ff00*/  UISETP.NE.AND UP0, UPT, UR39, 0x3, UPT ;  /* 0x000000032700788c */ /* 0x000fcc000bf05270 */
[----:B------:R-:W-:-:S13]  /*ff10*/  PLOP3.LUT P1, PT, PT, PT, UP0, 0x80, 0x0 ;  /* 0x000000000000781c */ /* 0x000fda0003f2f008 */
[----:B------:R-:W-:Y:S05]  /*ff20*/  @!P1 BRA `(.L_x_392) ;  /* 0x0000000000049947 */ /* 0x000fea0003800000 */
[----:B------:R-:W-:Y:S01]  /*ff30*/  BPT.TRAP 0x1 ;  /* 0x000000040000795c */ /* 0x000fe20000300000 */
.L_x_392:
[----:B------:R-:W4:Y:S01]  /*ff40*/  LDL R2, [R1] ;  /* 0x0000000001027983 */ /* 0x000f220000100800 */
[----:B------:R-:W-:Y:S01]  /*ff50*/  IMAD R16, R18, 0x8, R17 ;  /* 0x0000000812107824 */ /* 0x000fe200078e0211 */
[----:B------:R-:W-:Y:S01]  /*ff60*/  BSSY B0, `(.L_x_393) ;  /* 0x0000007000007945 */ /* 0x000fe20003800000 */
[----:B01---5:R-:W-:-:S05]  /*ff70*/  IMAD.U32 R0, RZ, RZ, UR44 ;  /* 0x0000002cff007e24 */ /* 0x023fca000f8e00ff */
[----:B------:R-:W-:Y:S02]  /*ff80*/  ISETP.NE.AND P2, PT, R0, 0x3, PT ;  /* 0x000000030000780c */ /* 0x000fe40003f45270 */
[----:B----4-:R-:W-:-:S04]  /*ff90*/  LOP3.LUT R3, R2, 0x1, RZ, 0x3c, !PT ;  /* 0x0000000102037812 */ /* 0x010fc800078e3cff */
[----:B------:R-:W-:-:S04]  /*ffa0*/  SHF.L.U32 R3, R3, 0x1f, RZ ;  /* 0x0000001f03037819 */ /* 0x000fc800000006ff */
[----:B------:R-:W0:Y:S02]  /*ffb0*/  SYNCS.PHASECHK.TRANS64.TRYWAIT P1, [R16+URZ+0x29870], R3 ;  /* 0x02987003100075a7 */ /* 0x000e24000802017f */
[----:B0-----:R-:W-:Y:S05]  /*ffc0*/  @!P1 BRA `(.L_x_394) ;  /* 0x0000001c00a89947 */ /* 0x001fea0003800000 */
.L_x_446:
[----:B------:R-:W-:Y:S05]  /*ffd0*/  BSYNC B0 ;  /* 0x0000000000007941 */ /* 0x000fea0003800000 */
.L_x_393:
[----:B------:R-:W-:Y:S05]  /*ffe0*/  @!P2 BRA `(.L_x_395) ;  /* 0x000000000004a947 */ /* 0x000fea0003800000 */
[----:B------:R-:W-:Y:S01]  /*fff0*/  BPT.TRAP 0x1 ;  /* 0x000000040000795c */ /* 0x000fe20000300000 */
.L_x_395:
[----:B------:R-:W0:Y:S02]  /*10000*/  LDL R0, [R1] ;  /* 0x0000000001007983 */ /* 0x000e240000100800 */
[----:B0-----:R-:W-:-:S04]  /*10010*/  SHF.L.U32 R3, R0, 0x1f, RZ ;  /* 0x0000001f00037819 */ /* 0x001fc800000006ff */
[----:B------:R-:W0:Y:S02]  /*10020*/  SYNCS.PHASECHK.TRANS64.TRYWAIT P1, [R16+URZ+0x29860], R3 ;  /* 0x02986003100075a7 */ /* 0x000e24000802017f */
[----:B0-----:R-:W-:Y:S05]  /*10030*/  @!P1 BRA `(.L_x_396) ;  /* 0x0000001c00a09947 */ /* 0x001fea0003800000 */
.L_x_447:
[----:B------:R-:W4:Y:S04]  /*10040*/  LDL R2, [R1+0x1c] ;  /* 0x00001c0001027983 */ /* 0x000f280000100800 */
[----:B------:R-:W5:Y:S01]  /*10050*/  LDL R12, [R1+0x18] ;  /* 0x00001800010c7983 */ /* 0x000f620000100800 */
[----:B------:R-:W-:Y:S01]  /*10060*/  IMAD R0, R18, 0x5000, RZ ;  /* 0x0000500012007824 */ /* 0x000fe200078e02ff */
[----:B------:R-:W-:Y:S05]  /*10070*/  WARPSYNC.ALL ;  /* 0x0000000000007948 */ /* 0x000fea0003800000 */
[----:B------:R-:W1:Y:S01]  /*10080*/  S2R R9, SR_TID.X ;  /* 0x0000000000097919 */ /* 0x000e620000002100 */
[----:B------:R-:W-:Y:S01]  /*10090*/  IMAD.MOV.U32 R13, RZ, RZ, 0x40 ;  /* 0x00000040ff0d7424 */ /* 0x000fe200078e00ff */
[----:B-1----:R-:W-:-:S04]  /*100a0*/  LOP3.LUT P1, RZ, R9, 0x4, RZ, 0xc0, !PT ;  /* 0x0000000409ff7812 */ /* 0x002fc8000782c0ff */
[----:B------:R-:W-:Y:S02]  /*100b0*/  SEL R13, R13, 0xffffffc0, !P1 ;  /* 0xffffffc00d0d7807 */ /* 0x000fe40004800000 */
[C---:B----4-:R-:W-:Y:S02]  /*100c0*/  LOP3.LUT R2, R0.reuse, R2, RZ, 0xfc, !PT ;  /* 0x0000000200027212 */ /* 0x050fe400078efcff */
[----:B-----5:R-:W-:-:S03]  /*100d0*/  LOP3.LUT R0, R0, R12, RZ, 0xfc, !PT ;  /* 0x0000000c00007212 */ /* 0x020fc600078efcff */
[----:B------:R-:W-:-:S04]  /*100e0*/  IMAD.IADD R2, R17, 0x1, R2 ;  /* 0x0000000111027824 */ /* 0x000fc800078e0202 */
[----:B0-----:R-:W-:Y:S01]  /*100f0*/  IMAD.IADD R3, R13, 0x1, R2 ;  /* 0x000000010d037824 */ /* 0x001fe200078e0202 */
[----:B---3--:R-:W0:Y:S01]  /*10100*/  LDSM.16.MT88.4 R4, [R2+0xa400] ;  /* 0x00a400000204783b */ /* 0x008e220000004200 */
[----:B------:R-:W-:Y:S01]  /*10110*/  IMAD.IADD R0, R17, 0x1, R0 ;  /* 0x0000000111007824 */ /* 0x000fe200078e0200 */
[C-C-:B0-----:R-:W-:Y:S02]  /*10120*/  PRMT R8, R4.reuse, 0x6420, R5.reuse ;  /* 0x0000642004087816 */ /* 0x141fe40000000005 */
[----:B------:R-:W-:Y:S02]  /*10130*/  PRMT R9, R4, 0x7531, R5 ;  /* 0x0000753104097816 */ /* 0x000fe40000000005 */
[C-C-:B------:R-:W-:Y:S02]  /*10140*/  PRMT R10, R6.reuse, 0x6420, R7.reuse ;  /* 0x00006420060a7816 */ /* 0x140fe40000000007 */
[----:B------:R-:W-:Y:S02]  /*10150*/  PRMT R11, R6, 0x7531, R7 ;  /* 0x00007531060b7816 */ /* 0x000fe40000000007 */
[----:B------:R-:W0:Y:S04]  /*10160*/  LDSM.16.MT88.4 R4, [R3+0xa400] ;  /* 0x00a400000304783b */ /* 0x000e280000004200 */
[----:B------:R0:W-:Y:S02]  /*10170*/  STSM.16.M88.4 [R0+0x400], R8 ;  /* 0x0004000800007844 */ /* 0x0001e40000000200 */
[----:B0-----:R-:W-:-:S02]  /*10180*/  PRMT R8, R4, 0x6420, R5 ;  /* 0x0000642004087816 */ /* 0x001fc40000000005 */
[----:B------:R-:W-:Y:S02]  /*10190*/  PRMT R9, R4, 0x7531, R5 ;  /* 0x0000753104097816 */ /* 0x000fe40000000005 */
[C-C-:B------:R-:W-:Y:S02]  /*101a0*/  PRMT R10, R6.reuse, 0x6420, R7.reuse ;  /* 0x00006420060a7816 */ /* 0x140fe40000000007 */
[----:B------:R-:W-:-:S05]  /*101b0*/  PRMT R11, R6, 0x7531, R7 ;  /* 0x00007531060b7816 */ /* 0x000fca0000000007 */
[----:B------:R-:W-:Y:S04]  /*101c0*/  STSM.16.M88.4 [R0+0xc00], R8 ;  /* 0x000c000800007844 */ /* 0x000fe80000000200 */
[----:B------:R-:W0:Y:S02]  /*101d0*/  LDSM.16.MT88.4 R4, [R2+0xb400] ;  /* 0x00b400000204783b */ /* 0x000e240000004200 */
        /* <DEDUP_REMOVED lines=55> */
.L_x_397:
[----:B------:R-:W3:Y:S01]  /*10550*/  LDL.LU R2, [R1] ;  /* 0x0000000001027983 */ /* 0x000ee20000300800 */
[----:B0-----:R0:W-:Y:S01]  /*10560*/  SYNCS.ARRIVE.TRANS64.A1T0 RZ, [R16+URZ+0x29850], RZ ;  /* 0x029850ff10ff79a7 */ /* 0x0011e2000810003f */
[----:B------:R-:W-:Y:S02]  /*10570*/  VIADD R18, R18, 0x1 ;  /* 0x0000000112127836 */ /* 0x000fe40000000000 */
[----:B0-----:R-:W-:-:S05]  /*10580*/  @!P0 VIADD R16, R16, 0x29880 ;  /* 0x0002988010108836 */ /* 0x001fca0000000000 */
[----:B------:R-:W-:Y:S01]  /*10590*/  @!P0 PRMT R16, RZ, 0x654, R16 ;  /* 0x00000654ff108816 */ /* 0x000fe20000000010 */
[----:B------:R-:W-:Y:S06]  /*105a0*/  BAR.SYNC.DEFER_BLOCKING 0x2, 0x80 ;  /* 0x0082000000007b1d */ /* 0x000fec0000010000 */
[----:B------:R4:W-:Y:S01]  /*105b0*/  @!P0 SYNCS.ARRIVE.TRANS64.RED.A1T0 RZ, [R16+URZ], RZ ;  /* 0x000000ff10ff89a7 */ /* 0x0009e2000810043f */
[----:B------:R-:W-:-:S04]  /*105c0*/  ISETP.NE.AND P0, PT, R18, 0x2, PT ;  /* 0x000000021200780c */ /* 0x000fc80003f05270 */
[----:B-1----:R-:W-:Y:S02]  /*105d0*/  SEL R0, RZ, 0x1, P0 ;  /* 0x00000001ff007807 */ /* 0x002fe40000000000 */
[----:B------:R-:W-:Y:S02]  /*105e0*/  SEL R18, R18, RZ, P0 ;  /* 0x000000ff12127207 */ /* 0x000fe40000000000 */
[----:B---3--:R-:W-:-:S05]  /*105f0*/  LOP3.LUT R2, R2, R0, RZ, 0x3c, !PT ;  /* 0x0000000002027212 */ /* 0x008fca00078e3cff */
[----:B------:R4:W-:Y:S02]  /*10600*/  STL [R1], R2 ;  /* 0x0000000201007387 */ /* 0x0009e40000100800 */
.L_x_342:
[----:B------:R-:W-:Y:S05]  /*10610*/  BSYNC B7 ;  /* 0x0000000000077941 */ /* 0x000fea0003800000 */
.L_x_340:
[----:B0-----:R-:W3:Y:S02]  /*10620*/  LDL R0, [R1+0x8] ;  /* 0x0000080001007983 */ /* 0x001ee40000100800 */
[----:B---3--:R-:W-:-:S13]  /*10630*/  LOP3.LUT P0, RZ, R0, 0x2, RZ, 0xc0, !PT ;  /* 0x0000000200ff7812 */ /* 0x008fda000780c0ff */
[----:B------:R-:W-:Y:S05]  /*10640*/  @!P0 BRA `(.L_x_398) ;  /* 0x0000000000348947 */ /* 0x000fea0003800000 */
[----:B------:R-:W0:Y:S08]  /*10650*/  S2UR UR5, SR_CgaCtaId ;  /* 0x00000000000579c3 */ /* 0x000e300000008800 */
[----:B------:R-:W-:Y:S06]  /*10660*/  BAR.SYNC.DEFER_BLOCKING 0x5, 0x180 ;  /* 0x0146000000007b1d */ /* 0x000fec0000010000 */
[----:B------:R-:W-:-:S02]  /*10670*/  UMOV UR4, 0x400 ;  /* 0x0000040000047882 */ /* 0x000fc40000000000 */
[----:B0-----:R-:W-:-:S06]  /*10680*/  ULEA UR4, UR5, UR4, 0x18 ;  /* 0x0000000405047291 */ /* 0x001fcc000f8ec03f */
[----:B------:R-:W-:-:S05]  /*10690*/  IMAD.U32 R17, RZ, RZ, UR4 ;  /* 0x00000004ff117e24 */ /* 0x000fca000f8e00ff */
[----:B------:R-:W0:Y:S04]  /*106a0*/  LDS.128 R4, [R17+0x298d0] ;  /* 0x0298d00011047984 */ /* 0x000e280000000c00 */
[----:B0-----:R0:W-:Y:S01]  /*106b0*/  STL.64 [R1+0x10], R4 ;  /* 0x0000100401007387 */ /* 0x0011e20000100a00 */
[----:B----4-:R-:W-:Y:S02]  /*106c0*/  IMAD.MOV.U32 R2, RZ, RZ, R6 ;  /* 0x000000ffff027224 */ /* 0x010fe400078e0006 */
[----:B------:R-:W-:-:S03]  /*106d0*/  IMAD.MOV.U32 R0, RZ, RZ, R7 ;  /* 0x000000ffff007224 */ /* 0x000fc600078e0007 */
[----:B------:R-:W-:Y:S02]  /*106e0*/  R2UR UR36, R2 ;  /* 0x00000000022472ca */ /* 0x000fe400000e0000 */
[----:B------:R-:W-:Y:S01]  /*106f0*/  R2UR UR45, R0 ;  /* 0x00000000002d72ca */ /* 0x000fe200000e0000 */
[----:B------:R-:W-:Y:S06]  /*10700*/  BAR.ARV 0x4, 0x180 ;  /* 0x0106000000007b1d */ /* 0x000fec0000002000 */
[----:B------:R-:W-:Y:S08]  /*10710*/  BRA `(.L_x_399) ;  /* 0x0000000800387947 */ /* 0x000ff00003800000 */
.L_x_398:
[----:B----4-:R-:W0:Y:S01]  /*10720*/  S2R R2, SR_TID.X ;  /* 0x0000000000027919 */ /* 0x010e220000002100 */
[----:B------:R-:W-:Y:S01]  /*10730*/  ULDC UR4, c[0x0][0xc3c] ;  /* 0x00030f0000047ab9 */ /* 0x000fe20000000800 */
[----:B------:R-:W3:Y:S01]  /*10740*/  LDL.LU R0, [R1+0x10] ;  /* 0x0000100001007983 */ /* 0x000ee20000300800 */
[----:B0-----:R-:W-:-:S04]  /*10750*/  LOP3.LUT R10, R2, 0x1f, RZ, 0xc0, !PT ;  /* 0x0000001f020a7812 */ /* 0x001fc800078ec0ff */
[C---:B------:R-:W-:Y:S01]  /*10760*/  ISETP.NE.AND P0, PT, R10.reuse, 0x1f, PT ;  /* 0x0000001f0a00780c */ /* 0x040fe20003f05270 */
[----:B------:R-:W-:-:S05]  /*10770*/  VIADD R5, R10, UR45 ;  /* 0x0000002d0a057c36 */ /* 0x000fca0008000000 */
[----:B------:R-:W-:Y:S01]  /*10780*/  ISETP.GE.OR P1, PT, R5, UR4, !P0 ;  /* 0x0000000405007c0c */ /* 0x000fe2000c726670 */
[----:B------:R-:W-:-:S12]  /*10790*/  ULDC UR4, c[0x0][0xc3c] ;  /* 0x00030f0000047ab9 */ /* 0x000fd80000000800 */
[----:B------:R-:W0:Y:S02]  /*107a0*/  @!P1 LDC.64 R2, c[0x0][0xc80] ;  /* 0x00032000ff029b82 */ /* 0x000e240000000a00 */
[----:B0-----:R-:W-:-:S04]  /*107b0*/  @!P1 IMAD.WIDE R2, R5, 0x4, R2 ;  /* 0x0000000405029825 */ /* 0x001fc800078e0202 */
[----:B------:R-:W-:-:S06]  /*107c0*/  IMAD.MOV.U32 R5, RZ, RZ, RZ ;  /* 0x000000ffff057224 */ /* 0x000fcc00078e00ff */
[----:B------:R-:W4:Y:S01]  /*107d0*/  @!P1 LDG.E R5, desc[UR48][R2.64] ;  /* 0x0000003002059981 */ /* 0x000f22000c1e1900 */
[C---:B------:R-:W-:Y:S02]  /*107e0*/  ISETP.NE.AND P1, PT, R10.reuse, RZ, PT ;  /* 0x000000ff0a00720c */ /* 0x040fe40003f25270 */
[C---:B------:R-:W-:Y:S02]  /*107f0*/  ISETP.GE.U32.AND P2, PT, R10.reuse, 0x2, PT ;  /* 0x000000020a00780c */ /* 0x040fe40003f46070 */
[C---:B------:R-:W-:Y:S02]  /*10800*/  ISETP.GE.U32.AND P3, PT, R10.reuse, 0x4, PT ;  /* 0x000000040a00780c */ /* 0x040fe40003f66070 */
[C---:B------:R-:W-:Y:S02]  /*10810*/  ISETP.GE.U32.AND P4, PT, R10.reuse, 0x8, PT ;  /* 0x000000080a00780c */ /* 0x040fe40003f86070 */
[----:B------:R-:W-:Y:S01]  /*10820*/  ISETP.GE.U32.AND P5, PT, R10, 0x10, PT ;  /* 0x000000100a00780c */ /* 0x000fe20003fa6070 */
[----:B---3--:R-:W-:-:S02]  /*10830*/  IMAD.MOV.U32 R9, RZ, RZ, R0 ;  /* 0x000000ffff097224 */ /* 0x008fc400078e0000 */
[----:B----4-:R-:W0:Y:S02]  /*10840*/  SHFL.UP PT, R0, R5, 0x1, RZ ;  /* 0x0420000005007989 */ /* 0x010e2400000e00ff */
        /* <DEDUP_REMOVED lines=11> */
[----:B------:R-:W0:Y:S04]  /*10900*/  SHFL.UP PT, R0, R8, 0x10, RZ ;  /* 0x0600000008007989 */ /* 0x000e2800000e00ff */
[----:B------:R-:W-:Y:S01]  /*10910*/  SHFL.IDX PT, R4, R9, 0x1, 0x1f ;  /* 0x00201f0009047f89 */ /* 0x000fe200000e0000 */
[----:B0-----:R-:W-:-:S05]  /*10920*/  SEL R3, R0, RZ, P5 ;  /* 0x000000ff00037207 */ /* 0x001fca0002800000 */
[----:B------:R-:W-:Y:S02]  /*10930*/  IMAD.IADD R2, R8, 0x1, R3 ;  /* 0x0000000108027824 */ /* 0x000fe400078e0203 */
[----:B------:R-:W0:Y:S03]  /*10940*/  LDC R3, c[0x0][0xc38] ;  /* 0x00030e00ff037b82 */ /* 0x000e260000000800 */
[----:B------:R-:W0:Y:S04]  /*10950*/  SHFL.IDX PT, R6, R2, 0x1f, 0x1f ;  /* 0x03e01f0002067f89 */ /* 0x000e2800000e0000 */
[----:B------:R-:W1:Y:S01]  /*10960*/  SHFL.IDX PT, R0, R9, RZ, 0x1f ;  /* 0x00001fff09007589 */ /* 0x000e6200000e0000 */
[----:B0-----:R-:W-:-:S04]  /*10970*/  IMAD R6, R6, R3, RZ ;  /* 0x0000000306067224 */ /* 0x001fc800078e02ff */
[----:B------:R-:W-:-:S05]  /*10980*/  IMAD.IADD R4, R4, 0x1, R6 ;  /* 0x0000000104047824 */ /* 0x000fca00078e0206 */
[----:B-1----:R-:W-:-:S13]  /*10990*/  ISETP.GT.AND P6, PT, R4, R0, PT ;  /* 0x000000000400720c */ /* 0x002fda0003fc4270 */
[----:B------:R-:W-:Y:S05]  /*109a0*/  @P6 BRA `(.L_x_400) ;  /* 0x0000000000906947 */ /* 0x000fea0003800000 */
.L_x_404:
[----:B------:R-:W-:-:S04]  /*109b0*/  UIADD3 UR45, UR45, 0x1f, URZ ;  /* 0x0000001f2d2d7890 */ /* 0x000fc8000fffe03f */
[----:B------:R-:W-:-:S06]  /*109c0*/  UISETP.GE.AND UP0, UPT, UR45, UR4, UPT ;  /* 0x000000042d00728c */ /* 0x000fcc000bf06270 */
[----:B------:R-:W-:-:S13]  /*109d0*/  PLOP3.LUT P6, PT, PT, PT, UP0, 0x40, 0x0 ;  /* 0x000000000000781c */ /* 0x000fda0003fce808 */
[----:B------:R-:W-:Y:S05]  /*109e0*/  @!P6 BRA `(.L_x_401) ;  /* 0x000000040038e947 */ /* 0x000fea0003800000 */
[----:B------:R-:W0:Y:S01]  /*109f0*/  S2R R2, SR_TID.X ;  /* 0x0000000000027919 */ /* 0x000e220000002100 */
[----:B------:R-:W-:Y:S01]  /*10a00*/  BSSY B0, `(.L_x_402) ;  /* 0x0000009000007945 */ /* 0x000fe20003800000 */
[----:B------:R-:W-:Y:S01]  /*10a10*/  IMAD.MOV.U32 R5, RZ, RZ, RZ ;  /* 0x000000ffff057224 */ /* 0x000fe200078e00ff */
[----:B0-----:R-:W-:-:S05]  /*10a20*/  LOP3.LUT R2, R2, 0x1f, RZ, 0xc0, !PT ;  /* 0x0000001f02027812 */ /* 0x001fca00078ec0ff */
[----:B------:R-:W-:-:S05]  /*10a30*/  VIADD R6, R2, UR45 ;  /* 0x0000002d02067c36 */ /* 0x000fca0008000000 */
[----:B------:R-:W-:-:S13]  /*10a40*/  ISETP.GE.OR P6, PT, R6, UR4, !P0 ;  /* 0x0000000406007c0c */ /* 0x000fda000c7c6670 */
[----:B------:R-:W-:Y:S05]  /*10a50*/  @P6 BRA `(.L_x_403) ;  /* 0x00000000000c6947 */ /* 0x000fea0003800000 */
[----:B------:R-:W0:Y:S02]  /*10a60*/  LDC.64 R2, c[0x0][0xc80] ;  /* 0x00032000ff027b82 */ /* 0x000e240000000a00 */
[----:B0-----:R-:W-:-:S05]  /*10a70*/  IMAD.WIDE R2, R6, 0x4, R2 ;  /* 0x0000000406027825 */ /* 0x001fca00078e0202 */
[----:B------:R0:W5:Y:S02]  /*10a80*/  LDG.E R5, desc[UR48][R2.64] ;  /* 0x0000003002057981 */ /* 0x000164000c1e1900 */
.L_x_403:
[----:B------:R-:W-:Y:S05]  /*10a90*/  BSYNC B0 ;  /* 0x0000000000007941 */ /* 0x000fea0003800000 */
.L_x_402:
        /* <DEDUP_REMOVED lines=21> */
.L_x_400:
[----:B------:R-:W-:-:S04]  /*10bf0*/  IMAD.IADD R6, R4, 0x1, -R6 ;  /* 0x0000000104067824 */ /* 0x000fc800078e0a06 */
[----:B------:R-:W-:-:S05]  /*10c00*/  IMAD R4, R2, R3, R6 ;  /* 0x0000000302047224 */ /* 0x000fca00078e0206 */
[----:B------:R-:W-:-:S13]  /*10c10*/  ISETP.GT.AND P0, PT, R4, R0, PT ;  /* 0x000000000400720c */ /* 0x000fda0003f04270 */
[----:B------:R-:W-:Y:S02]  /*10c20*/  VOTEU.ANY UR5, UPT, !P0 ;  /* 0x0000000000057886 */ /* 0x000fe400040e0100 */
[----:B------:R-:W-:Y:S02]  /*10c30*/  UPOPC UR4, UR5 ;  /* 0x00000005000472bf */ /* 0x000fe40008000000 */
[----:B------:R-:W-:-:S04]  /*10c40*/  ISETP.NE.AND P0, PT, RZ, UR5, PT ;  /* 0x00000005ff007c0c */ /* 0x000fc8000bf05270 */
[----:B------:R-:W-:-:S06]  /*10c50*/  IMAD.U32 R4, RZ, RZ, UR4 ;  /* 0x00000004ff047e24 */ /* 0x000fcc000f8e00ff */
[----:B------:R0:W1:Y:S02]  /*10c60*/  SHFL.IDX PT, R4, R5, R4, 0x1f ;  /* 0x00001f0405047589 */ /* 0x00006400000e0000 */
[----:B0-----:R-:W-:Y:S01]  /*10c70*/  IMAD.MOV.U32 R5, RZ, RZ, RZ ;  /* 0x000000ffff057224 */ /* 0x001fe200078e00ff */
[----:B------:R-:W-:Y:S06]  /*10c80*/  @!P0 BRA `(.L_x_405) ;  /* 0x00000000000c8947 */ /* 0x000fec0003800000 */
[----:B------:R-:W-:-:S06]  /*10c90*/  UIADD3 UR5, UR4, -0x1, URZ ;  /* 0xffffffff04057890 */ /* 0x000fcc000fffe03f */
[----:B------:R-:W-:-:S06]  /*10ca0*/  IMAD.U32 R5, RZ, RZ, UR5 ;  /* 0x00000005ff057e24 */ /* 0x000fcc000f8e00ff */
[----:B------:R0:W3:Y:S02]  /*10cb0*/  SHFL.IDX PT, R5, R2, R5, 0x1f ;  /* 0x00001f0502057589 */ /* 0x0000e400000e0000 */
.L_x_405:
[----:B---3--:R-:W-:Y:S01]  /*10cc0*/  IMAD R7, R5, R3, R6 ;  /* 0x0000000305077224 */ /* 0x008fe200078e0206 */
[----:B-1----:R-:W-:Y:S01]  /*10cd0*/  IABS R5, R4 ;  /* 0x0000000400057213 */ /* 0x002fe20000000000 */
[----:B------:R-:W-:Y:S02]  /*10ce0*/  UIADD3 UR45, UR4, UR45, URZ ;  /* 0x0000002d042d7290 */ /* 0x000fe4000fffe03f */
[----:B------:R-:W-:Y:S01]  /*10cf0*/  IMAD.IADD R0, R0, 0x1, -R7 ;  /* 0x0000000100007824 */ /* 0x000fe200078e0a07 */
[----:B0-----:R-:W0:Y:S01]  /*10d00*/  I2F.RP R2, R5 ;  /* 0x0000000500027306 */ /* 0x001e220000209400 */
[----:B------:R1:W-:Y:S07]  /*10d10*/  STL [R1+0x10], R7 ;  /* 0x0000100701007387 */ /* 0x0003ee0000100800 */
[----:B0-----:R-:W0:Y:S02]  /*10d20*/  MUFU.RCP R2, R2 ;  /* 0x0000000200027308 */ /* 0x001e240000001000 */
[----:B0-----:R-:W-:-:S06]  /*10d30*/  VIADD R2, R2, 0xffffffe ;  /* 0x0ffffffe02027836 */ /* 0x001fcc0000000000 */
[----:B------:R-:W0:Y:S02]  /*10d40*/  F2I.FTZ.U32.TRUNC.NTZ R3, R2 ;  /* 0x0000000200037305 */ /* 0x000e24000021f000 */
[----:B0-----:R-:W-:-:S04]  /*10d50*/  IMAD.MOV R2, RZ, RZ, -R3 ;  /* 0x000000ffff027224 */ /* 0x001fc800078e0a03 */
[----:B------:R-:W-:Y:S02]  /*10d60*/  IMAD R6, R2, R5, RZ ;  /* 0x0000000502067224 */ /* 0x000fe400078e02ff */
[----:B------:R-:W-:-:S04]  /*10d70*/  IMAD.MOV.U32 R2, RZ, RZ, RZ ;  /* 0x000000ffff027224 */ /* 0x000fc800078e00ff */
[----:B------:R-:W-:Y:S01]  /*10d80*/  IMAD.HI.U32 R2, R3, R6, R2 ;  /* 0x0000000603027227 */ /* 0x000fe200078e0002 */
[----:B------:R-:W-:Y:S02]  /*10d90*/  IABS R6, R4 ;  /* 0x0000000400067213 */ /* 0x000fe40000000000 */
[----:B------:R-:W-:-:S03]  /*10da0*/  IABS R3, R0 ;  /* 0x0000000000037213 */ /* 0x000fc60000000000 */
[----:B------:R-:W-:Y:S02]  /*10db0*/  IMAD.MOV R6, RZ, RZ, -R6 ;  /* 0x000000ffff067224 */ /* 0x000fe400078e0a06 */
[----:B------:R-:W-:-:S04]  /*10dc0*/  IMAD.HI.U32 R2, R2, R3, RZ ;  /* 0x0000000302027227 */ /* 0x000fc800078e00ff */
[----:B------:R-:W-:-:S05]  /*10dd0*/  IMAD R3, R2, R6, R3 ;  /* 0x0000000602037224 */ /* 0x000fca00078e0203 */
[----:B------:R-:W-:-:S13]  /*10de0*/  ISETP.GT.U32.AND P1, PT, R5, R3, PT ;  /* 0x000000030500720c */ /* 0x000fda0003f24070 */
[----:B------:R-:W-:Y:S02]  /*10df0*/  @!P1 IMAD.IADD R3, R3, 0x1, -R5 ;  /* 0x0000000103039824 */ /* 0x000fe400078e0a05 */
[----:B------:R-:W-:Y:S01]  /*10e00*/  @!P1 VIADD R2, R2, 0x1 ;  /* 0x0000000102029836 */ /* 0x000fe20000000000 */
[----:B------:R-:W-:Y:S02]  /*10e10*/  ISETP.NE.AND P1, PT, R4, RZ, PT ;  /* 0x000000ff0400720c */ /* 0x000fe40003f25270 */
[----:B------:R-:W-:Y:S02]  /*10e20*/  ISETP.GE.U32.AND P0, PT, R3, R5, PT ;  /* 0x000000050300720c */ /* 0x000fe40003f06070 */
[----:B------:R-:W-:-:S04]  /*10e30*/  LOP3.LUT R3, R0, R4, RZ, 0x3c, !PT ;  /* 0x0000000400037212 */ /* 0x000fc800078e3cff */
[----:B------:R-:W-:-:S07]  /*10e40*/  ISETP.GE.AND P2, PT, R3, RZ, PT ;  /* 0x000000ff0300720c */ /* 0x000fce0003f46270 */
[----:B------:R-:W-:-:S06]  /*10e50*/  @P0 VIADD R2, R2, 0x1 ;  /* 0x0000000102020836 */ /* 0x000fcc0000000000 */
[----:B------:R-:W-:Y:S01]  /*10e60*/  @!P2 IMAD.MOV R2, RZ, RZ, -R2 ;  /* 0x000000ffff02a224 */ /* 0x000fe200078e0a02 */
[----:B------:R-:W-:-:S04]  /*10e70*/  @!P1 LOP3.LUT R2, RZ, R4, RZ, 0x33, !PT ;  /* 0x00000004ff029212 */ /* 0x000fc800078e33ff */
[----:B------:R-:W-:Y:S01]  /*10e80*/  R2UR UR36, R2 ;  /* 0x00000000022472ca */ /* 0x000fe200000e0000 */
[----:B------:R-:W-:-:S04]  /*10e90*/  IMAD.MOV R3, RZ, RZ, -R2 ;  /* 0x000000ffff037224 */ /* 0x000fc800078e0a02 */
[----:B------:R-:W-:-:S05]  /*10ea0*/  IMAD R0, R4, R3, R0 ;  /* 0x0000000304007224 */ /* 0x000fca00078e0200 */
[----:B------:R1:W-:Y:S01]  /*10eb0*/  STL [R1+0x14], R0 ;  /* 0x0000140001007387 */ /* 0x0003e20000100800 */
[----:B------:R-:W-:Y:S05]  /*10ec0*/  BRA `(.L_x_406) ;  /* 0x0000000000107947 */ /* 0x000fea0003800000 */
.L_x_401:
[----:B------:R0:W-:Y:S01]  /*10ed0*/  STL [R1+0x10], R0 ;  /* 0x0000100001007387 */ /* 0x0001e20000100800 */
[----:B------:R-:W-:Y:S01]  /*10ee0*/  ULDC UR45, c[0x0][0xc3c] ;  /* 0x00030f00002d7ab9 */ /* 0x000fe20000000800 */
[----:B------:R-:W-:Y:S02]  /*10ef0*/  UMOV UR36, URZ ;  /* 0x0000003f00247c82 */ /* 0x000fe40008000000 */
[----:B------:R0:W-:Y:S03]  /*10f00*/  STL [R1+0x14], RZ ;  /* 0x000014ff01007387 */ /* 0x0001e60000100800 */
.L_x_406:
[----:B------:R-:W3:Y:S04]  /*10f10*/  LDL R3, [R1+0x10] ;  /* 0x0000100001037983 */ /* 0x000ee80000100800 */
[----:B------:R-:W4:Y:S01]  /*10f20*/  LDL R2, [R1+0x14] ;  /* 0x0000140001027983 */ /* 0x000f220000100800 */
[----:B------:R-:W-:Y:S02]  /*10f30*/  IMAD.U32 R6, RZ, RZ, UR36 ;  /* 0x00000024ff067e24 */ /* 0x000fe4000f8e00ff */
[----:B-1----:R-:W-:Y:S01]  /*10f40*/  IMAD.U32 R7, RZ, RZ, UR45 ;  /* 0x0000002dff077e24 */ /* 0x002fe2000f8e00ff */
[----:B0-----:R-:W0:Y:S02]  /*10f50*/  S2R R0, SR_TID.X ;  /* 0x0000000000007919 */ /* 0x001e240000002100 */
[----:B0-----:R-:W-:Y:S01]  /*10f60*/  LOP3.LUT R0, R0, 0x1f, RZ, 0xc0, !PT ;  /* 0x0000001f00007812 */ /* 0x001fe200078ec0ff */
[----:B------:R-:W-:Y:S03]  /*10f70*/  BAR.SYNC.DEFER_BLOCKING 0x4, 0x180 ;  /* 0x0106000000007b1d */ /* 0x000fe60000010000 */
[----:B------:R-:W-:-:S13]  /*10f80*/  ISETP.NE.AND P0, PT, R0, RZ, PT ;  /* 0x000000ff0000720c */ /* 0x000fda0003f05270 */
[----:B------:R-:W-:Y:S01]  /*10f90*/  @!P0 MOV R0, 0x400 ;  /* 0x0000040000008802 */ /* 0x000fe20000000f00 */
[----:B---3--:R-:W-:Y:S02]  /*10fa0*/  IMAD.MOV.U32 R4, RZ, RZ, R3 ;  /* 0x000000ffff047224 */ /* 0x008fe400078e0003 */
[----:B------:R-:W0:Y:S01]  /*10fb0*/  @!P0 S2R R3, SR_CgaCtaId ;  /* 0x0000000000038919 */ /* 0x000e220000008800 */
[----:B----4-:R-:W-:Y:S01]  /*10fc0*/  IMAD.MOV.U32 R5, RZ, RZ, R2 ;  /* 0x000000ffff057224 */ /* 0x010fe200078e0002 */
[----:B0-----:R-:W-:-:S05]  /*10fd0*/  @!P0 LEA R17, R3, R0, 0x18 ;  /* 0x0000000003118211 */ /* 0x001fca00078ec0ff */
[----:B------:R1:W-:Y:S01]  /*10fe0*/  @!P0 STS.128 [R17+0x298d0], R4 ;  /* 0x0298d00411008388 */ /* 0x0003e20000000c00 */
[----:B------:R-:W-:Y:S06]  /*10ff0*/  BAR.ARV 0x5, 0x180 ;  /* 0x0146000000007b1d */ /* 0x000fec0000002000 */
.L_x_399:
[----:B------:R-:W-:Y:S02]  /*11000*/  ULDC UR4, c[0x0][0xc3c] ;  /* 0x00030f0000047ab9 */ /* 0x000fe40000000800 */
[----:B------:R-:W-:-:S06]  /*11010*/  UISETP.GE.AND UP0, UPT, UR45, UR4, UPT ;  /* 0x000000042d00728c */ /* 0x000fcc000bf06270 */
[----:B------:R-:W-:-:S13]  /*11020*/  PLOP3.LUT P0, PT, PT, PT, UP0, 0x80, 0x0 ;  /* 0x000000000000781c */ /* 0x000fda0003f0f008 */
[----:B------:R-:W-:Y:S05]  /*11030*/  @!P0 BRA `(.L_x_407) ;  /* 0xffffffbc009c8947 */ /* 0x000fea000383ffff */
.L_x_336:
[----:B------:R-:W3:Y:S01]  /*11040*/  LDL.LU R0, [R1+0x24] ;  /* 0x0000240001007983 */ /* 0x000ee20000300800 */
[----:B------:R-:W-:Y:S01]  /*11050*/  BSSY B0, `(.L_x_408) ;  /* 0x000000b000007945 */ /* 0x000fe20003800000 */
[----:B01----:R-:W0:Y:S01]  /*11060*/  S2R R4, SR_CgaCtaId ;  /* 0x0000000000047919 */ /* 0x003e220000008800 */
[----:B---3--:R-:W-:-:S05]  /*11070*/  VIADD R0, R0, 0x1 ;  /* 0x0000000100007836 */ /* 0x008fca0000000000 */
[----:B------:R-:W-:-:S04]  /*11080*/  LEA.HI R2, R0, R0, RZ, 0x1 ;  /* 0x0000000000027211 */ /* 0x000fc800078f08ff */
[----:B------:R-:W-:-:S05]  /*11090*/  LOP3.LUT R3, R2, 0xfffffffe, RZ, 0xc0, !PT ;  /* 0xfffffffe02037812 */ /* 0x000fca00078ec0ff */
[----:B------:R-:W-:Y:S01]  /*110a0*/  IMAD.IADD R0, R0, 0x1, -R3 ;  /* 0x0000000100007824 */ /* 0x000fe200078e0a03 */
[----:B------:R-:W-:-:S04]  /*110b0*/  MOV R3, 0x400 ;  /* 0x0000040000037802 */ /* 0x000fc80000000f00 */
[----:B0-----:R-:W-:Y:S02]  /*110c0*/  LEA R3, R4, R3, 0x18 ;  /* 0x0000000304037211 */ /* 0x001fe400078ec0ff */
[----:B------:R-:W-:-:S04]  /*110d0*/  SHF.L.U32 R0, R0, 0x1f, RZ ;  /* 0x0000001f00007819 */ /* 0x000fc800000006ff */
[----:B------:R-:W0:Y:S02]  /*110e0*/  SYNCS.PHASECHK.TRANS64.TRYWAIT P0, [R3+URZ+0x29820], R0 ;  /* 0x02982000030075a7 */ /* 0x000e24000800017f */
[----:B0-----:R-:W-:Y:S05]  /*110f0*/  @!P0 BRA `(.L_x_409) ;  /* 0x0000000c00848947 */ /* 0x001fea0003800000 */
.L_x_448:
[----:B------:R-:W-:Y:S05]  /*11100*/  BSYNC B0 ;  /* 0x0000000000007941 */ /* 0x000fea0003800000 */
.L_x_408:
[----:B------:R-:W-:-:S03]  /*11110*/  UMOV UR4, 0xffffffff ;  /* 0xffffffff00047882 */ /* 0x000fc60000000000 */
[----:B------:R-:W-:Y:S05]  /*11120*/  BRA.DIV UR4, `(.L_x_410) ;  /* 0x0000000e048c7947 */ /* 0x000fea000b800000 */
[----:B0-----:R-:W0:Y:S02]  /*11130*/  S2R R0, SR_TID.X ;  /* 0x0000000000007919 */ /* 0x001e240000002100 */
[----:B0-----:R-:W-:-:S04]  /*11140*/  SHF.R.U32.HI R0, RZ, 0x5, R0 ;  /* 0x00000005ff007819 */ /* 0x001fc80000011600 */
[----:B------:R-:W-:-:S05]  /*11150*/  LOP3.LUT R0, R0, 0x3, RZ, 0xc0, !PT ;  /* 0x0000000300007812 */ /* 0x000fca00078ec0ff */
[----:B------:R0:W1:Y:S02]  /*11160*/  SHFL.IDX PT, R14, R0, RZ, 0x1f ;  /* 0x00001fff000e7589 */ /* 0x00006400000e0000 */
.L_x_451:
[----:B-1----:R-:W-:Y:S01]  /*11170*/  ISETP.NE.AND P0, PT, R14, RZ, PT ;  /* 0x000000ff0e00720c */ /* 0x002fe20003f05270 */
[----:B------:R-:W-:-:S12]  /*11180*/  BSSY B0, `(.L_x_411) ;  /* 0x000002c000007945 */ /* 0x000fd80003800000 */
[----:B------:R-:W-:Y:S05]  /*11190*/  @P0 BRA `(.L_x_412) ;  /* 0x0000000000a80947 */ /* 0x000fea0003800000 */
[----:B------:R-:W-:-:S03]  /*111a0*/  UMOV UR4, 0xffffffff ;  /* 0xffffffff00047882 */ /* 0x000fc60000000000 */
[----:B------:R-:W-:Y:S05]  /*111b0*/  BRA.DIV UR4, `(.L_x_413) ;  /* 0x0000000e049c7947 */ /* 0x000fea000b800000 */
[----:B------:R-:W-:-:S13]  /*111c0*/  ELECT P6, URZ, PT ;  /* 0x00000000003f782f */ /* 0x000fda00038c0000 */
.L_x_454:
[----:B------:R-:W-:Y:S05]  /*111d0*/  @!P6 BRA `(.L_x_412) ;  /* 0x000000000098e947 */ /* 0x000fea0003800000 */
[----:B------:R-:W-:-:S06]  /*111e0*/  ULOP3.LUT UR4, UR38, 0x2, URZ, 0xfc, !UPT ;  /* 0x0000000226047892 */ /* 0x000fcc000f8efc3f */
[----:B0-----:R-:W-:-:S05]  /*111f0*/  IMAD.U32 R0, RZ, RZ, UR4 ;  /* 0x00000004ff007e24 */ /* 0x001fca000f8e00ff */
[----:B------:R-:W-:-:S13]  /*11200*/  ISETP.NE.AND P0, PT, R0, 0x3, PT ;  /* 0x000000030000780c */ /* 0x000fda0003f05270 */
[----:B------:R-:W-:Y:S05]  /*11210*/  @!P0 BRA `(.L_x_414) ;  /* 0x0000000000048947 */ /* 0x000fea0003800000 */
[----:B------:R-:W-:Y:S01]  /*11220*/  BPT.TRAP 0x1 ;  /* 0x000000040000795c */ /* 0x000fe20000300000 */
.L_x_414:
[----:B------:R-:W3:Y:S01]  /*11230*/  LDL.LU R6, [R1] ;  /* 0x0000000001067983 */ /* 0x000ee20000300800 */
[----:B------:R-:W-:Y:S02]  /*11240*/  VIADD R5, R3, 0x29840 ;  /* 0x0002984003057836 */ /* 0x000fe40000000000 */
[C---:B------:R-:W-:Y:S02]  /*11250*/  VIADD R0, R18.reuse, 0x1 ;  /* 0x0000000112007836 */ /* 0x040fe40000000000 */
[----:B------:R-:W-:-:S03]  /*11260*/  IMAD R7, R18, 0x8, R5 ;  /* 0x0000000812077824 */ /* 0x000fc600078e0205 */
[----:B------:R-:W-:-:S04]  /*11270*/  ISETP.NE.AND P2, PT, R0, 0x2, PT ;  /* 0x000000020000780c */ /* 0x000fc80003f45270 */
[----:B------:R-:W-:Y:S02]  /*11280*/  SEL R2, RZ, 0x1, P2 ;  /* 0x00000001ff027807 */ /* 0x000fe40001000000 */
[C---:B---3--:R-:W-:Y:S02]  /*11290*/  SHF.L.U32 R4, R6.reuse, 0x1f, RZ ;  /* 0x0000001f06047819 */ /* 0x048fe400000006ff */
[----:B------:R-:W-:Y:S02]  /*112a0*/  LOP3.LUT R6, R6, R2, RZ, 0x3c, !PT ;  /* 0x0000000206067212 */ /* 0x000fe400078e3cff */
[----:B------:R-:W0:Y:S01]  /*112b0*/  SYNCS.PHASECHK.TRANS64.TRYWAIT P1, [R7+URZ], R4 ;  /* 0x00000004070075a7 */ /* 0x000e22000802017f */
[----:B------:R-:W-:Y:S02]  /*112c0*/  SEL R2, R0, RZ, P2 ;  /* 0x000000ff00027207 */ /* 0x000fe40001000000 */
[----:B------:R-:W-:-:S03]  /*112d0*/  SHF.L.U32 R0, R6, 0x1f, RZ ;  /* 0x0000001f06007819 */ /* 0x000fc600000006ff */
[----:B------:R-:W-:Y:S01]  /*112e0*/  IMAD R5, R2, 0x8, R5 ;  /* 0x0000000802057824 */ /* 0x000fe200078e0205 */
[----:B0-----:R-:W-:Y:S06]  /*112f0*/  @!P1 BRA `(.L_x_415) ;  /* 0x0000000c006c9947 */ /* 0x001fec0003800000 */
.L_x_455:
[----:B------:R-:W1:Y:S02]  /*11300*/  SYNCS.PHASECHK.TRANS64.TRYWAIT P1, [R5+URZ], R0 ;  /* 0x00000000050075a7 */ /* 0x000e64000802017f */
[----:B-1----:R-:W-:Y:S05]  /*11310*/  @!P1 BRA `(.L_x_416) ;  /* 0x0000000c00789947 */ /* 0x002fea0003800000 */
.L_x_456:
[----:B------:R-:W-:Y:S05]  /*11320*/  @!P0 BRA `(.L_x_417) ;  /* 0x0000000000048947 */ /* 0x000fea0003800000 */
[----:B------:R-:W-:Y:S01]  /*11330*/  BPT.TRAP 0x1 ;  /* 0x000000040000795c */ /* 0x000fe20000300000 */
.L_x_417:
[----:B-1----:R-:W-:-:S04]  /*11340*/  IMAD R5, R18, 0x8, R3 ;  /* 0x0000000812057824 */ /* 0x002fc800078e0203 */
[----:B------:R-:W1:Y:S02]  /*11350*/  SYNCS.PHASECHK.TRANS64.TRYWAIT P1, [R5+URZ+0x29860], R4 ;  /* 0x02986004050075a7 */ /* 0x000e64000802017f */
[----:B-1----:R-:W-:Y:S05]  /*11360*/  @!P1 BRA `(.L_x_418) ;  /* 0x0000000c00789947 */ /* 0x002fea0003800000 */
.L_x_457:
[----:B------:R-:W-:Y:S05]  /*11370*/  @!P0 BRA `(.L_x_419) ;  /* 0x0000000000048947 */ /* 0x000fea0003800000 */
[----:B------:R-:W-:Y:S01]  /*11380*/  BPT.TRAP 0x1 ;  /* 0x000000040000795c */ /* 0x000fe20000300000 */
.L_x_419:
[----:B------:R-:W-:-:S04]  /*11390*/  IMAD R3, R2, 0x8, R3 ;  /* 0x0000000802037824 */ /* 0x000fc800078e0203 */
[----:B------:R-:W3:Y:S02]  /*113a0*/  SYNCS.PHASECHK.TRANS64.TRYWAIT P1, [R3+URZ+0x29860], R0 ;  /* 0x02986000030075a7 */ /* 0x000ee4000802017f */
[----:B---3--:R-:W-:Y:S05]  /*113b0*/  @!P1 BRA `(.L_x_420) ;  /* 0x0000000c00789947 */ /* 0x008fea0003800000 */
.L_x_458:
[----:B------:R-:W-:Y:S05]  /*113c0*/  @!P0 BRA `(.L_x_421) ;  /* 0x0000000000048947 */ /* 0x000fea0003800000 */
[----:B------:R-:W-:Y:S01]  /*113d0*/  BPT.TRAP 0x1 ;  /* 0x000000040000795c */ /* 0x000fe20000300000 */
.L_x_421:
[----:B------:R-:W4:Y:S02]  /*113e0*/  SYNCS.PHASECHK.TRANS64.TRYWAIT P0, [R5+URZ+0x29880], R4 ;  /* 0x02988004050075a7 */ /* 0x000f24000800017f */
[----:B----4-:R-:W-:Y:S05]  /*113f0*/  @!P0 BRA `(.L_x_422) ;  /* 0x0000000c007c8947 */ /* 0x010fea0003800000 */
.L_x_423:
[----:B------:R0:W0:Y:S02]  /*11400*/  SYNCS.PHASECHK.TRANS64.TRYWAIT P0, [R3+URZ+0x29880], R0 ;  /* 0x02988000030075a7 */ /* 0x000024000800017f */
[----:B0-----:R-:W-:Y:S05]  /*11410*/  @!P0 NANOSLEEP.SYNCS 0x989680 ;  /* 0x009896800000895d */ /* 0x001fea0003900000 */
[----:B------:R-:W0:Y:S02]  /*11420*/  @!P0 SYNCS.PHASECHK.TRANS64 P0, [R3+URZ+0x29880], R0 ;  /* 0x02988000030085a7 */ /* 0x000e24000800007f */
[----:B0-----:R-:W-:Y:S05]  /*11430*/  @!P0 BRA `(.L_x_423) ;  /* 0xfffffffc00f08947 */ /* 0x001fea000383ffff */
.L_x_412:
[----:B------:R-:W-:Y:S05]  /*11440*/  BSYNC B0 ;  /* 0x0000000000007941 */ /* 0x000fea0003800000 */
.L_x_411:
[----:B------:R-:W-:Y:S05]  /*11450*/  EXIT ;  /* 0x000000000000794d */ /* 0x000fea0003800000 */
.L_x_286:
[----:B0-----:R0:W1:Y:S02]  /*11460*/  SYNCS.PHASECHK.TRANS64.TRYWAIT P1, [R3+URZ+0x29800], R10 ;  /* 0x0298000a030075a7 */ /* 0x001064000802017f */
[----:B-1----:R-:W-:Y:S05]  /*11470*/  @!P1 NANOSLEEP.SYNCS 0x989680 ;  /* 0x009896800000995d */ /* 0x002fea0003900000 */
[----:B------:R-:W1:Y:S02]  /*11480*/  @!P1 SYNCS.PHASECHK.TRANS64 P1, [R3+URZ+0x29800], R10 ;  /* 0x0298000a030095a7 */ /* 0x000e64000802007f */
[----:B-1----:R-:W-:Y:S05]  /*11490*/  @!P1 BRA `(.L_x_286) ;  /* 0xfffffffc00f09947 */ /* 0x002fea000383ffff */
[----:B------:R-:W-:Y:S05]  /*114a0*/  BRA `(.L_x_424) ;  /* 0xffffff0400407947 */ /* 0x000fea000383ffff */
.L_x_290:
[----:B--2---:R2:W3:Y:S02]  /*114b0*/  SYNCS.PHASECHK.TRANS64.TRYWAIT P1, [R5+URZ+0x29830], R6 ;  /* 0x02983006050075a7 */ /* 0x0044e4000802017f */
[----:B---3--:R-:W-:Y:S05]  /*114c0*/  @!P1 NANOSLEEP.SYNCS 0x989680 ;  /* 0x009896800000995d */ /* 0x008fea0003900000 */
[----:B------:R-:W3:Y:S02]  /*114d0*/  @!P1 SYNCS.PHASECHK.TRANS64 P1, [R5+URZ+0x29830], R6 ;  /* 0x02983006050095a7 */ /* 0x000ee4000802007f */
[----:B---3--:R-:W-:Y:S05]  /*114e0*/  @!P1 BRA `(.L_x_290) ;  /* 0xfffffffc00f09947 */ /* 0x008fea000383ffff */
[----:B------:R-:W-:Y:S05]  /*114f0*/  BRA `(.L_x_289) ;  /* 0xffffff0400687947 */ /* 0x000fea000383ffff */
.L_x_295:
[----:B-1----:R-:W-:-:S04]  /*11500*/  IMAD.U32 R4, RZ, RZ, UR6 ;  /* 0x00000006ff047e24 */ /* 0x002fc8000f8e00ff */
[----:B------:R1:W2:Y:S03]  /*11510*/  SYNCS.PHASECHK.TRANS64.TRYWAIT P1, [R4+URZ+0x29830], R3 ;  /* 0x02983003040075a7 */ /* 0x0002a6000802017f */
[----:B--2---:R-:W-:Y:S05]  /*11520*/  @!P1 NANOSLEEP.SYNCS 0x989680 ;  /* 0x009896800000995d */ /* 0x004fea0003900000 */
[----:B------:R-:W2:Y:S02]  /*11530*/  @!P1 SYNCS.PHASECHK.TRANS64 P1, [R4+URZ+0x29830], R3 ;  /* 0x02983003040095a7 */ /* 0x000ea4000802007f */
[----:B--2---:R-:W-:Y:S05]  /*11540*/  @!P1 BRA `(.L_x_295) ;  /* 0xfffffffc00ec9947 */ /* 0x004fea000383ffff */
[----:B------:R-:W-:Y:S05]  /*11550*/  BRA `(.L_x_292) ;  /* 0xffffff4000a07947 */ /* 0x000fea000383ffff */
.L_x_299:
[----:B-1----:R-:W-:-:S04]  /*11560*/  IMAD.U32 R4, RZ, RZ, UR6 ;  /* 0x00000006ff047e24 */ /* 0x002fc8000f8e00ff */
[----:B------:R1:W2:Y:S03]  /*11570*/  SYNCS.PHASECHK.TRANS64.TRYWAIT P1, [R4+URZ+0x29850], R3 ;  /* 0x02985003040075a7 */ /* 0x0002a6000802017f */
[----:B--2---:R-:W-:Y:S05]  /*11580*/  @!P1 NANOSLEEP.SYNCS 0x989680 ;  /* 0x009896800000995d */ /* 0x004fea0003900000 */
[----:B------:R-:W2:Y:S02]  /*11590*/  @!P1 SYNCS.PHASECHK.TRANS64 P1, [R4+URZ+0x29850], R3 ;  /* 0x02985003040095a7 */ /* 0x000ea4000802007f */
[----:B--2---:R-:W-:Y:S05]  /*115a0*/  @!P1 BRA `(.L_x_299) ;  /* 0xfffffffc00ec9947 */ /* 0x004fea000383ffff */
[----:B------:R-:W-:Y:S05]  /*115b0*/  BRA `(.L_x_296) ;  /* 0xffffff4c00ac7947 */ /* 0x000fea000383ffff */
.L_x_305:
[----:B-1----:R1:W2:Y:S02]  /*115c0*/  SYNCS.PHASECHK.TRANS64.TRYWAIT P1, [R15+URZ+0x29850], R0 ;  /* 0x029850000f0075a7 */ /* 0x0022a4000802017f */
[----:B--2---:R-:W-:Y:S05]  /*115d0*/  @!P1 NANOSLEEP.SYNCS 0x989680 ;  /* 0x009896800000995d */ /* 0x004fea0003900000 */
[----:B------:R-:W2:Y:S02]  /*115e0*/  @!P1 SYNCS.PHASECHK.TRANS64 P1, [R15+URZ+0x29850], R0 ;  /* 0x029850000f0095a7 */ /* 0x000ea4000802007f */
[----:B--2---:R-:W-:Y:S05]  /*115f0*/  @!P1 BRA `(.L_x_305) ;  /* 0xfffffffc00f09947 */ /* 0x004fea000383ffff */
[----:B------:R-:W-:Y:S05]  /*11600*/  BRA `(.L_x_304) ;  /* 0xffffff7800307947 */ /* 0x000fea000383ffff */
.L_x_351:
[----:B------:R-:W-:Y:S02]  /*11610*/  IMAD.MOV.U32 R13, RZ, RZ, R0 ;  /* 0x000000ffff0d7224 */ /* 0x000fe400078e0000 */
[----:B------:R-:W-:Y:S02]  /*11620*/  IMAD.MOV.U32 R12, RZ, RZ, RZ ;  /* 0x000000ffff0c7224 */ /* 0x000fe400078e00ff */
[----:B------:R-:W-:Y:S02]  /*11630*/  IMAD.MOV.U32 R11, RZ, RZ, 0x1f ;  /* 0x0000001fff0b7424 */ /* 0x000fe400078e00ff */
[----:B------:R-:W-:-:S07]  /*11640*/  IMAD.MOV.U32 R15, RZ, RZ, -0x1 ;  /* 0xffffffffff0f7424 */ /* 0x000fce00078e00ff */
[----:B--23--:R-:W-:Y:S05]  /*11650*/  WARPSYNC.COLLECTIVE R15, `(.L_x_425) ;  /* 0x000000000f087348 */ /* 0x00cfea0003c00000 */
[----:B------:R0:W1:Y:S02]  /*11660*/  SHFL.IDX P6, R14, R13, R12, R11 ;  /* 0x0000000c0d0e7389 */ /* 0x00006400000c000b */
[----:B0123--:R-:W-:Y:S01]  /*11670*/  ENDCOLLECTIVE ;  /* 0x000000000000791b */ /* 0x00ffe20003800000 */
.L_x_425:
[----:B------:R-:W-:Y:S05]  /*11680*/  BRA `(.L_x_426) ;  /* 0xffffffc400787947 */ /* 0x000fea000383ffff */
.L_x_353:
[----:B------:R-:W-:Y:S01]  /*11690*/  BSSY B0, `(.L_x_427) ;  /* 0x0000006000007945 */ /* 0x000fe20003800000 */
[----:B------:R-:W-:-:S07]  /*116a0*/  IMAD.MOV.U32 R15, RZ, RZ, -0x1 ;  /* 0xffffffffff0f7424 */ /* 0x000fce00078e00ff */
[----:B--23--:R-:W-:Y:S05]  /*116b0*/  WARPSYNC.COLLECTIVE R15, `(.L_x_428) ;  /* 0x000000000f0c7348 */ /* 0x00cfea0003c00000 */
[----:B------:R-:W-:Y:S02]  /*116c0*/  ELECT P6, UR62, PT ;  /* 0x00000000003e782f */ /* 0x000fe400038c0000 */
[----:B------:R-:W-:Y:S01]  /*116d0*/  MOV R14, UR62 ;  /* 0x0000003e000e7c02 */ /* 0x000fe20008000f00 */
[----:B--23--:R-:W-:Y:S10]  /*116e0*/  ENDCOLLECTIVE ;  /* 0x000000000000791b */ /* 0x00cff40003800000 */
.L_x_428:
[----:B------:R-:W-:Y:S05]  /*116f0*/  BSYNC B0 ;  /* 0x0000000000007941 */ /* 0x000fea0003800000 */
.L_x_427:
[----:B------:R-:W-:Y:S05]  /*11700*/  BRA `(.L_x_429) ;  /* 0xffffffc400887947 */ /* 0x000fea000383ffff */
.L_x_355:
[----:B0-----:R0:W1:Y:S02]  /*11710*/  SYNCS.PHASECHK.TRANS64.TRYWAIT P0, [R2+URZ+0x29880], R3 ;  /* 0x02988003020075a7 */ /* 0x001064000800017f */
[----:B-1----:R-:W-:Y:S05]  /*11720*/  @!P0 NANOSLEEP.SYNCS 0x989680 ;  /* 0x009896800000895d */ /* 0x002fea0003900000 */
[----:B------:R-:W1:Y:S02]  /*11730*/  @!P0 SYNCS.PHASECHK.TRANS64 P0, [R2+URZ+0x29880], R3 ;  /* 0x02988003020085a7 */ /* 0x000e64000800007f */
[----:B-1----:R-:W-:Y:S05]  /*11740*/  @!P0 BRA `(.L_x_355) ;  /* 0xfffffffc00f08947 */ /* 0x002fea000383ffff */
[----:B------:R-:W-:Y:S05]  /*11750*/  BRA `(.L_x_430) ;  /* 0xffffffc400e87947 */ /* 0x000fea000383ffff */
.L_x_357:
[----:B-1----:R1:W3:Y:S02]  /*11760*/  SYNCS.PHASECHK.TRANS64.TRYWAIT P0, [R2+URZ+0x29840], R3 ;  /* 0x02984003020075a7 */ /* 0x0022e4000800017f */
[----:B---3--:R-:W-:Y:S05]  /*11770*/  @!P0 NANOSLEEP.SYNCS 0x989680 ;  /* 0x009896800000895d */ /* 0x008fea0003900000 */
[----:B------:R-:W3:Y:S02]  /*11780*/  @!P0 SYNCS.PHASECHK.TRANS64 P0, [R2+URZ+0x29840], R3 ;  /* 0x02984003020085a7 */ /* 0x000ee4000800007f */
[----:B---3--:R-:W-:Y:S05]  /*11790*/  @!P0 BRA `(.L_x_357) ;  /* 0xfffffffc00f08947 */ /* 0x008fea000383ffff */
[----:B------:R-:W-:Y:S05]  /*117a0*/  BRA `(.L_x_431) ;  /* 0xffffffc800387947 */ /* 0x000fea000383ffff */
.L_x_361:
[----:B------:R-:W-:Y:S01]  /*117b0*/  IMAD.MOV.U32 R13, RZ, RZ, R2 ;  /* 0x000000ffff0d7224 */ /* 0x000fe200078e0002 */
[----:B------:R-:W-:Y:S01]  /*117c0*/  LOP3.LUT R7, R7, 0x7f, RZ, 0xc0, !PT ;  /* 0x0000007f07077812 */ /* 0x000fe200078ec0ff */
[----:B------:R-:W-:Y:S02]  /*117d0*/  IMAD.MOV.U32 R12, RZ, RZ, RZ ;  /* 0x000000ffff0c7224 */ /* 0x000fe400078e00ff */
[----:B------:R-:W-:Y:S01]  /*117e0*/  IMAD.MOV.U32 R11, RZ, RZ, 0x1c1f ;  /* 0x00001c1fff0b7424 */ /* 0x000fe200078e00ff */
[----:B------:R-:W-:Y:S01]  /*117f0*/  SHF.R.U32.HI R7, RZ, 0x2, R7 ;  /* 0x00000002ff077819 */ /* 0x000fe20000011607 */
[----:B------:R-:W-:Y:S02]  /*11800*/  IMAD.MOV.U32 R15, RZ, RZ, -0x1 ;  /* 0xffffffffff0f7424 */ /* 0x000fe400078e00ff */
[----:B------:R-:W-:Y:S02]  /*11810*/  IMAD R4, R19, R8, RZ ;  /* 0x0000000813047224 */ /* 0x000fe400078e02ff */
[----:B------:R-:W-:-:S07]  /*11820*/  IMAD.IADD R0, R7, 0x1, R0 ;  /* 0x0000000107007824 */ /* 0x000fce00078e0200 */
[----:B--2--5:R-:W-:Y:S05]  /*11830*/  WARPSYNC.COLLECTIVE R15, `(.L_x_432) ;  /* 0x000000000f087348 */ /* 0x024fea0003c00000 */
[----:B------:R0:W1:Y:S02]  /*11840*/  SHFL.IDX P6, R14, R13, R12, R11 ;  /* 0x0000000c0d0e7389 */ /* 0x00006400000c000b */
[----:B012--5:R-:W-:Y:S01]  /*11850*/  ENDCOLLECTIVE ;  /* 0x000000000000791b */ /* 0x027fe20003800000 */
.L_x_432:
[----:B------:R-:W-:Y:S01]  /*11860*/  ISETP.GE.AND P4, PT, R0, R4, PT ;  /* 0x000000040000720c */ /* 0x000fe20003f86270 */
[----:B------:R-:W-:Y:S02]  /*11870*/  IMAD.MOV.U32 R13, RZ, RZ, R3 ;  /* 0x000000ffff0d7224 */ /* 0x000fe400078e0003 */
[----:B------:R-:W-:-:S10]  /*11880*/  IMAD.MOV.U32 R5, RZ, RZ, R14 ;  /* 0x000000ffff057224 */ /* 0x000fd400078e000e */
[----:B------:R-:W-:Y:S05]  /*11890*/  WARPSYNC.COLLECTIVE R15, `(.L_x_433) ;  /* 0x000000000f087348 */ /* 0x000fea0003c00000 */
[----:B------:R0:W1:Y:S02]  /*118a0*/  SHFL.IDX P6, R14, R13, R12, R11 ;  /* 0x0000000c0d0e7389 */ /* 0x00006400000c000b */
[----:B01----:R-:W-:Y:S01]  /*118b0*/  ENDCOLLECTIVE ;  /* 0x000000000000791b */ /* 0x003fe20003800000 */
.L_x_433:
[----:B------:R-:W-:Y:S02]  /*118c0*/  IMAD.MOV.U32 R13, RZ, RZ, R2 ;  /* 0x000000ffff0d7224 */ /* 0x000fe400078e0002 */
[----:B------:R-:W-:Y:S02]  /*118d0*/  IMAD.MOV.U32 R12, RZ, RZ, 0x1 ;  /* 0x00000001ff0c7424 */ /* 0x000fe400078e00ff */
[----:B------:R-:W-:-:S07]  /*118e0*/  IMAD.MOV.U32 R6, RZ, RZ, R14 ;  /* 0x000000ffff067224 */ /* 0x000fce00078e000e */
[----:B------:R-:W-:Y:S05]  /*118f0*/  WARPSYNC.COLLECTIVE R15, `(.L_x_434) ;  /* 0x000000000f087348 */ /* 0x000fea0003c00000 */
[----:B------:R0:W1:Y:S02]  /*11900*/  SHFL.IDX P6, R14, R13, R12, R11 ;  /* 0x0000000c0d0e7389 */ /* 0x00006400000c000b */
[----:B01----:R-:W-:Y:S01]  /*11910*/  ENDCOLLECTIVE ;  /* 0x000000000000791b */ /* 0x003fe20003800000 */
.L_x_434:
        /* <DEDUP_REMOVED lines=8> */
[----:B------:R0:W-:Y:S02]  /*119a0*/  @!P4 LDGSTS.E.BYPASS.LTC128B.128 [R9+0x14400], desc[UR48][R6.64], !P0 ;  /* 0x144000000609cfae */ /* 0x0001e4000c101d70 */
[----:B------:R-:W-:Y:S02]  /*119b0*/  ISETP.GE.AND P3, PT, R5, R4, PT ;  /* 0x000000040500720c */ /* 0x000fe40003f66270 */
[----:B------:R0:W-:Y:S01]  /*119c0*/  @!P4 LDGSTS.E.BYPASS.LTC128B.128 [R9+0x16400], desc[UR48][R6.64+0x40], !P1 ;  /* 0x164000400609cfae */ /* 0x0001e2000c901d70 */
[----:B------:R-:W-:-:S03]  /*119d0*/  IMAD.MOV.U32 R5, RZ, RZ, R14 ;  /* 0x000000ffff057224 */ /* 0x000fc600078e000e */
[----:B------:R0:W-:Y:S07]  /*119e0*/  @!P4 LDGSTS.E.BYPASS.LTC128B.128 [R9+0x18400], desc[UR48][R6.64+0x80], !P2 ;  /* 0x184000800609cfae */ /* 0x0001ee000d101d70 */
[----:B0-----:R-:W-:Y:S05]  /*119f0*/  WARPSYNC.COLLECTIVE R15, `(.L_x_435) ;  /* 0x000000000f087348 */ /* 0x001fea0003c00000 */
[----:B------:R1:W2:Y:S02]  /*11a00*/  SHFL.IDX P6, R14, R13, R12, R11 ;  /* 0x0000000c0d0e7389 */ /* 0x0002a400000c000b */
[----:B012---:R-:W-:Y:S01]  /*11a10*/  ENDCOLLECTIVE ;  /* 0x000000000000791b */ /* 0x007fe20003800000 */
.L_x_435:
[----:B------:R-:W-:Y:S02]  /*11a20*/  IMAD.MOV.U32 R13, RZ, RZ, R2 ;  /* 0x000000ffff0d7224 */ /* 0x000fe400078e0002 */
[----:B------:R-:W-:Y:S02]  /*11a30*/  IMAD.MOV.U32 R12, RZ, RZ, 0x2 ;  /* 0x00000002ff0c7424 */ /* 0x000fe400078e00ff */
[----:B------:R-:W-:-:S07]  /*11a40*/  IMAD.MOV.U32 R6, RZ, RZ, R14 ;  /* 0x000000ffff067224 */ /* 0x000fce00078e000e */
[----:B------:R-:W-:Y:S05]  /*11a50*/  WARPSYNC.COLLECTIVE R15, `(.L_x_436) ;  /* 0x000000000f087348 */ /* 0x000fea0003c00000 */
[----:B------:R0:W1:Y:S02]  /*11a60*/  SHFL.IDX P6, R14, R13, R12, R11 ;  /* 0x0000000c0d0e7389 */ /* 0x00006400000c000b */
[----:B01----:R-:W-:Y:S01]  /*11a70*/  ENDCOLLECTIVE ;  /* 0x000000000000791b */ /* 0x003fe20003800000 */
.L_x_436:
        /* <DEDUP_REMOVED lines=16> */
.L_x_437:
[----:B------:R-:W-:Y:S02]  /*11b80*/  IMAD.MOV.U32 R13, RZ, RZ, R2 ;  /* 0x000000ffff0d7224 */ /* 0x000fe400078e0002 */
[----:B------:R-:W-:Y:S02]  /*11b90*/  IMAD.MOV.U32 R12, RZ, RZ, 0x3 ;  /* 0x00000003ff0c7424 */ /* 0x000fe400078e00ff */
[----:B------:R-:W-:-:S07]  /*11ba0*/  IMAD.MOV.U32 R6, RZ, RZ, R14 ;  /* 0x000000ffff067224 */ /* 0x000fce00078e000e */
[----:B------:R-:W-:Y:S05]  /*11bb0*/  WARPSYNC.COLLECTIVE R15, `(.L_x_438) ;  /* 0x000000000f087348 */ /* 0x000fea0003c00000 */
[----:B------:R0:W1:Y:S02]  /*11bc0*/  SHFL.IDX P6, R14, R13, R12, R11 ;  /* 0x0000000c0d0e7389 */ /* 0x00006400000c000b */
[----:B01----:R-:W-:Y:S01]  /*11bd0*/  ENDCOLLECTIVE ;  /* 0x000000000000791b */ /* 0x003fe20003800000 */
.L_x_438:
        /* <DEDUP_REMOVED lines=14> */
.L_x_439:
[----:B------:R-:W-:Y:S01]  /*11cc0*/  IMAD.MOV.U32 R3, RZ, RZ, R14 ;  /* 0x000000ffff037224 */ /* 0x000fe200078e000e */
[----:B------:R-:W-:Y:S06]  /*11cd0*/  BRA `(.L_x_440) ;  /* 0xffffffcc00a07947 */ /* 0x000fec000383ffff */
.L_x_366:
[----:B0-----:R0:W1:Y:S02]  /*11ce0*/  SYNCS.PHASECHK.TRANS64.TRYWAIT P0, [R17+URZ+0x29820], R0 ;  /* 0x02982000110075a7 */ /* 0x001064000800017f */
[----:B-1----:R-:W-:Y:S05]  /*11cf0*/  @!P0 NANOSLEEP.SYNCS 0x989680 ;  /* 0x009896800000895d */ /* 0x002fea0003900000 */
[----:B------:R-:W1:Y:S02]  /*11d00*/  @!P0 SYNCS.PHASECHK.TRANS64 P0, [R17+URZ+0x29820], R0 ;  /* 0x02982000110085a7 */ /* 0x000e64000800007f */
[----:B-1----:R-:W-:Y:S05]  /*11d10*/  @!P0 BRA `(.L_x_366) ;  /* 0xfffffffc00f08947 */ /* 0x002fea000383ffff */
[----:B------:R-:W-:Y:S05]  /*11d20*/  BRA `(.L_x_441) ;  /* 0xffffffd000107947 */ /* 0x000fea000383ffff */
.L_x_372:
[----:B---3--:R3:W4:Y:S02]  /*11d30*/  SYNCS.PHASECHK.TRANS64.TRYWAIT P0, [R5+URZ+0x29880], R4 ;  /* 0x02988004050075a7 */ /* 0x008724000800017f */
[----:B----4-:R-:W-:Y:S05]  /*11d40*/  @!P0 NANOSLEEP.SYNCS 0x989680 ;  /* 0x009896800000895d */ /* 0x010fea0003900000 */
[----:B------:R-:W4:Y:S02]  /*11d50*/  @!P0 SYNCS.PHASECHK.TRANS64 P0, [R5+URZ+0x29880], R4 ;  /* 0x02988004050085a7 */ /* 0x000f24000800007f */
[----:B----4-:R-:W-:Y:S05]  /*11d60*/  @!P0 BRA `(.L_x_372) ;  /* 0xfffffffc00f08947 */ /* 0x010fea000383ffff */
[----:B------:R-:W-:Y:S05]  /*11d70*/  BRA `(.L_x_442) ;  /* 0xffffffd000c87947 */ /* 0x000fea000383ffff */
.L_x_377:
[----:B----4-:R4:W0:Y:S02]  /*11d80*/  SYNCS.PHASECHK.TRANS64.TRYWAIT P0, [R5+URZ+0x29840], R4 ;  /* 0x02984004050075a7 */ /* 0x010824000800017f */
[----:B0-----:R-:W-:Y:S05]  /*11d90*/  @!P0 NANOSLEEP.SYNCS 0x989680 ;  /* 0x009896800000895d */ /* 0x001fea0003900000 */
[----:B------:R-:W0:Y:S02]  /*11da0*/  @!P0 SYNCS.PHASECHK.TRANS64 P0, [R5+URZ+0x29840], R4 ;  /* 0x02984004050085a7 */ /* 0x000e24000800007f */
[----:B0-----:R-:W-:Y:S05]  /*11db0*/  @!P0 BRA `(.L_x_377) ;  /* 0xfffffffc00f08947 */ /* 0x001fea000383ffff */
[----:B------:R-:W-:Y:S05]  /*11dc0*/  BRA `(.L_x_443) ;  /* 0xffffffd400447947 */ /* 0x000fea000383ffff */
.L_x_385:
[----:B----4-:R4:W0:Y:S02]  /*11dd0*/  SYNCS.PHASECHK.TRANS64.TRYWAIT P0, [R19+URZ+0x29870], R4 ;  /* 0x02987004130075a7 */ /* 0x010824000800017f */
[----:B0-----:R-:W-:Y:S05]  /*11de0*/  @!P0 NANOSLEEP.SYNCS 0x989680 ;  /* 0x009896800000895d */ /* 0x001fea0003900000 */
[----:B------:R-:W0:Y:S02]  /*11df0*/  @!P0 SYNCS.PHASECHK.TRANS64 P0, [R19+URZ+0x29870], R4 ;  /* 0x02987004130085a7 */ /* 0x000e24000800007f */
[----:B0-----:R-:W-:Y:S05]  /*11e00*/  @!P0 BRA `(.L_x_385) ;  /* 0xfffffffc00f08947 */ /* 0x001fea000383ffff */
[----:B------:R-:W-:Y:S05]  /*11e10*/  BRA `(.L_x_444) ;  /* 0xffffffd8005c7947 */ /* 0x000fea000383ffff */
.L_x_387:
[----:B------:R0:W0:Y:S02]  /*11e20*/  SYNCS.PHASECHK.TRANS64.TRYWAIT P0, [R19+URZ+0x29860], R0 ;  /* 0x02986000130075a7 */ /* 0x000024000800017f */
[----:B0-----:R-:W-:Y:S05]  /*11e30*/  @!P0 NANOSLEEP.SYNCS 0x989680 ;  /* 0x009896800000895d */ /* 0x001fea0003900000 */
[----:B------:R-:W0:Y:S02]  /*11e40*/  @!P0 SYNCS.PHASECHK.TRANS64 P0, [R19+URZ+0x29860], R0 ;  /* 0x02986000130085a7 */ /* 0x000e24000800007f */
[----:B0-----:R-:W-:Y:S05]  /*11e50*/  @!P0 BRA `(.L_x_387) ;  /* 0xfffffffc00f08947 */ /* 0x001fea000383ffff */
[----:B------:R-:W-:Y:S05]  /*11e60*/  BRA `(.L_x_445) ;  /* 0xffffffd800647947 */ /* 0x000fea000383ffff */
.L_x_394:
[----:B0-----:R0:W1:Y:S02]  /*11e70*/  SYNCS.PHASECHK.TRANS64.TRYWAIT P1, [R16+URZ+0x29870], R3 ;  /* 0x02987003100075a7 */ /* 0x001064000802017f */
[----:B-1----:R-:W-:Y:S05]  /*11e80*/  @!P1 NANOSLEEP.SYNCS 0x989680 ;  /* 0x009896800000995d */ /* 0x002fea0003900000 */
[----:B------:R-:W1:Y:S02]  /*11e90*/  @!P1 SYNCS.PHASECHK.TRANS64 P1, [R16+URZ+0x29870], R3 ;  /* 0x02987003100095a7 */ /* 0x000e64000802007f */
[----:B-1----:R-:W-:Y:S05]  /*11ea0*/  @!P1 BRA `(.L_x_394) ;  /* 0xfffffffc00f09947 */ /* 0x002fea000383ffff */
[----:B------:R-:W-:Y:S05]  /*11eb0*/  BRA `(.L_x_446) ;  /* 0xffffffe000447947 */ /* 0x000fea000383ffff */
.L_x_396:
[----:B0-----:R0:W1:Y:S02]  /*11ec0*/  SYNCS.PHASECHK.TRANS64.TRYWAIT P1, [R16+URZ+0x29860], R3 ;  /* 0x02986003100075a7 */ /* 0x001064000802017f */
[----:B-1----:R-:W-:Y:S05]  /*11ed0*/  @!P1 NANOSLEEP.SYNCS 0x989680 ;  /* 0x009896800000995d */ /* 0x002fea0003900000 */
[----:B------:R-:W1:Y:S02]  /*11ee0*/  @!P1 SYNCS.PHASECHK.TRANS64 P1, [R16+URZ+0x29860], R3 ;  /* 0x02986003100095a7 */ /* 0x000e64000802007f */
[----:B-1----:R-:W-:Y:S05]  /*11ef0*/  @!P1 BRA `(.L_x_396) ;  /* 0xfffffffc00f09947 */ /* 0x002fea000383ffff */
[----:B------:R-:W-:Y:S05]  /*11f00*/  BRA `(.L_x_447) ;  /* 0xffffffe0004c7947 */ /* 0x000fea000383ffff */
.L_x_409:
[----:B0-----:R0:W1:Y:S02]  /*11f10*/  SYNCS.PHASECHK.TRANS64.TRYWAIT P0, [R3+URZ+0x29820], R0 ;  /* 0x02982000030075a7 */ /* 0x001064000800017f */
[----:B-1----:R-:W-:Y:S05]  /*11f20*/  @!P0 NANOSLEEP.SYNCS 0x989680 ;  /* 0x009896800000895d */ /* 0x002fea0003900000 */
[----:B------:R-:W1:Y:S02]  /*11f30*/  @!P0 SYNCS.PHASECHK.TRANS64 P0, [R3+URZ+0x29820], R0 ;  /* 0x02982000030085a7 */ /* 0x000e64000800007f */
[----:B-1----:R-:W-:Y:S05]  /*11f40*/  @!P0 BRA `(.L_x_409) ;  /* 0xfffffffc00f08947 */ /* 0x002fea000383ffff */
[----:B------:R-:W-:Y:S05]  /*11f50*/  BRA `(.L_x_448) ;  /* 0xfffffff000687947 */ /* 0x000fea000383ffff */
.L_x_410:
[----:B------:R-:W1:Y:S01]  /*11f60*/  S2R R2, SR_TID.X ;  /* 0x0000000000027919 */ /* 0x000e620000002100 */
[----:B------:R-:W-:Y:S01]  /*11f70*/  BSSY B0, `(.L_x_449) ;  /* 0x000000a000007945 */ /* 0x000fe20003800000 */
[----:B------:R-:W-:Y:S02]  /*11f80*/  IMAD.MOV.U32 R12, RZ, RZ, RZ ;  /* 0x000000ffff0c7224 */ /* 0x000fe400078e00ff */
[----:B------:R-:W-:Y:S02]  /*11f90*/  IMAD.MOV.U32 R11, RZ, RZ, 0x1f ;  /* 0x0000001fff0b7424 */ /* 0x000fe400078e00ff */
[----:B------:R-:W-:Y:S01]  /*11fa0*/  IMAD.MOV.U32 R15, RZ, RZ, -0x1 ;  /* 0xffffffffff0f7424 */ /* 0x000fe200078e00ff */
[----:B-1----:R-:W-:-:S04]  /*11fb0*/  SHF.R.U32.HI R2, RZ, 0x5, R2 ;  /* 0x00000005ff027819 */ /* 0x002fc80000011602 */
[----:B------:R-:W-:-:S05]  /*11fc0*/  LOP3.LUT R2, R2, 0x3, RZ, 0xc0, !PT ;  /* 0x0000000302027812 */ /* 0x000fca00078ec0ff */
[----:B------:R-:W-:-:S07]  /*11fd0*/  IMAD.MOV.U32 R13, RZ, RZ, R2 ;  /* 0x000000ffff0d7224 */ /* 0x000fce00078e0002 */
[----:B0-2---:R-:W-:Y:S05]  /*11fe0*/  WARPSYNC.COLLECTIVE R15, `(.L_x_450) ;  /* 0x000000000f087348 */ /* 0x005fea0003c00000 */
[----:B------:R1:W3:Y:S02]  /*11ff0*/  SHFL.IDX P6, R14, R13, R12, R11 ;  /* 0x0000000c0d0e7389 */ /* 0x0002e400000c000b */
[----:B0123--:R-:W-:Y:S01]  /*12000*/  ENDCOLLECTIVE ;  /* 0x000000000000791b */ /* 0x00ffe20003800000 */
.L_x_450:
[----:B------:R-:W-:Y:S05]  /*12010*/  BSYNC B0 ;  /* 0x0000000000007941 */ /* 0x000fea0003800000 */
.L_x_449:
[----:B------:R-:W-:Y:S05]  /*12020*/  BRA `(.L_x_451) ;  /* 0xfffffff000507947 */ /* 0x000fea000383ffff */
.L_x_413:
[----:B------:R-:W-:Y:S01]  /*12030*/  BSSY B1, `(.L_x_452) ;  /* 0x0000006000017945 */ /* 0x000fe20003800000 */
[----:B------:R-:W-:-:S07]  /*12040*/  IMAD.MOV.U32 R15, RZ, RZ, -0x1 ;  /* 0xffffffffff0f7424 */ /* 0x000fce00078e00ff */
[----:B0-2---:R-:W-:Y:S05]  /*12050*/  WARPSYNC.COLLECTIVE R15, `(.L_x_453) ;  /* 0x000000000f0c7348 */ /* 0x005fea0003c00000 */
[----:B------:R-:W-:Y:S02]  /*12060*/  ELECT P6, UR62, PT ;  /* 0x00000000003e782f */ /* 0x000fe400038c0000 */
[----:B------:R-:W-:Y:S01]  /*12070*/  MOV R14, UR62 ;  /* 0x0000003e000e7c02 */ /* 0x000fe20008000f00 */
[----:B0-2---:R-:W-:Y:S10]  /*12080*/  ENDCOLLECTIVE ;  /* 0x000000000000791b */ /* 0x005ff40003800000 */
.L_x_453:
[----:B------:R-:W-:Y:S05]  /*12090*/  BSYNC B1 ;  /* 0x0000000000017941 */ /* 0x000fea0003800000 */
.L_x_452:
[----:B------:R-:W-:Y:S05]  /*120a0*/  BRA `(.L_x_454) ;  /* 0xfffffff000487947 */ /* 0x000fea000383ffff */
.L_x_415:
[----:B0-----:R0:W1:Y:S02]  /*120b0*/  SYNCS.PHASECHK.TRANS64.TRYWAIT P1, [R7+URZ], R4 ;  /* 0x00000004070075a7 */ /* 0x001064000802017f */
[----:B-1----:R-:W-:Y:S05]  /*120c0*/  @!P1 NANOSLEEP.SYNCS 0x989680 ;  /* 0x009896800000995d */ /* 0x002fea0003900000 */
[----:B------:R-:W1:Y:S02]  /*120d0*/  @!P1 SYNCS.PHASECHK.TRANS64 P1, [R7+URZ], R4 ;  /* 0x00000004070095a7 */ /* 0x000e64000802007f */
[----:B-1----:R-:W-:Y:S05]  /*120e0*/  @!P1 BRA `(.L_x_415) ;  /* 0xfffffffc00f09947 */ /* 0x002fea000383ffff */
[----:B------:R-:W-:Y:S05]  /*120f0*/  BRA `(.L_x_455) ;  /* 0xfffffff000807947 */ /* 0x000fea000383ffff */
.L_x_416:
[----:B-1----:R1:W3:Y:S02]  /*12100*/  SYNCS.PHASECHK.TRANS64.TRYWAIT P1, [R5+URZ], R0 ;  /* 0x00000000050075a7 */ /* 0x0022e4000802017f */
[----:B---3--:R-:W-:Y:S05]  /*12110*/  @!P1 NANOSLEEP.SYNCS 0x989680 ;  /* 0x009896800000995d */ /* 0x008fea0003900000 */
[----:B------:R-:W3:Y:S02]  /*12120*/  @!P1 SYNCS.PHASECHK.TRANS64 P1, [R5+URZ], R0 ;  /* 0x00000000050095a7 */ /* 0x000ee4000802007f */
[----:B---3--:R-:W-:Y:S05]  /*12130*/  @!P1 BRA `(.L_x_416) ;  /* 0xfffffffc00f09947 */ /* 0x008fea000383ffff */
[----:B------:R-:W-:Y:S05]  /*12140*/  BRA `(.L_x_456) ;  /* 0xfffffff000747947 */ /* 0x000fea000383ffff */
.L_x_418:
[----:B-1----:R1:W3:Y:S02]  /*12150*/  SYNCS.PHASECHK.TRANS64.TRYWAIT P1, [R5+URZ+0x29860], R4 ;  /* 0x02986004050075a7 */ /* 0x0022e4000802017f */
[----:B---3--:R-:W-:Y:S05]  /*12160*/  @!P1 NANOSLEEP.SYNCS 0x989680 ;  /* 0x009896800000995d */ /* 0x008fea0003900000 */
[----:B------:R-:W3:Y:S02]  /*12170*/  @!P1 SYNCS.PHASECHK.TRANS64 P1, [R5+URZ+0x29860], R4 ;  /* 0x02986004050095a7 */ /* 0x000ee4000802007f */
[----:B---3--:R-:W-:Y:S05]  /*12180*/  @!P1 BRA `(.L_x_418) ;  /* 0xfffffffc00f09947 */ /* 0x008fea000383ffff */
[----:B------:R-:W-:Y:S05]  /*12190*/  BRA `(.L_x_457) ;  /* 0xfffffff000747947 */ /* 0x000fea000383ffff */
.L_x_420:
[----:B---3--:R3:W4:Y:S02]  /*121a0*/  SYNCS.PHASECHK.TRANS64.TRYWAIT P1, [R3+URZ+0x29860], R0 ;  /* 0x02986000030075a7 */ /* 0x008724000802017f */
[----:B----4-:R-:W-:Y:S05]  /*121b0*/  @!P1 NANOSLEEP.SYNCS 0x989680 ;  /* 0x009896800000995d */ /* 0x010fea0003900000 */
[----:B------:R-:W4:Y:S02]  /*121c0*/  @!P1 SYNCS.PHASECHK.TRANS64 P1, [R3+URZ+0x29860], R0 ;  /* 0x02986000030095a7 */ /* 0x000f24000802007f */
[----:B----4-:R-:W-:Y:S05]  /*121d0*/  @!P1 BRA `(.L_x_420) ;  /* 0xfffffffc00f09947 */ /* 0x010fea000383ffff */
[----:B------:R-:W-:Y:S05]  /*121e0*/  BRA `(.L_x_458) ;  /* 0xfffffff000747947 */ /* 0x000fea000383ffff */
.L_x_422:
[----:B----4-:R4:W0:Y:S02]  /*121f0*/  SYNCS.PHASECHK.TRANS64.TRYWAIT P0, [R5+URZ+0x29880], R4 ;  /* 0x02988004050075a7 */ /* 0x010824000800017f */
[----:B0-----:R-:W-:Y:S05]  /*12200*/  @!P0 NANOSLEEP.SYNCS 0x989680 ;  /* 0x009896800000895d */ /* 0x001fea0003900000 */
[----:B------:R-:W0:Y:S02]  /*12210*/  @!P0 SYNCS.PHASECHK.TRANS64 P0, [R5+URZ+0x29880], R4 ;  /* 0x02988004050085a7 */ /* 0x000e24000800007f */
[----:B0-----:R-:W-:Y:S05]  /*12220*/  @!P0 BRA `(.L_x_422) ;  /* 0xfffffffc00f08947 */ /* 0x001fea000383ffff */
[----:B------:R-:W-:Y:S05]  /*12230*/  BRA `(.L_x_423) ;  /* 0xfffffff000707947 */ /* 0x000fea000383ffff */
.L_x_459:
        /* <DEDUP_REMOVED lines=12> */
.L_x_2807:


//--------------------- .text._ZN7cutlass13device_kernelIN5flash11enable_sm90INS1_16FlashAttnFwdSm90INS1_25CollectiveMainloopFwdSm90ILi2EN4cute5tupleIJNS5_1CILi1EEES8_S8_EEENS6_IJNS7_ILi128EEENS7_ILi160EEENS7_ILi192EEEEEELi128ENS_12float_e4m3_tEfNS_4arch4Sm90ELb0ELb0ELb1ELb1ELb0ELb1ELb0ELb1ELb1ELb1ELb0ELb0EEENS1_21CollectiveEpilogueFwdINS6_IJSA_SA_SB_EEES9_NS_10bfloat16_tESG_Li256ELb1ELb1ELb0ELb1EEENS1_36VarlenDynamicPersistentTileSchedulerILi128ELi160ELi256ELi128ELb0ELb1ELb1ELb0ELb1ELb1EEEEEEEEEvNT_6ParamsE --------------------------
	.section	.text._ZN7cutlass13device_kernelIN5flash11enable_sm90INS1_16FlashAttnFwdSm90INS1_25CollectiveMainloopFwdSm90ILi2EN4cute5tupleIJNS5_1CILi1EEES8_S8_EEENS6_IJNS7_ILi128EEENS7_ILi160EEENS7_ILi192EEEEEELi128ENS_12float_e4m3_tEfNS_4arch4Sm90ELb0ELb0ELb1ELb1ELb0ELb1ELb0ELb1ELb1ELb1ELb0ELb0EEENS1_21CollectiveEpilogueFwdINS6_IJSA_SA_SB_EEES9_NS_10bfloat16_tESG_Li256ELb1ELb1ELb0ELb1EEENS1_36VarlenDynamicPersistentTileSchedulerILi128ELi160ELi256ELi128ELb0ELb1ELb1ELb0ELb1ELb1EEEEEEEEEvNT_6ParamsE,"ax",@progbits
	.align	128
.text._ZN7cutlass13device_kernelIN5flash11enable_sm90INS1_16FlashAttnFwdSm90INS1_25CollectiveMainloopFwdSm90ILi2EN4cute5tupleIJNS5_1CILi1EEES8_S8_EEENS6_IJNS7_ILi128EEENS7_ILi160EEENS7_ILi192EEEEEELi128ENS_12float_e4m3_tEfNS_4arch4Sm90ELb0ELb0ELb1ELb1ELb0ELb1ELb0ELb1ELb1ELb1ELb0ELb0EEENS1_21CollectiveEpilogueFwdINS6_IJSA_SA_SB_EEES9_NS_10bfloat16_tESG_Li256ELb1ELb1ELb0ELb1EEENS1_36VarlenDynamicPersistentTileSchedulerILi128ELi160ELi256ELi128ELb0ELb1ELb1ELb0ELb1ELb1EEEEEEEEEvNT_6ParamsE:
        .type           _ZN7cutlass13device_kernelIN5flash11enable_sm90INS1_16FlashAttnFwdSm90INS1_25CollectiveMainloopFwdSm90ILi2EN4cute5tupleIJNS5_1CILi1EEES8_S8_EEENS6_IJNS7_ILi128EEENS7_ILi160EEENS7_ILi192EEEEEELi128ENS_12float_e4m3_tEfNS_4arch4Sm90ELb0ELb0ELb1ELb1ELb0ELb1ELb0ELb1ELb1ELb1ELb0ELb0EEENS1_21CollectiveEpilogueFwdINS6_IJSA_SA_SB_EEES9_NS_10bfloat16_tESG_Li256ELb1ELb1ELb0ELb1EEENS1_36VarlenDynamicPersistentTileSchedulerILi128ELi160ELi256ELi128ELb0ELb1ELb1ELb0ELb1ELb1EEEEEEEEEvNT_6ParamsE,@function
        .size           _ZN7cutlass13device_kernelIN5flash11enable_sm90INS1_16FlashAttnFwdSm90INS1_25CollectiveMainloopFwdSm90ILi2EN4cute5tupleIJNS5_1CILi1EEES8_S8_EEENS6_IJNS7_ILi128EEENS7_ILi160EEENS7_ILi192EEEEEELi128ENS_12float_e4m3_tEfNS_4arch4Sm90ELb0ELb0ELb1ELb1ELb0ELb1ELb0ELb1ELb1ELb1ELb0ELb0EEENS1_21CollectiveEpilogueFwdINS6_IJSA_SA_SB_EEES9_NS_10bfloat16_tESG_Li256ELb1ELb1ELb0ELb1EEENS1_36VarlenDynamicPersistentTileSchedulerILi128ELi160ELi256ELi128ELb0ELb1ELb1ELb0ELb1ELb1EEEEEEEEEvNT_6ParamsE,(.L_x_2808 - _ZN7cutlass13device_kernelIN5flash11enable_sm90INS1_16FlashAttnFwdSm90INS1_25CollectiveMainloopFwdSm90ILi2EN4cute5tupleIJNS5_1CILi1EEES8_S8_EEENS6_IJNS7_ILi128EEENS7_ILi160EEENS7_ILi192EEEEEELi128ENS_12float_e4m3_tEfNS_4arch4Sm90ELb0ELb0ELb1ELb1ELb0ELb1ELb0ELb1ELb1ELb1ELb0ELb0EEENS1_21CollectiveEpilogueFwdINS6_IJSA_SA_SB_EEES9_NS_10bfloat16_tESG_Li256ELb1ELb1ELb0ELb1EEENS1_36VarlenDynamicPersistentTileSchedulerILi128ELi160ELi256ELi128ELb0ELb1ELb1ELb0ELb1ELb1EEEEEEEEEvNT_6ParamsE)
        .other          _ZN7cutlass13device_kernelIN5flash11enable_sm90INS1_16FlashAttnFwdSm90INS1_25CollectiveMainloopFwdSm90ILi2EN4cute5tupleIJNS5_1CILi1EEES8_S8_EEENS6_IJNS7_ILi128EEENS7_ILi160EEENS7_ILi192EEEEEELi128ENS_12float_e4m3_tEfNS_4arch4Sm90ELb0ELb0ELb1ELb1ELb0ELb1ELb0ELb1ELb1ELb1ELb0ELb0EEENS1_21CollectiveEpilogueFwdINS6_IJSA_SA_SB_EEES9_NS_10bfloat16_tESG_Li256ELb1ELb1ELb0ELb1EEENS1_36VarlenDynamicPersistentTileSchedulerILi128ELi160ELi256ELi128ELb0ELb1ELb1ELb0ELb1ELb1EEEEEEEEEvNT_6ParamsE,@"STO_CUDA_ENTRY STV_DEFAULT"
_ZN7cutlass13device_kernelIN5flash11enable_sm90INS1_16FlashAttnFwdSm90INS1_25CollectiveMainloopFwdSm90ILi2EN4cute5tupleIJNS5_1CILi1EEES8_S8_EEENS6_IJNS7_ILi128EEENS7_ILi160EEENS7_ILi192EEEEEELi128ENS_12float_e4m3_tEfNS_4arch4Sm90ELb0ELb0ELb1ELb1ELb0ELb1ELb0ELb1ELb1ELb1ELb0ELb0EEENS1_21CollectiveEpilogueFwdINS6_IJSA_SA_SB_EEES9_NS_10bfloat16_tESG_Li256ELb1ELb1ELb0ELb1EEENS1_36VarlenDynamicPersistentTileSchedulerILi128ELi160ELi256ELi128ELb0ELb1ELb1ELb0ELb1ELb1EEEEEEEEEvNT_6ParamsE:
        /* <DEDUP_REMOVED lines=13> */
[----:B------:R-:W-:Y:S02]  /*00d0*/  UIADD3 UR10, UP2, UR4, 0x570, URZ ;  /* 0x00000570040a7890 */ /* 0x000fe4000ff5e03f */
[----:B------:R-:W-:Y:S02]  /*00e0*/  UIADD3 UR4, UP3, UR4, 0x670, URZ ;  /* 0x0000067004047890 */ /* 0x000fe4000ff7e03f */
[----:B------:R-:W-:-:S02]  /*00f0*/  UIADD3.X UR7, URZ, UR5, URZ, UP0, !UPT ;  /* 0x000000053f077290 */ /* 0x000fc400087fe43f */
[----:B------:R-:W-:Y:S02]  /*0100*/  UIADD3.X UR9, URZ, UR5, URZ, UP1, !UPT ;  /* 0x000000053f097290 */ /* 0x000fe40008ffe43f */
[----:B------:R-:W-:Y:S02]  /*0110*/  UIADD3.X UR11, URZ, UR5, URZ, UP2, !UPT ;  /* 0x000000053f0b7290 */ /* 0x000fe400097fe43f */
[----:B------:R-:W-:-:S03]  /*0120*/  UIADD3.X UR5, URZ, UR5, URZ, UP3, !UPT ;  /* 0x000000053f057290 */ /* 0x000fc60009ffe43f */
[----:B------:R0:W-:Y:S02]  /*0130*/  UTMACCTL.PF [UR6] ;  /* 0x00000000060079b9 */ /* 0x0001e40008040000 */
[----:B------:R0:W-:Y:S02]  /*0140*/  UTMACCTL.PF [UR8] ;  /* 0x00000000080079b9 */ /* 0x0001e40008040000 */
[----:B------:R0:W-:Y:S02]  /*0150*/  UTMACCTL.PF [UR10] ;  /* 0x000000000a0079b9 */ /* 0x0001e40008040000 */
[----:B------:R0:W-:Y:S02]  /*0160*/  UTMACCTL.PF [UR4] ;  /* 0x00000000040079b9 */ /* 0x0001e40008040000 */
[----:B0-----:R-:W-:Y:S01]  /*0170*/  NOP ;  /* 0x0000000000007918 */ /* 0x001fe20000000000 */
.L_x_461:
[----:B------:R-:W-:Y:S05]  /*0180*/  BSYNC B0 ;  /* 0x0000000000007941 */ /* 0x000fea0003800000 */
.L_x_460:
        /* <DEDUP_REMOVED lines=41> */
.L_x_462:
        /* <DEDUP_REMOVED lines=22> */
.L_x_463:
        /* <DEDUP_REMOVED lines=18> */
.L_x_464:
        /* <DEDUP_REMOVED lines=22> */
.L_x_465:
        /* <DEDUP_REMOVED lines=22> */
.L_x_466:
[----:B------:R-:W-:Y:S01]  /*0960*/  PLOP3.LUT P0, PT, PT, PT, UP0, 0x80, 0x0 ;  /* 0x000000000000781c */ /* 0x000fe20003f0f008 */
[----:B------:R-:W-:Y:S01]  /*0970*/  UMOV UR36, 0x1 ;  /* 0x0000000100247882 */ /* 0x000fe20000000000 */
[----:B------:R-:W-:Y:S01]  /*0980*/  NOP ;  /* 0x0000000000007918 */ /* 0x000fe20000000000 */
[----:B------:R-:W-:Y:S01]  /*0990*/  USEL UR36, UR36, 0x2, !UP0 ;  /* 0x0000000224247887 */ /* 0x000fe2000c000000 */
[----:B------:R-:W-:Y:S01]  /*09a0*/  BSSY B8, `(.L_x_467) ;  /* 0x00027c8000087945 */ /* 0x000fe20003800000 */
[----:B------:R-:W-:Y:S01]  /*09b0*/  ULDC.64 UR54, c[0x0][0x208] ;  /* 0x0000820000367ab9 */ /* 0x000fe20000000a00 */
[----:B012-4-:R-:W-:Y:S07]  /*09c0*/  BAR.SYNC.DEFER_BLOCKING 0x0 ;  /* 0x0000000000007b1d */ /* 0x017fee0000010000 */
[----:B------:R-:W-:Y:S05]  /*09d0*/  @!P0 BRA `(.L_x_468) ;  /* 0x0000021400088947 */ /* 0x000fea0003800000 */
.L_x_469:
[----:B------:R-:W-:-:S08]  /*09e0*/  NOP ;  /* 0x0000000000007918 */ /* 0x000fd00000000000 */
[----:B------:R-:W0:Y:S02]  /*09f0*/  USETMAXREG.TRY_ALLOC.CTAPOOL UP0, 0xf0 ;  /* 0x000000f0000079c8 */ /* 0x000e240008000600 */
[----:B0-----:R-:W-:-:S13]  /*0a00*/  PLOP3.LUT P0, PT, PT, PT, UP0, 0x80, 0x0 ;  /* 0x000000000000781c */ /* 0x001fda0003f0f008 */
[----:B------:R-:W-:Y:S05]  /*0a10*/  @!P0 BRA `(.L_x_469) ;  /* 0xfffffffc00f08947 */ /* 0x000fea000383ffff */
[----:B------:R-:W2:Y:S01]  /*0a20*/  LDL.LU R0, [R1+0x10] ;  /* 0x0000100001007983 */ /* 0x000ea20000300800 */
[----:B------:R-:W0:Y:S01]  /*0a30*/  S2R R2, SR_TID.X ;  /* 0x0000000000027919 */ /* 0x000e220000002100 */
[----:B------:R-:W1:Y:S01]  /*0a40*/  S2UR UR37, SR_CgaCtaId ;  /* 0x00000000002579c3 */ /* 0x000e620000008800 */
[----:B------:R-:W-:Y:S01]  /*0a50*/  UMOV UR4, 0x400 ;  /* 0x0000040000047882 */ /* 0x000fe20000000000 */
[----:B0-----:R-:W-:-:S06]  /*0a60*/  SHF.R.U32.HI R2, RZ, 0x7, R2 ;  /* 0x00000007ff027819 */ /* 0x001fcc0000011602 */
[----:B------:R-:W-:Y:S06]  /*0a70*/  BAR.ARV 0x8, 0x180 ;  /* 0x0206000000007b1d */ /* 0x000fec0000002000 */
[----:B------:R-:W-:-:S13]  /*0a80*/  ISETP.NE.AND P0, PT, R2, 0x1, PT ;  /* 0x000000010200780c */ /* 0x000fda0003f05270 */
[----:B------:R-:W-:Y:S08]  /*0a90*/  @!P0 BAR.ARV 0x9, 0x100 ;  /* 0x0244000000008b1d */ /* 0x000ff00000002000 */
[----:B------:R-:W-:Y:S01]  /*0aa0*/  BAR.SYNC.DEFER_BLOCKING 0x5, 0x180 ;  /* 0x0146000000007b1d */ /* 0x000fe20000010000 */
[----:B-1----:R-:W-:-:S06]  /*0ab0*/  ULEA UR4, UR37, UR4, 0x18 ;  /* 0x0000000425047291 */ /* 0x002fcc000f8ec03f */
[----:B------:R-:W-:Y:S01]  /*0ac0*/  IMAD.U32 R16, RZ, RZ, UR4 ;  /* 0x00000004ff107e24 */ /* 0x000fe2000f8e00ff */
[----:B------:R-:W-:-:S04]  /*0ad0*/  ULDC UR4, c[0x0][0xc3c] ;  /* 0x00030f0000047ab9 */ /* 0x000fc80000000800 */
[----:B------:R-:W0:Y:S01]  /*0ae0*/  LDS.128 R204, [R16+0x298d0] ;  /* 0x0298d00010cc7984 */ /* 0x000e220000000c00 */
[----:B------:R-:W-:Y:S06]  /*0af0*/  BAR.ARV 0x4, 0x180 ;  /* 0x0106000000007b1d */ /* 0x000fec0000002000 */
[----:B--2---:R-:W-:-:S04]  /*0b00*/  LOP3.LUT R0, R0, 0xfffffffb, RZ, 0xc0, !PT ;  /* 0xfffffffb00007812 */ /* 0x004fc800078ec0ff */
[----:B------:R-:W-:-:S05]  /*0b10*/  @P0 LOP3.LUT R0, R0, 0x4, RZ, 0xfc, !PT ;  /* 0x0000000400000812 */ /* 0x000fca00078efcff */
[----:B------:R1:W-:Y:S01]  /*0b20*/  STL [R1+0x10], R0 ;  /* 0x0000100001007387 */ /* 0x0003e20000100800 */
[----:B0-----:R-:W-:-:S13]  /*0b30*/  ISETP.GE.AND P0, PT, R207, UR4, PT ;  /* 0x00000004cf007c0c */ /* 0x001fda000bf06270 */
[----:B-1----:R-:W-:Y:S05]  /*0b40*/  @P0 BRA `(.L_x_470) ;  /* 0x0000027800b40947 */ /* 0x002fea0003800000 */
[----:B------:R-:W0:Y:S01]  /*0b50*/  S2R R0, SR_TID.X ;  /* 0x0000000000007919 */ /* 0x000e220000002100 */
[----:B------:R-:W-:Y:S01]  /*0b60*/  R2UR UR52, R16 ;  /* 0x00000000103472ca */ /* 0x000fe200000e0000 */
[----:B------:R-:W-:Y:S01]  /*0b70*/  IMAD.MOV.U32 R220, RZ, RZ, 0x20 ;  /* 0x00000020ffdc7424 */ /* 0x000fe200078e00ff */
[----:B------:R-:W-:Y:S01]  /*0b80*/  MOV R17, RZ ;  /* 0x000000ff00117202 */ /* 0x000fe20000000f00 */
[----:B------:R-:W-:Y:S01]  /*0b90*/  IMAD.MOV.U32 R20, RZ, RZ, -0x2 ;  /* 0xfffffffeff147424 */ /* 0x000fe200078e00ff */
[----:B------:R-:W-:Y:S01]  /*0ba0*/  ULOP3.LUT UR53, UR36, 0x1, URZ, 0xfc, !UPT ;  /* 0x0000000124357892 */ /* 0x000fe2000f8efc3f */
[----:B------:R-:W-:Y:S01]  /*0bb0*/  IMAD.MOV.U32 R169, RZ, RZ, RZ ;  /* 0x000000ffffa97224 */ /* 0x000fe200078e00ff */
[----:B------:R-:W-:Y:S01]  /*0bc0*/  UMOV UR43, URZ ;  /* 0x0000003f002b7c82 */ /* 0x000fe20008000000 */
[----:B------:R-:W-:Y:S02]  /*0bd0*/  IMAD.MOV.U32 R198, RZ, RZ, RZ ;  /* 0x000000ffffc67224 */ /* 0x000fe400078e00ff */
[----:B------:R-:W-:-:S04]  /*0be0*/  IMAD.MOV.U32 R156, RZ, RZ, RZ ;  /* 0x000000ffff9c7224 */ /* 0x000fc800078e00ff */
[----:B------:R-:W-:Y:S01]  /*0bf0*/  UIADD3 UR52, UR52, 0x14400, URZ ;  /* 0x0001440034347890 */ /* 0x000fe2000fffe03f */
[----:B0-----:R-:W-:-:S05]  /*0c00*/  VIADD R15, R0, 0xffffff80 ;  /* 0xffffff80000f7836 */ /* 0x001fca0000000000 */
[----:B------:R-:W-:Y:S02]  /*0c10*/  SHF.R.S32.HI R0, RZ, 0x1f, R15 ;  /* 0x0000001fff007819 */ /* 0x000fe4000001140f */
[-C--:B------:R-:W-:Y:S02]  /*0c20*/  LEA.HI R5, R15, R15.reuse, RZ, 0x1 ;  /* 0x0000000f0f057211 */ /* 0x080fe400078f08ff */
[CC--:B------:R-:W-:Y:S02]  /*0c30*/  LEA.HI R6, R0.reuse, R15.reuse, RZ, 0x2 ;  /* 0x0000000f00067211 */ /* 0x0c0fe400078f10ff */
[CC--:B------:R-:W-:Y:S02]  /*0c40*/  LEA.HI R2, R0.reuse, R15.reuse, RZ, 0x4 ;  /* 0x0000000f00027211 */ /* 0x0c0fe400078f20ff */
[----:B------:R-:W-:Y:S02]  /*0c50*/  LEA.HI R3, R0, R15, RZ, 0x5 ;  /* 0x0000000f00037211 */ /* 0x000fe400078f28ff */
[----:B------:R-:W-:-:S02]  /*0c60*/  SHF.R.S32.HI R7, RZ, 0x2, R6 ;  /* 0x00000002ff077819 */ /* 0x000fc40000011406 */
[----:B------:R-:W-:Y:S02]  /*0c70*/  SHF.R.S32.HI R8, RZ, 0x1f, R6 ;  /* 0x0000001fff087819 */ /* 0x000fe40000011406 */
[----:B------:R-:W-:Y:S02]  /*0c80*/  SHF.R.S32.HI R209, RZ, 0x4, R2 ;  /* 0x00000004ffd17819 */ /* 0x000fe40000011402 */
[----:B------:R-:W-:Y:S02]  /*0c90*/  SHF.L.U32 R4, R3, 0x5, RZ ;  /* 0x0000000503047819 */ /* 0x000fe400000006ff */
[----:B------:R-:W-:Y:S02]  /*0ca0*/  LOP3.LUT R3, R2, 0x3fffff0, RZ, 0xc0, !PT ;  /* 0x03fffff002037812 */ /* 0x000fe400078ec0ff */
[----:B------:R-:W-:Y:S02]  /*0cb0*/  LEA.HI R8, R8, R7, RZ, 0x2 ;  /* 0x0000000708087211 */ /* 0x000fe400078f10ff */
[----:B------:R-:W-:Y:S01]  /*0cc0*/  LEA.HI R2, R2, R209, RZ, 0x1 ;  /* 0x000000d102027211 */ /* 0x000fe200078f08ff */
[----:B------:R-:W-:Y:S01]  /*0cd0*/  IMAD.IADD R3, R15, 0x1, -R3 ;  /* 0x000000010f037824 */ /* 0x000fe200078e0a03 */
[----:B------:R-:W-:-:S02]  /*0ce0*/  SHF.R.S32.HI R168, RZ, 0x1, R5 ;  /* 0x00000001ffa87819 */ /* 0x000fc40000011405 */
[----:B------:R-:W-:Y:S02]  /*0cf0*/  LOP3.LUT R4, R4, 0xfffffc00, RZ, 0xc0, !PT ;  /* 0xfffffc0004047812 */ /* 0x000fe400078ec0ff */
[----:B------:R-:W-:Y:S02]  /*0d00*/  LOP3.LUT R8, R8, 0xfffffffc, RZ, 0xc0, !PT ;  /* 0xfffffffc08087812 */ /* 0x000fe400078ec0ff */
[----:B------:R-:W-:Y:S01]  /*0d10*/  LOP3.LUT R223, R5, 0xfffffffe, RZ, 0xc0, !PT ;  /* 0xfffffffe05df7812 */ /* 0x000fe200078ec0ff */
[----:B------:R-:W-:Y:S01]  /*0d20*/  IMAD R3, R3, 0x40, R4 ;  /* 0x0000004003037824 */ /* 0x000fe200078e0204 */
[----:B------:R-:W-:Y:S01]  /*0d30*/  LOP3.LUT R2, R2, 0x1ffffffe, RZ, 0xc0, !PT ;  /* 0x1ffffffe02027812 */ /* 0x000fe200078ec0ff */
[----:B------:R-:W-:Y:S01]  /*0d40*/  IMAD.IADD R8, R7, 0x1, -R8 ;  /* 0x0000000107087824 */ /* 0x000fe200078e0a08 */
[----:B------:R-:W-:Y:S01]  /*0d50*/  IADD3 R218, R168, 0x80, RZ ;  /* 0x00000080a8da7810 */ /* 0x000fe20007ffe0ff */
[----:B------:R-:W-:Y:S01]  /*0d60*/  IMAD.IADD R223, R15, 0x1, -R223 ;  /* 0x000000010fdf7824 */ /* 0x000fe200078e0adf */
[----:B------:R-:W-:Y:S01]  /*0d70*/  LOP3.LUT R6, R6, 0xfffffffc, RZ, 0xc0, !PT ;  /* 0xfffffffc06067812 */ /* 0x000fe200078ec0ff */
[----:B------:R-:W-:Y:S01]  /*0d80*/  IMAD.SHL.U32 R175, R8, 0x80, RZ ;  /* 0x0000008008af7824 */ /* 0x000fe200078e00ff */
[----:B------:R-:W-:Y:S01]  /*0d90*/  IADD3 R2, R209, -R2, RZ ;  /* 0x80000002d1027210 */ /* 0x000fe20007ffe0ff */
[----:B------:R-:W-:Y:S01]  /*0da0*/  IMAD.SHL.U32 R22, R223, 0x8, RZ ;  /* 0x00000008df167824 */ /* 0x000fe200078e00ff */
[----:B------:R-:W-:Y:S01]  /*0db0*/  SHF.R.S32.HI R7, RZ, 0x1f, R218 ;  /* 0x0000001fff077819 */ /* 0x000fe200000114da */
[----:B------:R-:W-:Y:S01]  /*0dc0*/  IMAD.IADD R6, R15, 0x1, -R6 ;  /* 0x000000010f067824 */ /* 0x000fe200078e0a06 */
[-C--:B------:R-:W-:Y:S01]  /*0dd0*/  LEA.HI R11, R218, R218.reuse, RZ, 0x1 ;  /* 0x000000dada0b7211 */ /* 0x080fe200078f08ff */
[----:B------:R-:W-:Y:S01]  /*0de0*/  IMAD R2, R2, 0x8, R3 ;  /* 0x0000000802027824 */ /* 0x000fe200078e0203 */
[----:B------:R-:W-:Y:S01]  /*0df0*/  LEA.HI R7, R7, R218, RZ, 0x3 ;  /* 0x000000da07077211 */ /* 0x000fe200078f18ff */
[----:B------:R-:W-:Y:S01]  /*0e00*/  VIADD R172, R22, 0x40 ;  /* 0x0000004016ac7836 */ /* 0x000fe20000000000 */
[----:B------:R-:W-:Y:S01]  /*0e10*/  LEA.HI R3, R0, R15, RZ, 0x7 ;  /* 0x0000000f00037211 */ /* 0x000fe200078f38ff */
[----:B------:R-:W-:Y:S01]  /*0e20*/  VIADD R170, R22, 0x20 ;  /* 0x0000002016aa7836 */ /* 0x000fe20000000000 */
[----:B------:R-:W-:Y:S01]  /*0e30*/  LEA.HI R4, R6, R6, RZ, 0x1 ;  /* 0x0000000606047211 */ /* 0x000fe200078f08ff */
[----:B------:R-:W-:Y:S01]  /*0e40*/  IMAD.SHL.U32 R10, R7, 0x40, RZ ;  /* 0x00000040070a7824 */ /* 0x000fe200078e00ff */
[----:B------:R-:W-:Y:S01]  /*0e50*/  LOP3.LUT R225, R3, 0xffffff80, RZ, 0xc0, !PT ;  /* 0xffffff8003e17812 */ /* 0x000fe200078ec0ff */
[----:B------:R0:W-:Y:S01]  /*0e60*/  STL [R1+0x8], R2 ;  /* 0x0000080201007387 */ /* 0x0001e20000100800 */
[----:B------:R-:W-:Y:S01]  /*0e70*/  LOP3.LUT R7, R4, 0x1ffffffe, RZ, 0xc0, !PT ;  /* 0x1ffffffe04077812 */ /* 0x000fe200078ec0ff */
[----:B------:R-:W-:Y:S01]  /*0e80*/  IMAD.IADD R4, R22, 0x1, R172 ;  /* 0x0000000116047824 */ /* 0x000fe200078e02ac */
[----:B------:R-:W-:Y:S01]  /*0e90*/  LOP3.LUT R9, R11, 0x3fffffe, RZ, 0xc0, !PT ;  /* 0x03fffffe0b097812 */ /* 0x000fe200078ec0ff */
[----:B------:R-:W-:Y:S01]  /*0ea0*/  IMAD.IADD R225, R15, 0x1, -R225 ;  /* 0x000000010fe17824 */ /* 0x000fe200078e0ae1 */
[----:B------:R-:W-:Y:S01]  /*0eb0*/  IADD3 R12, R6, -R7, RZ ;  /* 0x80000007060c7210 */ /* 0x000fe20007ffe0ff */
[----:B------:R-:W-:Y:S01]  /*0ec0*/  IMAD.SHL.U32 R18, R223, 0x10, RZ ;  /* 0x00000010df127824 */ /* 0x000fe200078e00ff */
[----:B------:R-:W-:Y:S01]  /*0ed0*/  SHF.R.S32.HI R13, RZ, 0x1f, R4 ;  /* 0x0000001fff0d7819 */ /* 0x000fe20000011404 */
[----:B------:R-:W-:Y:S01]  /*0ee0*/  IMAD.IADD R9, R218, 0x1, -R9 ;  /* 0x00000001da097824 */ /* 0x000fe200078e0a09 */
[----:B------:R-:W-:Y:S01]  /*0ef0*/  SHF.R.S32.HI R7, RZ, 0x1f, R5 ;  /* 0x0000001fff077819 */ /* 0x000fe20000011405 */
[C---:B------:R-:W-:Y:S01]  /*0f00*/  VIADD R171, R22.reuse, 0x10 ;  /* 0x0000001016ab7836 */ /* 0x040fe20000000000 */
[----:B------:R-:W-:Y:S01]  /*0f10*/  SHF.R.S32.HI R6, RZ, 0x1f, R225 ;  /* 0x0000001fff067819 */ /* 0x000fe200000114e1 */
[----:B------:R-:W-:Y:S01]  /*0f20*/  VIADD R173, R22, 0x30 ;  /* 0x0000003016ad7836 */ /* 0x000fe20000000000 */
[----:B------:R-:W-:-:S02]  /*0f30*/  LOP3.LUT R10, R10, 0xfffffe00, RZ, 0xc0, !PT ;  /* 0xfffffe000a0a7812 */ /* 0x000fc400078ec0ff */
[CC--:B------:R-:W-:Y:S02]  /*0f40*/  LEA.HI R224, R13.reuse, R4.reuse, RZ, 0x4 ;  /* 0x000000040de07211 */ /* 0x0c0fe400078f20ff */
[----:B------:R-:W-:Y:S01]  /*0f50*/  LEA.HI R13, R13, R4, RZ, 0x6 ;  /* 0x000000040d0d7211 */ /* 0x000fe200078f30ff */
[----:B------:R-:W-:Y:S01]  /*0f60*/  IMAD R200, R9, 0x40, R10 ;  /* 0x0000004009c87824 */ /* 0x000fe200078e020a */
[----:B------:R-:W-:Y:S02]  /*0f70*/  LEA.HI R7, R7, R168, RZ, 0x3 ;  /* 0x000000a807077211 */ /* 0x000fe400078f18ff */
[----:B------:R-:W-:Y:S01]  /*0f80*/  LEA.HI R4, R6, R225, RZ, 0x2 ;  /* 0x000000e106047211 */ /* 0x000fe200078f10ff */
[----:B------:R-:W-:Y:S01]  /*0f90*/  IMAD.SHL.U32 R13, R13, 0x80, RZ ;  /* 0x000000800d0d7824 */ /* 0x000fe200078e00ff */
[----:B0-----:R-:W-:Y:S02]  /*0fa0*/  IADD3 R2, R22, R170, RZ ;  /* 0x000000aa16027210 */ /* 0x001fe40007ffe0ff */
[----:B------:R-:W-:-:S02]  /*0fb0*/  LOP3.LUT R7, R7, 0xfffffff8, RZ, 0xc0, !PT ;  /* 0xfffffff807077812 */ /* 0x000fc400078ec0ff */
[----:B------:R-:W-:Y:S02]  /*0fc0*/  LOP3.LUT R10, R4, 0x7ffffffc, RZ, 0xc0, !PT ;  /* 0x7ffffffc040a7812 */ /* 0x000fe400078ec0ff */
[----:B------:R-:W-:Y:S01]  /*0fd0*/  SHF.R.S32.HI R9, RZ, 0x1f, R2 ;  /* 0x0000001fff097819 */ /* 0x000fe20000011402 */
[----:B------:R-:W-:Y:S01]  /*0fe0*/  IMAD.IADD R236, R168, 0x1, -R7 ;  /* 0x00000001a8ec7824 */ /* 0x000fe200078e0a07 */
[----:B------:R-:W-:Y:S01]  /*0ff0*/  SHF.R.S32.HI R234, RZ, 0x7, R3 ;  /* 0x00000007ffea7819 */ /* 0x000fe20000011403 */
[----:B------:R-:W-:Y:S01]  /*1000*/  IMAD.IADD R237, R225, 0x1, -R10 ;  /* 0x00000001e1ed7824 */ /* 0x000fe200078e0a0a */
[CC--:B------:R-:W-:Y:S02]  /*1010*/  LEA.HI R222, R9.reuse, R2.reuse, RZ, 0x4 ;  /* 0x0000000209de7211 */ /* 0x0c0fe400078f20ff */
[----:B------:R-:W-:Y:S01]  /*1020*/  LEA.HI R14, R9, R2, RZ, 0x6 ;  /* 0x00000002090e7211 */ /* 0x000fe200078f30ff */
[----:B------:R-:W-:Y:S01]  /*1030*/  IMAD R237, R237, R20, 0xa0 ;  /* 0x000000a0eded7424 */ /* 0x000fe200078e0214 */
[----:B------:R-:W-:-:S02]  /*1040*/  SHF.R.S32.HI R9, RZ, 0x2, R4 ;  /* 0x00000002ff097819 */ /* 0x000fc40000011404 */
[----:B------:R-:W-:Y:S01]  /*1050*/  SHF.R.S32.HI R10, RZ, 0x1f, R4 ;  /* 0x0000001fff0a7819 */ /* 0x000fe20000011404 */
[----:B------:R-:W-:Y:S01]  /*1060*/  IMAD.SHL.U32 R14, R14, 0x80, RZ ;  /* 0x000000800e0e7824 */ /* 0x000fe200078e00ff */
[----:B------:R-:W-:Y:S02]  /*1070*/  SHF.L.U32 R2, R236, 0x7, RZ ;  /* 0x00000007ec027819 */ /* 0x000fe400000006ff */
[----:B------:R-:W-:Y:S02]  /*1080*/  LEA.HI R10, R10, R9, RZ, 0x3 ;  /* 0x000000090a0a7211 */ /* 0x000fe400078f18ff */
[----:B------:R-:W-:Y:S02]  /*1090*/  LEA.HI R0, R0, R15, RZ, 0x3 ;  /* 0x0000000f00007211 */ /* 0x000fe400078f18ff */
[----:B------:R-:W-:Y:S02]  /*10a0*/  LOP3.LUT R7, R2, 0x380, RZ, 0xc0, !PT ;  /* 0x0000038002077812 */ /* 0x000fe400078ec0ff */
[----:B------:R-:W-:-:S02]  /*10b0*/  LOP3.LUT R10, R10, 0xfffffff8, RZ, 0xc0, !PT ;  /* 0xfffffff80a0a7812 */ /* 0x000fc400078ec0ff */
[----:B------:R-:W-:Y:S02]  /*10c0*/  LEA.HI R3, R3, R234, RZ, 0x1 ;  /* 0x000000ea03037211 */ /* 0x000fe400078f08ff */
[----:B------:R-:W-:Y:S02]  /*10d0*/  LEA.HI R6, R6, R225, RZ, 0x5 ;  /* 0x000000e106067211 */ /* 0x000fe400078f28ff */
[----:B------:R-:W-:Y:S02]  /*10e0*/  LEA.HI R5, R5, R168, RZ, 0x1 ;  /* 0x000000a805057211 */ /* 0x000fe400078f08ff */
[----:B------:R-:W-:Y:S02]  /*10f0*/  LOP3.LUT R212, R0, 0xfffffff8, RZ, 0xc0, !PT ;  /* 0xfffffff800d47812 */ /* 0x000fe400078ec0ff */
[----:B------:R-:W-:Y:S02]  /*1100*/  SHF.R.U32.HI R2, RZ, 0x3, R7 ;  /* 0x00000003ff027819 */ /* 0x000fe40000011607 */
[----:B------:R-:W-:-:S02]  /*1110*/  IADD3 R9, R9, -R10, RZ ;  /* 0x8000000a09097210 */ /* 0x000fc40007ffe0ff */
[----:B------:R-:W-:Y:S02]  /*1120*/  LOP3.LUT R3, R3, 0x3fffffe, RZ, 0xc0, !PT ;  /* 0x03fffffe03037812 */ /* 0x000fe400078ec0ff */
[----:B------:R-:W-:Y:S02]  /*1130*/  SHF.R.S32.HI R6, RZ, 0x5, R6 ;  /* 0x00000005ff067819 */ /* 0x000fe40000011406 */
[----:B------:R-:W-:Y:S01]  /*1140*/  LOP3.LUT R7, R7, 0x10, R18, 0xf8, !PT ;  /* 0x0000001007077812 */ /* 0x000fe200078ef812 */
[----:B------:R-:W-:Y:S01]  /*1150*/  IMAD.IADD R3, R234, 0x1, -R3 ;  /* 0x00000001ea037824 */ /* 0x000fe200078e0a03 */
[----:B------:R-:W-:Y:S02]  /*1160*/  LOP3.LUT R5, R5, 0x3fffffe, RZ, 0xc0, !PT ;  /* 0x03fffffe05057812 */ /* 0x000fe400078ec0ff */
[----:B------:R-:W-:Y:S02]  /*1170*/  IADD3 R212, R15, -R212, RZ ;  /* 0x800000d40fd47210 */ /* 0x000fe40007ffe0ff */
[----:B------:R-:W-:-:S02]  /*1180*/  LEA R6, R6, R9, 0x4 ;  /* 0x0000000906067211 */ /* 0x000fc400078e20ff */
[----:B------:R-:W-:Y:S01]  /*1190*/  LOP3.LUT R4, R7, R2, RZ, 0x3c, !PT ;  /* 0x0000000207047212 */ /* 0x000fe200078e3cff */
[----:B------:R-:W-:Y:S01]  /*11a0*/  IMAD.SHL.U32 R202, R212, 0x8, RZ ;  /* 0x00000008d4ca7824 */ /* 0x000fe200078e00ff */
[----:B------:R-:W-:Y:S01]  /*11b0*/  IADD3 R2, R168, -R5, RZ ;  /* 0x80000005a8027210 */ /* 0x000fe20007ffe0ff */
[----:B------:R-:W-:Y:S01]  /*11c0*/  IMAD R235, R3, 0x40, R6 ;  /* 0x0000004003eb7824 */ /* 0x000fe200078e0206 */
[----:B------:R-:W-:Y:S01]  /*11d0*/  LOP3.LUT R175, R175, 0x180, RZ, 0xc0, !PT ;  /* 0x00000180afaf7812 */ /* 0x000fe200078ec0ff */
[----:B------:R-:W-:Y:S01]  /*11e0*/  VIADD R211, R202, 0x40 ;  /* 0x00000040cad37836 */ /* 0x000fe20000000000 */
[----:B------:R-:W-:Y:S01]  /*11f0*/  SHF.R.S32.HI R221, RZ, 0x3, R0 ;  /* 0x00000003ffdd7819 */ /* 0x000fe20000011400 */
[C---:B------:R-:W-:Y:S01]  /*1200*/  IMAD R2, R209.reuse, 0x8, R2 ;  /* 0x00000008d1027824 */ /* 0x040fe200078e0202 */
[----:B------:R-:W-:Y:S01]  /*1210*/  SHF.R.U32.HI R196, RZ, 0x3, R175 ;  /* 0x00000003ffc47819 */ /* 0x000fe200000116af */
[----:B------:R-:W-:Y:S01]  /*1220*/  IMAD R209, R209, 0x400, R4 ;  /* 0x00000400d1d17824 */ /* 0x000fe200078e0204 */
[----:B------:R-:W-:Y:S01]  /*1230*/  LOP3.LUT R3, R175, 0x10, R18, 0xf8, !PT ;  /* 0x00000010af037812 */ /* 0x000fe200078ef812 */
[----:B------:R-:W-:Y:S01]  /*1240*/  IMAD.SHL.U32 R197, R2, 0x40, RZ ;  /* 0x0000004002c57824 */ /* 0x000fe200078e00ff */
[----:B------:R-:W-:-:S02]  /*1250*/  SHF.R.S32.HI R0, RZ, 0x1f, R202 ;  /* 0x0000001fff007819 */ /* 0x000fc400000114ca */
[-C--:B------:R-:W-:Y:S02]  /*1260*/  LOP3.LUT R0, R3, R196.reuse, RZ, 0x3c, !PT ;  /* 0x000000c403007212 */ /* 0x080fe400078e3cff */
[C---:B------:R-:W-:Y:S02]  /*1270*/  LOP3.LUT R5, R175.reuse, 0x30, R222, 0xf8, !PT ;  /* 0x00000030af057812 */ /* 0x040fe400078ef8de */
[----:B------:R-:W-:Y:S01]  /*1280*/  LOP3.LUT R7, R175, 0x30, R224, 0xf8, !PT ;  /* 0x00000030af077812 */ /* 0x000fe200078ef8e0 */
[----:B------:R-:W-:Y:S01]  /*1290*/  IMAD.IADD R203, R197, 0x1, R0 ;  /* 0x00000001c5cb7824 */ /* 0x000fe200078e0200 */
[----:B------:R-:W-:Y:S01]  /*12a0*/  LOP3.LUT R14, R14, 0xffffe000, RZ, 0xc0, !PT ;  /* 0xffffe0000e0e7812 */ /* 0x000fe200078ec0ff */
[----:B------:R-:W-:Y:S01]  /*12b0*/  IMAD R0, R12, 0x8, R235 ;  /* 0x000000080c007824 */ /* 0x000fe200078e02eb */
[----:B------:R-:W-:Y:S02]  /*12c0*/  LOP3.LUT R5, R5, R196, RZ, 0x3c, !PT ;  /* 0x000000c405057212 */ /* 0x000fe400078e3cff */
[----:B------:R-:W-:-:S02]  /*12d0*/  LOP3.LUT P0, RZ, R8, 0x2, RZ, 0xc0, !PT ;  /* 0x0000000208ff7812 */ /* 0x000fc4000780c0ff */
[----:B------:R0:W-:Y:S01]  /*12e0*/  STL [R1+0x4], R0 ;  /* 0x0000040001007387 */ /* 0x0001e20000100800 */
[----:B------:R-:W-:Y:S02]  /*12f0*/  LOP3.LUT R4, R7, R196, RZ, 0x3c, !PT ;  /* 0x000000c407047212 */ /* 0x000fe400078e3cff */
[----:B------:R-:W-:Y:S02]  /*1300*/  SHF.R.S32.HI R11, RZ, 0x1, R11 ;  /* 0x00000001ff0b7819 */ /* 0x000fe4000001140b */
[----:B------:R-:W-:Y:S02]  /*1310*/  LOP3.LUT R2, R13, 0xffffe000, RZ, 0xc0, !PT ;  /* 0xffffe0000d027812 */ /* 0x000fe400078ec0ff */
[----:B------:R-:W-:Y:S01]  /*1320*/  IADD3 R7, R5, R197, R14 ;  /* 0x000000c505077210 */ /* 0x000fe20007ffe00e */
[----:B------:R-:W-:Y:S01]  /*1330*/  IMAD.SHL.U32 R11, R11, 0x80, RZ ;  /* 0x000000800b0b7824 */ /* 0x000fe200078e00ff */
[----:B------:R-:W-:Y:S02]  /*1340*/  LOP3.LUT R5, R175, 0x30, R18, 0xf8, !PT ;  /* 0x00000030af057812 */ /* 0x000fe400078ef812 */
[----:B------:R-:W-:-:S02]  /*1350*/  SEL R220, R220, 0xffffffe0, !P0 ;  /* 0xffffffe0dcdc7807 */ /* 0x000fc40004000000 */
[----:B------:R-:W-:Y:S02]  /*1360*/  IADD3 R231, R4, R197, R2 ;  /* 0x000000c504e77210 */ /* 0x000fe40007ffe002 */
[----:B------:R-:W-:Y:S01]  /*1370*/  IADD3 R174, R22, 0x50, RZ ;  /* 0x0000005016ae7810 */ /* 0x000fe20007ffe0ff */
[----:B------:R-:W-:Y:S01]  /*1380*/  IMAD.IADD R208, R220, 0x1, R203 ;  /* 0x00000001dcd07824 */ /* 0x000fe200078e02cb */
[----:B------:R-:W-:Y:S01]  /*1390*/  LOP3.LUT R5, R5, R196, RZ, 0x3c, !PT ;  /* 0x000000c405057212 */ /* 0x000fe200078e3cff */
[----:B------:R-:W-:Y:S01]  /*13a0*/  IMAD.IADD R231, R16, 0x1, R231 ;  /* 0x0000000110e77824 */ /* 0x000fe200078e02e7 */
[----:B------:R-:W-:Y:S02]  /*13b0*/  SHF.R.S32.HI R219, RZ, 0x1f, R168 ;  /* 0x0000001fffdb7819 */ /* 0x000fe400000114a8 */
[----:B------:R-:W-:Y:S02]  /*13c0*/  SHF.R.S32.HI R230, RZ, 0x1f, R171 ;  /* 0x0000001fffe67819 */ /* 0x000fe400000114ab */
[----:B------:R-:W-:-:S02]  /*13d0*/  SHF.R.S32.HI R229, RZ, 0x1f, R170 ;  /* 0x0000001fffe57819 */ /* 0x000fc400000114aa */
[----:B------:R-:W-:Y:S02]  /*13e0*/  SHF.R.S32.HI R228, RZ, 0x1f, R173 ;  /* 0x0000001fffe47819 */ /* 0x000fe400000114ad */
[----:B------:R-:W-:Y:S02]  /*13f0*/  SHF.R.S32.HI R227, RZ, 0x1f, R172 ;  /* 0x0000001fffe37819 */ /* 0x000fe400000114ac */
[----:B------:R-:W-:Y:S02]  /*1400*/  SHF.R.S32.HI R226, RZ, 0x1f, R174 ;  /* 0x0000001fffe27819 */ /* 0x000fe400000114ae */
[----:B------:R-:W-:Y:S02]  /*1410*/  LOP3.LUT R199, R11, 0x180, RZ, 0xc0, !PT ;  /* 0x000001800bc77812 */ /* 0x000fe400078ec0ff */
[----:B------:R-:W-:Y:S02]  /*1420*/  SHF.R.S32.HI R2, RZ, 0x1f, R211 ;  /* 0x0000001fff027819 */ /* 0x000fe400000114d3 */
[----:B------:R-:W-:-:S02]  /*1430*/  SHF.R.S32.HI R222, RZ, 0x4, R222 ;  /* 0x00000004ffde7819 */ /* 0x000fc400000114de */
[----:B------:R-:W-:Y:S02]  /*1440*/  SHF.R.S32.HI R224, RZ, 0x4, R224 ;  /* 0x00000004ffe07819 */ /* 0x000fe400000114e0 */
[C---:B------:R-:W-:Y:S02]  /*1450*/  IADD3 R233, R16.reuse, R197, R5 ;  /* 0x000000c510e97210 */ /* 0x040fe40007ffe005 */
[----:B------:R-:W-:Y:S02]  /*1460*/  IADD3 R232, R16, R7, RZ ;  /* 0x0000000710e87210 */ /* 0x000fe40007ffe0ff */
[----:B0-----:R-:W-:-:S07]  /*1470*/  IADD3 R220, R220, UR52, R203 ;  /* 0x00000034dcdc7c10 */ /* 0x001fce000fffe0cb */
.L_x_661:
[----:B0---4-:R-:W0:Y:S02]  /*1480*/  LDC.64 R2, c[0x0][0xc88] ;  /* 0x00032200ff027b82 */ /* 0x011e240000000a00 */
[----:B0-----:R-:W-:-:S05]  /*1490*/  IMAD.WIDE R2, R207, 0x4, R2 ;  /* 0x00000004cf027825 */ /* 0x001fca00078e0202 */
[----:B--2---:R0:W2:Y:S01]  /*14a0*/  LDG.E R210, desc[UR54][R2.64] ;  /* 0x0000003602d27981 */ /* 0x0040a2000c1e1900 */
[----:B------:R-:W-:Y:S05]  /*14b0*/  YIELD ;  /* 0x0000000000007946 */ /* 0x000fea0003800000 */
[----:B------:R-:W-:Y:S01]  /*14c0*/  ULDC.64 UR4, c[0x0][0xa28] ;  /* 0x00028a0000047ab9 */ /* 0x000fe20000000a00 */
[----:B------:R-:W-:Y:S01]  /*14d0*/  ULDC.64 UR8, c[0x0][0xa18] ;  /* 0x0002860000087ab9 */ /* 0x000fe20000000a00 */
[----:B------:R-:W-:Y:S01]  /*14e0*/  ISETP.NE.U32.AND P1, PT, RZ, UR4, PT ;  /* 0x00000004ff007c0c */ /* 0x000fe2000bf25070 */
[----:B------:R-:W-:Y:S01]  /*14f0*/  ULDC.64 UR6, c[0x0][0xa08] ;  /* 0x0002820000067ab9 */ /* 0x000fe20000000a00 */
[----:B0-----:R-:W-:Y:S01]  /*1500*/  IMAD.MOV.U32 R3, RZ, RZ, RZ ;  /* 0x000000ffff037224 */ /* 0x001fe200078e00ff */
[----:B------:R-:W-:Y:S01]  /*1510*/  ISETP.NE.U32.AND P0, PT, RZ, UR6, PT ;  /* 0x00000006ff007c0c */ /* 0x000fe2000bf05070 */
[----:B------:R-:W-:Y:S01]  /*1520*/  IMAD.MOV.U32 R27, RZ, RZ, RZ ;  /* 0x000000ffff1b7224 */ /* 0x000fe200078e00ff */
[----:B------:R-:W-:-:S02]  /*1530*/  ISETP.NE.AND.EX P1, PT, RZ, UR5, PT, P1 ;  /* 0x00000005ff007c0c */ /* 0x000fc4000bf25310 */
[----:B------:R-:W-:Y:S02]  /*1540*/  ISETP.NE.AND.EX P0, PT, RZ, UR7, PT, P0 ;  /* 0x00000007ff007c0c */ /* 0x000fe4000bf05300 */
[----:B--2---:R-:W-:-:S09]  /*1550*/  SHF.R.S32.HI R216, RZ, 0x1f, R210 ;  /* 0x0000001fffd87819 */ /* 0x004fd200000114d2 */
[C---:B---3--:R-:W-:Y:S02]  /*1560*/  @P1 LEA R4, P2, R210.reuse, UR4, 0x2 ;  /* 0x00000004d2041c11 */ /* 0x048fe4000f8410ff */
[C---:B------:R-:W-:Y:S02]  /*1570*/  SHF.L.U32 R214, R210.reuse, 0x2, RZ ;  /* 0x00000002d2d67819 */ /* 0x040fe400000006ff */
[C-C-:B------:R-:W-:Y:S02]  /*1580*/  @P1 LEA.HI.X R5, R210.reuse, UR5, R216.reuse, 0x2, P2 ;  /* 0x00000005d2051c11 */ /* 0x140fe400090f14d8 */
[----:B------:R-:W-:Y:S01]  /*1590*/  ISETP.NE.U32.AND P2, PT, RZ, UR8, PT ;  /* 0x00000008ff007c0c */ /* 0x000fe2000bf45070 */
[----:B------:R-:W-:Y:S01]  /*15a0*/  ULDC UR4, c[0x0][0x288] ;  /* 0x0000a20000047ab9 */ /* 0x000fe20000000800 */
[----:B------:R-:W-:Y:S01]  /*15b0*/  SHF.L.U64.HI R215, R210, 0x2, R216 ;  /* 0x00000002d2d77819 */ /* 0x000fe200000102d8 */
[----:B------:R0:W5:Y:S01]  /*15c0*/  @P1 LDG.E R3, desc[UR54][R4.64] ;  /* 0x0000003604031981 */ /* 0x000162000c1e1900 */
[----:B------:R-:W-:-:S02]  /*15d0*/  ISETP.NE.AND.EX P2, PT, RZ, UR9, PT, P2 ;  /* 0x00000009ff007c0c */ /* 0x000fc4000bf45320 */
[----:B------:R-:W-:Y:S01]  /*15e0*/  IADD3 R8, P3, R214, UR6, RZ ;  /* 0x00000006d6087c10 */ /* 0x000fe2000ff7e0ff */
[----:B------:R-:W-:Y:S01]  /*15f0*/  IMAD.U32 R157, RZ, RZ, UR4 ;  /* 0x00000004ff9d7e24 */ /* 0x000fe2000f8e00ff */
[----:B------:R-:W-:Y:S02]  /*1600*/  ULDC.64 UR4, c[0x0][0x418] ;  /* 0x0001060000047ab9 */ /* 0x000fe40000000a00 */
[----:B------:R-:W-:-:S05]  /*1610*/  IADD3.X R9, R215, UR7, RZ, P3, !PT ;  /* 0x00000007d7097c10 */ /* 0x000fca0009ffe4ff */
[----:B------:R0:W5:Y:S02]  /*1620*/  @P0 LDG.E R27, desc[UR54][R8.64] ;  /* 0x00000036081b0981 */ /* 0x000164000c1e1900 */
[----:B------:R-:W-:-:S04]  /*1630*/  @P2 IADD3 R6, P1, R214, UR8, RZ ;  /* 0x00000008d6062c10 */ /* 0x000fc8000ff3e0ff */
[----:B------:R-:W-:-:S05]  /*1640*/  @P2 IADD3.X R7, R215, UR9, RZ, P1, !PT ;  /* 0x00000009d7072c10 */ /* 0x000fca0008ffe4ff */
[----:B------:R0:W5:Y:S01]  /*1650*/  @P2 LDG.E R157, desc[UR54][R6.64] ;  /* 0x00000036069d2981 */ /* 0x000162000c1e1900 */
[----:B------:R-:W-:-:S03]  /*1660*/  UISETP.NE.U32.AND UP0, UPT, UR4, URZ, UPT ;  /* 0x0000003f0400728c */ /* 0x000fc6000bf05070 */
[----:B------:R-:W-:Y:S01]  /*1670*/  ULDC UR4, c[0x0][0x424] ;  /* 0x0001090000047ab9 */ /* 0x000fe20000000800 */
[----:B------:R-:W-:-:S03]  /*1680*/  UISETP.NE.AND.EX UP0, UPT, UR5, URZ, UPT, UP0 ;  /* 0x0000003f0500728c */ /* 0x000fc6000bf05300 */
[----:B------:R-:W-:Y:S01]  /*1690*/  ULDC UR5, c[0x0][0x2f0] ;  /* 0x0000bc0000057ab9 */ /* 0x000fe20000000800 */
[----:B------:R-:W-:-:S04]  /*16a0*/  USEL UR4, UR4, 0x1, UP0 ;  /* 0x0000000104047887 */ /* 0x000fc80008000000 */
[----:B------:R-:W-:-:S03]  /*16b0*/  UIMAD UR4, UR4, UR5, URZ ;  /* 0x00000005040472a4 */ /* 0x000fc6000f8e023f */
[----:B------:R-:W-:Y:S02]  /*16c0*/  ULDC UR5, c[0x0][0x348] ;  /* 0x0000d20000057ab9 */ /* 0x000fe40000000800 */
[----:B------:R-:W-:Y:S01]  /*16d0*/  MOV R2, UR5 ;  /* 0x0000000500027c02 */ /* 0x000fe20008000f00 */
[----:B------:R-:W-:Y:S02]  /*16e0*/  IMAD.U32 R26, RZ, RZ, UR4 ;  /* 0x00000004ff1a7e24 */ /* 0x000fe4000f8e00ff */
[----:B------:R-:W-:Y:S01]  /*16f0*/  IMAD.MOV.U32 R25, RZ, RZ, R210 ;  /* 0x000000ffff197224 */ /* 0x000fe200078e00d2 */
[----:B0-----:R-:W-:Y:S06]  /*1700*/  @P2 BRA `(.L_x_471) ;  /* 0x0000000000242947 */ /* 0x001fec0003800000 */
[----:B------:R-:W-:Y:S02]  /*1710*/  ULDC.64 UR4, c[0x0][0xa00] ;  /* 0x0002800000047ab9 */ /* 0x000fe40000000a00 */
[----:B------:R-:W-:-:S04]  /*1720*/  ISETP.NE.U32.AND P1, PT, RZ, UR4, PT ;  /* 0x00000004ff007c0c */ /* 0x000fc8000bf25070 */
[----:B------:R-:W-:-:S13]  /*1730*/  ISETP.NE.AND.EX P1, PT, RZ, UR5, PT, P1 ;  /* 0x00000005ff007c0c */ /* 0x000fda000bf25310 */
[----:B------:R-:W-:Y:S05]  /*1740*/  @!P1 BRA `(.L_x_471) ;  /* 0x0000000000149947 */ /* 0x000fea0003800000 */
[----:B------:R-:W0:Y:S02]  /*1750*/  LDC.64 R4, c[0x0][0xa00] ;  /* 0x00028000ff047b82 */ /* 0x000e240000000a00 */
[----:B0-----:R-:W-:-:S05]  /*1760*/  IMAD.WIDE R4, R25, 0x4, R4 ;  /* 0x0000000419047825 */ /* 0x001fca00078e0204 */
[----:B-----5:R-:W2:Y:S04]  /*1770*/  LDG.E R157, desc[UR54][R4.64] ;  /* 0x00000036049d7981 */ /* 0x020ea8000c1e1900 */
[----:B------:R-:W2:Y:S02]  /*1780*/  LDG.E R0, desc[UR54][R4.64+0x4] ;  /* 0x0000043604007981 */ /* 0x000ea4000c1e1900 */
[----:B--2---:R-:W-:-:S07]  /*1790*/  IMAD.IADD R157, R0, 0x1, -R157 ;  /* 0x00000001009d7824 */ /* 0x004fce00078e0a9d */
.L_x_471:
[----:B------:R-:W-:Y:S01]  /*17a0*/  ULDC.64 UR4, c[0x0][0xa20] ;  /* 0x0002880000047ab9 */ /* 0x000fe20000000a00 */
[----:B------:R-:W-:Y:S01]  /*17b0*/  MOV R217, R205 ;  /* 0x000000cd00d97202 */ /* 0x000fe20000000f00 */
[----:B------:R-:W-:Y:S01]  /*17c0*/  IMAD.MOV.U32 R213, RZ, RZ, R206 ;  /* 0x000000ffffd57224 */ /* 0x000fe200078e00ce */
[----:B------:R-:W-:-:S04]  /*17d0*/  ISETP.NE.U32.AND P1, PT, RZ, UR4, PT ;  /* 0x00000004ff007c0c */ /* 0x000fc8000bf25070 */
[----:B------:R-:W-:-:S13]  /*17e0*/  ISETP.NE.AND.EX P1, PT, RZ, UR5, PT, P1 ;  /* 0x00000005ff007c0c */ /* 0x000fda000bf25310 */
[----:B------:R-:W-:Y:S05]  /*17f0*/  @!P1 BRA `(.L_x_472) ;  /* 0x0000000000109947 */ /* 0x000fea0003800000 */
[----:B------:R-:W-:-:S04]  /*1800*/  IADD3 R4, P0, R214, UR4, RZ ;  /* 0x00000004d6047c10 */ /* 0x000fc8000ff1e0ff */
[----:B------:R-:W-:-:S05]  /*1810*/  IADD3.X R5, R215, UR5, RZ, P0, !PT ;  /* 0x00000005d7057c10 */ /* 0x000fca00087fe4ff */
[----:B------:R0:W5:Y:S01]  /*1820*/  LDG.E R26, desc[UR54][R4.64] ;  /* 0x00000036041a7981 */ /* 0x000162000c1e1900 */
[----:B------:R-:W-:Y:S05]  /*1830*/  BRA `(.L_x_473) ;  /* 0x0000000000107947 */ /* 0x000fea0003800000 */
.L_x_472:
[----:B------:R-:W-:Y:S05]  /*1840*/  @!P0 BRA `(.L_x_473) ;  /* 0x00000000000c8947 */ /* 0x000fea0003800000 */
[----:B------:R-:W2:Y:S04]  /*1850*/  LDG.E R5, desc[UR54][R8.64] ;  /* 0x0000003608057981 */ /* 0x000ea8000c1e1900 */
[----:B------:R-:W2:Y:S02]  /*1860*/  LDG.E R26, desc[UR54][R8.64+0x4] ;  /* 0x00000436081a7981 */ /* 0x000ea4000c1e1900 */
[----:B--2---:R-:W-:-:S07]  /*1870*/  IMAD.IADD R26, R26, 0x1, -R5 ;  /* 0x000000011a1a7824 */ /* 0x004fce00078e0a05 */
.L_x_473:
[----:B------:R-:W-:Y:S02]  /*1880*/  ULDC.64 UR4, c[0x0][0xa10] ;  /* 0x0002840000047ab9 */ /* 0x000fe40000000a00 */
[----:B------:R-:W-:-:S04]  /*1890*/  ISETP.NE.U32.AND P0, PT, RZ, UR4, PT ;  /* 0x00000004ff007c0c */ /* 0x000fc8000bf05070 */
[----:B------:R-:W-:Y:S01]  /*18a0*/  ISETP.NE.AND.EX P0, PT, RZ, UR5, PT, P0 ;  /* 0x00000005ff007c0c */ /* 0x000fe2000bf05300 */
[----:B------:R-:W-:-:S12]  /*18b0*/  ULDC.64 UR4, c[0x0][0xa30] ;  /* 0x00028c0000047ab9 */ /* 0x000fd80000000a00 */
[----:B0-----:R-:W0:Y:S02]  /*18c0*/  @P0 LDC.64 R4, c[0x0][0xa10] ;  /* 0x00028400ff040b82 */ /* 0x001e240000000a00 */
[----:B0-----:R-:W-:-:S05]  /*18d0*/  @P0 IMAD.WIDE R4, R25, 0x4, R4 ;  /* 0x0000000419040825 */ /* 0x001fca00078e0204 */
[----:B------:R-:W2:Y:S04]  /*18e0*/  @P0 LDG.E R0, desc[UR54][R4.64] ;  /* 0x0000003604000981 */ /* 0x000ea8000c1e1900 */
[----:B------:R-:W2:Y:S01]  /*18f0*/  @P0 LDG.E R9, desc[UR54][R4.64+0x4] ;  /* 0x0000043604090981 */ /* 0x000ea2000c1e1900 */
[----:B-----5:R-:W-:Y:S01]  /*1900*/  IADD3 R11, -R3, R26, RZ ;  /* 0x0000001a030b7210 */ /* 0x020fe20007ffe1ff */
[----:B------:R-:W-:Y:S01]  /*1910*/  IMAD.MOV.U32 R144, RZ, RZ, R26 ;  /* 0x000000ffff907224 */ /* 0x000fe200078e001a */
[----:B------:R-:W-:Y:S02]  /*1920*/  ISETP.NE.U32.AND P1, PT, RZ, UR4, PT ;  /* 0x00000004ff007c0c */ /* 0x000fe4000bf25070 */
[----:B------:R-:W-:Y:S02]  /*1930*/  IADD3 R120, -R11, RZ, RZ ;  /* 0x000000ff0b787210 */ /* 0x000fe40007ffe1ff */
[----:B------:R-:W-:-:S02]  /*1940*/  ISETP.NE.AND.EX P1, PT, RZ, UR5, PT, P1 ;  /* 0x00000005ff007c0c */ /* 0x000fc4000bf25310 */
[----:B------:R-:W-:-:S11]  /*1950*/  VIMNMX R120, RZ, R120, !PT ;  /* 0x00000078ff787248 */ /* 0x000fd60007fe0100 */
[----:B------:R-:W-:-:S04]  /*1960*/  @P1 IADD3 R6, P2, R214, UR4, RZ ;  /* 0x00000004d6061c10 */ /* 0x000fc8000ff5e0ff */
[----:B------:R-:W-:-:S05]  /*1970*/  @P1 IADD3.X R7, R215, UR5, RZ, P2, !PT ;  /* 0x00000005d7071c10 */ /* 0x000fca00097fe4ff */
[----:B------:R0:W5:Y:S01]  /*1980*/  @P1 LDG.E R144, desc[UR54][R6.64] ;  /* 0x0000003606901981 */ /* 0x000162000c1e1900 */
[----:B--2---:R-:W-:-:S04]  /*1990*/  @P0 IMAD.IADD R2, R9, 0x1, -R0 ;  /* 0x0000000109020824 */ /* 0x004fc800078e0a00 */
[----:B------:R-:W-:-:S04]  /*19a0*/  IMAD.IADD R158, R11, 0x1, R2 ;  /* 0x000000010b9e7824 */ /* 0x000fc800078e0202 */
[----:B------:R-:W-:-:S04]  /*19b0*/  VIADD R0, R158, 0x9f ;  /* 0x0000009f9e007836 */ /* 0x000fc80000000000 */
[----:B------:R-:W-:-:S05]  /*19c0*/  IMAD.HI R0, R0, 0x66666667, RZ ;  /* 0x6666666700007827 */ /* 0x000fca00078e02ff */
[----:B------:R-:W-:-:S04]  /*19d0*/  SHF.R.U32.HI R3, RZ, 0x1f, R0 ;  /* 0x0000001fff037819 */ /* 0x000fc80000011600 */
[----:B------:R-:W-:-:S05]  /*19e0*/  LEA.HI.SX32 R164, R0, R3, 0x1a ;  /* 0x0000000300a47211 */ /* 0x000fca00078fd2ff */
[----:B------:R-:W-:-:S05]  /*19f0*/  IMAD R3, R164, 0xa0, -R11 ;  /* 0x000000a0a4037824 */ /* 0x000fca00078e0a0b */
[----:B------:R-:W-:-:S04]  /*1a00*/  VIMNMX R3, R3, R2, PT ;  /* 0x0000000203037248 */ /* 0x000fc80003fe0100 */
[----:B------:R-:W-:Y:S01]  /*1a10*/  ISETP.GT.AND P0, PT, R3, R120, PT ;  /* 0x000000780300720c */ /* 0x000fe20003f04270 */
[----:B------:R-:W-:-:S05]  /*1a20*/  IMAD.WIDE.U32 R120, R120, -0x33333333, RZ ;  /* 0xcccccccd78787825 */ /* 0x000fca00078e00ff */
[----:B------:R-:W-:-:S05]  /*1a30*/  SHF.R.U32.HI R120, RZ, 0x7, R121 ;  /* 0x00000007ff787819 */ /* 0x000fca0000011679 */
[----:B------:R-:W-:Y:S02]  /*1a40*/  IMAD.MOV.U32 R24, RZ, RZ, R120 ;  /* 0x000000ffff187224 */ /* 0x000fe400078e0078 */
[----:B------:R-:W-:-:S04]  /*1a50*/  @P0 VIADD R0, R3, 0x9f ;  /* 0x0000009f03000836 */ /* 0x000fc80000000000 */
[----:B------:R-:W-:-:S05]  /*1a60*/  @P0 IMAD.HI R0, R0, 0x66666667, RZ ;  /* 0x6666666700000827 */ /* 0x000fca00078e02ff */
[----:B------:R-:W-:-:S04]  /*1a70*/  @P0 SHF.R.U32.HI R3, RZ, 0x1f, R0 ;  /* 0x0000001fff030819 */ /* 0x000fc80000011600 */
[----:B------:R-:W-:Y:S02]  /*1a80*/  @P0 LEA.HI.SX32 R24, R0, R3, 0x1a ;  /* 0x0000000300180211 */ /* 0x000fe400078fd2ff */
[----:B------:R-:W-:Y:S02]  /*1a90*/  PLOP3.LUT P0, PT, PT, PT, PT, 0x80, 0x0 ;  /* 0x000000000000781c */ /* 0x000fe40003f0f070 */
[----:B------:R-:W-:-:S13]  /*1aa0*/  ISETP.GT.AND P1, PT, R24, R120, PT ;  /* 0x000000781800720c */ /* 0x000fda0003f24270 */
[----:B0-----:R-:W-:Y:S05]  /*1ab0*/  @!P1 BRA `(.L_x_474) ;  /* 0x000000dc00f09947 */ /* 0x001fea0003800000 */
[----:B------:R-:W-:Y:S01]  /*1ac0*/  VIADD R0, R16, 0x1a400 ;  /* 0x0001a40010007836 */ /* 0x000fe20000000000 */
[----:B------:R-:W-:Y:S04]  /*1ad0*/  BSSY B6, `(.L_x_475) ;  /* 0x0000013000067945 */ /* 0x000fe80003800000 */
[----:B------:R-:W-:-:S13]  /*1ae0*/  LOP3.LUT P0, RZ, R0, 0x1bf, RZ, 0xc0, !PT ;  /* 0x000001bf00ff7812 */ /* 0x000fda000780c0ff */
[----:B------:R-:W-:Y:S05]  /*1af0*/  @!P0 BRA `(.L_x_476) ;  /* 0x0000000000408947 */ /* 0x000fea0003800000 */
[----:B------:R-:W-:Y:S01]  /*1b00*/  MOV R0, 0x0 ;  /* 0x0000000000007802 */ /* 0x000fe20000000f00 */
[----:B------:R-:W-:Y:S01]  /*1b10*/  ULDC.64 UR4, c[0x4][0xc8] ;  /* 0x0100320000047ab9 */ /* 0x000fe20000000a00 */
[----:B------:R-:W-:Y:S01]  /*1b20*/  ULDC.64 UR6, c[0x4][0x30] ;  /* 0x01000c0000067ab9 */ /* 0x000fe20000000a00 */
[----:B------:R-:W-:Y:S01]  /*1b30*/  MOV R4, UR4 ;  /* 0x0000000400047c02 */ /* 0x000fe20008000f00 */
[----:B------:R0:W1:Y:S01]  /*1b40*/  LDC.64 R14, c[0x4][R0] ;  /* 0x01000000000e7b82 */ /* 0x0000620000000a00 */
[----:B------:R-:W-:Y:S01]  /*1b50*/  IMAD.U32 R5, RZ, RZ, UR5 ;  /* 0x00000005ff057e24 */ /* 0x000fe2000f8e00ff */
[----:B------:R-:W-:Y:S01]  /*1b60*/  ULDC.64 UR4, c[0x4][0xd0] ;  /* 0x0100340000047ab9 */ /* 0x000fe20000000a00 */
[----:B------:R-:W-:Y:S01]  /*1b70*/  MOV R10, UR6 ;  /* 0x00000006000a7c02 */ /* 0x000fe20008000f00 */
[----:B------:R-:W-:Y:S01]  /*1b80*/  IMAD.U32 R6, RZ, RZ, UR4 ;  /* 0x00000004ff067e24 */ /* 0x000fe2000f8e00ff */
[----:B------:R-:W-:Y:S01]  /*1b90*/  MOV R13, RZ ;  /* 0x000000ff000d7202 */ /* 0x000fe20000000f00 */
[----:B------:R-:W-:-:S02]  /*1ba0*/  IMAD.U32 R7, RZ, RZ, UR5 ;  /* 0x00000005ff077e24 */ /* 0x000fc4000f8e00ff */
[----:B------:R-:W-:Y:S02]  /*1bb0*/  IMAD.U32 R11, RZ, RZ, UR7 ;  /* 0x00000007ff0b7e24 */ /* 0x000fe4000f8e00ff */
[----:B------:R-:W-:Y:S02]  /*1bc0*/  IMAD.MOV.U32 R8, RZ, RZ, 0x70 ;  /* 0x00000070ff087424 */ /* 0x000fe400078e00ff */
[----:B0-----:R-:W-:-:S07]  /*1bd0*/  IMAD.MOV.U32 R12, RZ, RZ, 0x1 ;  /* 0x00000001ff0c7424 */ /* 0x001fce00078e00ff */
[----:B------:R-:W-:-:S07]  /*1be0*/  LEPC R20, `(.L_x_476) ;  /* 0x000000001014794e */ /* 0x000fce0000000000 */
[----:B-1---5:R-:W-:Y:S05]  /*1bf0*/  CALL.ABS.NOINC R14 ;  /* 0x000000000e007343 */ /* 0x022fea0003c00000 */
.L_x_476:
[----:B------:R-:W-:Y:S05]  /*1c00*/  BSYNC B6 ;  /* 0x0000000000067941 */ /* 0x000fea0003800000 */
.L_x_475:
[----:B------:R-:W-:Y:S01]  /*1c10*/  VIADD R0, R16, 0xa400 ;  /* 0x0000a40010007836 */ /* 0x000fe20000000000 */
[----:B------:R-:W-:Y:S04]  /*1c20*/  BSSY B6, `(.L_x_477) ;  /* 0x0000013000067945 */ /* 0x000fe80003800000 */
[----:B------:R-:W-:-:S13]  /*1c30*/  LOP3.LUT P0, RZ, R0, 0x3ff, RZ, 0xc0, !PT ;  /* 0x000003ff00ff7812 */ /* 0x000fda000780c0ff */
[----:B------:R-:W-:Y:S05]  /*1c40*/  @!P0 BRA `(.L_x_478) ;  /* 0x0000000000408947 */ /* 0x000fea0003800000 */
[----:B------:R-:W-:Y:S01]  /*1c50*/  MOV R0, 0x0 ;  /* 0x0000000000007802 */ /* 0x000fe20000000f00 */
[----:B------:R-:W-:Y:S01]  /*1c60*/  ULDC.64 UR4, c[0x4][0xc8] ;  /* 0x0100320000047ab9 */ /* 0x000fe20000000a00 */
[----:B------:R-:W-:Y:S01]  /*1c70*/  ULDC.64 UR6, c[0x4][0xd0] ;  /* 0x0100340000067ab9 */ /* 0x000fe20000000a00 */
[----:B------:R-:W-:Y:S01]  /*1c80*/  IMAD.U32 R4, RZ, RZ, UR4 ;  /* 0x00000004ff047e24 */ /* 0x000fe2000f8e00ff */
[----:B------:R0:W1:Y:S01]  /*1c90*/  LDC.64 R14, c[0x4][R0] ;  /* 0x01000000000e7b82 */ /* 0x0000620000000a00 */
[----:B------:R-:W-:Y:S01]  /*1ca0*/  IMAD.U32 R5, RZ, RZ, UR5 ;  /* 0x00000005ff057e24 */ /* 0x000fe2000f8e00ff */
[----:B------:R-:W-:Y:S01]  /*1cb0*/  ULDC.64 UR4, c[0x4][0x20] ;  /* 0x0100080000047ab9 */ /* 0x000fe20000000a00 */
[----:B------:R-:W-:Y:S01]  /*1cc0*/  MOV R6, UR6 ;  /* 0x0000000600067c02 */ /* 0x000fe20008000f00 */
[----:B------:R-:W-:Y:S01]  /*1cd0*/  IMAD.U32 R7, RZ, RZ, UR7 ;  /* 0x00000007ff077e24 */ /* 0x000fe2000f8e00ff */
[----:B------:R-:W-:Y:S01]  /*1ce0*/  MOV R8, 0x70 ;  /* 0x0000007000087802 */ /* 0x000fe20000000f00 */
[----:B------:R-:W-:-:S02]  /*1cf0*/  IMAD.U32 R10, RZ, RZ, UR4 ;  /* 0x00000004ff0a7e24 */ /* 0x000fc4000f8e00ff */
[----:B------:R-:W-:Y:S02]  /*1d00*/  IMAD.U32 R11, RZ, RZ, UR5 ;  /* 0x00000005ff0b7e24 */ /* 0x000fe4000f8e00ff */
[----:B------:R-:W-:Y:S02]  /*1d10*/  IMAD.MOV.U32 R12, RZ, RZ, 0x1 ;  /* 0x00000001ff0c7424 */ /* 0x000fe400078e00ff */
[----:B0-----:R-:W-:-:S07]  /*1d20*/  IMAD.MOV.U32 R13, RZ, RZ, RZ ;  /* 0x000000ffff0d7224 */ /* 0x001fce00078e00ff */
[----:B------:R-:W-:-:S07]  /*1d30*/  LEPC R20, `(.L_x_478) ;  /* 0x000000001014794e */ /* 0x000fce0000000000 */
[----:B-1---5:R-:W-:Y:S05]  /*1d40*/  CALL.ABS.NOINC R14 ;  /* 0x000000000e007343 */ /* 0x022fea0003c00000 */
.L_x_478:
[----:B------:R-:W-:Y:S05]  /*1d50*/  BSYNC B6 ;  /* 0x0000000000067941 */ /* 0x000fea0003800000 */
.L_x_477:
[----:B------:R-:W-:Y:S01]  /*1d60*/  ULDC.64 UR4, c[0x0][0x9f8] ;  /* 0x00027e0000047ab9 */ /* 0x000fe20000000a00 */
[----:B------:R-:W2:Y:S01]  /*1d70*/  LDL.LU R14, [R1+0x10] ;  /* 0x00001000010e7983 */ /* 0x000ea20000300800 */
[----:B------:R-:W-:Y:S01]  /*1d80*/  ISETP.NE.U32.AND P0, PT, RZ, UR4, PT ;  /* 0x00000004ff007c0c */ /* 0x000fe2000bf05070 */
[----:B------:R-:W0:Y:S01]  /*1d90*/  LDC.64 R112, c[0x0][0x300] ;  /* 0x0000c000ff707b82 */ /* 0x000e220000000a00 */
[----:B------:R-:W-:Y:S01]  /*1da0*/  IMAD.IADD R27, R27, 0x1, R26 ;  /* 0x000000011b1b7824 */ /* 0x000fe200078e021a */
[----:B------:R-:W-:Y:S01]  /*1db0*/  ULDC.64 UR6, c[0x0][0xa08] ;  /* 0x0002820000067ab9 */ /* 0x000fe20000000a00 */
[----:B------:R-:W-:Y:S01]  /*1dc0*/  ISETP.NE.AND.EX P0, PT, RZ, UR5, PT, P0 ;  /* 0x00000005ff007c0c */ /* 0x000fe2000bf05300 */
[----:B------:R-:W1:Y:S01]  /*1dd0*/  S2R R20, SR_TID.X ;  /* 0x0000000000147919 */ /* 0x000e620000002100 */
[----:B------:R-:W-:Y:S02]  /*1de0*/  SHF.R.S32.HI R8, RZ, 0x1f, R206 ;  /* 0x0000001fff087819 */ /* 0x000fe400000114ce */
[----:B------:R-:W-:Y:S01]  /*1df0*/  SHF.R.S32.HI R19, RZ, 0x1f, R18 ;  /* 0x0000001fff137819 */ /* 0x000fe20000011412 */
[----:B------:R-:W3:Y:S08]  /*1e00*/  LDC.64 R106, c[0x0][0x3f8] ;  /* 0x0000fe00ff6a7b82 */ /* 0x000ef00000000a00 */
[----:B------:R-:W-:Y:S01]  /*1e10*/  @P0 IADD3 R4, P1, R214, UR4, RZ ;  /* 0x00000004d6040c10 */ /* 0x000fe2000ff3e0ff */
[----:B------:R-:W4:Y:S03]  /*1e20*/  LDC R99, c[0x0][0x3f4] ;  /* 0x0000fd00ff637b82 */ /* 0x000f260000000800 */
[----:B------:R-:W-:Y:S01]  /*1e30*/  @P0 IADD3.X R5, R215, UR5, RZ, P1, !PT ;  /* 0x00000005d7050c10 */ /* 0x000fe20008ffe4ff */
[----:B------:R-:W-:-:S04]  /*1e40*/  ULDC.64 UR4, c[0x0][0x308] ;  /* 0x0000c20000047ab9 */ /* 0x000fc80000000a00 */
[----:B------:R1:W4:Y:S01]  /*1e50*/  @P0 LDG.E R25, desc[UR54][R4.64] ;  /* 0x0000003604190981 */ /* 0x000322000c1e1900 */
[----:B------:R-:W-:Y:S01]  /*1e60*/  SHF.R.S32.HI R29, RZ, 0x1f, R27 ;  /* 0x0000001fff1d7819 */ /* 0x000fe2000001141b */
[-C--:B0-----:R-:W-:Y:S01]  /*1e70*/  IMAD.WIDE.U32 R6, R27, R112.reuse, RZ ;  /* 0x000000701b067225 */ /* 0x081fe200078e00ff */
[----:B------:R-:W-:Y:S01]  /*1e80*/  ISETP.NE.U32.AND P0, PT, RZ, UR6, PT ;  /* 0x00000006ff007c0c */ /* 0x000fe2000bf05070 */
[----:B------:R-:W0:Y:S02]  /*1e90*/  LDC.64 R100, c[0x0][0x408] ;  /* 0x00010200ff647b82 */ /* 0x000e240000000a00 */
[----:B------:R-:W-:Y:S01]  /*1ea0*/  IMAD R0, R29, R112, RZ ;  /* 0x000000701d007224 */ /* 0x000fe200078e02ff */
[----:B------:R-:W-:-:S03]  /*1eb0*/  ISETP.NE.AND.EX P0, PT, RZ, UR7, PT, P0 ;  /* 0x00000007ff007c0c */ /* 0x000fc6000bf05300 */
[----:B------:R-:W-:Y:S01]  /*1ec0*/  IMAD R3, R27, R113, R0 ;  /* 0x000000711b037224 */ /* 0x000fe200078e0200 */
[----:B-1----:R-:W-:-:S04]  /*1ed0*/  SHF.R.U32.HI R31, RZ, 0x7, R20 ;  /* 0x00000007ff1f7819 */ /* 0x002fc80000011614 */
[----:B------:R-:W-:Y:S01]  /*1ee0*/  IADD3 R7, R7, R3, RZ ;  /* 0x0000000307077210 */ /* 0x000fe20007ffe0ff */
[----:B------:R-:W-:Y:S01]  /*1ef0*/  IMAD R3, R8, UR4, RZ ;  /* 0x0000000408037c24 */ /* 0x000fe2000f8e02ff */
[----:B------:R-:W-:-:S03]  /*1f00*/  ISETP.NE.AND P6, PT, R31, 0x1, PT ;  /* 0x000000011f00780c */ /* 0x000fc60003fc5270 */
[C---:B------:R-:W-:Y:S02]  /*1f10*/  IMAD R3, R206.reuse, UR5, R3 ;  /* 0x00000005ce037c24 */ /* 0x040fe4000f8e0203 */
[----:B------:R-:W-:Y:S01]  /*1f20*/  IMAD.WIDE.U32 R4, R206, UR4, R6 ;  /* 0x00000004ce047c25 */ /* 0x000fe2000f8e0006 */
[----:B------:R-:W-:-:S03]  /*1f30*/  ULDC.64 UR4, c[0x0][0x310] ;  /* 0x0000c40000047ab9 */ /* 0x000fc60000000a00 */
[----:B------:R-:W-:Y:S02]  /*1f40*/  IMAD.IADD R5, R5, 0x1, R3 ;  /* 0x0000000105057824 */ /* 0x000fe400078e0203 */
[----:B------:R-:W-:-:S04]  /*1f50*/  IMAD R3, R219, R112, RZ ;  /* 0x00000070db037224 */ /* 0x000fc800078e02ff */
[C---:B------:R-:W-:Y:S01]  /*1f60*/  IMAD R11, R168.reuse, R113, R3 ;  /* 0x00000071a80b7224 */ /* 0x040fe200078e0203 */
[----:B------:R-:W-:Y:S01]  /*1f70*/  SHF.R.S32.HI R23, RZ, 0x1f, R22 ;  /* 0x0000001fff177819 */ /* 0x000fe20000011416 */
[----:B---3--:R-:W-:-:S04]  /*1f80*/  IMAD.WIDE.U32 R108, R168, R106, R18 ;  /* 0x0000006aa86c7225 */ /* 0x008fc800078e0012 */
[----:B------:R-:W-:-:S04]  /*1f90*/  IMAD.WIDE.U32 R110, R168, R106, R22 ;  /* 0x0000006aa86e7225 */ /* 0x000fc800078e0016 */
[----:B0-----:R-:W-:-:S04]  /*1fa0*/  IMAD.WIDE.U32 R104, R168, R100, R22 ;  /* 0x00000064a8687225 */ /* 0x001fc800078e0016 */
[----:B------:R-:W-:-:S04]  /*1fb0*/  IMAD.WIDE.U32 R102, R168, R100, R18 ;  /* 0x00000064a8667225 */ /* 0x000fc800078e0012 */
[----:B------:R-:W-:Y:S01]  /*1fc0*/  IMAD.MOV.U32 R124, RZ, RZ, 0x20 ;  /* 0x00000020ff7c7424 */ /* 0x000fe200078e00ff */
[----:B------:R-:W-:Y:S01]  /*1fd0*/  MOV R121, 0x40 ;  /* 0x0000004000797802 */ /* 0x000fe20000000f00 */
[----:B------:R-:W-:Y:S01]  /*1fe0*/  IMAD R125, R113, 0xa0, RZ ;  /* 0x000000a0717d7824 */ /* 0x000fe200078e02ff */
[C---:B------:R-:W-:Y:S01]  /*1ff0*/  SHF.L.U64.HI R128, R112.reuse, 0x7, R113 ;  /* 0x0000000770807819 */ /* 0x040fe20000010271 */
[----:B------:R-:W-:Y:S01]  /*2000*/  IMAD R127, R101, 0xa0, RZ ;  /* 0x000000a0657f7824 */ /* 0x000fe200078e02ff */
[----:B------:R-:W-:Y:S01]  /*2010*/  SHF.L.U32 R129, R112, 0x7, RZ ;  /* 0x0000000770817819 */ /* 0x000fe200000006ff */
[----:B------:R-:W-:Y:S01]  /*2020*/  VIADD R163, R31, 0x8 ;  /* 0x000000081fa37836 */ /* 0x000fe20000000000 */
[----:B------:R-:W-:Y:S02]  /*2030*/  SHF.R.S32.HI R145, RZ, 0x1f, R218 ;  /* 0x0000001fff917819 */ /* 0x000fe400000114da */
[----:B----4-:R-:W-:-:S04]  /*2040*/  SHF.R.S32.HI R0, RZ, 0x1f, R25 ;  /* 0x0000001fff007819 */ /* 0x010fc80000011419 */
[----:B------:R-:W-:Y:S02]  /*2050*/  SEL R12, R0, RZ, !P0 ;  /* 0x000000ff000c7207 */ /* 0x000fe40004000000 */
[----:B------:R-:W-:-:S03]  /*2060*/  SEL R13, R25, RZ, !P0 ;  /* 0x000000ff190d7207 */ /* 0x000fc60004000000 */
[----:B------:R-:W-:Y:S02]  /*2070*/  IMAD R0, R12, UR4, RZ ;  /* 0x000000040c007c24 */ /* 0x000fe4000f8e02ff */
[----:B------:R-:W-:-:S04]  /*2080*/  IMAD.WIDE.U32 R116, R13, UR4, R4 ;  /* 0x000000040d747c25 */ /* 0x000fc8000f8e0004 */
[----:B------:R-:W-:Y:S01]  /*2090*/  IMAD R9, R13, UR5, R0 ;  /* 0x000000050d097c24 */ /* 0x000fe2000f8e0200 */
[----:B------:R-:W-:Y:S05]  /*20a0*/  @!P6 WARPSYNC.ALL ;  /* 0x000000000000e948 */ /* 0x000fea0003800000 */
[----:B------:R-:W-:Y:S02]  /*20b0*/  ULDC.64 UR4, c[0x0][0x330] ;  /* 0x0000cc0000047ab9 */ /* 0x000fe40000000a00 */
[----:B------:R-:W-:Y:S02]  /*20c0*/  IMAD R5, R8, UR4, RZ ;  /* 0x0000000408057c24 */ /* 0x000fe4000f8e02ff */
[----:B------:R-:W-:-:S02]  /*20d0*/  VIADD R0, R18, 0x20 ;  /* 0x0000002012007836 */ /* 0x000fc40000000000 */
[----:B------:R-:W-:Y:S02]  /*20e0*/  IMAD R115, R206, UR5, R5 ;  /* 0x00000005ce737c24 */ /* 0x000fe4000f8e0205 */
[----:B------:R-:W-:-:S04]  /*20f0*/  IMAD.WIDE.U32 R4, R168, R112, R18 ;  /* 0x00000070a8047225 */ /* 0x000fc800078e0012 */
[----:B------:R-:W-:Y:S01]  /*2100*/  IMAD.WIDE.U32 R6, R206, UR4, R18 ;  /* 0x00000004ce067c25 */ /* 0x000fe2000f8e0012 */
[----:B------:R-:W-:Y:S01]  /*2110*/  ULDC UR4, c[0x0][0x2f4] ;  /* 0x0000bd0000047ab9 */ /* 0x000fe20000000800 */
[----:B------:R-:W-:Y:S02]  /*2120*/  IADD3 R3, P0, R116, R4, RZ ;  /* 0x0000000474037210 */ /* 0x000fe40007f1e0ff */
[----:B------:R-:W-:Y:S01]  /*2130*/  ISETP.GE.AND P1, PT, R0, UR4, PT ;  /* 0x0000000400007c0c */ /* 0x000fe2000bf26270 */
[----:B------:R-:W-:Y:S01]  /*2140*/  IMAD.IADD R115, R7, 0x1, R115 ;  /* 0x0000000107737824 */ /* 0x000fe200078e0273 */
[----:B------:R-:W-:Y:S01]  /*2150*/  IADD3 R4, R117, R9, RZ ;  /* 0x0000000975047210 */ /* 0x000fe20007ffe0ff */
[C---:B------:R-:W-:Y:S01]  /*2160*/  VIADD R9, R18.reuse, 0xa0 ;  /* 0x000000a012097836 */ /* 0x040fe20000000000 */
[----:B------:R-:W-:Y:S01]  /*2170*/  SEL R7, RZ, 0xffffffff, P1 ;  /* 0xffffffffff077807 */ /* 0x000fe20000800000 */
[----:B------:R-:W-:Y:S01]  /*2180*/  VIADD R8, R18, 0x80 ;  /* 0x0000008012087836 */ /* 0x000fe20000000000 */
[----:B------:R-:W-:-:S02]  /*2190*/  IADD3.X R5, R4, R5, R11, P0, !PT ;  /* 0x0000000504057210 */ /* 0x000fc400007fe40b */
[----:B------:R-:W-:Y:S01]  /*21a0*/  ISETP.GE.AND P4, PT, R9, UR4, PT ;  /* 0x0000000409007c0c */ /* 0x000fe2000bf86270 */
[----:B------:R-:W-:Y:S01]  /*21b0*/  IMAD.SHL.U32 R9, R7, 0x2, RZ ;  /* 0x0000000207097824 */ /* 0x000fe200078e00ff */
[C---:B------:R-:W-:Y:S01]  /*21c0*/  ISETP.GE.AND P0, PT, R18.reuse, UR4, PT ;  /* 0x0000000412007c0c */ /* 0x040fe2000bf06270 */
[----:B------:R-:W-:Y:S01]  /*21d0*/  IMAD.MOV.U32 R114, RZ, RZ, R6 ;  /* 0x000000ffff727224 */ /* 0x000fe200078e0006 */
[C---:B------:R-:W-:Y:S01]  /*21e0*/  IADD3 R6, R18.reuse, 0x40, RZ ;  /* 0x0000004012067810 */ /* 0x040fe20007ffe0ff */
[----:B------:R-:W-:Y:S01]  /*21f0*/  VIADD R7, R18, 0x60 ;  /* 0x0000006012077836 */ /* 0x000fe20000000000 */
[----:B------:R-:W-:Y:S02]  /*2200*/  ISETP.GE.AND P2, PT, R8, UR4, PT ;  /* 0x0000000408007c0c */ /* 0x000fe4000bf46270 */
[----:B------:R-:W-:Y:S02]  /*2210*/  SEL R8, RZ, 0x1, P0 ;  /* 0x00000001ff087807 */ /* 0x000fe40000000000 */
[----:B------:R-:W-:-:S02]  /*2220*/  ISETP.GE.AND P0, PT, R6, UR4, PT ;  /* 0x0000000406007c0c */ /* 0x000fc4000bf06270 */
[----:B------:R-:W-:Y:S01]  /*2230*/  ISETP.GE.AND P1, PT, R7, UR4, PT ;  /* 0x0000000407007c0c */ /* 0x000fe2000bf26270 */
[----:B------:R-:W-:Y:S01]  /*2240*/  IMAD R11, R219, R106, RZ ;  /* 0x0000006adb0b7224 */ /* 0x000fe200078e02ff */
[----:B------:R-:W-:Y:S01]  /*2250*/  LOP3.LUT R8, R9, 0x2, R8, 0xe2, !PT ;  /* 0x0000000209087812 */ /* 0x000fe200078ee208 */
[----:B------:R-:W-:Y:S01]  /*2260*/  ULDC.64 UR4, c[0x0][0x338] ;  /* 0x0000ce0000047ab9 */ /* 0x000fe20000000a00 */
[----:B------:R-:W-:Y:S02]  /*2270*/  SEL R9, RZ, 0x4, P0 ;  /* 0x00000004ff097807 */ /* 0x000fe40000000000 */
[----:B------:R-:W-:Y:S01]  /*2280*/  SEL R10, RZ, 0x8, P1 ;  /* 0x00000008ff0a7807 */ /* 0x000fe20000800000 */
[----:B------:R-:W-:Y:S01]  /*2290*/  IMAD R11, R168, R107, R11 ;  /* 0x0000006ba80b7224 */ /* 0x000fe200078e020b */
[----:B------:R-:W-:Y:S02]  /*22a0*/  ISETP.GE.AND P3, PT, R0, R99, PT ;  /* 0x000000630000720c */ /* 0x000fe40003f66270 */
[----:B------:R-:W-:-:S02]  /*22b0*/  LOP3.LUT R8, R10, R8, R9, 0xfe, !PT ;  /* 0x000000080a087212 */ /* 0x000fc400078efe09 */
[----:B------:R-:W-:Y:S02]  /*22c0*/  SEL R9, RZ, 0x10, P2 ;  /* 0x00000010ff097807 */ /* 0x000fe40001000000 */
[----:B------:R-:W-:Y:S01]  /*22d0*/  ISETP.GE.AND P0, PT, R18, R99, PT ;  /* 0x000000631200720c */ /* 0x000fe20003f06270 */
[----:B------:R-:W-:Y:S01]  /*22e0*/  IMAD R10, R12, UR4, RZ ;  /* 0x000000040c0a7c24 */ /* 0x000fe2000f8e02ff */
[----:B------:R-:W-:Y:S01]  /*22f0*/  LOP3.LUT R35, R8, R9, RZ, 0xfc, !PT ;  /* 0x0000000908237212 */ /* 0x000fe200078efcff */
[----:B------:R-:W-:Y:S01]  /*2300*/  IMAD.IADD R111, R111, 0x1, R11 ;  /* 0x000000016f6f7824 */ /* 0x000fe200078e020b */
[----:B------:R-:W-:Y:S01]  /*2310*/  IADD3 R109, R11, R109, RZ ;  /* 0x0000006d0b6d7210 */ /* 0x000fe20007ffe0ff */
[----:B------:R-:W-:Y:S01]  /*2320*/  IMAD R8, R219, R100, RZ ;  /* 0x00000064db087224 */ /* 0x000fe200078e02ff */
[C---:B------:R-:W-:Y:S02]  /*2330*/  SEL R11, R99.reuse, RZ, P3 ;  /* 0x000000ff630b7207 */ /* 0x040fe40001800000 */
[----:B------:R-:W-:Y:S01]  /*2340*/  SEL R9, R99, RZ, P0 ;  /* 0x000000ff63097207 */ /* 0x000fe20000000000 */
[C---:B------:R-:W-:Y:S01]  /*2350*/  IMAD R33, R13.reuse, UR5, R10 ;  /* 0x000000050d217c24 */ /* 0x040fe2000f8e020a */
[----:B------:R-:W-:Y:S01]  /*2360*/  IADD3 R11, R0, R11, RZ ;  /* 0x0000000b000b7210 */ /* 0x000fe20007ffe0ff */
[----:B------:R-:W-:Y:S01]  /*2370*/  IMAD.WIDE.U32 R114, R13, UR4, R114 ;  /* 0x000000040d727c25 */ /* 0x000fe2000f8e0072 */
[----:B------:R-:W-:-:S03]  /*2380*/  ISETP.GE.AND P5, PT, R6, R99, PT ;  /* 0x000000630600720c */ /* 0x000fc60003fa6270 */
[----:B------:R-:W-:Y:S02]  /*2390*/  IMAD R13, R168, R101, R8 ;  /* 0x00000065a80d7224 */ /* 0x000fe400078e0208 */
[----:B------:R-:W-:Y:S01]  /*23a0*/  IMAD.IADD R9, R18, 0x1, R9 ;  /* 0x0000000112097824 */ /* 0x000fe200078e0209 */
[----:B------:R-:W-:Y:S01]  /*23b0*/  SHF.R.S32.HI R10, RZ, 0x1f, R11 ;  /* 0x0000001fff0a7819 */ /* 0x000fe2000001140b */
[----:B------:R-:W-:Y:S02]  /*23c0*/  IMAD.IADD R105, R105, 0x1, R13 ;  /* 0x0000000169697824 */ /* 0x000fe400078e020d */
[----:B------:R-:W-:Y:S01]  /*23d0*/  IMAD.IADD R103, R13, 0x1, R103 ;  /* 0x000000010d677824 */ /* 0x000fe200078e0267 */
[----:B------:R-:W-:Y:S02]  /*23e0*/  SEL R13, R99, RZ, P5 ;  /* 0x000000ff630d7207 */ /* 0x000fe40002800000 */
[----:B------:R-:W-:Y:S02]  /*23f0*/  SHF.R.S32.HI R8, RZ, 0x1f, R9 ;  /* 0x0000001fff087819 */ /* 0x000fe40000011409 */
[-C--:B------:R-:W-:Y:S01]  /*2400*/  LEA.HI R28, R10, R11.reuse, RZ, 0x4 ;  /* 0x0000000b0a1c7211 */ /* 0x080fe200078f20ff */
[----:B------:R-:W-:Y:S01]  /*2410*/  IMAD.IADD R15, R6, 0x1, R13 ;  /* 0x00000001060f7824 */ /* 0x000fe200078e020d */
[----:B------:R-:W-:-:S02]  /*2420*/  LEA.HI R11, R10, R11, RZ, 0x6 ;  /* 0x0000000b0a0b7211 */ /* 0x000fc400078f30ff */
[CC--:B------:R-:W-:Y:S02]  /*2430*/  LEA.HI R26, R8.reuse, R9.reuse, RZ, 0x4 ;  /* 0x00000009081a7211 */ /* 0x0c0fe400078f20ff */
[----:B------:R-:W-:Y:S02]  /*2440*/  LEA.HI R9, R8, R9, RZ, 0x6 ;  /* 0x0000000908097211 */ /* 0x000fe400078f30ff */
[----:B------:R-:W-:Y:S02]  /*2450*/  SHF.R.S32.HI R12, RZ, 0x6, R11 ;  /* 0x00000006ff0c7819 */ /* 0x000fe4000001140b */
[----:B------:R-:W-:Y:S02]  /*2460*/  LOP3.LUT R11, R175, 0x30, R28, 0xf8, !PT ;  /* 0x00000030af0b7812 */ /* 0x000fe400078ef81c */
[----:B------:R-:W-:Y:S02]  /*2470*/  SHF.R.S32.HI R20, RZ, 0x1f, R15 ;  /* 0x0000001fff147819 */ /* 0x000fe4000001140f */
[----:B------:R-:W-:Y:S01]  /*2480*/  SHF.R.S32.HI R10, RZ, 0x6, R9 ;  /* 0x00000006ff0a7819 */ /* 0x000fe20000011409 */
[----:B------:R-:W-:Y:S01]  /*2490*/  IMAD R142, R12, 0x2800, R197 ;  /* 0x000028000c8e7824 */ /* 0x000fe200078e02c5 */
[----:B--2---:R-:W-:-:S02]  /*24a0*/  LOP3.LUT R14, R14, 0xfffffffe, RZ, 0xc0, !PT ;  /* 0xfffffffe0e0e7812 */ /* 0x004fc400078ec0ff */
[----:B------:R-:W-:Y:S02]  /*24b0*/  LOP3.LUT R9, R175, 0x30, R26, 0xf8, !PT ;  /* 0x00000030af097812 */ /* 0x000fe400078ef81a */
[-C--:B------:R-:W-:Y:S02]  /*24c0*/  LOP3.LUT R11, R11, R196.reuse, RZ, 0x3c, !PT ;  /* 0x000000c40b0b7212 */ /* 0x080fe400078e3cff */
[-C--:B------:R-:W-:Y:S01]  /*24d0*/  LEA.HI R30, R20, R15.reuse, RZ, 0x4 ;  /* 0x0000000f141e7211 */ /* 0x080fe200078f20ff */
[----:B------:R-:W-:Y:S01]  /*24e0*/  IMAD R143, R10, 0x2800, R197 ;  /* 0x000028000a8f7824 */ /* 0x000fe200078e02c5 */
[----:B------:R-:W-:Y:S01]  /*24f0*/  LEA.HI R15, R20, R15, RZ, 0x6 ;  /* 0x0000000f140f7211 */ /* 0x000fe200078f30ff */
[----:B------:R-:W-:Y:S01]  /*2500*/  IMAD R141, R10, 0x2800, R200 ;  /* 0x000028000a8d7824 */ /* 0x000fe200078e02c8 */
[----:B------:R-:W-:Y:S01]  /*2510*/  @P5 LOP3.LUT R14, R14, 0x1, RZ, 0xfc, !PT ;  /* 0x000000010e0e5812 */ /* 0x000fe200078efcff */
[----:B------:R-:W-:Y:S01]  /*2520*/  IMAD.IADD R142, R142, 0x1, R11 ;  /* 0x000000018e8e7824 */ /* 0x000fe200078e020b */
[----:B------:R-:W-:-:S02]  /*2530*/  LOP3.LUT R10, R9, R196, RZ, 0x3c, !PT ;  /* 0x000000c4090a7212 */ /* 0x000fc400078e3cff */
[----:B------:R-:W-:Y:S02]  /*2540*/  SHF.R.U32.HI R8, RZ, 0x3, R199 ;  /* 0x00000003ff087819 */ /* 0x000fe400000116c7 */
[C---:B------:R-:W-:Y:S02]  /*2550*/  LOP3.LUT R13, R199.reuse, 0x30, R26, 0xf8, !PT ;  /* 0x00000030c70d7812 */ /* 0x040fe400078ef81a */
[----:B------:R-:W-:Y:S02]  /*2560*/  SHF.R.S32.HI R15, RZ, 0x6, R15 ;  /* 0x00000006ff0f7819 */ /* 0x000fe4000001140f */
[----:B------:R-:W-:Y:S02]  /*2570*/  LOP3.LUT R11, R199, 0x30, R28, 0xf8, !PT ;  /* 0x00000030c70b7812 */ /* 0x000fe400078ef81c */
[----:B------:R-:W-:Y:S01]  /*2580*/  LOP3.LUT R9, R175, 0x30, R30, 0xf8, !PT ;  /* 0x00000030af097812 */ /* 0x000fe200078ef81e */
[----:B------:R0:W-:Y:S01]  /*2590*/  STL [R1+0x10], R14 ;  /* 0x0000100e01007387 */ /* 0x0001e20000100800 */
[----:B------:R-:W-:Y:S01]  /*25a0*/  IMAD.IADD R143, R143, 0x1, R10 ;  /* 0x000000018f8f7824 */ /* 0x000fe200078e020a */
[----:B------:R-:W-:Y:S01]  /*25b0*/  LOP3.LUT R10, R11, R8, RZ, 0x3c, !PT ;  /* 0x000000080b0a7212 */ /* 0x000fe200078e3cff */
[----:B------:R-:W-:Y:S01]  /*25c0*/  IMAD R140, R15, 0x2800, R197 ;  /* 0x000028000f8c7824 */ /* 0x000fe200078e02c5 */
[----:B------:R-:W-:-:S02]  /*25d0*/  LOP3.LUT R9, R9, R196, RZ, 0x3c, !PT ;  /* 0x000000c409097212 */ /* 0x000fc400078e3cff */
[----:B-----5:R-:W-:Y:S02]  /*25e0*/  SHF.R.S32.HI R11, RZ, 0x1f, R144 ;  /* 0x0000001fff0b7819 */ /* 0x020fe40000011490 */
[-C--:B0-----:R-:W-:Y:S02]  /*25f0*/  LOP3.LUT R14, R13, R8.reuse, RZ, 0x3c, !PT ;  /* 0x000000080d0e7212 */ /* 0x081fe400078e3cff */
[----:B------:R-:W-:Y:S01]  /*2600*/  LOP3.LUT R13, R199, 0x30, R30, 0xf8, !PT ;  /* 0x00000030c70d7812 */ /* 0x000fe200078ef81e */
[----:B------:R-:W-:Y:S01]  /*2610*/  IMAD.IADD R140, R140, 0x1, R9 ;  /* 0x000000018c8c7824 */ /* 0x000fe200078e0209 */
[----:B------:R-:W-:Y:S01]  /*2620*/  R2P PR, R236, 0x6 ;  /* 0x00000006ec007804 */ /* 0x000fe20000000000 */
[--C-:B------:R-:W-:Y:S01]  /*2630*/  IMAD R133, R12, 0x2800, R200.reuse ;  /* 0x000028000c857824 */ /* 0x100fe200078e02c8 */
[----:B------:R-:W-:Y:S01]  /*2640*/  LOP3.LUT R13, R13, R8, RZ, 0x3c, !PT ;  /* 0x000000080d0d7212 */ /* 0x000fe200078e3cff */
[----:B------:R-:W-:Y:S02]  /*2650*/  IMAD R132, R15, 0x2800, R200 ;  /* 0x000028000f847824 */ /* 0x000fe400078e02c8 */
[----:B------:R-:W-:Y:S01]  /*2660*/  IMAD R9, R11, R106, RZ ;  /* 0x0000006a0b097224 */ /* 0x000fe200078e02ff */
[----:B------:R-:W-:Y:S01]  /*2670*/  SEL R124, R124, 0xffffffe0, !P1 ;  /* 0xffffffe07c7c7807 */ /* 0x000fe20004800000 */
[----:B------:R-:W-:-:S02]  /*2680*/  IMAD.IADD R133, R133, 0x1, R10 ;  /* 0x0000000185857824 */ /* 0x000fc400078e020a */
[----:B------:R-:W-:Y:S02]  /*2690*/  IMAD.IADD R132, R132, 0x1, R13 ;  /* 0x0000000184847824 */ /* 0x000fe400078e020d */
[----:B------:R-:W-:Y:S01]  /*26a0*/  IMAD R15, R144, R107, R9 ;  /* 0x0000006b900f7224 */ /* 0x000fe200078e0209 */
[----:B------:R-:W-:Y:S01]  /*26b0*/  SHF.L.U64.HI R9, R106, 0x7, R107 ;  /* 0x000000076a097819 */ /* 0x000fe2000001026b */
[----:B------:R-:W-:Y:S01]  /*26c0*/  IMAD R11, R11, R100, RZ ;  /* 0x000000640b0b7224 */ /* 0x000fe200078e02ff */
[----:B------:R-:W-:Y:S01]  /*26d0*/  IADD3 R118, P1, R168, R27, RZ ;  /* 0x0000001ba8767210 */ /* 0x000fe20007f3e0ff */
[----:B------:R-:W-:Y:S02]  /*26e0*/  IMAD R13, R107, 0xa0, RZ ;  /* 0x000000a06b0d7824 */ /* 0x000fe400078e02ff */
[----:B------:R-:W-:Y:S02]  /*26f0*/  IMAD.SHL.U32 R10, R106, 0x80, RZ ;  /* 0x000000806a0a7824 */ /* 0x000fe400078e00ff */
[----:B------:R-:W-:Y:S01]  /*2700*/  IMAD.WIDE.U32 R110, R144, R106, R110 ;  /* 0x0000006a906e7225 */ /* 0x000fe200078e006e */
[----:B------:R-:W-:-:S03]  /*2710*/  SEL R32, RZ, 0x20, P4 ;  /* 0x00000020ff207807 */ /* 0x000fc60002000000 */
[----:B------:R-:W-:-:S04]  /*2720*/  IMAD.WIDE.U32 R108, R144, R106, R108 ;  /* 0x0000006a906c7225 */ /* 0x000fc800078e006c */
[----:B------:R-:W-:Y:S01]  /*2730*/  IMAD.WIDE.U32 R106, R106, 0xa0, RZ ;  /* 0x000000a06a6a7825 */ /* 0x000fe200078e00ff */
[----:B------:R-:W-:-:S03]  /*2740*/  IADD3 R141, R141, R14, RZ ;  /* 0x0000000e8d8d7210 */ /* 0x000fc60007ffe0ff */
[C---:B------:R-:W-:Y:S02]  /*2750*/  IMAD R21, R144.reuse, R101, R11 ;  /* 0x0000006590157224 */ /* 0x040fe400078e020b */
[----:B------:R-:W-:Y:S01]  /*2760*/  IMAD.WIDE.U32 R104, R144, R100, R104 ;  /* 0x0000006490687225 */ /* 0x000fe200078e0068 */
[----:B------:R-:W-:-:S03]  /*2770*/  SHF.L.U64.HI R11, R100, 0x7, R101 ;  /* 0x00000007640b7819 */ /* 0x000fc60000010265 */
[----:B------:R-:W-:Y:S01]  /*2780*/  IMAD.WIDE.U32 R102, R144, R100, R102 ;  /* 0x0000006490667225 */ /* 0x000fe200078e0066 */
[----:B------:R-:W-:-:S03]  /*2790*/  LOP3.LUT R39, R35, R32, RZ, 0xfc, !PT ;  /* 0x0000002023277212 */ /* 0x000fc600078efcff */
[----:B------:R-:W-:Y:S01]  /*27a0*/  IMAD.IADD R126, R107, 0x1, R13 ;  /* 0x000000016b7e7824 */ /* 0x000fe200078e020d */
[----:B------:R-:W-:Y:S01]  /*27b0*/  IADD3 R13, R111, R15, RZ ;  /* 0x0000000f6f0d7210 */ /* 0x000fe20007ffe0ff */
[----:B------:R-:W-:Y:S01]  /*27c0*/  IMAD.SHL.U32 R12, R100, 0x80, RZ ;  /* 0x00000080640c7824 */ /* 0x000fe200078e00ff */
[----:B------:R-:W-:Y:S01]  /*27d0*/  SEL R121, R121, 0xffffffc0, !P2 ;  /* 0xffffffc079797807 */ /* 0x000fe20005000000 */
[----:B------:R-:W-:Y:S01]  /*27e0*/  IMAD.X R119, R219, 0x1, R29, P1 ;  /* 0x00000001db777824 */ /* 0x000fe200008e061d */
[----:B------:R-:W-:Y:S01]  /*27f0*/  LOP3.LUT R25, R26, 0xfffffff0, RZ, 0xc0, !PT ;  /* 0xfffffff01a197812 */ /* 0x000fe200078ec0ff */
[----:B------:R-:W-:Y:S01]  /*2800*/  IMAD.IADD R14, R15, 0x1, R109 ;  /* 0x000000010f0e7824 */ /* 0x000fe200078e026d */
[----:B------:R-:W-:Y:S01]  /*2810*/  LOP3.LUT R27, R28, 0xfffffff0, RZ, 0xc0, !PT ;  /* 0xfffffff01c1b7812 */ /* 0x000fe200078ec0ff */
[----:B------:R-:W-:Y:S01]  /*2820*/  IMAD.WIDE.U32 R112, R112, 0xa0, RZ ;  /* 0x000000a070707825 */ /* 0x000fe200078e00ff */
[----:B------:R-:W-:-:S03]  /*2830*/  LOP3.LUT R29, R30, 0xfffffff0, RZ, 0xc0, !PT ;  /* 0xfffffff01e1d7812 */ /* 0x000fc600078ec0ff */
[----:B------:R-:W-:Y:S01]  /*2840*/  IMAD.WIDE.U32 R100, R100, 0xa0, RZ ;  /* 0x000000a064647825 */ /* 0x000fe200078e00ff */
[----:B------:R-:W-:-:S03]  /*2850*/  LOP3.LUT R34, R35, 0x1, RZ, 0xc0, !PT ;  /* 0x0000000123227812 */ /* 0x000fc600078ec0ff */
[----:B------:R-:W-:Y:S02]  /*2860*/  IMAD.IADD R15, R105, 0x1, R21 ;  /* 0x00000001690f7824 */ /* 0x000fe400078e0215 */
[----:B------:R-:W-:Y:S01]  /*2870*/  IMAD.IADD R20, R21, 0x1, R103 ;  /* 0x0000000115147824 */ /* 0x000fe200078e0267 */
[----:B------:R-:W-:Y:S02]  /*2880*/  SHF.R.S32.HI R21, RZ, 0x4, R26 ;  /* 0x00000004ff157819 */ /* 0x000fe4000001141a */
[----:B------:R-:W-:Y:S01]  /*2890*/  SHF.R.S32.HI R26, RZ, 0x4, R28 ;  /* 0x00000004ff1a7819 */ /* 0x000fe2000001141c */
[----:B------:R-:W-:Y:S01]  /*28a0*/  IMAD.SHL.U32 R99, R99, 0x2, RZ ;  /* 0x0000000263637824 */ /* 0x000fe200078e00ff */
[----:B------:R-:W-:Y:S01]  /*28b0*/  SHF.R.S32.HI R28, RZ, 0x4, R30 ;  /* 0x00000004ff1c7819 */ /* 0x000fe2000001141e */
[----:B------:R-:W-:Y:S01]  /*28c0*/  IMAD.IADD R125, R113, 0x1, R125 ;  /* 0x00000001717d7824 */ /* 0x000fe200078e027d */
[----:B------:R-:W-:Y:S01]  /*28d0*/  LOP3.LUT R35, R39, 0x2, RZ, 0xc0, !PT ;  /* 0x0000000227237812 */ /* 0x000fe200078ec0ff */
[----:B------:R-:W-:Y:S01]  /*28e0*/  IMAD.IADD R127, R101, 0x1, R127 ;  /* 0x00000001657f7824 */ /* 0x000fe200078e027f */
[----:B------:R-:W-:-:S02]  /*28f0*/  LOP3.LUT R36, R39, 0x4, RZ, 0xc0, !PT ;  /* 0x0000000427247812 */ /* 0x000fc400078ec0ff */
[C---:B------:R-:W-:Y:S02]  /*2900*/  LOP3.LUT R37, R39.reuse, 0x8, RZ, 0xc0, !PT ;  /* 0x0000000827257812 */ /* 0x040fe400078ec0ff */
[----:B------:R-:W-:Y:S02]  /*2910*/  LOP3.LUT R38, R39, 0x10, RZ, 0xc0, !PT ;  /* 0x0000001027267812 */ /* 0x000fe400078ec0ff */
[----:B------:R-:W-:Y:S02]  /*2920*/  IADD3 R130, R124, R121, RZ ;  /* 0x000000797c827210 */ /* 0x000fe40007ffe0ff */
[----:B------:R-:W-:Y:S02]  /*2930*/  SHF.R.S32.HI R30, RZ, 0x1f, R25 ;  /* 0x0000001fff1e7819 */ /* 0x000fe40000011419 */
[----:B------:R-:W-:Y:S02]  /*2940*/  SHF.R.S32.HI R31, RZ, 0x1f, R27 ;  /* 0x0000001fff1f7819 */ /* 0x000fe4000001141b */
[----:B------:R-:W-:-:S02]  /*2950*/  SHF.R.S32.HI R32, RZ, 0x1f, R29 ;  /* 0x0000001fff207819 */ /* 0x000fc4000001141d */
[----:B------:R-:W-:Y:S02]  /*2960*/  IADD3 R33, R115, R33, RZ ;  /* 0x0000002173217210 */ /* 0x000fe40007ffe0ff */
[----:B------:R-:W-:Y:S01]  /*2970*/  LOP3.LUT R39, R39, 0x20, RZ, 0xc0, !PT ;  /* 0x0000002027277812 */ /* 0x000fe200078ec0ff */
[----:B------:R-:W-:Y:S06]  /*2980*/  @!P6 BAR.SYNC.DEFER_BLOCKING 0x9, 0x100 ;  /* 0x024400000000eb1d */ /* 0x000fec0000010000 */
.L_x_578:
[----:B------:R-:W2:Y:S01]  /*2990*/  LDL.LU R42, [R1+0x10] ;  /* 0x00001000012a7983 */ /* 0x000ea20000300800 */
[----:B------:R-:W0:Y:S01]  /*29a0*/  LDC.64 R122, c[0x0][0x2e8] ;  /* 0x0000ba00ff7a7b82 */ /* 0x000e220000000a00 */
[----:B------:R-:W-:Y:S01]  /*29b0*/  VIADD R51, R24, 0xffffffff ;  /* 0xffffffff18337836 */ /* 0x000fe20000000000 */
[----:B------:R-:W-:Y:S05]  /*29c0*/  YIELD ;  /* 0x0000000000007946 */ /* 0x000fea0003800000 */
[----:B------:R-:W-:Y:S01]  /*29d0*/  ISETP.GT.AND P4, PT, R51, R120, PT ;  /* 0x000000783300720c */ /* 0x000fe20003f84270 */
[----:B------:R-:W1:Y:S01]  /*29e0*/  LDC R131, c[0x0][0x3f4] ;  /* 0x0000fd00ff837b82 */ /* 0x000e620000000800 */
[----:B------:R-:W-:Y:S01]  /*29f0*/  SHF.R.S32.HI R40, RZ, 0x1f, R51 ;  /* 0x0000001fff287819 */ /* 0x000fe20000011433 */
[-C--:B------:R-:W-:Y:S01]  /*2a00*/  IMAD R41, R125, R51.reuse, RZ ;  /* 0x000000337d297224 */ /* 0x080fe200078e02ff */
[----:B------:R-:W-:Y:S01]  /*2a10*/  BSSY B0, `(.L_x_479) ;  /* 0x0000ca0000007945 */ /* 0x000fe20003800000 */
[----:B------:R-:W-:-:S04]  /*2a20*/  IMAD.WIDE.U32 R136, R112, R51, RZ ;  /* 0x0000003370887225 */ /* 0x000fc800078e00ff */
[----:B------:R-:W-:Y:S01]  /*2a30*/  IMAD R41, R40, R112, R41 ;  /* 0x0000007028297224 */ /* 0x000fe200078e0229 */
[----:B------:R-:W-:Y:S01]  /*2a40*/  IADD3 R45, P1, P2, R3, R136, R129 ;  /* 0x00000088032d7210 */ /* 0x000fe20007a3e081 */
[----:B------:R-:W-:Y:S02]  /*2a50*/  IMAD R47, R17, 0x7800, R203 ;  /* 0x00007800112f7824 */ /* 0x000fe400078e02cb */
[----:B------:R-:W-:Y:S02]  /*2a60*/  IMAD.IADD R92, R137, 0x1, R41 ;  /* 0x00000001895c7824 */ /* 0x000fe400078e0229 */
[----:B------:R-:W-:Y:S01]  /*2a70*/  IMAD R41, R17, 0x7800, R208 ;  /* 0x0000780011297824 */ /* 0x000fe200078e02d0 */
[C---:B------:R-:W-:Y:S02]  /*2a80*/  IADD3 R47, R16.reuse, R47, RZ ;  /* 0x0000002f102f7210 */ /* 0x040fe40007ffe0ff */
[----:B------:R-:W-:Y:S01]  /*2a90*/  IADD3.X R24, R5, R92, R128, P1, P2 ;  /* 0x0000005c05187210 */ /* 0x000fe20000fe4480 */
[----:B------:R-:W-:Y:S01]  /*2aa0*/  IMAD.IADD R46, R16, 0x1, R41 ;  /* 0x00000001102e7824 */ /* 0x000fe200078e0229 */
[----:B0-----:R-:W-:-:S04]  /*2ab0*/  IADD3 R48, P1, P2, R136, R122, R3 ;  /* 0x0000007a88307210 */ /* 0x001fc80007a3e003 */
[----:B------:R-:W-:Y:S02]  /*2ac0*/  IADD3.X R49, R92, R123, R5, P1, P2 ;  /* 0x0000007b5c317210 */ /* 0x000fe40000fe4405 */
[----:B-1----:R-:W-:Y:S02]  /*2ad0*/  ISETP.GE.AND P1, PT, R131, 0x1, PT ;  /* 0x000000018300780c */ /* 0x002fe40003f26270 */
[----:B------:R-:W-:-:S05]  /*2ae0*/  IADD3 R44, P2, R45, R122, RZ ;  /* 0x0000007a2d2c7210 */ /* 0x000fca0007f5e0ff */
[----:B------:R-:W-:Y:S02]  /*2af0*/  IMAD.X R45, R24, 0x1, R123, P2 ;  /* 0x00000001182d7824 */ /* 0x000fe400010e067b */
[----:B------:R-:W-:Y:S01]  /*2b00*/  IMAD.MOV.U32 R24, RZ, RZ, R51 ;  /* 0x000000ffff187224 */ /* 0x000fe200078e0033 */
[----:B--2---:R-:W-:-:S04]  /*2b10*/  LOP3.LUT R42, R42, 0xfffffffd, RZ, 0xc0, !PT ;  /* 0xfffffffd2a2a7812 */ /* 0x004fc800078ec0ff */
[----:B------:R-:W-:-:S05]  /*2b20*/  @P4 LOP3.LUT R42, R42, 0x2, RZ, 0xfc, !PT ;  /* 0x000000022a2a4812 */ /* 0x000fca00078efcff */
[----:B------:R0:W-:Y:S01]  /*2b30*/  STL [R1+0x10], R42 ;  /* 0x0000102a01007387 */ /* 0x0001e20000100800 */
[----:B------:R-:W-:Y:S05]  /*2b40*/  @!P1 BRA `(.L_x_480) ;  /* 0x000000c400589947 */ /* 0x000fea0003800000 */
[----:B------:R-:W-:Y:S01]  /*2b50*/  ULDC.U8 UR4, c[0x0][0x410] ;  /* 0x0001040000047ab9 */ /* 0x000fe20000000000 */
[-C--:B------:R-:W-:Y:S01]  /*2b60*/  IMAD R43, R127, R51.reuse, RZ ;  /* 0x000000337f2b7224 */ /* 0x080fe200078e02ff */
[----:B------:R-:W-:Y:S01]  /*2b70*/  ISETP.NE.AND P1, PT, RZ, UR4, PT ;  /* 0x00000004ff007c0c */ /* 0x000fe2000bf25270 */
[-C--:B------:R-:W-:Y:S02]  /*2b80*/  IMAD R41, R126, R51.reuse, RZ ;  /* 0x000000337e297224 */ /* 0x080fe400078e02ff */
[----:B------:R-:W-:Y:S02]  /*2b90*/  IMAD R43, R40, R100, R43 ;  /* 0x00000064282b7224 */ /* 0x000fe400078e022b */
[----:B------:R-:W-:Y:S02]  /*2ba0*/  IMAD R96, R24, -0xa0, R2 ;  /* 0xffffff6018607824 */ /* 0x000fe400078e0202 */
[----:B------:R-:W-:-:S03]  /*2bb0*/  IMAD.WIDE.U32 R88, R100, R51, RZ ;  /* 0x0000003364587225 */ /* 0x000fc600078e00ff */
[----:B------:R-:W-:Y:S01]  /*2bc0*/  VIMNMX R96, R96, 0xa0, PT ;  /* 0x000000a060607848 */ /* 0x000fe20003fe0100 */
[----:B------:R-:W-:Y:S01]  /*2bd0*/  IMAD R41, R40, R106, R41 ;  /* 0x0000006a28297224 */ /* 0x000fe200078e0229 */
[----:B------:R-:W-:Y:S01]  /*2be0*/  IADD3 R98, R89, R43, RZ ;  /* 0x0000002b59627210 */ /* 0x000fe20007ffe0ff */
[----:B------:R-:W-:-:S04]  /*2bf0*/  IMAD.WIDE.U32 R90, R106, R51, RZ ;  /* 0x000000336a5a7225 */ /* 0x000fc800078e00ff */
[----:B------:R-:W-:Y:S01]  /*2c00*/  IMAD.IADD R97, R91, 0x1, R41 ;  /* 0x000000015b617824 */ /* 0x000fe200078e0229 */
[----:B------:R-:W-:Y:S06]  /*2c10*/  @!P1 BRA `(.L_x_481) ;  /* 0x0000005c00989947 */ /* 0x000fec0003800000 */
[----:B------:R-:W-:Y:S01]  /*2c20*/  ISETP.GE.AND P2, PT, R168, R96, PT ;  /* 0x00000060a800720c */ /* 0x000fe20003f46270 */
[----:B------:R-:W-:Y:S01]  /*2c30*/  BSSY B1, `(.L_x_482) ;  /* 0x0000033000017945 */ /* 0x000fe20003800000 */
        /* <DEDUP_REMOVED lines=13> */
[----:B------:R-:W-:Y:S06]  /*2d10*/  @P2 BRA `(.L_x_483) ;  /* 0x0000000000902947 */ /* 0x000fec0003800000 */
[----:B------:R-:W-:Y:S01]  /*2d20*/  ULDC.64 UR4, c[0x0][0x3e8] ;  /* 0x0000fa0000047ab9 */ /* 0x000fe20000000a00 */
[----:B------:R-:W-:Y:S02]  /*2d30*/  CS2R R134, SRZ ;  /* 0x0000000000867805 */ /* 0x000fe4000001ff00 */
[----:B------:R-:W-:Y:S02]  /*2d40*/  IADD3 R40, P1, P4, R110, UR4, R90 ;  /* 0x000000046e287c10 */ /* 0x000fe4000fc3e05a */
[----:B------:R-:W-:Y:S02]  /*2d50*/  CS2R R136, SRZ ;  /* 0x0000000000887805 */ /* 0x000fe4000001ff00 */
[----:B------:R-:W-:Y:S01]  /*2d60*/  IADD3.X R41, R13, UR5, R97, P1, P4 ;  /* 0x000000050d297c10 */ /* 0x000fe20008fe8461 */
[----:B------:R-:W-:Y:S02]  /*2d70*/  ULDC.64 UR4, c[0x0][0x400] ;  /* 0x0001000000047ab9 */ /* 0x000fe40000000a00 */
[----:B0-----:R-:W-:-:S04]  /*2d80*/  IADD3 R42, P1, P4, R104, UR4, R88 ;  /* 0x00000004682a7c10 */ /* 0x001fc8000fc3e058 */
[----:B------:R-:W-:Y:S02]  /*2d90*/  IADD3.X R43, R15, UR5, R98, P1, P4 ;  /* 0x000000050f2b7c10 */ /* 0x000fe40008fe8462 */
[----:B------:R-:W-:Y:S02]  /*2da0*/  ISETP.GE.AND P1, PT, R22, R131, PT ;  /* 0x000000831600720c */ /* 0x000fe40003f26270 */
[----:B------:R-:W-:Y:S02]  /*2db0*/  CS2R R94, SRZ ;  /* 0x00000000005e7805 */ /* 0x000fe4000001ff00 */
[----:B------:R-:W-:-:S09]  /*2dc0*/  CS2R R122, SRZ ;  /* 0x00000000007a7805 */ /* 0x000fd2000001ff00 */
[----:B------:R1:W5:Y:S04]  /*2dd0*/  @!P1 LDG.E.64 R134, desc[UR54][R40.64] ;  /* 0x0000003628869981 */ /* 0x000368000c1e1b00 */
[----:B------:R1:W5:Y:S01]  /*2de0*/  @!P1 LDG.E.64 R136, desc[UR54][R42.64] ;  /* 0x000000362a889981 */ /* 0x000362000c1e1b00 */
        /* <DEDUP_REMOVED lines=20> */
[----:B------:R-:W-:-:S13]  /*2f30*/  ISETP.GE.AND P1, PT, R174, R131, PT ;  /* 0x00000083ae00720c */ /* 0x000fda0003f26270 */
[----:B------:R1:W5:Y:S04]  /*2f40*/  @!P1 LDG.E.64 R74, desc[UR54][R40.64+0x50] ;  /* 0x00005036284a9981 */ /* 0x000368000c1e1b00 */
[----:B------:R1:W5:Y:S02]  /*2f50*/  @!P1 LDG.E.64 R76, desc[UR54][R42.64+0x50] ;  /* 0x000050362a4c9981 */ /* 0x000364000c1e1b00 */
.L_x_483:
[----:B------:R-:W-:Y:S05]  /*2f60*/  BSYNC B1 ;  /* 0x0000000000017941 */ /* 0x000fea0003800000 */
.L_x_482:
        /* <DEDUP_REMOVED lines=11> */
[----:B------:R-:W-:Y:S01]  /*3020*/  CS2R R68, SRZ ;  /* 0x0000000000447805 */ /* 0x000fe2000001ff00 */
[----:B-----5:R-:W-:Y:S01]  /*3030*/  IMAD.MOV.U32 R148, RZ, RZ, R74 ;  /* 0x000000ffff947224 */ /* 0x020fe200078e004a */
[----:B------:R-:W-:Y:S01]  /*3040*/  CS2R R72, SRZ ;  /* 0x0000000000487805 */ /* 0x000fe2000001ff00 */
[----:B------:R-:W-:Y:S01]  /*3050*/  IMAD.MOV.U32 R151, RZ, RZ, R78 ;  /* 0x000000ffff977224 */ /* 0x000fe200078e004e */
[----:B------:R-:W-:Y:S06]  /*3060*/  @P4 BRA `(.L_x_485) ;  /* 0x0000000000a04947 */ /* 0x000fec0003800000 */
[----:B-1----:R-:W-:Y:S01]  /*3070*/  IADD3 R40, P1, P5, R110, R90, R10 ;  /* 0x0000005a6e287210 */ /* 0x002fe20007d3e00a */
[----:B------:R-:W-:Y:S01]  /*3080*/  ULDC.64 UR4, c[0x0][0x3e8] ;  /* 0x0000fa0000047ab9 */ /* 0x000fe20000000a00 */
[----:B------:R-:W-:Y:S02]  /*3090*/  CS2R R70, SRZ ;  /* 0x0000000000467805 */ /* 0x000fe4000001ff00 */
[----:B------:R-:W-:Y:S02]  /*30a0*/  CS2R R72, SRZ ;  /* 0x0000000000487805 */ /* 0x000fe4000001ff00 */
[----:B------:R-:W-:Y:S02]  /*30b0*/  IADD3.X R97, R13, R97, R9, P1, P5 ;  /* 0x000000610d617210 */ /* 0x000fe40000fea409 */
[----:B0-----:R-:W-:-:S04]  /*30c0*/  IADD3 R42, P1, P5, R104, R88, R12 ;  /* 0x00000058682a7210 */ /* 0x001fc80007d3e00c */
[----:B------:R-:W-:Y:S02]  /*30d0*/  IADD3.X R98, R15, R98, R11, P1, P5 ;  /* 0x000000620f627210 */ /* 0x000fe40000fea40b */
[----:B------:R-:W-:-:S04]  /*30e0*/  IADD3 R40, P1, R40, UR4, RZ ;  /* 0x0000000428287c10 */ /* 0x000fc8000ff3e0ff */
[----:B------:R-:W-:Y:S01]  /*30f0*/  IADD3.X R41, R97, UR5, RZ, P1, !PT ;  /* 0x0000000561297c10 */ /* 0x000fe20008ffe4ff */
[----:B------:R-:W-:Y:S02]  /*3100*/  ULDC.64 UR4, c[0x0][0x400] ;  /* 0x0001000000047ab9 */ /* 0x000fe40000000a00 */
[----:B------:R-:W-:-:S04]  /*3110*/  IADD3 R42, P1, R42, UR4, RZ ;  /* 0x000000042a2a7c10 */ /* 0x000fc8000ff3e0ff */
[----:B------:R-:W-:Y:S02]  /*3120*/  IADD3.X R43, R98, UR5, RZ, P1, !PT ;  /* 0x00000005622b7c10 */ /* 0x000fe40008ffe4ff */
        /* <DEDUP_REMOVED lines=28> */
.L_x_485:
[----:B------:R-:W-:Y:S05]  /*32f0*/  BSYNC B1 ;  /* 0x0000000000017941 */ /* 0x000fea0003800000 */
.L_x_484:
[----:B------:R-:W-:Y:S01]  /*3300*/  UISETP.NE.AND UP0, UPT, UR53, 0x3, UPT ;  /* 0x000000033500788c */ /* 0x000fe2000bf05270 */
[----:B------:R-:W-:Y:S01]  /*3310*/  IMAD.MOV.U32 R159, RZ, RZ, R82 ;  /* 0x000000ffff9f7224 */ /* 0x000fe200078e0052 */
[----:B------:R-:W-:Y:S01]  /*3320*/  MOV R161, R86 ;  /* 0x0000005600a17202 */ /* 0x000fe20000000f00 */
[----:B------:R-:W-:Y:S01]  /*3330*/  IMAD.MOV.U32 R165, RZ, RZ, R94 ;  /* 0x000000ffffa57224 */ /* 0x000fe200078e005e */
[----:B------:R-:W-:Y:S01]  /*3340*/  MOV R155, R80 ;  /* 0x00000050009b7202 */ /* 0x000fe20000000f00 */
[----:B------:R-:W-:Y:S01]  /*3350*/  IMAD.MOV.U32 R167, RZ, RZ, R134 ;  /* 0x000000ffffa77224 */ /* 0x000fe200078e0086 */
[----:B------:R-:W-:Y:S01]  /*3360*/  PLOP3.LUT P1, PT, PT, PT, UP0, 0x80, 0x0 ;  /* 0x000000000000781c */ /* 0x000fe20003f2f008 */
[----:B------:R-:W-:Y:S01]  /*3370*/  IMAD.MOV.U32 R154, RZ, RZ, R76 ;  /* 0x000000ffff9a7224 */ /* 0x000fe200078e004c */
[----:B------:R-:W-:Y:S01]  /*3380*/  MOV R176, R136 ;  /* 0x0000008800b07202 */ /* 0x000fe20000000f00 */
[----:B------:R-:W-:Y:S01]  /*3390*/  IMAD.MOV.U32 R160, RZ, RZ, R84 ;  /* 0x000000ffffa07224 */ /* 0x000fe200078e0054 */
[----:B-----5:R-:W-:Y:S01]  /*33a0*/  MOV R146, R62 ;  /* 0x0000003e00927202 */ /* 0x020fe20000000f00 */
[----:B------:R-:W-:Y:S01]  /*33b0*/  IMAD.MOV.U32 R162, RZ, RZ, R92 ;  /* 0x000000ffffa27224 */ /* 0x000fe200078e005c */
[----:B------:R-:W-:Y:S01]  /*33c0*/  MOV R91, R56 ;  /* 0x00000038005b7202 */ /* 0x000fe20000000f00 */
[----:B------:R-:W-:Y:S01]  /*33d0*/  IMAD.MOV.U32 R166, RZ, RZ, R122 ;  /* 0x000000ffffa67224 */ /* 0x000fe200078e007a */
[----:B------:R-:W-:Y:S01]  /*33e0*/  MOV R153, R72 ;  /* 0x0000004800997202 */ /* 0x000fe20000000f00 */
[----:B------:R-:W-:-:S02]  /*33f0*/  IMAD.MOV.U32 R88, RZ, RZ, R50 ;  /* 0x000000ffff587224 */ /* 0x000fc400078e0032 */
[----:B------:R-:W-:Y:S02]  /*3400*/  IMAD.MOV.U32 R90, RZ, RZ, R54 ;  /* 0x000000ffff5a7224 */ /* 0x000fe400078e0036 */
[----:B------:R-:W-:Y:S02]  /*3410*/  IMAD.MOV.U32 R138, RZ, RZ, R58 ;  /* 0x000000ffff8a7224 */ /* 0x000fe400078e003a */
[----:B------:R-:W-:Y:S02]  /*3420*/  IMAD.MOV.U32 R149, RZ, RZ, R66 ;  /* 0x000000ffff957224 */ /* 0x000fe400078e0042 */
[----:B------:R-:W-:Y:S02]  /*3430*/  IMAD.MOV.U32 R152, RZ, RZ, R70 ;  /* 0x000000ffff987224 */ /* 0x000fe400078e0046 */
[----:B------:R-:W-:Y:S02]  /*3440*/  IMAD.MOV.U32 R89, RZ, RZ, R52 ;  /* 0x000000ffff597224 */ /* 0x000fe400078e0034 */
[----:B------:R-:W-:-:S02]  /*3450*/  IMAD.MOV.U32 R139, RZ, RZ, R60 ;  /* 0x000000ffff8b7224 */ /* 0x000fc400078e003c */
[----:B------:R-:W-:Y:S02]  /*3460*/  IMAD.MOV.U32 R147, RZ, RZ, R64 ;  /* 0x000000ffff937224 */ /* 0x000fe400078e0040 */
[----:B------:R-:W-:Y:S01]  /*3470*/  IMAD.MOV.U32 R150, RZ, RZ, R68 ;  /* 0x000000ffff967224 */ /* 0x000fe200078e0044 */
[----:B------:R-:W-:Y:S06]  /*3480*/  @!P1 BRA `(.L_x_486) ;  /* 0x0000000000049947 */ /* 0x000fec0003800000 */
[----:B------:R-:W-:Y:S01]  /*3490*/  BPT.TRAP 0x1 ;  /* 0x000000040000795c */ /* 0x000fe20000300000 */
.L_x_486:
[----:B------:R-:W-:Y:S01]  /*34a0*/  IMAD R97, R17, 0x8, R16 ;  /* 0x0000000811617824 */ /* 0x000fe200078e0210 */
[----:B------:R-:W-:Y:S01]  /*34b0*/  SHF.L.U32 R98, R169, 0x1f, RZ ;  /* 0x0000001fa9627819 */ /* 0x000fe200000006ff */
[----:B------:R-:W-:Y:S03]  /*34c0*/  BSSY B1, `(.L_x_487) ;  /* 0x0000003000017945 */ /* 0x000fe60003800000 */
[----:B------:R-:W3:Y:S02]  /*34d0*/  SYNCS.PHASECHK.TRANS64.TRYWAIT P5, [R97+URZ+0x29890], R98 ;  /* 0x02989062610075a7 */ /* 0x000ee400080a017f */
[----:B---3--:R-:W-:Y:S05]  /*34e0*/  @!P5 BRA `(.L_x_488) ;  /* 0x000002500054d947 */ /* 0x008fea0003800000 */
.L_x_796:
[----:B------:R-:W-:Y:S05]  /*34f0*/  BSYNC B1 ;  /* 0x0000000000017941 */ /* 0x000fea0003800000 */
.L_x_487:
[----:B------:R-:W-:Y:S04]  /*3500*/  BSSY B1, `(.L_x_489) ;  /* 0x00002ae000017945 */ /* 0x000fe80003800000 */
[----:B------:R-:W-:Y:S05]  /*3510*/  @P2 BRA `(.L_x_490) ;  /* 0x0000002800b02947 */ /* 0x000fea0003800000 */
[----:B------:R-:W-:Y:S01]  /*3520*/  ISETP.NE.AND P2, PT, R34, RZ, PT ;  /* 0x000000ff2200720c */ /* 0x000fe20003f45270 */
[----:B------:R-:W-:-:S12]  /*3530*/  BSSY B2, `(.L_x_491) ;  /* 0x0000073000027945 */ /* 0x000fd80003800000 */
[----:B------:R-:W-:Y:S05]  /*3540*/  @!P2 BRA `(.L_x_492) ;  /* 0x0000000400c4a947 */ /* 0x000fea0003800000 */
[----:B012---:R0:W1:Y:S01]  /*3550*/  LDS.128 R40, [R47+0x1a400] ;  /* 0x01a400002f287984 */ /* 0x0070620000000c00 */
[----:B------:R-:W-:Y:S01]  /*3560*/  ISETP.GE.AND P2, PT, R22, R131, PT ;  /* 0x000000831600720c */ /* 0x000fe20003f46270 */
[----:B------:R-:W-:-:S12]  /*3570*/  BSSY B3, `(.L_x_493) ;  /* 0x000006d000037945 */ /* 0x000fd80003800000 */
[----:B0-----:R-:W-:Y:S05]  /*3580*/  @P2 BRA `(.L_x_494) ;  /* 0x0000000400ac2947 */ /* 0x001fea0003800000 */
[----:B-1----:R-:W-:Y:S01]  /*3590*/  IMAD.MOV.U32 R134, RZ, RZ, R41 ;  /* 0x000000ffff867224 */ /* 0x002fe200078e0029 */
[----:B------:R-:W-:Y:S02]  /*35a0*/  F2FP.F16.E4M3.UNPACK_B R178, R176.H1 ;  /* 0x000000b0ffb2723e */ /* 0x000fe400030006ff */
[-C--:B------:R-:W-:Y:S02]  /*35b0*/  F2FP.F16.E4M3.UNPACK_B R41, R167.reuse.H1 ;  /* 0x000000a7ff29723e */ /* 0x080fe400030006ff */
[----:B------:R-:W-:Y:S01]  /*35c0*/  F2FP.F16.E4M3.UNPACK_B R136, R134 ;  /* 0x00000086ff88723e */ /* 0x000fe200020006ff */
[----:B------:R-:W-:Y:S01]  /*35d0*/  HADD2.F32 R180, -RZ, R178.H0_H0 ;  /* 0x200000b2ffb47230 */ /* 0x000fe20000004100 */
[----:B------:R-:W-:Y:S01]  /*35e0*/  F2FP.F16.E4M3.UNPACK_B R176, R176 ;  /* 0x000000b0ffb0723e */ /* 0x000fe200020006ff */
[----:B------:R-:W-:Y:S01]  /*35f0*/  HADD2.F32 R179, -RZ, R41.H0_H0 ;  /* 0x20000029ffb37230 */ /* 0x000fe20000004100 */
[----:B------:R-:W-:Y:S01]  /*3600*/  F2FP.F16.E4M3.UNPACK_B R167, R167 ;  /* 0x000000a7ffa7723e */ /* 0x000fe200020006ff */
[----:B------:R-:W-:-:S02]  /*3610*/  HADD2.F32 R177, -RZ, R136.H1_H1 ;  /* 0x30000088ffb17230 */ /* 0x000fc40000004100 */
[----:B------:R-:W-:Y:S02]  /*3620*/  HADD2.F32 R136, -RZ, R136.H0_H0 ;  /* 0x20000088ff887230 */ /* 0x000fe40000004100 */
[----:B------:R-:W-:Y:S02]  /*3630*/  HADD2.F32 R178, -RZ, R178.H1_H1 ;  /* 0x300000b2ffb27230 */ /* 0x000fe40000004100 */
[-C--:B------:R-:W-:Y:S01]  /*3640*/  FMUL.FTZ R181, R177, R180.reuse ;  /* 0x000000b4b1b57220 */ /* 0x080fe20000410000 */
[----:B------:R-:W-:Y:S02]  /*3650*/  HADD2.F32 R41, -RZ, R41.H1_H1 ;  /* 0x30000029ff297230 */ /* 0x000fe40000004100 */
[C---:B------:R-:W-:Y:S01]  /*3660*/  FMUL.FTZ R180, R136.reuse, R180 ;  /* 0x000000b488b47220 */ /* 0x040fe20000410000 */
[----:B------:R-:W-:-:S03]  /*3670*/  FFMA.FTZ R136, R136, R179, -R181 ;  /* 0x000000b388887223 */ /* 0x000fc600000108b5 */
[----:B------:R-:W-:Y:S01]  /*3680*/  FFMA.FTZ R177, R177, R179, R180 ;  /* 0x000000b3b1b17223 */ /* 0x000fe200000100b4 */
[----:B------:R-:W-:Y:S01]  /*3690*/  F2FP.F16.E4M3.UNPACK_B R179, R134.H1 ;  /* 0x00000086ffb3723e */ /* 0x000fe200030006ff */
[----:B------:R-:W-:-:S04]  /*36a0*/  IMAD.MOV.U32 R134, RZ, RZ, R40 ;  /* 0x000000ffff867224 */ /* 0x000fc800078e0028 */
[--C-:B------:R-:W-:Y:S02]  /*36b0*/  HADD2.F32 R40, -RZ, R179.reuse.H1_H1 ;  /* 0x300000b3ff287230 */ /* 0x100fe40000004100 */
[----:B------:R-:W-:-:S03]  /*36c0*/  HADD2.F32 R179, -RZ, R179.H0_H0 ;  /* 0x200000b3ffb37230 */ /* 0x000fc60000004100 */
[CC--:B------:R-:W-:Y:S02]  /*36d0*/  FMUL.FTZ R180, R40.reuse, R178.reuse ;  /* 0x000000b228b47220 */ /* 0x0c0fe40000410000 */
[C---:B------:R-:W-:Y:S02]  /*36e0*/  FMUL.FTZ R181, R179.reuse, R178 ;  /* 0x000000b2b3b57220 */ /* 0x040fe40000410000 */
[-C--:B------:R-:W-:Y:S01]  /*36f0*/  FFMA.FTZ R178, R179, R41.reuse, -R180 ;  /* 0x00000029b3b27223 */ /* 0x080fe200000108b4 */
[----:B------:R-:W-:Y:S02]  /*3700*/  HADD2.F32 R180, -RZ, R167.H1_H1 ;  /* 0x300000a7ffb47230 */ /* 0x000fe40000004100 */
[----:B------:R-:W-:Y:S01]  /*3710*/  FFMA.FTZ R179, R40, R41, R181 ;  /* 0x0000002928b37223 */ /* 0x000fe200000100b5 */
[-C--:B------:R-:W-:Y:S01]  /*3720*/  F2FP.F16.E4M3.UNPACK_B R40, R134.reuse.H1 ;  /* 0x00000086ff28723e */ /* 0x080fe200030006ff */
[----:B------:R-:W-:Y:S01]  /*3730*/  HADD2.F32 R181, -RZ, R176.H1_H1 ;  /* 0x300000b0ffb57230 */ /* 0x000fe20000004100 */
[----:B------:R-:W-:-:S02]  /*3740*/  F2FP.F16.E4M3.UNPACK_B R134, R134 ;  /* 0x00000086ff86723e */ /* 0x000fc400020006ff */
[----:B------:R-:W-:Y:S01]  /*3750*/  F2FP.SATFINITE.E4M3.F32.PACK_AB_MERGE_C R178, R179, R178, RZ ;  /* 0x000000b2b3b2723e */ /* 0x000fe200048070ff */
[--C-:B------:R-:W-:Y:S02]  /*3760*/  HADD2.F32 R41, -RZ, R40.reuse.H1_H1 ;  /* 0x30000028ff297230 */ /* 0x100fe40000004100 */
[----:B------:R-:W-:Y:S01]  /*3770*/  HADD2.F32 R40, -RZ, R40.H0_H0 ;  /* 0x20000028ff287230 */ /* 0x000fe20000004100 */
[----:B------:R-:W-:Y:S01]  /*3780*/  F2FP.SATFINITE.E4M3.F32.PACK_AB_MERGE_C R136, R177, R136, R178 ;  /* 0x00000088b188723e */ /* 0x000fe200048070b2 */
[----:B------:R-:W-:Y:S02]  /*3790*/  HADD2.F32 R179, -RZ, R167.H0_H0 ;  /* 0x200000a7ffb37230 */ /* 0x000fe40000004100 */
[-C--:B------:R-:W-:Y:S01]  /*37a0*/  FMUL.FTZ R183, R41, R181.reuse ;  /* 0x000000b529b77220 */ /* 0x080fe20000410000 */
[----:B------:R-:W-:Y:S01]  /*37b0*/  SHF.R.U32.HI R177, RZ, 0x8, R137 ;  /* 0x00000008ffb17819 */ /* 0x000fe20000011689 */
[----:B------:R-:W-:Y:S01]  /*37c0*/  FMUL.FTZ R182, R40, R181 ;  /* 0x000000b528b67220 */ /* 0x000fe20000410000 */
[----:B------:R-:W-:Y:S01]  /*37d0*/  HADD2.F32 R181, -RZ, R176.H0_H0 ;  /* 0x200000b0ffb57230 */ /* 0x000fe20000004100 */
[----:B------:R-:W-:Y:S01]  /*37e0*/  LOP3.LUT R178, R137, 0xff0000ff, RZ, 0xc0, !PT ;  /* 0xff0000ff89b27812 */ /* 0x000fe200078ec0ff */
[----:B------:R-:W-:-:S02]  /*37f0*/  HADD2.F32 R176, -RZ, R134.H1_H1 ;  /* 0x30000086ffb07230 */ /* 0x000fc40000004100 */
[-C--:B------:R-:W-:Y:S01]  /*3800*/  FFMA.FTZ R40, R40, R180.reuse, -R183 ;  /* 0x000000b428287223 */ /* 0x080fe200000108b7 */
[----:B------:R-:W-:Y:S02]  /*3810*/  HADD2.F32 R134, -RZ, R134.H0_H0 ;  /* 0x20000086ff867230 */ /* 0x000fe40000004100 */
[----:B------:R-:W-:Y:S01]  /*3820*/  FFMA.FTZ R41, R41, R180, R182 ;  /* 0x000000b429297223 */ /* 0x000fe200000100b6 */
[----:B------:R-:W-:Y:S01]  /*3830*/  SHF.R.U32.HI R180, RZ, 0x8, R135 ;  /* 0x00000008ffb47819 */ /* 0x000fe20000011687 */
[-C--:B------:R-:W-:Y:S01]  /*3840*/  FMUL.FTZ R167, R176, R181.reuse ;  /* 0x000000b5b0a77220 */ /* 0x080fe20000410000 */
[C---:B------:R-:W-:Y:S02]  /*3850*/  FMUL.FTZ R181, R134.reuse, R181 ;  /* 0x000000b586b57220 */ /* 0x040fe40000410000 */
[----:B------:R-:W-:Y:S01]  /*3860*/  F2FP.SATFINITE.E4M3.F32.PACK_AB_MERGE_C R40, R41, R40, RZ ;  /* 0x000000282928723e */ /* 0x000fe200048070ff */
[----:B------:R-:W-:Y:S01]  /*3870*/  FFMA.FTZ R167, R134, R179, -R167 ;  /* 0x000000b386a77223 */ /* 0x000fe200000108a7 */
[----:B------:R-:W-:-:S02]  /*3880*/  IMAD.MOV.U32 R41, RZ, RZ, R136 ;  /* 0x000000ffff297224 */ /* 0x000fc400078e0088 */
[----:B------:R-:W-:Y:S01]  /*3890*/  FFMA.FTZ R134, R176, R179, R181 ;  /* 0x000000b3b0867223 */ /* 0x000fe200000100b5 */
[----:B------:R-:W-:Y:S01]  /*38a0*/  SHF.R.U32.HI R179, RZ, 0x10, R137 ;  /* 0x00000010ffb37819 */ /* 0x000fe20000011689 */
[----:B------:R-:W-:Y:S01]  /*38b0*/  IMAD.SHL.U32 R137, R177, 0x100, RZ ;  /* 0x00000100b1897824 */ /* 0x000fe200078e00ff */
[----:B------:R-:W-:Y:S02]  /*38c0*/  SHF.R.U32.HI R181, RZ, 0x10, R135 ;  /* 0x00000010ffb57819 */ /* 0x000fe40000011687 */
[----:B------:R-:W-:Y:S02]  /*38d0*/  LOP3.LUT R176, R135, 0xff0000ff, RZ, 0xc0, !PT ;  /* 0xff0000ff87b07812 */ /* 0x000fe400078ec0ff */
[----:B------:R-:W-:Y:S02]  /*38e0*/  SHF.L.U32 R135, R180, 0x8, RZ ;  /* 0x00000008b4877819 */ /* 0x000fe400000006ff */
[----:B------:R-:W-:Y:S01]  /*38f0*/  LOP3.LUT R178, R178, 0xff00, R137, 0xf8, !PT ;  /* 0x0000ff00b2b27812 */ /* 0x000fe200078ef889 */
[----:B------:R-:W-:Y:S01]  /*3900*/  IMAD.U32 R137, R179, 0x10000, RZ ;  /* 0x00010000b3897824 */ /* 0x000fe200078e00ff */
[----:B------:R-:W-:Y:S01]  /*3910*/  LOP3.LUT R176, R176, 0xff00, R135, 0xf8, !PT ;  /* 0x0000ff00b0b07812 */ /* 0x000fe200078ef887 */
[----:B------:R-:W-:Y:S01]  /*3920*/  IMAD.U32 R135, R181, 0x10000, RZ ;  /* 0x00010000b5877824 */ /* 0x000fe200078e00ff */
[----:B------:R-:W-:-:S02]  /*3930*/  MOV R177, R43 ;  /* 0x0000002b00b17202 */ /* 0x000fc40000000f00 */
[----:B------:R-:W-:Y:S02]  /*3940*/  LOP3.LUT R137, R178, 0xff0000, R137, 0xf8, !PT ;  /* 0x00ff0000b2897812 */ /* 0x000fe400078ef889 */
[----:B------:R-:W-:Y:S02]  /*3950*/  LOP3.LUT R135, R176, 0xff0000, R135, 0xf8, !PT ;  /* 0x00ff0000b0877812 */ /* 0x000fe400078ef887 */
[----:B------:R-:W-:Y:S02]  /*3960*/  F2FP.F16.E4M3.UNPACK_B R43, R177 ;  /* 0x000000b1ff2b723e */ /* 0x000fe400020006ff */
[----:B------:R-:W-:Y:S02]  /*3970*/  F2FP.F16.E4M3.UNPACK_B R181, R137.H1 ;  /* 0x00000089ffb5723e */ /* 0x000fe400030006ff */
[----:B------:R-:W-:Y:S01]  /*3980*/  F2FP.F16.E4M3.UNPACK_B R178, R135.H1 ;  /* 0x00000087ffb2723e */ /* 0x000fe200030006ff */
[----:B------:R-:W-:Y:S01]  /*3990*/  HADD2.F32 R179, -RZ, R43.H1_H1 ;  /* 0x3000002bffb37230 */ /* 0x000fe20000004100 */
[----:B------:R-:W-:Y:S01]  /*39a0*/  F2FP.SATFINITE.E4M3.F32.PACK_AB_MERGE_C R40, R134, R167, R40 ;  /* 0x000000a78628723e */ /* 0x000fe20004807028 */
[----:B------:R-:W-:-:S02]  /*39b0*/  HADD2.F32 R176, -RZ, R181.H0_H0 ;  /* 0x200000b5ffb07230 */ /* 0x000fc40000004100 */
[----:B------:R-:W-:Y:S02]  /*39c0*/  HADD2.F32 R43, -RZ, R43.H0_H0 ;  /* 0x2000002bff2b7230 */ /* 0x000fe40000004100 */
[--C-:B------:R-:W-:Y:S02]  /*39d0*/  HADD2.F32 R180, -RZ, R178.reuse.H0_H0 ;  /* 0x200000b2ffb47230 */ /* 0x100fe40000004100 */
[-C--:B------:R-:W-:Y:S01]  /*39e0*/  FMUL.FTZ R182, R179, R176.reuse ;  /* 0x000000b0b3b67220 */ /* 0x080fe20000410000 */
[----:B------:R-:W-:Y:S02]  /*39f0*/  HADD2.F32 R181, -RZ, R181.H1_H1 ;  /* 0x300000b5ffb57230 */ /* 0x000fe40000004100 */
[C---:B------:R-:W-:Y:S01]  /*3a00*/  FMUL.FTZ R184, R43.reuse, R176 ;  /* 0x000000b02bb87220 */ /* 0x040fe20000410000 */
[----:B------:R-:W-:Y:S02]  /*3a10*/  HADD2.F32 R178, -RZ, R178.H1_H1 ;  /* 0x300000b2ffb27230 */ /* 0x000fe40000004100 */
[-C--:B------:R-:W-:Y:S01]  /*3a20*/  FFMA.FTZ R176, R43, R180.reuse, -R182 ;  /* 0x000000b42bb07223 */ /* 0x080fe200000108b6 */
[----:B------:R-:W-:Y:S01]  /*3a30*/  F2FP.F16.E4M3.UNPACK_B R182, R137 ;  /* 0x00000089ffb6723e */ /* 0x000fe200020006ff */
[----:B------:R-:W-:Y:S01]  /*3a40*/  FFMA.FTZ R43, R179, R180, R184 ;  /* 0x000000b4b32b7223 */ /* 0x000fe200000100b8 */
[----:B------:R-:W-:Y:S01]  /*3a50*/  F2FP.F16.E4M3.UNPACK_B R179, R177.H1 ;  /* 0x000000b1ffb3723e */ /* 0x000fe200030006ff */
[----:B------:R-:W-:Y:S01]  /*3a60*/  IMAD.MOV.U32 R177, RZ, RZ, R42 ;  /* 0x000000ffffb17224 */ /* 0x000fe200078e002a */
[----:B------:R-:W-:Y:S01]  /*3a70*/  F2FP.F16.E4M3.UNPACK_B R137, R135 ;  /* 0x00000087ff89723e */ /* 0x000fe200020006ff */
[----:B------:R-:W-:-:S02]  /*3a80*/  HADD2.F32 R135, -RZ, R182.H1_H1 ;  /* 0x300000b6ff877230 */ /* 0x000fc40000004100 */
[--C-:B------:R-:W-:Y:S02]  /*3a90*/  HADD2.F32 R180, -RZ, R179.reuse.H1_H1 ;  /* 0x300000b3ffb47230 */ /* 0x100fe40000004100 */
[----:B------:R-:W-:Y:S02]  /*3aa0*/  HADD2.F32 R179, -RZ, R179.H0_H0 ;  /* 0x200000b3ffb37230 */ /* 0x000fe40000004100 */
[----:B------:R-:W-:Y:S02]  /*3ab0*/  HADD2.F32 R182, -RZ, R182.H0_H0 ;  /* 0x200000b6ffb67230 */ /* 0x000fe40000004100 */
[-C--:B------:R-:W-:Y:S01]  /*3ac0*/  FMUL.FTZ R42, R180, R181.reuse ;  /* 0x000000b5b42a7220 */ /* 0x080fe20000410000 */
[----:B------:R-:W-:-:S03]  /*3ad0*/  FMUL.FTZ R181, R179, R181 ;  /* 0x000000b5b3b57220 */ /* 0x000fc60000410000 */
[-C--:B------:R-:W-:Y:S01]  /*3ae0*/  FFMA.FTZ R42, R179, R178.reuse, -R42 ;  /* 0x000000b2b32a7223 */ /* 0x080fe2000001082a */
[----:B------:R-:W-:Y:S01]  /*3af0*/  FFMA.FTZ R179, R180, R178, R181 ;  /* 0x000000b2b4b37223 */ /* 0x000fe200000100b5 */
[-C--:B------:R-:W-:Y:S01]  /*3b00*/  F2FP.F16.E4M3.UNPACK_B R178, R177.reuse.H1 ;  /* 0x000000b1ffb2723e */ /* 0x080fe200030006ff */
[--C-:B------:R-:W-:Y:S01]  /*3b10*/  HADD2.F32 R181, -RZ, R137.reuse.H1_H1 ;  /* 0x30000089ffb57230 */ /* 0x100fe20000004100 */
[----:B------:R-:W-:Y:S01]  /*3b20*/  F2FP.F16.E4M3.UNPACK_B R177, R177 ;  /* 0x000000b1ffb1723e */ /* 0x000fe200020006ff */
[----:B------:R-:W-:Y:S01]  /*3b30*/  HADD2.F32 R137, -RZ, R137.H0_H0 ;  /* 0x20000089ff897230 */ /* 0x000fe20000004100 */
[----:B------:R-:W-:Y:S01]  /*3b40*/  F2FP.SATFINITE.E4M3.F32.PACK_AB_MERGE_C R179, R179, R42, RZ ;  /* 0x0000002ab3b3723e */ /* 0x000fe200048070ff */
[--C-:B------:R-:W-:Y:S02]  /*3b50*/  HADD2.F32 R180, -RZ, R178.reuse.H1_H1 ;  /* 0x300000b2ffb47230 */ /* 0x100fe40000004100 */
[----:B------:R-:W-:Y:S01]  /*3b60*/  HADD2.F32 R178, -RZ, R178.H0_H0 ;  /* 0x200000b2ffb27230 */ /* 0x000fe20000004100 */
[----:B------:R-:W-:-:S02]  /*3b70*/  F2FP.SATFINITE.E4M3.F32.PACK_AB_MERGE_C R43, R43, R176, R179 ;  /* 0x000000b02b2b723e */ /* 0x000fc400048070b3 */
[-C--:B------:R-:W-:Y:S02]  /*3b80*/  FMUL.FTZ R183, R180, R135.reuse ;  /* 0x00000087b4b77220 */ /* 0x080fe40000410000 */
[C---:B------:R-:W-:Y:S02]  /*3b90*/  FMUL.FTZ R185, R178.reuse, R135 ;  /* 0x00000087b2b97220 */ /* 0x040fe40000410000 */
[-C--:B------:R-:W-:Y:S02]  /*3ba0*/  FFMA.FTZ R135, R178, R181.reuse, -R183 ;  /* 0x000000b5b2877223 */ /* 0x080fe400000108b7 */
[----:B------:R-:W-:Y:S01]  /*3bb0*/  FFMA.FTZ R178, R180, R181, R185 ;  /* 0x000000b5b4b27223 */ /* 0x000fe200000100b9 */
[--C-:B------:R-:W-:Y:S02]  /*3bc0*/  HADD2.F32 R180, -RZ, R177.reuse.H1_H1 ;  /* 0x300000b1ffb47230 */ /* 0x100fe40000004100 */
[----:B------:R-:W-:Y:S02]  /*3bd0*/  HADD2.F32 R177, -RZ, R177.H0_H0 ;  /* 0x200000b1ffb17230 */ /* 0x000fe40000004100 */
[----:B------:R-:W-:Y:S01]  /*3be0*/  F2FP.SATFINITE.E4M3.F32.PACK_AB_MERGE_C R135, R178, R135, RZ ;  /* 0x00000087b287723e */ /* 0x000fe200048070ff */
[----:B------:R-:W-:-:S02]  /*3bf0*/  FMUL.FTZ R184, R180, R182 ;  /* 0x000000b6b4b87220 */ /* 0x000fc40000410000 */
[C---:B------:R-:W-:Y:S02]  /*3c00*/  FMUL.FTZ R181, R177.reuse, R182 ;  /* 0x000000b6b1b57220 */ /* 0x040fe40000410000 */
[-C--:B------:R-:W-:Y:S02]  /*3c10*/  FFMA.FTZ R184, R177, R137.reuse, -R184 ;  /* 0x00000089b1b87223 */ /* 0x080fe400000108b8 */
[----:B------:R-:W-:-:S05]  /*3c20*/  FFMA.FTZ R181, R180, R137, R181 ;  /* 0x00000089b4b57223 */ /* 0x000fca00000100b5 */
[----:B------:R-:W-:-:S07]  /*3c30*/  F2FP.SATFINITE.E4M3.F32.PACK_AB_MERGE_C R42, R181, R184, R135 ;  /* 0x000000b8b52a723e */ /* 0x000fce0004807087 */
.L_x_494:
[----:B------:R-:W-:Y:S05]  /*3c40*/  BSYNC B3 ;  /* 0x0000000000037941 */ /* 0x000fea0003800000 */
.L_x_493:
[----:B-1----:R4:W-:Y:S02]  /*3c50*/  STG.E.128 desc[UR54][R48.64], R40 ;  /* 0x0000002830007986 */ /* 0x0029e4000c101d36 */
.L_x_492:
[----:B------:R-:W-:Y:S05]  /*3c60*/  BSYNC B2 ;  /* 0x0000000000027941 */ /* 0x000fea0003800000 */
.L_x_491:
[----:B------:R-:W-:Y:S01]  /*3c70*/  ISETP.NE.AND P2, PT, R35, RZ, PT ;  /* 0x000000ff2300720c */ /* 0x000fe20003f45270 */
[----:B------:R-:W-:-:S12]  /*3c80*/  BSSY B2, `(.L_x_495) ;  /* 0x0000072000027945 */ /* 0x000fd80003800000 */
[----:B------:R-:W-:Y:S05]  /*3c90*/  @!P2 BRA `(.L_x_496) ;  /* 0x0000000400c0a947 */ /* 0x000fea0003800000 */
[----:B012-4-:R0:W1:Y:S01]  /*3ca0*/  LDS.128 R40, [R46+0x1a400] ;  /* 0x01a400002e287984 */ /* 0x0170620000000c00 */
[----:B------:R-:W-:Y:S01]  /*3cb0*/  ISETP.GE.AND P2, PT, R171, R131, PT ;  /* 0x00000083ab00720c */ /* 0x000fe20003f46270 */
[----:B------:R-:W-:-:S12]  /*3cc0*/  BSSY B3, `(.L_x_497) ;  /* 0x000006c000037945 */ /* 0x000fd80003800000 */
[----:B0-----:R-:W-:Y:S05]  /*3cd0*/  @P2 BRA `(.L_x_498) ;  /* 0x0000000400a82947 */ /* 0x001fea0003800000 */
[----:B-1----:R-:W-:Y:S01]  /*3ce0*/  IMAD.MOV.U32 R122, RZ, RZ, R41 ;  /* 0x000000ffff7a7224 */ /* 0x002fe200078e0029 */
[----:B------:R-:W-:Y:S02]  /*3cf0*/  F2FP.F16.E4M3.UNPACK_B R135, R166.H1 ;  /* 0x000000a6ff87723e */ /* 0x000fe400030006ff */
[----:B------:R-:W-:Y:S02]  /*3d00*/  F2FP.F16.E4M3.UNPACK_B R136, R165.H1 ;  /* 0x000000a5ff88723e */ /* 0x000fe400030006ff */
[-C--:B------:R-:W-:Y:S01]  /*3d10*/  F2FP.F16.E4M3.UNPACK_B R41, R122.reuse ;  /* 0x0000007aff29723e */ /* 0x080fe200020006ff */
[----:B------:R-:W-:Y:S01]  /*3d20*/  HADD2.F32 R137, -RZ, R135.H0_H0 ;  /* 0x20000087ff897230 */ /* 0x000fe20000004100 */
[----:B------:R-:W-:Y:S01]  /*3d30*/  F2FP.F16.E4M3.UNPACK_B R122, R122.H1 ;  /* 0x0000007aff7a723e */ /* 0x000fe200030006ff */
[----:B------:R-:W-:Y:S01]  /*3d40*/  HADD2.F32 R134, -RZ, R136.H0_H0 ;  /* 0x20000088ff867230 */ /* 0x000fe20000004100 */
[----:B------:R-:W-:Y:S01]  /*3d50*/  F2FP.F16.E4M3.UNPACK_B R166, R166 ;  /* 0x000000a6ffa6723e */ /* 0x000fe200020006ff */
[----:B------:R-:W-:-:S02]  /*3d60*/  HADD2.F32 R94, -RZ, R41.H1_H1 ;  /* 0x30000029ff5e7230 */ /* 0x000fc40000004100 */
[----:B------:R-:W-:Y:S02]  /*3d70*/  HADD2.F32 R41, -RZ, R41.H0_H0 ;  /* 0x20000029ff297230 */ /* 0x000fe40000004100 */
[----:B------:R-:W-:Y:S02]  /*3d80*/  HADD2.F32 R136, -RZ, R136.H1_H1 ;  /* 0x30000088ff887230 */ /* 0x000fe40000004100 */
[CC--:B------:R-:W-:Y:S01]  /*3d90*/  FMUL.FTZ R176, R94.reuse, R137.reuse ;  /* 0x000000895eb07220 */ /* 0x0c0fe20000410000 */
[--C-:B------:R-:W-:Y:S02]  /*3da0*/  HADD2.F32 R167, -RZ, R166.reuse.H1_H1 ;  /* 0x300000a6ffa77230 */ /* 0x100fe40000004100 */
[C---:B------:R-:W-:Y:S01]  /*3db0*/  FMUL.FTZ R137, R41.reuse, R137 ;  /* 0x0000008929897220 */ /* 0x040fe20000410000 */
[----:B------:R-:W-:Y:S02]  /*3dc0*/  HADD2.F32 R166, -RZ, R166.H0_H0 ;  /* 0x200000a6ffa67230 */ /* 0x000fe40000004100 */
[-C--:B------:R-:W-:Y:S01]  /*3dd0*/  FFMA.FTZ R41, R41, R134.reuse, -R176 ;  /* 0x0000008629297223 */ /* 0x080fe200000108b0 */
[----:B------:R-:W-:Y:S01]  /*3de0*/  FFMA.FTZ R94, R94, R134, R137 ;  /* 0x000000865e5e7223 */ /* 0x000fe20000010089 */
[----:B------:R-:W-:Y:S01]  /*3df0*/  MOV R134, R40 ;  /* 0x0000002800867202 */ /* 0x000fe20000000f00 */
[----:B------:R-:W-:-:S02]  /*3e00*/  HADD2.F32 R40, -RZ, R135.H1_H1 ;  /* 0x30000087ff287230 */ /* 0x000fc40000004100 */
[--C-:B------:R-:W-:Y:S02]  /*3e10*/  HADD2.F32 R135, -RZ, R122.reuse.H1_H1 ;  /* 0x3000007aff877230 */ /* 0x100fe40000004100 */
[----:B------:R-:W-:-:S03]  /*3e20*/  HADD2.F32 R122, -RZ, R122.H0_H0 ;  /* 0x2000007aff7a7230 */ /* 0x000fc60000004100 */
[CC--:B------:R-:W-:Y:S02]  /*3e30*/  FMUL.FTZ R137, R135.reuse, R40.reuse ;  /* 0x0000002887897220 */ /* 0x0c0fe40000410000 */
[C---:B------:R-:W-:Y:S02]  /*3e40*/  FMUL.FTZ R176, R122.reuse, R40 ;  /* 0x000000287ab07220 */ /* 0x040fe40000410000 */
[----:B------:R-:W-:Y:S01]  /*3e50*/  FFMA.FTZ R40, R122, R136, -R137 ;  /* 0x000000887a287223 */ /* 0x000fe20000010889 */
[----:B------:R-:W-:Y:S01]  /*3e60*/  F2FP.F16.E4M3.UNPACK_B R122, R134.H1 ;  /* 0x00000086ff7a723e */ /* 0x000fe200030006ff */
[----:B------:R-:W-:Y:S01]  /*3e70*/  FFMA.FTZ R135, R135, R136, R176 ;  /* 0x0000008887877223 */ /* 0x000fe200000100b0 */
[----:B------:R-:W-:Y:S02]  /*3e80*/  F2FP.F16.E4M3.UNPACK_B R136, R165 ;  /* 0x000000a5ff88723e */ /* 0x000fe400020006ff */
[----:B------:R-:W-:Y:S01]  /*3e90*/  F2FP.F16.E4M3.UNPACK_B R134, R134 ;  /* 0x00000086ff86723e */ /* 0x000fe200020006ff */
[--C-:B------:R-:W-:Y:S01]  /*3ea0*/  HADD2.F32 R137, -RZ, R122.reuse.H1_H1 ;  /* 0x3000007aff897230 */ /* 0x100fe20000004100 */
[----:B------:R-:W-:Y:S01]  /*3eb0*/  F2FP.SATFINITE.E4M3.F32.PACK_AB_MERGE_C R40, R135, R40, RZ ;  /* 0x000000288728723e */ /* 0x000fe200048070ff */
[----:B------:R-:W-:-:S02]  /*3ec0*/  HADD2.F32 R122, -RZ, R122.H0_H0 ;  /* 0x2000007aff7a7230 */ /* 0x000fc40000004100 */
[--C-:B------:R-:W-:Y:S02]  /*3ed0*/  HADD2.F32 R165, -RZ, R136.reuse.H1_H1 ;  /* 0x30000088ffa57230 */ /* 0x100fe40000004100 */
[CC--:B------:R-:W-:Y:S01]  /*3ee0*/  FMUL.FTZ R177, R137.reuse, R167.reuse ;  /* 0x000000a789b17220 */ /* 0x0c0fe20000410000 */
[----:B------:R-:W-:Y:S02]  /*3ef0*/  HADD2.F32 R136, -RZ, R136.H0_H0 ;  /* 0x20000088ff887230 */ /* 0x000fe40000004100 */
[----:B------:R-:W-:Y:S01]  /*3f00*/  FMUL.FTZ R176, R122, R167 ;  /* 0x000000a77ab07220 */ /* 0x000fe20000410000 */
[----:B------:R-:W-:Y:S01]  /*3f10*/  F2FP.SATFINITE.E4M3.F32.PACK_AB_MERGE_C R41, R94, R41, R40 ;  /* 0x000000295e29723e */ /* 0x000fe20004807028 */
[-C--:B------:R-:W-:Y:S01]  /*3f20*/  FFMA.FTZ R122, R122, R165.reuse, -R177 ;  /* 0x000000a57a7a7223 */ /* 0x080fe200000108b1 */
[--C-:B------:R-:W-:Y:S01]  /*3f30*/  SHF.R.U32.HI R177, RZ, 0x8, R95.reuse ;  /* 0x00000008ffb17819 */ /* 0x100fe2000001165f */
[----:B------:R-:W-:Y:S01]  /*3f40*/  FFMA.FTZ R137, R137, R165, R176 ;  /* 0x000000a589897223 */ /* 0x000fe200000100b0 */
[--C-:B------:R-:W-:Y:S01]  /*3f50*/  HADD2.F32 R165, -RZ, R134.reuse.H1_H1 ;  /* 0x30000086ffa57230 */ /* 0x100fe20000004100 */
[----:B------:R-:W-:Y:S01]  /*3f60*/  SHF.R.U32.HI R176, RZ, 0x10, R95 ;  /* 0x00000010ffb07819 */ /* 0x000fe2000001165f */
[----:B------:R-:W-:-:S02]  /*3f70*/  HADD2.F32 R134, -RZ, R134.H0_H0 ;  /* 0x20000086ff867230 */ /* 0x000fc40000004100 */
[----:B------:R-:W-:Y:S01]  /*3f80*/  F2FP.SATFINITE.E4M3.F32.PACK_AB_MERGE_C R122, R137, R122, RZ ;  /* 0x0000007a897a723e */ /* 0x000fe200048070ff */
[CC--:B------:R-:W-:Y:S02]  /*3f90*/  FMUL.FTZ R167, R165.reuse, R166.reuse ;  /* 0x000000a6a5a77220 */ /* 0x0c0fe40000410000 */
[C---:B------:R-:W-:Y:S02]  /*3fa0*/  FMUL.FTZ R166, R134.reuse, R166 ;  /* 0x000000a686a67220 */ /* 0x040fe40000410000 */
[-C--:B------:R-:W-:Y:S01]  /*3fb0*/  FFMA.FTZ R134, R134, R136.reuse, -R167 ;  /* 0x0000008886867223 */ /* 0x080fe200000108a7 */
[--C-:B------:R-:W-:Y:S01]  /*3fc0*/  SHF.R.U32.HI R167, RZ, 0x8, R123.reuse ;  /* 0x00000008ffa77819 */ /* 0x100fe2000001167b */
[----:B------:R-:W-:Y:S01]  /*3fd0*/  FFMA.FTZ R165, R165, R136, R166 ;  /* 0x00000088a5a57223 */ /* 0x000fe200000100a6 */
[----:B------:R-:W-:Y:S02]  /*3fe0*/  LOP3.LUT R136, R123, 0xff0000ff, RZ, 0xc0, !PT ;  /* 0xff0000ff7b887812 */ /* 0x000fe400078ec0ff */
[----:B------:R-:W-:Y:S01]  /*3ff0*/  SHF.R.U32.HI R166, RZ, 0x10, R123 ;  /* 0x00000010ffa67819 */ /* 0x000fe2000001167b */
[----:B------:R-:W-:Y:S01]  /*4000*/  IMAD.SHL.U32 R167, R167, 0x100, RZ ;  /* 0x00000100a7a77824 */ /* 0x000fe200078e00ff */
[----:B------:R-:W-:-:S02]  /*4010*/  LOP3.LUT R123, R95, 0xff0000ff, RZ, 0xc0, !PT ;  /* 0xff0000ff5f7b7812 */ /* 0x000fc400078ec0ff */
[----:B------:R-:W-:Y:S01]  /*4020*/  F2FP.SATFINITE.E4M3.F32.PACK_AB_MERGE_C R40, R165, R134, R122 ;  /* 0x00000086a528723e */ /* 0x000fe2000480707a */
[----:B------:R-:W-:Y:S01]  /*4030*/  IMAD.U32 R166, R166, 0x10000, RZ ;  /* 0x00010000a6a67824 */ /* 0x000fe200078e00ff */
[----:B------:R-:W-:Y:S01]  /*4040*/  LOP3.LUT R167, R136, 0xff00, R167, 0xf8, !PT ;  /* 0x0000ff0088a77812 */ /* 0x000fe200078ef8a7 */
[----:B------:R-:W-:-:S05]  /*4050*/  IMAD.SHL.U32 R136, R177, 0x100, RZ ;  /* 0x00000100b1887824 */ /* 0x000fca00078e00ff */
[----:B------:R-:W-:Y:S02]  /*4060*/  LOP3.LUT R95, R123, 0xff00, R136, 0xf8, !PT ;  /* 0x0000ff007b5f7812 */ /* 0x000fe400078ef888 */
[----:B------:R-:W-:Y:S01]  /*4070*/  LOP3.LUT R123, R167, 0xff0000, R166, 0xf8, !PT ;  /* 0x00ff0000a77b7812 */ /* 0x000fe200078ef8a6 */
[----:B------:R-:W-:Y:S01]  /*4080*/  IMAD.MOV.U32 R166, RZ, RZ, R43 ;  /* 0x000000ffffa67224 */ /* 0x000fe200078e002b */
[----:B------:R-:W-:Y:S02]  /*4090*/  SHF.L.U32 R136, R176, 0x10, RZ ;  /* 0x00000010b0887819 */ /* 0x000fe400000006ff */
[----:B------:R-:W-:Y:S02]  /*40a0*/  F2FP.F16.E4M3.UNPACK_B R176, R123.H1 ;  /* 0x0000007bffb0723e */ /* 0x000fe400030006ff */
[----:B------:R-:W-:Y:S02]  /*40b0*/  F2FP.F16.E4M3.UNPACK_B R43, R166 ;  /* 0x000000a6ff2b723e */ /* 0x000fe400020006ff */
[----:B------:R-:W-:Y:S01]  /*40c0*/  LOP3.LUT R95, R95, 0xff0000, R136, 0xf8, !PT ;  /* 0x00ff00005f5f7812 */ /* 0x000fe200078ef888 */
[----:B------:R-:W-:-:S02]  /*40d0*/  HADD2.F32 R178, -RZ, R176.H0_H0 ;  /* 0x200000b0ffb27230 */ /* 0x000fc40000004100 */
[--C-:B------:R-:W-:Y:S01]  /*40e0*/  HADD2.F32 R136, -RZ, R43.reuse.H1_H1 ;  /* 0x3000002bff887230 */ /* 0x100fe20000004100 */
[----:B------:R-:W-:Y:S01]  /*40f0*/  F2FP.F16.E4M3.UNPACK_B R177, R95.H1 ;  /* 0x0000005fffb1723e */ /* 0x000fe200030006ff */
[----:B------:R-:W-:-:S03]  /*4100*/  HADD2.F32 R43, -RZ, R43.H0_H0 ;  /* 0x2000002bff2b7230 */ /* 0x000fc60000004100 */
[CC--:B------:R-:W-:Y:S01]  /*4110*/  FMUL.FTZ R180, R136.reuse, R178.reuse ;  /* 0x000000b288b47220 */ /* 0x0c0fe20000410000 */
[--C-:B------:R-:W-:Y:S02]  /*4120*/  HADD2.F32 R167, -RZ, R177.reuse.H0_H0 ;  /* 0x200000b1ffa77230 */ /* 0x100fe40000004100 */
[C---:B------:R-:W-:Y:S01]  /*4130*/  FMUL.FTZ R179, R43.reuse, R178 ;  /* 0x000000b22bb37220 */ /* 0x040fe20000410000 */
[----:B------:R-:W-:Y:S02]  /*4140*/  HADD2.F32 R177, -RZ, R177.H1_H1 ;  /* 0x300000b1ffb17230 */ /* 0x000fe40000004100 */
[-C--:B------:R-:W-:Y:S01]  /*4150*/  FFMA.FTZ R43, R43, R167.reuse, -R180 ;  /* 0x000000a72b2b7223 */ /* 0x080fe200000108b4 */
[----:B------:R-:W-:Y:S01]  /*4160*/  FFMA.FTZ R136, R136, R167, R179 ;  /* 0x000000a788887223 */ /* 0x000fe200000100b3 */
[----:B------:R-:W-:Y:S01]  /*4170*/  F2FP.F16.E4M3.UNPACK_B R167, R166.H1 ;  /* 0x000000a6ffa7723e */ /* 0x000fe200030006ff */
[----:B------:R-:W-:Y:S02]  /*4180*/  IMAD.MOV.U32 R166, RZ, RZ, R42 ;  /* 0x000000ffffa67224 */ /* 0x000fe400078e002a */
[----:B------:R-:W-:-:S02]  /*4190*/  HADD2.F32 R42, -RZ, R176.H1_H1 ;  /* 0x300000b0ff2a7230 */ /* 0x000fc40000004100 */
[--C-:B------:R-:W-:Y:S02]  /*41a0*/  HADD2.F32 R176, -RZ, R167.reuse.H1_H1 ;  /* 0x300000a7ffb07230 */ /* 0x100fe40000004100 */
[----:B------:R-:W-:-:S03]  /*41b0*/  HADD2.F32 R167, -RZ, R167.H0_H0 ;  /* 0x200000a7ffa77230 */ /* 0x000fc60000004100 */
[CC--:B------:R-:W-:Y:S02]  /*41c0*/  FMUL.FTZ R178, R176.reuse, R42.reuse ;  /* 0x0000002ab0b27220 */ /* 0x0c0fe40000410000 */
[C---:B------:R-:W-:Y:S02]  /*41d0*/  FMUL.FTZ R179, R167.reuse, R42 ;  /* 0x0000002aa7b37220 */ /* 0x040fe40000410000 */
[-C--:B------:R-:W-:Y:S02]  /*41e0*/  FFMA.FTZ R42, R167, R177.reuse, -R178 ;  /* 0x000000b1a72a7223 */ /* 0x080fe400000108b2 */
[----:B------:R-:W-:Y:S01]  /*41f0*/  FFMA.FTZ R167, R176, R177, R179 ;  /* 0x000000b1b0a77223 */ /* 0x000fe200000100b3 */
[----:B------:R-:W-:Y:S02]  /*4200*/  F2FP.F16.E4M3.UNPACK_B R179, R123 ;  /* 0x0000007bffb3723e */ /* 0x000fe400020006ff */
[-C--:B------:R-:W-:Y:S02]  /*4210*/  F2FP.F16.E4M3.UNPACK_B R123, R166.reuse.H1 ;  /* 0x000000a6ff7b723e */ /* 0x080fe400030006ff */
[----:B------:R-:W-:Y:S01]  /*4220*/  F2FP.F16.E4M3.UNPACK_B R177, R95 ;  /* 0x0000005fffb1723e */ /* 0x000fe200020006ff */
[----:B------:R-:W-:Y:S01]  /*4230*/  HADD2.F32 R95, -RZ, R179.H1_H1 ;  /* 0x300000b3ff5f7230 */ /* 0x000fe20000004100 */
[----:B------:R-:W-:Y:S01]  /*4240*/  F2FP.F16.E4M3.UNPACK_B R166, R166 ;  /* 0x000000a6ffa6723e */ /* 0x000fe200020006ff */
[--C-:B------:R-:W-:Y:S01]  /*4250*/  HADD2.F32 R176, -RZ, R123.reuse.H1_H1 ;  /* 0x3000007bffb07230 */ /* 0x100fe20000004100 */
[----:B------:R-:W-:Y:S01]  /*4260*/  F2FP.SATFINITE.E4M3.F32.PACK_AB_MERGE_C R167, R167, R42, RZ ;  /* 0x0000002aa7a7723e */ /* 0x000fe200048070ff */
[----:B------:R-:W-:-:S02]  /*4270*/  HADD2.F32 R123, -RZ, R123.H0_H0 ;  /* 0x2000007bff7b7230 */ /* 0x000fc40000004100 */
[----:B------:R-:W-:Y:S02]  /*4280*/  HADD2.F32 R178, -RZ, R177.H1_H1 ;  /* 0x300000b1ffb27230 */ /* 0x000fe40000004100 */
[CC--:B------:R-:W-:Y:S01]  /*4290*/  FMUL.FTZ R180, R176.reuse, R95.reuse ;  /* 0x0000005fb0b47220 */ /* 0x0c0fe20000410000 */
[----:B------:R-:W-:Y:S02]  /*42a0*/  HADD2.F32 R179, -RZ, R179.H0_H0 ;  /* 0x200000b3ffb37230 */ /* 0x000fe40000004100 */
[C---:B------:R-:W-:Y:S01]  /*42b0*/  FMUL.FTZ R181, R123.reuse, R95 ;  /* 0x0000005f7bb57220 */ /* 0x040fe20000410000 */
[----:B------:R-:W-:Y:S02]  /*42c0*/  HADD2.F32 R177, -RZ, R177.H0_H0 ;  /* 0x200000b1ffb17230 */ /* 0x000fe40000004100 */
[-C--:B------:R-:W-:Y:S01]  /*42d0*/  FFMA.FTZ R95, R123, R178.reuse, -R180 ;  /* 0x000000b27b5f7223 */ /* 0x080fe200000108b4 */
[--C-:B------:R-:W-:Y:S02]  /*42e0*/  HADD2.F32 R123, -RZ, R166.reuse.H1_H1 ;  /* 0x300000a6ff7b7230 */ /* 0x100fe40000004100 */
[----:B------:R-:W-:Y:S01]  /*42f0*/  FFMA.FTZ R178, R176, R178, R181 ;  /* 0x000000b2b0b27223 */ /* 0x000fe200000100b5 */
[----:B------:R-:W-:Y:S01]  /*4300*/  HADD2.F32 R166, -RZ, R166.H0_H0 ;  /* 0x200000a6ffa67230 */ /* 0x000fe20000004100 */
[----:B------:R-:W-:Y:S01]  /*4310*/  F2FP.SATFINITE.E4M3.F32.PACK_AB_MERGE_C R43, R136, R43, R167 ;  /* 0x0000002b882b723e */ /* 0x000fe200048070a7 */
[----:B------:R-:W-:-:S02]  /*4320*/  FMUL.FTZ R181, R123, R179 ;  /* 0x000000b37bb57220 */ /* 0x000fc40000410000 */
[----:B------:R-:W-:Y:S01]  /*4330*/  F2FP.SATFINITE.E4M3.F32.PACK_AB_MERGE_C R95, R178, R95, RZ ;  /* 0x0000005fb25f723e */ /* 0x000fe200048070ff */
[C---:B------:R-:W-:Y:S01]  /*4340*/  FMUL.FTZ R176, R166.reuse, R179 ;  /* 0x000000b3a6b07220 */ /* 0x040fe20000410000 */
[----:B------:R-:W-:-:S03]  /*4350*/  FFMA.FTZ R181, R166, R177, -R181 ;  /* 0x000000b1a6b57223 */ /* 0x000fc600000108b5 */
[----:B------:R-:W-:-:S05]  /*4360*/  FFMA.FTZ R176, R123, R177, R176 ;  /* 0x000000b17bb07223 */ /* 0x000fca00000100b0 */
[----:B------:R-:W-:-:S07]  /*4370*/  F2FP.SATFINITE.E4M3.F32.PACK_AB_MERGE_C R42, R176, R181, R95 ;  /* 0x000000b5b02a723e */ /* 0x000fce000480705f */
.L_x_498:
[----:B------:R-:W-:Y:S05]  /*4380*/  BSYNC B3 ;  /* 0x0000000000037941 */ /* 0x000fea0003800000 */
.L_x_497:
[----:B-1----:R0:W-:Y:S02]  /*4390*/  STG.E.128 desc[UR54][R48.64+0x20], R40 ;  /* 0x0000202830007986 */ /* 0x0021e4000c101d36 */
.L_x_496:
[----:B------:R-:W-:Y:S05]  /*43a0*/  BSYNC B2 ;  /* 0x0000000000027941 */ /* 0x000fea0003800000 */
.L_x_495:
[----:B------:R-:W-:Y:S01]  /*43b0*/  ISETP.NE.AND P2, PT, R36, RZ, PT ;  /* 0x000000ff2400720c */ /* 0x000fe20003f45270 */
[----:B------:R-:W-:-:S12]  /*43c0*/  BSSY B2, `(.L_x_499) ;  /* 0x000006f000027945 */ /* 0x000fd80003800000 */
[----:B------:R-:W-:Y:S05]  /*43d0*/  @!P2 BRA `(.L_x_500) ;  /* 0x0000000400b4a947 */ /* 0x000fea0003800000 */
[----:B012-4-:R0:W1:Y:S01]  /*43e0*/  LDS.128 R40, [R47+0x1cc00] ;  /* 0x01cc00002f287984 */ /* 0x0170620000000c00 */
[----:B------:R-:W-:Y:S01]  /*43f0*/  ISETP.GE.AND P2, PT, R170, R131, PT ;  /* 0x00000083aa00720c */ /* 0x000fe20003f46270 */
[----:B------:R-:W-:-:S12]  /*4400*/  BSSY B3, `(.L_x_501) ;  /* 0x0000069000037945 */ /* 0x000fd80003800000 */
[----:B0-----:R-:W-:Y:S05]  /*4410*/  @P2 BRA `(.L_x_502) ;  /* 0x00000004009c2947 */ /* 0x001fea0003800000 */
[----:B------:R-:W-:Y:S02]  /*4420*/  SHF.R.U32.HI R86, RZ, 0x8, R87 ;  /* 0x00000008ff567819 */ /* 0x000fe40000011657 */
[----:B------:R-:W-:Y:S02]  /*4430*/  SHF.R.U32.HI R92, RZ, 0x8, R93 ;  /* 0x00000008ff5c7819 */ /* 0x000fe4000001165d */
[----:B------:R-:W-:Y:S01]  /*4440*/  SHF.R.U32.HI R123, RZ, 0x10, R87 ;  /* 0x00000010ff7b7819 */ /* 0x000fe20000011657 */
[----:B------:R-:W-:Y:S01]  /*4450*/  IMAD.SHL.U32 R86, R86, 0x100, RZ ;  /* 0x0000010056567824 */ /* 0x000fe200078e00ff */
[----:B------:R-:W-:Y:S02]  /*4460*/  LOP3.LUT R87, R87, 0xff0000ff, RZ, 0xc0, !PT ;  /* 0xff0000ff57577812 */ /* 0x000fe400078ec0ff */
[----:B------:R-:W-:Y:S02]  /*4470*/  SHF.R.U32.HI R95, RZ, 0x10, R93 ;  /* 0x00000010ff5f7819 */ /* 0x000fe4000001165d */
[----:B------:R-:W-:-:S02]  /*4480*/  LOP3.LUT R94, R93, 0xff0000ff, RZ, 0xc0, !PT ;  /* 0xff0000ff5d5e7812 */ /* 0x000fc400078ec0ff */
[----:B------:R-:W-:Y:S01]  /*4490*/  SHF.L.U32 R93, R92, 0x8, RZ ;  /* 0x000000085c5d7819 */ /* 0x000fe200000006ff */
[----:B-1----:R-:W-:Y:S01]  /*44a0*/  IMAD.MOV.U32 R92, RZ, RZ, R40 ;  /* 0x000000ffff5c7224 */ /* 0x002fe200078e0028 */
[----:B------:R-:W-:Y:S01]  /*44b0*/  LOP3.LUT R87, R87, 0xff00, R86, 0xf8, !PT ;  /* 0x0000ff0057577812 */ /* 0x000fe200078ef856 */
[----:B------:R-:W-:Y:S01]  /*44c0*/  IMAD.U32 R86, R123, 0x10000, RZ ;  /* 0x000100007b567824 */ /* 0x000fe200078e00ff */
[----:B------:R-:W-:Y:S01]  /*44d0*/  LOP3.LUT R122, R94, 0xff00, R93, 0xf8, !PT ;  /* 0x0000ff005e7a7812 */ /* 0x000fe200078ef85d */
[----:B------:R-:W-:Y:S01]  /*44e0*/  IMAD.U32 R93, R95, 0x10000, RZ ;  /* 0x000100005f5d7824 */ /* 0x000fe200078e00ff */
[----:B------:R-:W-:Y:S02]  /*44f0*/  F2FP.F16.E4M3.UNPACK_B R94, R162.H1 ;  /* 0x000000a2ff5e723e */ /* 0x000fe400030006ff */
[----:B------:R-:W-:Y:S02]  /*4500*/  F2FP.F16.E4M3.UNPACK_B R40, R41 ;  /* 0x00000029ff28723e */ /* 0x000fe400020006ff */
[----:B------:R-:W-:Y:S01]  /*4510*/  LOP3.LUT R86, R87, 0xff0000, R86, 0xf8, !PT ;  /* 0x00ff000057567812 */ /* 0x000fe200078ef856 */
[----:B------:R-:W-:Y:S01]  /*4520*/  HADD2.F32 R134, -RZ, R94.H0_H0 ;  /* 0x2000005eff867230 */ /* 0x000fe20000004100 */
[----:B------:R-:W-:Y:S01]  /*4530*/  LOP3.LUT R87, R122, 0xff0000, R93, 0xf8, !PT ;  /* 0x00ff00007a577812 */ /* 0x000fe200078ef85d */
[--C-:B------:R-:W-:Y:S01]  /*4540*/  HADD2.F32 R93, -RZ, R40.reuse.H1_H1 ;  /* 0x30000028ff5d7230 */ /* 0x100fe20000004100 */
[----:B------:R-:W-:Y:S01]  /*4550*/  F2FP.F16.E4M3.UNPACK_B R122, R161.H1 ;  /* 0x000000a1ff7a723e */ /* 0x000fe200030006ff */
[----:B------:R-:W-:Y:S01]  /*4560*/  HADD2.F32 R40, -RZ, R40.H0_H0 ;  /* 0x20000028ff287230 */ /* 0x000fe20000004100 */
[----:B------:R-:W-:Y:S01]  /*4570*/  F2FP.F16.E4M3.UNPACK_B R41, R41.H1 ;  /* 0x00000029ff29723e */ /* 0x000fe200030006ff */
[----:B------:R-:W-:-:S02]  /*4580*/  HADD2.F32 R135, -RZ, R94.H1_H1 ;  /* 0x3000005eff877230 */ /* 0x000fc40000004100 */
[CC--:B------:R-:W-:Y:S01]  /*4590*/  FMUL.FTZ R137, R93.reuse, R134.reuse ;  /* 0x000000865d897220 */ /* 0x0c0fe20000410000 */
[--C-:B------:R-:W-:Y:S02]  /*45a0*/  HADD2.F32 R123, -RZ, R122.reuse.H0_H0 ;  /* 0x2000007aff7b7230 */ /* 0x100fe40000004100 */
[C---:B------:R-:W-:Y:S01]  /*45b0*/  FMUL.FTZ R134, R40.reuse, R134 ;  /* 0x0000008628867220 */ /* 0x040fe20000410000 */
[--C-:B------:R-:W-:Y:S01]  /*45c0*/  HADD2.F32 R95, -RZ, R41.reuse.H1_H1 ;  /* 0x30000029ff5f7230 */ /* 0x100fe20000004100 */
[----:B------:R-:W-:Y:S01]  /*45d0*/  F2FP.F16.E4M3.UNPACK_B R162, R162 ;  /* 0x000000a2ffa2723e */ /* 0x000fe200020006ff */
[----:B------:R-:W-:Y:S02]  /*45e0*/  HADD2.F32 R94, -RZ, R41.H0_H0 ;  /* 0x20000029ff5e7230 */ /* 0x000fe40000004100 */
[-C--:B------:R-:W-:Y:S01]  /*45f0*/  FFMA.FTZ R40, R40, R123.reuse, -R137 ;  /* 0x0000007b28287223 */ /* 0x080fe20000010889 */
[----:B------:R-:W-:Y:S02]  /*4600*/  HADD2.F32 R122, -RZ, R122.H1_H1 ;  /* 0x3000007aff7a7230 */ /* 0x000fe40000004100 */
[----:B------:R-:W-:Y:S01]  /*4610*/  FFMA.FTZ R41, R93, R123, R134 ;  /* 0x0000007b5d297223 */ /* 0x000fe20000010086 */
[-C--:B------:R-:W-:Y:S01]  /*4620*/  FMUL.FTZ R137, R95, R135.reuse ;  /* 0x000000875f897220 */ /* 0x080fe20000410000 */
[----:B------:R-:W-:Y:S01]  /*4630*/  FMUL.FTZ R136, R94, R135 ;  /* 0x000000875e887220 */ /* 0x000fe20000410000 */
[----:B------:R-:W-:Y:S01]  /*4640*/  F2FP.F16.E4M3.UNPACK_B R93, R92.H1 ;  /* 0x0000005cff5d723e */ /* 0x000fe200030006ff */
[----:B------:R-:W-:-:S02]  /*4650*/  HADD2.F32 R135, -RZ, R162.H1_H1 ;  /* 0x300000a2ff877230 */ /* 0x000fc40000004100 */
[-C--:B------:R-:W-:Y:S01]  /*4660*/  FFMA.FTZ R165, R94, R122.reuse, -R137 ;  /* 0x0000007a5ea57223 */ /* 0x080fe20000010889 */
[----:B------:R-:W-:Y:S01]  /*4670*/  FFMA.FTZ R166, R95, R122, R136 ;  /* 0x0000007a5fa67223 */ /* 0x000fe20000010088 */
[----:B------:R-:W-:Y:S01]  /*4680*/  F2FP.F16.E4M3.UNPACK_B R92, R92 ;  /* 0x0000005cff5c723e */ /* 0x000fe200020006ff */
[--C-:B------:R-:W-:Y:S01]  /*4690*/  HADD2.F32 R122, -RZ, R93.reuse.H1_H1 ;  /* 0x3000005dff7a7230 */ /* 0x100fe20000004100 */
[----:B------:R-:W-:Y:S01]  /*46a0*/  F2FP.F16.E4M3.UNPACK_B R161, R161 ;  /* 0x000000a1ffa1723e */ /* 0x000fe200020006ff */
[----:B------:R-:W-:Y:S02]  /*46b0*/  HADD2.F32 R94, -RZ, R93.H0_H0 ;  /* 0x2000005dff5e7230 */ /* 0x000fe40000004100 */
[----:B------:R-:W-:Y:S02]  /*46c0*/  HADD2.F32 R162, -RZ, R162.H0_H0 ;  /* 0x200000a2ffa27230 */ /* 0x000fe40000004100 */
[----:B------:R-:W-:Y:S01]  /*46d0*/  FMUL.FTZ R137, R122, R135 ;  /* 0x000000877a897220 */ /* 0x000fe20000410000 */
[----:B------:R-:W-:-:S02]  /*46e0*/  HADD2.F32 R95, -RZ, R92.H1_H1 ;  /* 0x3000005cff5f7230 */ /* 0x000fc40000004100 */
[C---:B------:R-:W-:Y:S01]  /*46f0*/  FMUL.FTZ R135, R94.reuse, R135 ;  /* 0x000000875e877220 */ /* 0x040fe20000410000 */
[--C-:B------:R-:W-:Y:S02]  /*4700*/  HADD2.F32 R123, -RZ, R161.reuse.H1_H1 ;  /* 0x300000a1ff7b7230 */ /* 0x100fe40000004100 */
[----:B------:R-:W-:Y:S02]  /*4710*/  HADD2.F32 R93, -RZ, R92.H0_H0 ;  /* 0x2000005cff5d7230 */ /* 0x000fe40000004100 */
[-C--:B------:R-:W-:Y:S01]  /*4720*/  FMUL.FTZ R92, R95, R162.reuse ;  /* 0x000000a25f5c7220 */ /* 0x080fe20000410000 */
[----:B------:R-:W-:Y:S02]  /*4730*/  HADD2.F32 R134, -RZ, R161.H0_H0 ;  /* 0x200000a1ff867230 */ /* 0x000fe40000004100 */
[-C--:B------:R-:W-:Y:S01]  /*4740*/  FFMA.FTZ R137, R94, R123.reuse, -R137 ;  /* 0x0000007b5e897223 */ /* 0x080fe20000010889 */
[----:B------:R-:W-:Y:S01]  /*4750*/  FFMA.FTZ R136, R122, R123, R135 ;  /* 0x0000007b7a887223 */ /* 0x000fe20000010087 */
[----:B------:R-:W-:Y:S01]  /*4760*/  F2FP.F16.E4M3.UNPACK_B R122, R43.H1 ;  /* 0x0000002bff7a723e */ /* 0x000fe200030006ff */
[C---:B------:R-:W-:Y:S01]  /*4770*/  FMUL.FTZ R162, R93.reuse, R162 ;  /* 0x000000a25da27220 */ /* 0x040fe20000410000 */
[----:B------:R-:W-:Y:S01]  /*4780*/  F2FP.F16.E4M3.UNPACK_B R135, R87.H1 ;  /* 0x00000057ff87723e */ /* 0x000fe200030006ff */
[-C--:B------:R-:W-:Y:S01]  /*4790*/  FFMA.FTZ R92, R93, R134.reuse, -R92 ;  /* 0x000000865d5c7223 */ /* 0x080fe2000001085c */
[----:B------:R-:W-:Y:S01]  /*47a0*/  F2FP.SATFINITE.E4M3.F32.PACK_AB_MERGE_C R93, R136, R137, RZ ;  /* 0x00000089885d723e */ /* 0x000fe200048070ff */
[----:B------:R-:W-:Y:S01]  /*47b0*/  FFMA.FTZ R95, R95, R134, R162 ;  /* 0x000000865f5f7223 */ /* 0x000fe200000100a2 */
[--C-:B------:R-:W-:Y:S01]  /*47c0*/  HADD2.F32 R137, -RZ, R122.reuse.H0_H0 ;  /* 0x2000007aff897230 */ /* 0x100fe20000004100 */
[----:B------:R-:W-:Y:S01]  /*47d0*/  F2FP.F16.E4M3.UNPACK_B R123, R42.H1 ;  /* 0x0000002aff7b723e */ /* 0x000fe200030006ff */
[----:B------:R-:W-:Y:S01]  /*47e0*/  HADD2.F32 R161, -RZ, R122.H1_H1 ;  /* 0x3000007affa17230 */ /* 0x000fe20000004100 */
[-C--:B------:R-:W-:Y:S01]  /*47f0*/  F2FP.F16.E4M3.UNPACK_B R122, R86.reuse.H1 ;  /* 0x00000056ff7a723e */ /* 0x080fe200030006ff */
[----:B------:R-:W-:Y:S01]  /*4800*/  HADD2.F32 R162, -RZ, R135.H1_H1 ;  /* 0x30000087ffa27230 */ /* 0x000fe20000004100 */
[----:B------:R-:W-:Y:S01]  /*4810*/  F2FP.F16.E4M3.UNPACK_B R134, R87 ;  /* 0x00000057ff86723e */ /* 0x000fe200020006ff */
[----:B------:R-:W-:Y:S01]  /*4820*/  HADD2.F32 R136, -RZ, R123.H1_H1 ;  /* 0x3000007bff887230 */ /* 0x000fe20000004100 */
[----:B------:R-:W-:Y:S01]  /*4830*/  F2FP.SATFINITE.E4M3.F32.PACK_AB_MERGE_C R94, R166, R165, RZ ;  /* 0x000000a5a65e723e */ /* 0x000fe200048070ff */
[----:B------:R-:W-:Y:S01]  /*4840*/  HADD2.F32 R166, -RZ, R122.H1_H1 ;  /* 0x3000007affa67230 */ /* 0x000fe20000004100 */
[----:B------:R-:W-:Y:S01]  /*4850*/  F2FP.F16.E4M3.UNPACK_B R87, R86 ;  /* 0x00000056ff57723e */ /* 0x000fe200020006ff */
[----:B------:R-:W-:-:S02]  /*4860*/  HADD2.F32 R165, -RZ, R134.H1_H1 ;  /* 0x30000086ffa57230 */ /* 0x000fc40000004100 */
[-C--:B------:R-:W-:Y:S01]  /*4870*/  FMUL.FTZ R86, R161, R162.reuse ;  /* 0x000000a2a1567220 */ /* 0x080fe20000410000 */
[----:B------:R-:W-:Y:S02]  /*4880*/  HADD2.F32 R123, -RZ, R123.H0_H0 ;  /* 0x2000007bff7b7230 */ /* 0x000fe40000004100 */
[C---:B------:R-:W-:Y:S01]  /*4890*/  FMUL.FTZ R178, R137.reuse, R162 ;  /* 0x000000a289b27220 */ /* 0x040fe20000410000 */
[----:B------:R-:W-:Y:S02]  /*48a0*/  HADD2.F32 R162, -RZ, R87.H1_H1 ;  /* 0x30000057ffa27230 */ /* 0x000fe40000004100 */
[----:B------:R-:W-:Y:S01]  /*48b0*/  FFMA.FTZ R86, R137, R166, -R86 ;  /* 0x000000a689567223 */ /* 0x000fe20000010856 */
[----:B------:R-:W-:Y:S01]  /*48c0*/  FMUL.FTZ R176, R136, R165 ;  /* 0x000000a588b07220 */ /* 0x000fe20000410000 */
[----:B------:R-:W-:Y:S01]  /*48d0*/  F2FP.F16.E4M3.UNPACK_B R137, R43 ;  /* 0x0000002bff89723e */ /* 0x000fe200020006ff */
[----:B------:R-:W-:Y:S01]  /*48e0*/  FMUL.FTZ R165, R123, R165 ;  /* 0x000000a57ba57220 */ /* 0x000fe20000410000 */
[----:B------:R-:W-:Y:S01]  /*48f0*/  F2FP.F16.E4M3.UNPACK_B R42, R42 ;  /* 0x0000002aff2a723e */ /* 0x000fe200020006ff */
[----:B------:R-:W-:Y:S01]  /*4900*/  FFMA.FTZ R43, R161, R166, R178 ;  /* 0x000000a6a12b7223 */ /* 0x000fe200000100b2 */
[----:B------:R-:W-:-:S02]  /*4910*/  HADD2.F32 R161, -RZ, R135.H0_H0 ;  /* 0x20000087ffa17230 */ /* 0x000fc40000004100 */
[-C--:B------:R-:W-:Y:S01]  /*4920*/  FFMA.FTZ R166, R136, R162.reuse, R165 ;  /* 0x000000a288a67223 */ /* 0x080fe200000100a5 */
[--C-:B------:R-:W-:Y:S02]  /*4930*/  HADD2.F32 R136, -RZ, R137.reuse.H0_H0 ;  /* 0x20000089ff887230 */ /* 0x100fe40000004100 */
[----:B------:R-:W-:Y:S01]  /*4940*/  FFMA.FTZ R123, R123, R162, -R176 ;  /* 0x000000a27b7b7223 */ /* 0x000fe200000108b0 */
[----:B------:R-:W-:Y:S01]  /*4950*/  HADD2.F32 R137, -RZ, R137.H1_H1 ;  /* 0x30000089ff897230 */ /* 0x000fe20000004100 */
[----:B------:R-:W-:Y:S01]  /*4960*/  F2FP.SATFINITE.E4M3.F32.PACK_AB_MERGE_C R43, R43, R86, RZ ;  /* 0x000000562b2b723e */ /* 0x000fe200048070ff */
[--C-:B------:R-:W-:Y:S02]  /*4970*/  HADD2.F32 R135, -RZ, R42.reuse.H0_H0 ;  /* 0x2000002aff877230 */ /* 0x100fe40000004100 */
[-C--:B------:R-:W-:Y:S01]  /*4980*/  FMUL.FTZ R176, R136, R161.reuse ;  /* 0x000000a188b07220 */ /* 0x080fe20000410000 */
[----:B------:R-:W-:Y:S02]  /*4990*/  HADD2.F32 R42, -RZ, R42.H1_H1 ;  /* 0x3000002aff2a7230 */ /* 0x000fe40000004100 */
[----:B------:R-:W-:Y:S01]  /*49a0*/  FMUL.FTZ R165, R137, R161 ;  /* 0x000000a189a57220 */ /* 0x000fe20000410000 */
[----:B------:R-:W-:Y:S01]  /*49b0*/  HADD2.F32 R134, -RZ, R134.H0_H0 ;  /* 0x20000086ff867230 */ /* 0x000fe20000004100 */
[----:B------:R-:W-:Y:S01]  /*49c0*/  F2FP.SATFINITE.E4M3.F32.PACK_AB_MERGE_C R123, R166, R123, RZ ;  /* 0x0000007ba67b723e */ /* 0x000fe200048070ff */
[----:B------:R-:W-:Y:S01]  /*49d0*/  HADD2.F32 R122, -RZ, R122.H0_H0 ;  /* 0x2000007aff7a7230 */ /* 0x000fe20000004100 */
[----:B------:R-:W-:Y:S01]  /*49e0*/  F2FP.SATFINITE.E4M3.F32.PACK_AB_MERGE_C R41, R41, R40, R94 ;  /* 0x000000282929723e */ /* 0x000fe2000480705e */
[----:B------:R-:W-:-:S02]  /*49f0*/  HADD2.F32 R87, -RZ, R87.H0_H0 ;  /* 0x20000057ff577230 */ /* 0x000fc40000004100 */
[-C--:B------:R-:W-:Y:S01]  /*4a00*/  FMUL.FTZ R162, R42, R134.reuse ;  /* 0x000000862aa27220 */ /* 0x080fe20000410000 */
[----:B------:R-:W-:Y:S01]  /*4a10*/  FMUL.FTZ R161, R135, R134 ;  /* 0x0000008687a17220 */ /* 0x000fe20000410000 */
[-C--:B------:R-:W-:Y:S01]  /*4a20*/  FFMA.FTZ R165, R136, R122.reuse, -R165 ;  /* 0x0000007a88a57223 */ /* 0x080fe200000108a5 */
[----:B------:R-:W-:Y:S01]  /*4a30*/  FFMA.FTZ R176, R137, R122, R176 ;  /* 0x0000007a89b07223 */ /* 0x000fe200000100b0 */
[-C--:B------:R-:W-:Y:S01]  /*4a40*/  FFMA.FTZ R162, R135, R87.reuse, -R162 ;  /* 0x0000005787a27223 */ /* 0x080fe200000108a2 */
[----:B------:R-:W-:Y:S01]  /*4a50*/  FFMA.FTZ R161, R42, R87, R161 ;  /* 0x000000572aa17223 */ /* 0x000fe200000100a1 */
[----:B------:R-:W-:Y:S02]  /*4a60*/  F2FP.SATFINITE.E4M3.F32.PACK_AB_MERGE_C R40, R95, R92, R93 ;  /* 0x0000005c5f28723e */ /* 0x000fe4000480705d */
[----:B------:R-:W-:Y:S02]  /*4a70*/  F2FP.SATFINITE.E4M3.F32.PACK_AB_MERGE_C R43, R176, R165, R43 ;  /* 0x000000a5b02b723e */ /* 0x000fe4000480702b */
[----:B------:R-:W-:-:S07]  /*4a80*/  F2FP.SATFINITE.E4M3.F32.PACK_AB_MERGE_C R42, R161, R162, R123 ;  /* 0x000000a2a12a723e */ /* 0x000fce000480707b */
.L_x_502:
[----:B------:R-:W-:Y:S05]  /*4a90*/  BSYNC B3 ;  /* 0x0000000000037941 */ /* 0x000fea0003800000 */
.L_x_501:
[----:B-1----:R0:W-:Y:S02]  /*4aa0*/  STG.E.128 desc[UR54][R48.64+0x40], R40 ;  /* 0x0000402830007986 */ /* 0x0021e4000c101d36 */
.L_x_500:
[----:B------:R-:W-:Y:S05]  /*4ab0*/  BSYNC B2 ;  /* 0x0000000000027941 */ /* 0x000fea0003800000 */
.L_x_499:
        /* <DEDUP_REMOVED lines=9> */
[----:B------:R-:W-:Y:S02]  /*4b50*/  LOP3.LUT R82, R83, 0xff0000ff, RZ, 0xc0, !PT ;  /* 0xff0000ff53527812 */ /* 0x000fe400078ec0ff */
[----:B------:R-:W-:Y:S02]  /*4b60*/  SHF.R.U32.HI R87, RZ, 0x10, R83 ;  /* 0x00000010ff577819 */ /* 0x000fe40000011653 */
[----:B------:R-:W-:Y:S02]  /*4b70*/  LOP3.LUT R86, R85, 0xff0000ff, RZ, 0xc0, !PT ;  /* 0xff0000ff55567812 */ /* 0x000fe400078ec0ff */
[----:B------:R-:W-:Y:S01]  /*4b80*/  SHF.R.U32.HI R92, RZ, 0x10, R85 ;  /* 0x00000010ff5c7819 */ /* 0x000fe20000011655 */
[----:B------:R-:W-:Y:S01]  /*4b90*/  IMAD.SHL.U32 R85, R84, 0x100, RZ ;  /* 0x0000010054557824 */ /* 0x000fe200078e00ff */
[----:B------:R-:W-:Y:S01]  /*4ba0*/  SHF.L.U32 R83, R93, 0x8, RZ ;  /* 0x000000085d537819 */ /* 0x000fe200000006ff */
[----:B-1----:R-:W-:Y:S01]  /*4bb0*/  IMAD.MOV.U32 R84, RZ, RZ, R40 ;  /* 0x000000ffff547224 */ /* 0x002fe200078e0028 */
[----:B------:R-:W-:-:S02]  /*4bc0*/  SHF.L.U32 R92, R92, 0x10, RZ ;  /* 0x000000105c5c7819 */ /* 0x000fc400000006ff */
[----:B------:R-:W-:Y:S01]  /*4bd0*/  LOP3.LUT R82, R82, 0xff00, R83, 0xf8, !PT ;  /* 0x0000ff0052527812 */ /* 0x000fe200078ef853 */
[----:B------:R-:W-:Y:S01]  /*4be0*/  IMAD.U32 R83, R87, 0x10000, RZ ;  /* 0x0001000057537824 */ /* 0x000fe200078e00ff */
[----:B------:R-:W-:Y:S02]  /*4bf0*/  LOP3.LUT R85, R86, 0xff00, R85, 0xf8, !PT ;  /* 0x0000ff0056557812 */ /* 0x000fe400078ef855 */
        /* <DEDUP_REMOVED lines=19> */
[CC--:B------:R-:W-:Y:S01]  /*4d30*/  FMUL.FTZ R123, R87.reuse, R95.reuse ;  /* 0x0000005f577b7220 */ /* 0x0c0fe20000410000 */
[C---:B------:R-:W-:Y:S01]  /*4d40*/  FMUL.FTZ R122, R86.reuse, R95 ;  /* 0x0000005f567a7220 */ /* 0x040fe20000410000 */
[-C--:B------:R-:W-:Y:S01]  /*4d50*/  F2FP.F16.E4M3.UNPACK_B R85, R84.reuse.H1 ;  /* 0x00000054ff55723e */ /* 0x080fe200030006ff */
[----:B------:R-:W-:Y:S01]  /*4d60*/  HADD2.F32 R93, -RZ, R160.H1_H1 ;  /* 0x300000a0ff5d7230 */ /* 0x000fe20000004100 */
[----:B------:R-:W-:Y:S01]  /*4d70*/  F2FP.F16.E4M3.UNPACK_B R84, R84 ;  /* 0x00000054ff54723e */ /* 0x000fe200020006ff */
[-C--:B------:R-:W-:Y:S01]  /*4d80*/  FFMA.FTZ R123, R86, R92.reuse, -R123 ;  /* 0x0000005c567b7223 */ /* 0x080fe2000001087b */
[----:B------:R-:W-:Y:S01]  /*4d90*/  FFMA.FTZ R134, R87, R92, R122 ;  /* 0x0000005c57867223 */ /* 0x000fe2000001007a */
[----:B------:R-:W-:Y:S01]  /*4da0*/  F2FP.F16.E4M3.UNPACK_B R159, R159 ;  /* 0x0000009fff9f723e */ /* 0x000fe200020006ff */
[--C-:B------:R-:W-:Y:S01]  /*4db0*/  HADD2.F32 R87, -RZ, R85.reuse.H0_H0 ;  /* 0x20000055ff577230 */ /* 0x100fe20000004100 */
[----:B------:R-:W-:Y:S01]  /*4dc0*/  F2FP.F16.E4M3.UNPACK_B R135, R83.H1 ;  /* 0x00000053ff87723e */ /* 0x000fe200030006ff */
[----:B------:R-:W-:-:S02]  /*4dd0*/  HADD2.F32 R92, -RZ, R85.H1_H1 ;  /* 0x30000055ff5c7230 */ /* 0x000fc40000004100 */
[----:B------:R-:W-:Y:S02]  /*4de0*/  HADD2.F32 R160, -RZ, R160.H0_H0 ;  /* 0x200000a0ffa07230 */ /* 0x000fe40000004100 */
[-C--:B------:R-:W-:Y:S01]  /*4df0*/  FMUL.FTZ R95, R87, R93.reuse ;  /* 0x0000005d575f7220 */ /* 0x080fe20000410000 */
[--C-:B------:R-:W-:Y:S02]  /*4e00*/  HADD2.F32 R86, -RZ, R84.reuse.H1_H1 ;  /* 0x30000054ff567230 */ /* 0x100fe40000004100 */
[----:B------:R-:W-:Y:S01]  /*4e10*/  FMUL.FTZ R122, R92, R93 ;  /* 0x0000005d5c7a7220 */ /* 0x000fe20000410000 */
[----:B------:R-:W-:Y:S02]  /*4e20*/  HADD2.F32 R85, -RZ, R84.H0_H0 ;  /* 0x20000054ff557230 */ /* 0x000fe40000004100 */
[--C-:B------:R-:W-:Y:S02]  /*4e30*/  HADD2.F32 R84, -RZ, R159.reuse.H1_H1 ;  /* 0x3000009fff547230 */ /* 0x100fe40000004100 */
[----:B------:R-:W-:Y:S01]  /*4e40*/  FMUL.FTZ R94, R86, R160 ;  /* 0x000000a0565e7220 */ /* 0x000fe20000410000 */
[----:B------:R-:W-:-:S02]  /*4e50*/  HADD2.F32 R159, -RZ, R159.H0_H0 ;  /* 0x2000009fff9f7230 */ /* 0x000fc40000004100 */
[----:B------:R-:W-:Y:S01]  /*4e60*/  FMUL.FTZ R93, R85, R160 ;  /* 0x000000a0555d7220 */ /* 0x000fe20000410000 */
[--C-:B------:R-:W-:Y:S02]  /*4e70*/  HADD2.F32 R137, -RZ, R135.reuse.H1_H1 ;  /* 0x30000087ff897230 */ /* 0x100fe40000004100 */
[-C--:B------:R-:W-:Y:S01]  /*4e80*/  FFMA.FTZ R87, R87, R84.reuse, -R122 ;  /* 0x0000005457577223 */ /* 0x080fe2000001087a */
[----:B------:R-:W-:Y:S01]  /*4e90*/  FFMA.FTZ R92, R92, R84, R95 ;  /* 0x000000545c5c7223 */ /* 0x000fe2000001005f */
[-C--:B------:R-:W-:Y:S01]  /*4ea0*/  FFMA.FTZ R84, R85, R159.reuse, -R94 ;  /* 0x0000009f55547223 */ /* 0x080fe2000001085e */
[----:B------:R-:W-:Y:S01]  /*4eb0*/  FFMA.FTZ R85, R86, R159, R93 ;  /* 0x0000009f56557223 */ /* 0x000fe2000001005d */
[----:B------:R-:W-:Y:S01]  /*4ec0*/  F2FP.F16.E4M3.UNPACK_B R93, R43.H1 ;  /* 0x0000002bff5d723e */ /* 0x000fe200030006ff */
[----:B------:R-:W-:Y:S01]  /*4ed0*/  HADD2.F32 R135, -RZ, R135.H0_H0 ;  /* 0x20000087ff877230 */ /* 0x000fe20000004100 */
[----:B------:R-:W-:Y:S02]  /*4ee0*/  F2FP.SATFINITE.E4M3.F32.PACK_AB_MERGE_C R86, R134, R123, RZ ;  /* 0x0000007b8656723e */ /* 0x000fe400048070ff */
[----:B------:R-:W-:Y:S01]  /*4ef0*/  F2FP.SATFINITE.E4M3.F32.PACK_AB_MERGE_C R87, R92, R87, RZ ;  /* 0x000000575c57723e */ /* 0x000fe200048070ff */
[--C-:B------:R-:W-:Y:S01]  /*4f00*/  HADD2.F32 R94, -RZ, R93.reuse.H0_H0 ;  /* 0x2000005dff5e7230 */ /* 0x100fe20000004100 */
[----:B------:R-:W-:Y:S01]  /*4f10*/  F2FP.F16.E4M3.UNPACK_B R122, R82.H1 ;  /* 0x00000052ff7a723e */ /* 0x000fe200030006ff */
[----:B------:R-:W-:Y:S01]  /*4f20*/  HADD2.F32 R93, -RZ, R93.H1_H1 ;  /* 0x3000005dff5d7230 */ /* 0x000fe20000004100 */
[----:B------:R-:W-:-:S02]  /*4f30*/  F2FP.F16.E4M3.UNPACK_B R92, R42.H1 ;  /* 0x0000002aff5c723e */ /* 0x000fc400030006ff */
[----:B------:R-:W-:Y:S01]  /*4f40*/  F2FP.F16.E4M3.UNPACK_B R134, R83 ;  /* 0x00000053ff86723e */ /* 0x000fe200020006ff */
[----:B------:R-:W-:Y:S01]  /*4f50*/  HADD2.F32 R123, -RZ, R122.H1_H1 ;  /* 0x3000007aff7b7230 */ /* 0x000fe20000004100 */
[----:B------:R-:W-:Y:S01]  /*4f60*/  F2FP.F16.E4M3.UNPACK_B R95, R82 ;  /* 0x00000052ff5f723e */ /* 0x000fe200020006ff */
[----:B------:R-:W-:Y:S02]  /*4f70*/  HADD2.F32 R83, -RZ, R92.H1_H1 ;  /* 0x3000005cff537230 */ /* 0x000fe40000004100 */
[-C--:B------:R-:W-:Y:S01]  /*4f80*/  FMUL.FTZ R159, R93, R137.reuse ;  /* 0x000000895d9f7220 */ /* 0x080fe20000410000 */
[----:B------:R-:W-:Y:S02]  /*4f90*/  HADD2.F32 R136, -RZ, R134.H1_H1 ;  /* 0x30000086ff887230 */ /* 0x000fe40000004100 */
[C---:B------:R-:W-:Y:S01]  /*4fa0*/  FMUL.FTZ R160, R94.reuse, R137 ;  /* 0x000000895ea07220 */ /* 0x040fe20000410000 */
[----:B------:R-:W-:Y:S02]  /*4fb0*/  HADD2.F32 R92, -RZ, R92.H0_H0 ;  /* 0x2000005cff5c7230 */ /* 0x000fe40000004100 */
[----:B------:R-:W-:Y:S01]  /*4fc0*/  FFMA.FTZ R82, R94, R123, -R159 ;  /* 0x0000007b5e527223 */ /* 0x000fe2000001089f */
[----:B------:R-:W-:-:S02]  /*4fd0*/  HADD2.F32 R94, -RZ, R95.H1_H1 ;  /* 0x3000005fff5e7230 */ /* 0x000fc40000004100 */
[CC--:B------:R-:W-:Y:S01]  /*4fe0*/  FMUL.FTZ R137, R83.reuse, R136.reuse ;  /* 0x0000008853897220 */ /* 0x0c0fe20000410000 */
[----:B------:R-:W-:Y:S01]  /*4ff0*/  F2FP.F16.E4M3.UNPACK_B R43, R43 ;  /* 0x0000002bff2b723e */ /* 0x000fe200020006ff */
[C---:B------:R-:W-:Y:S01]  /*5000*/  FMUL.FTZ R136, R92.reuse, R136 ;  /* 0x000000885c887220 */ /* 0x040fe20000410000 */
[----:B------:R-:W-:Y:S01]  /*5010*/  F2FP.F16.E4M3.UNPACK_B R42, R42 ;  /* 0x0000002aff2a723e */ /* 0x000fe200020006ff */
[-C--:B------:R-:W-:Y:S01]  /*5020*/  FFMA.FTZ R137, R92, R94.reuse, -R137 ;  /* 0x0000005e5c897223 */ /* 0x080fe20000010889 */
[----:B------:R-:W-:Y:S02]  /*5030*/  HADD2.F32 R134, -RZ, R134.H0_H0 ;  /* 0x20000086ff867230 */ /* 0x000fe40000004100 */
[----:B------:R-:W-:Y:S01]  /*5040*/  FFMA.FTZ R136, R83, R94, R136 ;  /* 0x0000005e53887223 */ /* 0x000fe20000010088 */
[--C-:B------:R-:W-:Y:S02]  /*5050*/  HADD2.F32 R83, -RZ, R43.reuse.H0_H0 ;  /* 0x2000002bff537230 */ /* 0x100fe40000004100 */
[----:B------:R-:W-:Y:S01]  /*5060*/  FFMA.FTZ R123, R93, R123, R160 ;  /* 0x0000007b5d7b7223 */ /* 0x000fe200000100a0 */
[----:B------:R-:W-:Y:S01]  /*5070*/  HADD2.F32 R92, -RZ, R43.H1_H1 ;  /* 0x3000002bff5c7230 */ /* 0x000fe20000004100 */
[----:B------:R-:W-:Y:S01]  /*5080*/  F2FP.SATFINITE.E4M3.F32.PACK_AB_MERGE_C R41, R41, R40, R86 ;  /* 0x000000282929723e */ /* 0x000fe20004807056 */
[--C-:B------:R-:W-:Y:S01]  /*5090*/  HADD2.F32 R43, -RZ, R42.reuse.H0_H0 ;  /* 0x2000002aff2b7230 */ /* 0x100fe20000004100 */
[----:B------:R-:W-:Y:S01]  /*50a0*/  F2FP.SATFINITE.E4M3.F32.PACK_AB_MERGE_C R136, R136, R137, RZ ;  /* 0x000000898888723e */ /* 0x000fe200048070ff */
[----:B------:R-:W-:-:S02]  /*50b0*/  HADD2.F32 R42, -RZ, R42.H1_H1 ;  /* 0x3000002aff2a7230 */ /* 0x000fc40000004100 */
[-C--:B------:R-:W-:Y:S01]  /*50c0*/  FMUL.FTZ R160, R92, R135.reuse ;  /* 0x000000875ca07220 */ /* 0x080fe20000410000 */
[----:B------:R-:W-:Y:S02]  /*50d0*/  HADD2.F32 R122, -RZ, R122.H0_H0 ;  /* 0x2000007aff7a7230 */ /* 0x000fe40000004100 */
[----:B------:R-:W-:Y:S01]  /*50e0*/  FMUL.FTZ R135, R83, R135 ;  /* 0x0000008753877220 */ /* 0x000fe20000410000 */
[----:B------:R-:W-:Y:S02]  /*50f0*/  HADD2.F32 R95, -RZ, R95.H0_H0 ;  /* 0x2000005fff5f7230 */ /* 0x000fe40000004100 */
[-C--:B------:R-:W-:Y:S01]  /*5100*/  FMUL.FTZ R94, R42, R134.reuse ;  /* 0x000000862a5e7220 */ /* 0x080fe20000410000 */
[----:B------:R-:W-:Y:S01]  /*5110*/  FMUL.FTZ R93, R43, R134 ;  /* 0x000000862b5d7220 */ /* 0x000fe20000410000 */
[-C--:B------:R-:W-:Y:S01]  /*5120*/  FFMA.FTZ R160, R83, R122.reuse, -R160 ;  /* 0x0000007a53a07223 */ /* 0x080fe200000108a0 */
[----:B------:R-:W-:Y:S01]  /*5130*/  FFMA.FTZ R135, R92, R122, R135 ;  /* 0x0000007a5c877223 */ /* 0x000fe20000010087 */
[-C--:B------:R-:W-:Y:S01]  /*5140*/  FFMA.FTZ R94, R43, R95.reuse, -R94 ;  /* 0x0000005f2b5e7223 */ /* 0x080fe2000001085e */
[----:B------:R-:W-:Y:S01]  /*5150*/  FFMA.FTZ R93, R42, R95, R93 ;  /* 0x0000005f2a5d7223 */ /* 0x000fe2000001005d */
[----:B------:R-:W-:-:S02]  /*5160*/  F2FP.SATFINITE.E4M3.F32.PACK_AB_MERGE_C R82, R123, R82, RZ ;  /* 0x000000527b52723e */ /* 0x000fc400048070ff */
[----:B------:R-:W-:Y:S02]  /*5170*/  F2FP.SATFINITE.E4M3.F32.PACK_AB_MERGE_C R40, R85, R84, R87 ;  /* 0x000000545528723e */ /* 0x000fe40004807057 */
[----:B------:R-:W-:Y:S02]  /*5180*/  F2FP.SATFINITE.E4M3.F32.PACK_AB_MERGE_C R42, R93, R94, R136 ;  /* 0x0000005e5d2a723e */ /* 0x000fe40004807088 */
[----:B------:R-:W-:-:S07]  /*5190*/  F2FP.SATFINITE.E4M3.F32.PACK_AB_MERGE_C R43, R135, R160, R82 ;  /* 0x000000a0872b723e */ /* 0x000fce0004807052 */
.L_x_506:
[----:B------:R-:W-:Y:S05]  /*51a0*/  BSYNC B3 ;  /* 0x0000000000037941 */ /* 0x000fea0003800000 */
.L_x_505:
[----:B-1----:R0:W-:Y:S02]  /*51b0*/  STG.E.128 desc[UR54][R48.64+0x60], R40 ;  /* 0x0000602830007986 */ /* 0x0021e4000c101d36 */
.L_x_504:
[----:B------:R-:W-:Y:S05]  /*51c0*/  BSYNC B2 ;  /* 0x0000000000027941 */ /* 0x000fea0003800000 */
.L_x_503:
[----:B------:R-:W-:Y:S01]  /*51d0*/  ISETP.NE.AND P2, PT, R38, RZ, PT ;  /* 0x000000ff2600720c */ /* 0x000fe20003f45270 */
[----:B------:R-:W-:-:S12]  /*51e0*/  BSSY B2, `(.L_x_507) ;  /* 0x0000070000027945 */ /* 0x000fd80003800000 */
[----:B------:R-:W-:Y:S05]  /*51f0*/  @!P2 BRA `(.L_x_508) ;  /* 0x0000000400b8a947 */ /* 0x000fea0003800000 */
[----:B012-4-:R0:W1:Y:S01]  /*5200*/  LDS.128 R40, [R47+0x1f400] ;  /* 0x01f400002f287984 */ /* 0x0170620000000c00 */
[----:B------:R-:W-:Y:S01]  /*5210*/  ISETP.GE.AND P2, PT, R172, R131, PT ;  /* 0x00000083ac00720c */ /* 0x000fe20003f46270 */
[----:B------:R-:W-:-:S12]  /*5220*/  BSSY B3, `(.L_x_509) ;  /* 0x000006a000037945 */ /* 0x000fd80003800000 */
[----:B0-----:R-:W-:Y:S05]  /*5230*/  @P2 BRA `(.L_x_510) ;  /* 0x0000000400a02947 */ /* 0x001fea0003800000 */
[--C-:B------:R-:W-:Y:S02]  /*5240*/  SHF.R.U32.HI R86, RZ, 0x10, R79.reuse ;  /* 0x00000010ff567819 */ /* 0x100fe4000001164f */
[----:B------:R-:W-:Y:S02]  /*5250*/  SHF.R.U32.HI R78, RZ, 0x8, R79 ;  /* 0x00000008ff4e7819 */ /* 0x000fe4000001164f */
[----:B------:R-:W-:Y:S02]  /*5260*/  LOP3.LUT R83, R79, 0xff0000ff, RZ, 0xc0, !PT ;  /* 0xff0000ff4f537812 */ /* 0x000fe400078ec0ff */
[--C-:B------:R-:W-:Y:S01]  /*5270*/  SHF.R.U32.HI R79, RZ, 0x8, R81.reuse ;  /* 0x00000008ff4f7819 */ /* 0x100fe20000011651 */
[----:B------:R-:W-:Y:S01]  /*5280*/  IMAD.SHL.U32 R78, R78, 0x100, RZ ;  /* 0x000001004e4e7824 */ /* 0x000fe200078e00ff */
[----:B------:R-:W-:Y:S02]  /*5290*/  SHF.R.U32.HI R85, RZ, 0x10, R81 ;  /* 0x00000010ff557819 */ /* 0x000fe40000011651 */
[----:B------:R-:W-:Y:S01]  /*52a0*/  LOP3.LUT R82, R81, 0xff0000ff, RZ, 0xc0, !PT ;  /* 0xff0000ff51527812 */ /* 0x000fe200078ec0ff */
[----:B------:R-:W-:Y:S01]  /*52b0*/  IMAD.SHL.U32 R81, R79, 0x100, RZ ;  /* 0x000001004f517824 */ /* 0x000fe200078e00ff */
[----:B-1----:R-:W-:Y:S01]  /*52c0*/  MOV R80, R40 ;  /* 0x0000002800507202 */ /* 0x002fe20000000f00 */
[----:B------:R-:W-:Y:S01]  /*52d0*/  IMAD.MOV.U32 R79, RZ, RZ, R41 ;  /* 0x000000ffff4f7224 */ /* 0x000fe200078e0029 */
[----:B------:R-:W-:Y:S01]  /*52e0*/  LOP3.LUT R78, R83, 0xff00, R78, 0xf8, !PT ;  /* 0x0000ff00534e7812 */ /* 0x000fe200078ef84e */
[----:B------:R-:W-:Y:S01]  /*52f0*/  IMAD.U32 R41, R86, 0x10000, RZ ;  /* 0x0001000056297824 */ /* 0x000fe200078e00ff */
[----:B------:R-:W-:Y:S01]  /*5300*/  LOP3.LUT R84, R82, 0xff00, R81, 0xf8, !PT ;  /* 0x0000ff0052547812 */ /* 0x000fe200078ef851 */
[----:B------:R-:W-:Y:S01]  /*5310*/  IMAD.U32 R81, R85, 0x10000, RZ ;  /* 0x0001000055517824 */ /* 0x000fe200078e00ff */
[----:B------:R-:W-:-:S02]  /*5320*/  F2FP.F16.E4M3.UNPACK_B R82, R155.H1 ;  /* 0x0000009bff52723e */ /* 0x000fc400030006ff */
        /* <DEDUP_REMOVED lines=8> */
[----:B------:R-:W-:Y:S02]  /*53b0*/  HADD2.F32 R87, -RZ, R82.H1_H1 ;  /* 0x30000052ff577230 */ /* 0x000fe40000004100 */
[----:B------:R-:W-:Y:S01]  /*53c0*/  FMUL.FTZ R93, R81, R86 ;  /* 0x00000056515d7220 */ /* 0x000fe20000410000 */
[----:B------:R-:W-:-:S02]  /*53d0*/  HADD2.F32 R85, -RZ, R84.H0_H0 ;  /* 0x20000054ff557230 */ /* 0x000fc40000004100 */
        /* <DEDUP_REMOVED lines=16> */
[----:B------:R-:W-:Y:S01]  /*54e0*/  HADD2.F32 R83, -RZ, R81.H0_H0 ;  /* 0x20000051ff537230 */ /* 0x000fe20000004100 */
[----:B------:R-:W-:Y:S01]  /*54f0*/  F2FP.F16.E4M3.UNPACK_B R95, R78.H1 ;  /* 0x0000004eff5f723e */ /* 0x000fe200030006ff */
[--C-:B------:R-:W-:Y:S02]  /*5500*/  HADD2.F32 R81, -RZ, R80.reuse.H0_H0 ;  /* 0x20000050ff517230 */ /* 0x100fe40000004100 */
[----:B------:R-:W-:Y:S01]  /*5510*/  FMUL.FTZ R92, R84, R85 ;  /* 0x00000055545c7220 */ /* 0x000fe20000410000 */
[----:B------:R-:W-:-:S02]  /*5520*/  HADD2.F32 R82, -RZ, R80.H1_H1 ;  /* 0x30000050ff527230 */ /* 0x000fc40000004100 */
[----:B------:R-:W-:Y:S01]  /*5530*/  FMUL.FTZ R85, R83, R85 ;  /* 0x0000005553557220 */ /* 0x000fe20000410000 */
[----:B------:R-:W-:Y:S01]  /*5540*/  HADD2.F32 R155, -RZ, R155.H0_H0 ;  /* 0x2000009bff9b7230 */ /* 0x000fe20000004100 */
[----:B------:R-:W-:Y:S01]  /*5550*/  F2FP.F16.E4M3.UNPACK_B R87, R41 ;  /* 0x00000029ff57723e */ /* 0x000fe200020006ff */
[--C-:B------:R-:W-:Y:S02]  /*5560*/  HADD2.F32 R80, -RZ, R151.reuse.H1_H1 ;  /* 0x30000097ff507230 */ /* 0x100fe40000004100 */
[----:B------:R-:W-:Y:S02]  /*5570*/  HADD2.F32 R151, -RZ, R151.H0_H0 ;  /* 0x20000097ff977230 */ /* 0x000fe40000004100 */
[-C--:B------:R-:W-:Y:S01]  /*5580*/  FMUL.FTZ R86, R82, R155.reuse ;  /* 0x0000009b52567220 */ /* 0x080fe20000410000 */
[----:B------:R-:W-:Y:S01]  /*5590*/  FMUL.FTZ R155, R81, R155 ;  /* 0x0000009b519b7220 */ /* 0x000fe20000410000 */
[-C--:B------:R-:W-:Y:S01]  /*55a0*/  FFMA.FTZ R84, R84, R80.reuse, R85 ;  /* 0x0000005054547223 */ /* 0x080fe20000010055 */
[----:B------:R-:W-:Y:S01]  /*55b0*/  FFMA.FTZ R83, R83, R80, -R92 ;  /* 0x0000005053537223 */ /* 0x000fe2000001085c */
[----:B------:R-:W-:Y:S01]  /*55c0*/  F2FP.F16.E4M3.UNPACK_B R85, R43.H1 ;  /* 0x0000002bff55723e */ /* 0x000fe200030006ff */
[-C--:B------:R-:W-:Y:S01]  /*55d0*/  FFMA.FTZ R80, R81, R151.reuse, -R86 ;  /* 0x0000009751507223 */ /* 0x080fe20000010856 */
[----:B------:R-:W-:Y:S01]  /*55e0*/  FFMA.FTZ R81, R82, R151, R155 ;  /* 0x0000009752517223 */ /* 0x000fe2000001009b */
[----:B------:R-:W-:Y:S01]  /*55f0*/  F2FP.SATFINITE.E4M3.F32.PACK_AB_MERGE_C R82, R94, R93, RZ ;  /* 0x0000005d5e52723e */ /* 0x000fe200048070ff */
[----:B------:R-:W-:Y:S01]  /*5600*/  HADD2.F32 R122, -RZ, R95.H1_H1 ;  /* 0x3000005fff7a7230 */ /* 0x000fe20000004100 */
[----:B------:R-:W-:Y:S01]  /*5610*/  F2FP.SATFINITE.E4M3.F32.PACK_AB_MERGE_C R83, R84, R83, RZ ;  /* 0x000000535453723e */ /* 0x000fe200048070ff */
[--C-:B------:R-:W-:Y:S01]  /*5620*/  HADD2.F32 R86, -RZ, R85.reuse.H0_H0 ;  /* 0x20000055ff567230 */ /* 0x100fe20000004100 */
[----:B------:R-:W-:Y:S01]  /*5630*/  F2FP.F16.E4M3.UNPACK_B R92, R41.H1 ;  /* 0x00000029ff5c723e */ /* 0x000fe200030006ff */
[----:B------:R-:W-:Y:S01]  /*5640*/  HADD2.F32 R85, -RZ, R85.H1_H1 ;  /* 0x30000055ff557230 */ /* 0x000fe20000004100 */
[----:B------:R-:W-:Y:S01]  /*5650*/  F2FP.F16.E4M3.UNPACK_B R84, R42.H1 ;  /* 0x0000002aff54723e */ /* 0x000fe200030006ff */
[----:B------:R-:W-:Y:S01]  /*5660*/  HADD2.F32 R95, -RZ, R95.H0_H0 ;  /* 0x2000005fff5f7230 */ /* 0x000fe20000004100 */
[----:B------:R-:W-:Y:S01]  /*5670*/  F2FP.F16.E4M3.UNPACK_B R94, R78 ;  /* 0x0000004eff5e723e */ /* 0x000fe200020006ff */
[----:B------:R-:W-:-:S02]  /*5680*/  HADD2.F32 R93, -RZ, R92.H1_H1 ;  /* 0x3000005cff5d7230 */ /* 0x000fc40000004100 */
[----:B------:R-:W-:Y:S01]  /*5690*/  FMUL.FTZ R41, R85, R122 ;  /* 0x0000007a55297220 */ /* 0x000fe20000410000 */
[----:B------:R-:W-:Y:S01]  /*56a0*/  HADD2.F32 R78, -RZ, R84.H1_H1 ;  /* 0x30000054ff4e7230 */ /* 0x000fe20000004100 */
[----:B------:R-:W-:Y:S01]  /*56b0*/  F2FP.F16.E4M3.UNPACK_B R43, R43 ;  /* 0x0000002bff2b723e */ /* 0x000fe200020006ff */
[----:B------:R-:W-:Y:S02]  /*56c0*/  HADD2.F32 R123, -RZ, R94.H1_H1 ;  /* 0x3000005eff7b7230 */ /* 0x000fe40000004100 */
[----:B------:R-:W-:Y:S01]  /*56d0*/  FFMA.FTZ R134, R86, R93, -R41 ;  /* 0x0000005d56867223 */ /* 0x000fe20000010829 */
[----:B------:R-:W-:Y:S01]  /*56e0*/  HADD2.F32 R84, -RZ, R84.H0_H0 ;  /* 0x20000054ff547230 */ /* 0x000fe20000004100 */
[----:B------:R-:W-:Y:S01]  /*56f0*/  F2FP.F16.E4M3.UNPACK_B R42, R42 ;  /* 0x0000002aff2a723e */ /* 0x000fe200020006ff */
[----:B------:R-:W-:Y:S02]  /*5700*/  HADD2.F32 R41, -RZ, R87.H1_H1 ;  /* 0x30000057ff297230 */ /* 0x000fe40000004100 */
[-C--:B------:R-:W-:Y:S01]  /*5710*/  FMUL.FTZ R135, R78, R123.reuse ;  /* 0x0000007b4e877220 */ /* 0x080fe20000410000 */
[----:B------:R-:W-:Y:S01]  /*5720*/  FMUL.FTZ R122, R86, R122 ;  /* 0x0000007a567a7220 */ /* 0x000fe20000410000 */
[----:B------:R-:W-:Y:S01]  /*5730*/  FMUL.FTZ R123, R84, R123 ;  /* 0x0000007b547b7220 */ /* 0x000fe20000410000 */
[----:B------:R-:W-:-:S02]  /*5740*/  HADD2.F32 R94, -RZ, R94.H0_H0 ;  /* 0x2000005eff5e7230 */ /* 0x000fc40000004100 */
[----:B------:R-:W-:Y:S01]  /*5750*/  FFMA.FTZ R135, R84, R41, -R135 ;  /* 0x0000002954877223 */ /* 0x000fe20000010887 */
[----:B------:R-:W-:Y:S01]  /*5760*/  FFMA.FTZ R137, R85, R93, R122 ;  /* 0x0000005d55897223 */ /* 0x000fe2000001007a */
[----:B------:R-:W-:Y:S01]  /*5770*/  FFMA.FTZ R86, R78, R41, R123 ;  /* 0x000000294e567223 */ /* 0x000fe2000001007b */
[--C-:B------:R-:W-:Y:S02]  /*5780*/  HADD2.F32 R78, -RZ, R43.reuse.H0_H0 ;  /* 0x2000002bff4e7230 */ /* 0x100fe40000004100 */
[--C-:B------:R-:W-:Y:S01]  /*5790*/  HADD2.F32 R41, -RZ, R42.reuse.H0_H0 ;  /* 0x2000002aff297230 */ /* 0x100fe20000004100 */
[----:B------:R-:W-:Y:S01]  /*57a0*/  F2FP.SATFINITE.E4M3.F32.PACK_AB_MERGE_C R134, R137, R134, RZ ;  /* 0x000000868986723e */ /* 0x000fe200048070ff */
[----:B------:R-:W-:Y:S02]  /*57b0*/  HADD2.F32 R43, -RZ, R43.H1_H1 ;  /* 0x3000002bff2b7230 */ /* 0x000fe40000004100 */
[----:B------:R-:W-:Y:S01]  /*57c0*/  FMUL.FTZ R122, R78, R95 ;  /* 0x0000005f4e7a7220 */ /* 0x000fe20000410000 */
[----:B------:R-:W-:-:S02]  /*57d0*/  HADD2.F32 R42, -RZ, R42.H1_H1 ;  /* 0x3000002aff2a7230 */ /* 0x000fc40000004100 */
[-C--:B------:R-:W-:Y:S01]  /*57e0*/  FMUL.FTZ R85, R41, R94.reuse ;  /* 0x0000005e29557220 */ /* 0x080fe20000410000 */
[----:B------:R-:W-:Y:S02]  /*57f0*/  HADD2.F32 R92, -RZ, R92.H0_H0 ;  /* 0x2000005cff5c7230 */ /* 0x000fe40000004100 */
[C---:B------:R-:W-:Y:S01]  /*5800*/  FMUL.FTZ R93, R43.reuse, R95 ;  /* 0x0000005f2b5d7220 */ /* 0x040fe20000410000 */
[----:B------:R-:W-:Y:S02]  /*5810*/  HADD2.F32 R87, -RZ, R87.H0_H0 ;  /* 0x20000057ff577230 */ /* 0x000fe40000004100 */
[----:B------:R-:W-:Y:S01]  /*5820*/  FMUL.FTZ R84, R42, R94 ;  /* 0x0000005e2a547220 */ /* 0x000fe20000410000 */
[----:B------:R-:W-:Y:S01]  /*5830*/  F2FP.SATFINITE.E4M3.F32.PACK_AB_MERGE_C R86, R86, R135, RZ ;  /* 0x000000875656723e */ /* 0x000fe200048070ff */
[-C--:B------:R-:W-:Y:S01]  /*5840*/  FFMA.FTZ R93, R78, R92.reuse, -R93 ;  /* 0x0000005c4e5d7223 */ /* 0x080fe2000001085d */
[----:B------:R-:W-:Y:S01]  /*5850*/  FFMA.FTZ R122, R43, R92, R122 ;  /* 0x0000005c2b7a7223 */ /* 0x000fe2000001007a */
[-C--:B------:R-:W-:Y:S01]  /*5860*/  FFMA.FTZ R84, R41, R87.reuse, -R84 ;  /* 0x0000005729547223 */ /* 0x080fe20000010854 */
[----:B------:R-:W-:Y:S01]  /*5870*/  FFMA.FTZ R85, R42, R87, R85 ;  /* 0x000000572a557223 */ /* 0x000fe20000010055 */
[----:B------:R-:W-:-:S02]  /*5880*/  F2FP.SATFINITE.E4M3.F32.PACK_AB_MERGE_C R41, R79, R40, R82 ;  /* 0x000000284f29723e */ /* 0x000fc40004807052 */
[----:B------:R-:W-:Y:S02]  /*5890*/  F2FP.SATFINITE.E4M3.F32.PACK_AB_MERGE_C R40, R81, R80, R83 ;  /* 0x000000505128723e */ /* 0x000fe40004807053 */
[----:B------:R-:W-:Y:S02]  /*58a0*/  F2FP.SATFINITE.E4M3.F32.PACK_AB_MERGE_C R42, R85, R84, R86 ;  /* 0x00000054552a723e */ /* 0x000fe40004807056 */
[----:B------:R-:W-:-:S07]  /*58b0*/  F2FP.SATFINITE.E4M3.F32.PACK_AB_MERGE_C R43, R122, R93, R134 ;  /* 0x0000005d7a2b723e */ /* 0x000fce0004807086 */
.L_x_510:
[----:B------:R-:W-:Y:S05]  /*58c0*/  BSYNC B3 ;  /* 0x0000000000037941 */ /* 0x000fea0003800000 */
.L_x_509:
[----:B-1----:R0:W-:Y:S02]  /*58d0*/  STG.E.128 desc[UR54][R48.64+0x80], R40 ;  /* 0x0000802830007986 */ /* 0x0021e4000c101d36 */
.L_x_508:
[----:B------:R-:W-:Y:S05]  /*58e0*/  BSYNC B2 ;  /* 0x0000000000027941 */ /* 0x000fea0003800000 */
.L_x_507:
[----:B------:R-:W-:-:S13]  /*58f0*/  ISETP.NE.AND P2, PT, R39, RZ, PT ;  /* 0x000000ff2700720c */ /* 0x000fda0003f45270 */
[----:B------:R-:W-:Y:S05]  /*5900*/  @!P2 BRA `(.L_x_490) ;  /* 0x0000000400b4a947 */ /* 0x000fea0003800000 */
[----:B012-4-:R0:W1:Y:S01]  /*5910*/  LDS.128 R40, [R46+0x1f400] ;  /* 0x01f400002e287984 */ /* 0x0170620000000c00 */
[----:B------:R-:W-:Y:S01]  /*5920*/  ISETP.GE.AND P2, PT, R174, R131, PT ;  /* 0x00000083ae00720c */ /* 0x000fe20003f46270 */
[----:B------:R-:W-:-:S12]  /*5930*/  BSSY B2, `(.L_x_511) ;  /* 0x0000069000027945 */ /* 0x000fd80003800000 */
[----:B0-----:R-:W-:Y:S05]  /*5940*/  @P2 BRA `(.L_x_512) ;  /* 0x00000004009c2947 */ /* 0x001fea0003800000 */
[--C-:B------:R-:W-:Y:S02]  /*5950*/  SHF.R.U32.HI R81, RZ, 0x8, R75.reuse ;  /* 0x00000008ff517819 */ /* 0x100fe4000001164b */
[----:B------:R-:W-:Y:S02]  /*5960*/  LOP3.LUT R74, R75, 0xff0000ff, RZ, 0xc0, !PT ;  /* 0xff0000ff4b4a7812 */ /* 0x000fe400078ec0ff */
[----:B------:R-:W-:Y:S01]  /*5970*/  SHF.R.U32.HI R79, RZ, 0x10, R75 ;  /* 0x00000010ff4f7819 */ /* 0x000fe2000001164b */
[----:B------:R-:W-:Y:S01]  /*5980*/  IMAD.SHL.U32 R75, R81, 0x100, RZ ;  /* 0x00000100514b7824 */ /* 0x000fe200078e00ff */
[--C-:B------:R-:W-:Y:S02]  /*5990*/  SHF.R.U32.HI R76, RZ, 0x8, R77.reuse ;  /* 0x00000008ff4c7819 */ /* 0x100fe4000001164d */
[----:B------:R-:W-:Y:S02]  /*59a0*/  LOP3.LUT R78, R77, 0xff0000ff, RZ, 0xc0, !PT ;  /* 0xff0000ff4d4e7812 */ /* 0x000fe400078ec0ff */
[----:B------:R-:W-:-:S02]  /*59b0*/  SHF.R.U32.HI R80, RZ, 0x10, R77 ;  /* 0x00000010ff507819 */ /* 0x000fc4000001164d */
[----:B------:R-:W-:Y:S01]  /*59c0*/  SHF.L.U32 R77, R76, 0x8, RZ ;  /* 0x000000084c4d7819 */ /* 0x000fe200000006ff */
[----:B-1----:R-:W-:Y:S01]  /*59d0*/  IMAD.MOV.U32 R76, RZ, RZ, R40 ;  /* 0x000000ffff4c7224 */ /* 0x002fe200078e0028 */
[----:B------:R-:W-:Y:S01]  /*59e0*/  LOP3.LUT R74, R74, 0xff00, R75, 0xf8, !PT ;  /* 0x0000ff004a4a7812 */ /* 0x000fe200078ef84b */
[----:B------:R-:W-:Y:S01]  /*59f0*/  IMAD.U32 R75, R79, 0x10000, RZ ;  /* 0x000100004f4b7824 */ /* 0x000fe200078e00ff */
[----:B------:R-:W-:Y:S01]  /*5a00*/  LOP3.LUT R77, R78, 0xff00, R77, 0xf8, !PT ;  /* 0x0000ff004e4d7812 */ /* 0x000fe200078ef84d */
[----:B------:R-:W-:Y:S01]  /*5a10*/  IMAD.U32 R80, R80, 0x10000, RZ ;  /* 0x0001000050507824 */ /* 0x000fe200078e00ff */
[----:B------:R-:W-:Y:S02]  /*5a20*/  F2FP.F16.E4M3.UNPACK_B R78, R154.H1 ;  /* 0x0000009aff4e723e */ /* 0x000fe400030006ff */
[-C--:B------:R-:W-:Y:S02]  /*5a30*/  F2FP.F16.E4M3.UNPACK_B R40, R41.reuse ;  /* 0x00000029ff28723e */ /* 0x080fe400020006ff */
        /* <DEDUP_REMOVED lines=25> */
[----:B------:R-:W-:-:S02]  /*5bd0*/  HADD2.F32 R79, -RZ, R77.H0_H0 ;  /* 0x2000004dff4f7230 */ /* 0x000fc40000004100 */
[----:B------:R-:W-:Y:S02]  /*5be0*/  HADD2.F32 R80, -RZ, R77.H1_H1 ;  /* 0x3000004dff507230 */ /* 0x000fe40000004100 */
[----:B------:R-:W-:Y:S02]  /*5bf0*/  HADD2.F32 R154, -RZ, R154.H0_H0 ;  /* 0x2000009aff9a7230 */ /* 0x000fe40000004100 */
[-C--:B------:R-:W-:Y:S01]  /*5c00*/  FMUL.FTZ R83, R79, R81.reuse ;  /* 0x000000514f537220 */ /* 0x080fe20000410000 */
[--C-:B------:R-:W-:Y:S02]  /*5c10*/  HADD2.F32 R78, -RZ, R76.reuse.H1_H1 ;  /* 0x3000004cff4e7230 */ /* 0x100fe40000004100 */
[----:B------:R-:W-:Y:S01]  /*5c20*/  FMUL.FTZ R84, R80, R81 ;  /* 0x0000005150547220 */ /* 0x000fe20000410000 */
[----:B------:R-:W-:Y:S02]  /*5c30*/  HADD2.F32 R77, -RZ, R76.H0_H0 ;  /* 0x2000004cff4d7230 */ /* 0x000fe40000004100 */
[----:B------:R-:W-:-:S02]  /*5c40*/  HADD2.F32 R76, -RZ, R148.H1_H1 ;  /* 0x30000094ff4c7230 */ /* 0x000fc40000004100 */
[-C--:B------:R-:W-:Y:S01]  /*5c50*/  FMUL.FTZ R82, R78, R154.reuse ;  /* 0x0000009a4e527220 */ /* 0x080fe20000410000 */
[----:B------:R-:W-:Y:S02]  /*5c60*/  HADD2.F32 R148, -RZ, R148.H0_H0 ;  /* 0x20000094ff947230 */ /* 0x000fe40000004100 */
[----:B------:R-:W-:Y:S01]  /*5c70*/  FMUL.FTZ R81, R77, R154 ;  /* 0x0000009a4d517220 */ /* 0x000fe20000410000 */
[-C--:B------:R-:W-:Y:S01]  /*5c80*/  FFMA.FTZ R84, R79, R76.reuse, -R84 ;  /* 0x0000004c4f547223 */ /* 0x080fe20000010854 */
[----:B------:R-:W-:Y:S01]  /*5c90*/  FFMA.FTZ R83, R80, R76, R83 ;  /* 0x0000004c50537223 */ /* 0x000fe20000010053 */
[-C--:B------:R-:W-:Y:S01]  /*5ca0*/  FFMA.FTZ R76, R77, R148.reuse, -R82 ;  /* 0x000000944d4c7223 */ /* 0x080fe20000010852 */
[----:B------:R-:W-:Y:S01]  /*5cb0*/  FFMA.FTZ R77, R78, R148, R81 ;  /* 0x000000944e4d7223 */ /* 0x000fe20000010051 */
[----:B------:R-:W-:Y:S02]  /*5cc0*/  F2FP.F16.E4M3.UNPACK_B R80, R43.H1 ;  /* 0x0000002bff50723e */ /* 0x000fe400030006ff */
[----:B------:R-:W-:-:S02]  /*5cd0*/  F2FP.SATFINITE.E4M3.F32.PACK_AB_MERGE_C R78, R86, R85, RZ ;  /* 0x00000055564e723e */ /* 0x000fc400048070ff */
[-C--:B------:R-:W-:Y:S01]  /*5ce0*/  F2FP.F16.E4M3.UNPACK_B R86, R75.reuse.H1 ;  /* 0x0000004bff56723e */ /* 0x080fe200030006ff */
[--C-:B------:R-:W-:Y:S01]  /*5cf0*/  HADD2.F32 R81, -RZ, R80.reuse.H0_H0 ;  /* 0x20000050ff517230 */ /* 0x100fe20000004100 */
[----:B------:R-:W-:Y:S01]  /*5d00*/  F2FP.SATFINITE.E4M3.F32.PACK_AB_MERGE_C R95, R83, R84, RZ ;  /* 0x00000054535f723e */ /* 0x000fe200048070ff */
[----:B------:R-:W-:Y:S01]  /*5d10*/  HADD2.F32 R80, -RZ, R80.H1_H1 ;  /* 0x30000050ff507230 */ /* 0x000fe20000004100 */
[----:B------:R-:W-:Y:S01]  /*5d20*/  F2FP.F16.E4M3.UNPACK_B R83, R74.H1 ;  /* 0x0000004aff53723e */ /* 0x000fe200030006ff */
[--C-:B------:R-:W-:Y:S01]  /*5d30*/  HADD2.F32 R87, -RZ, R86.reuse.H1_H1 ;  /* 0x30000056ff577230 */ /* 0x100fe20000004100 */
[----:B------:R-:W-:Y:S01]  /*5d40*/  F2FP.F16.E4M3.UNPACK_B R79, R42.H1 ;  /* 0x0000002aff4f723e */ /* 0x000fe200030006ff */
[----:B------:R-:W-:Y:S01]  /*5d50*/  HADD2.F32 R86, -RZ, R86.H0_H0 ;  /* 0x20000056ff567230 */ /* 0x000fe20000004100 */
[----:B------:R-:W-:Y:S01]  /*5d60*/  F2FP.F16.E4M3.UNPACK_B R85, R75 ;  /* 0x0000004bff55723e */ /* 0x000fe200020006ff */
[----:B------:R-:W-:Y:S01]  /*5d70*/  HADD2.F32 R84, -RZ, R83.H1_H1 ;  /* 0x30000053ff547230 */ /* 0x000fe20000004100 */
[----:B------:R-:W-:Y:S01]  /*5d80*/  F2FP.F16.E4M3.UNPACK_B R82, R74 ;  /* 0x0000004aff52723e */ /* 0x000fe200020006ff */
[----:B------:R-:W-:Y:S01]  /*5d90*/  FMUL.FTZ R74, R80, R87 ;  /* 0x00000057504a7220 */ /* 0x000fe20000410000 */
[----:B------:R-:W-:-:S02]  /*5da0*/  HADD2.F32 R75, -RZ, R79.H1_H1 ;  /* 0x3000004fff4b7230 */ /* 0x000fc40000004100 */
[C---:B------:R-:W-:Y:S01]  /*5db0*/  FMUL.FTZ R93, R81.reuse, R87 ;  /* 0x00000057515d7220 */ /* 0x040fe20000410000 */
[----:B------:R-:W-:Y:S02]  /*5dc0*/  HADD2.F32 R92, -RZ, R85.H1_H1 ;  /* 0x30000055ff5c7230 */ /* 0x000fe40000004100 */
[----:B------:R-:W-:Y:S01]  /*5dd0*/  FFMA.FTZ R87, R81, R84, -R74 ;  /* 0x0000005451577223 */ /* 0x000fe2000001084a */
[----:B------:R-:W-:Y:S01]  /*5de0*/  HADD2.F32 R79, -RZ, R79.H0_H0 ;  /* 0x2000004fff4f7230 */ /* 0x000fe20000004100 */
[----:B------:R-:W-:Y:S01]  /*5df0*/  F2FP.F16.E4M3.UNPACK_B R43, R43 ;  /* 0x0000002bff2b723e */ /* 0x000fe200020006ff */
[----:B------:R-:W-:Y:S02]  /*5e00*/  HADD2.F32 R74, -RZ, R82.H1_H1 ;  /* 0x30000052ff4a7230 */ /* 0x000fe40000004100 */
[----:B------:R-:W-:Y:S01]  /*5e10*/  FMUL.FTZ R94, R75, R92 ;  /* 0x0000005c4b5e7220 */ /* 0x000fe20000410000 */
[----:B------:R-:W-:Y:S01]  /*5e20*/  F2FP.F16.E4M3.UNPACK_B R42, R42 ;  /* 0x0000002aff2a723e */ /* 0x000fe200020006ff */
[----:B------:R-:W-:Y:S01]  /*5e30*/  FMUL.FTZ R92, R79, R92 ;  /* 0x0000005c4f5c7220 */ /* 0x000fe20000410000 */
[----:B------:R-:W-:-:S02]  /*5e40*/  HADD2.F32 R85, -RZ, R85.H0_H0 ;  /* 0x20000055ff557230 */ /* 0x000fc40000004100 */
[----:B------:R-:W-:Y:S01]  /*5e50*/  FFMA.FTZ R94, R79, R74, -R94 ;  /* 0x0000004a4f5e7223 */ /* 0x000fe2000001085e */
[----:B------:R-:W-:Y:S01]  /*5e60*/  FFMA.FTZ R84, R80, R84, R93 ;  /* 0x0000005450547223 */ /* 0x000fe2000001005d */
[----:B------:R-:W-:Y:S01]  /*5e70*/  FFMA.FTZ R79, R75, R74, R92 ;  /* 0x0000004a4b4f7223 */ /* 0x000fe2000001005c */
[--C-:B------:R-:W-:Y:S01]  /*5e80*/  HADD2.F32 R74, -RZ, R43.reuse.H0_H0 ;  /* 0x2000002bff4a7230 */ /* 0x100fe20000004100 */
[----:B------:R-:W-:Y:S01]  /*5e90*/  F2FP.SATFINITE.E4M3.F32.PACK_AB_MERGE_C R41, R41, R40, R78 ;  /* 0x000000282929723e */ /* 0x000fe2000480704e */
[----:B------:R-:W-:Y:S01]  /*5ea0*/  HADD2.F32 R75, -RZ, R43.H1_H1 ;  /* 0x3000002bff4b7230 */ /* 0x000fe20000004100 */
[----:B------:R-:W-:Y:S01]  /*5eb0*/  F2FP.SATFINITE.E4M3.F32.PACK_AB_MERGE_C R84, R84, R87, RZ ;  /* 0x000000575454723e */ /* 0x000fe200048070ff */
[--C-:B------:R-:W-:Y:S01]  /*5ec0*/  HADD2.F32 R43, -RZ, R42.reuse.H0_H0 ;  /* 0x2000002aff2b7230 */ /* 0x100fe20000004100 */
[----:B------:R-:W-:Y:S01]  /*5ed0*/  F2FP.SATFINITE.E4M3.F32.PACK_AB_MERGE_C R79, R79, R94, RZ ;  /* 0x0000005e4f4f723e */ /* 0x000fe200048070ff */
[----:B------:R-:W-:Y:S02]  /*5ee0*/  HADD2.F32 R42, -RZ, R42.H1_H1 ;  /* 0x3000002aff2a7230 */ /* 0x000fe40000004100 */
[----:B------:R-:W-:Y:S01]  /*5ef0*/  FMUL.FTZ R81, R75, R86 ;  /* 0x000000564b517220 */ /* 0x000fe20000410000 */
[----:B------:R-:W-:-:S02]  /*5f00*/  HADD2.F32 R83, -RZ, R83.H0_H0 ;  /* 0x20000053ff537230 */ /* 0x000fc40000004100 */
        /* <DEDUP_REMOVED lines=8> */
[----:B------:R-:W-:Y:S02]  /*5f90*/  F2FP.SATFINITE.E4M3.F32.PACK_AB_MERGE_C R40, R77, R76, R95 ;  /* 0x0000004c4d28723e */ /* 0x000fe4000480705f */
[----:B------:R-:W-:-:S02]  /*5fa0*/  F2FP.SATFINITE.E4M3.F32.PACK_AB_MERGE_C R43, R86, R81, R84 ;  /* 0x00000051562b723e */ /* 0x000fc40004807054 */
[----:B------:R-:W-:-:S07]  /*5fb0*/  F2FP.SATFINITE.E4M3.F32.PACK_AB_MERGE_C R42, R85, R80, R79 ;  /* 0x00000050552a723e */ /* 0x000fce000480704f */
.L_x_512:
[----:B------:R-:W-:Y:S05]  /*5fc0*/  BSYNC B2 ;  /* 0x0000000000027941 */ /* 0x000fea0003800000 */
.L_x_511:
[----:B-1----:R0:W-:Y:S02]  /*5fd0*/  STG.E.128 desc[UR54][R48.64+0xa0], R40 ;  /* 0x0000a02830007986 */ /* 0x0021e4000c101d36 */
.L_x_490:
[----:B------:R-:W-:Y:S05]  /*5fe0*/  BSYNC B1 ;  /* 0x0000000000017941 */ /* 0x000fea0003800000 */
.L_x_489:
[----:B------:R-:W-:Y:S05]  /*5ff0*/  @P4 BRA `(.L_x_513) ;  /* 0x0000009400044947 */ /* 0x000fea0003800000 */
[----:B------:R-:W-:Y:S01]  /*6000*/  ISETP.NE.AND P2, PT, R34, RZ, PT ;  /* 0x000000ff2200720c */ /* 0x000fe20003f45270 */
[----:B------:R-:W-:-:S12]  /*6010*/  BSSY B1, `(.L_x_514) ;  /* 0x000006f000017945 */ /* 0x000fd80003800000 */
[----:B------:R-:W-:Y:S05]  /*6020*/  @!P2 BRA `(.L_x_515) ;  /* 0x0000000400b4a947 */ /* 0x000fea0003800000 */
[----:B012-4-:R0:W1:Y:S01]  /*6030*/  LDS.128 R40, [R47+0x1c400] ;  /* 0x01c400002f287984 */ /* 0x0170620000000c00 */
[----:B------:R-:W-:Y:S01]  /*6040*/  ISETP.GE.AND P2, PT, R22, R131, PT ;  /* 0x000000831600720c */ /* 0x000fe20003f46270 */
[----:B------:R-:W-:-:S12]  /*6050*/  BSSY B2, `(.L_x_516) ;  /* 0x0000069000027945 */ /* 0x000fd80003800000 */
[----:B0-----:R-:W-:Y:S05]  /*6060*/  @P2 BRA `(.L_x_517) ;  /* 0x00000004009c2947 */ /* 0x001fea0003800000 */
[----:B------:R-:W-:Y:S01]  /*6070*/  SHF.R.U32.HI R70, RZ, 0x8, R71 ;  /* 0x00000008ff467819 */ /* 0x000fe20000011647 */
[----:B-1----:R-:W-:Y:S01]  /*6080*/  IMAD.MOV.U32 R48, RZ, RZ, R40 ;  /* 0x000000ffff307224 */ /* 0x002fe200078e0028 */
[----:B------:R-:W-:Y:S02]  /*6090*/  SHF.R.U32.HI R72, RZ, 0x8, R73 ;  /* 0x00000008ff487819 */ /* 0x000fe40000011649 */
[----:B------:R-:W-:Y:S02]  /*60a0*/  LOP3.LUT R49, R71, 0xff0000ff, RZ, 0xc0, !PT ;  /* 0xff0000ff47317812 */ /* 0x000fe400078ec0ff */
[----:B------:R-:W-:Y:S01]  /*60b0*/  SHF.R.U32.HI R74, RZ, 0x10, R71 ;  /* 0x00000010ff4a7819 */ /* 0x000fe20000011647 */
[----:B------:R-:W-:Y:S01]  /*60c0*/  IMAD.SHL.U32 R72, R72, 0x100, RZ ;  /* 0x0000010048487824 */ /* 0x000fe200078e00ff */
[----:B------:R-:W-:Y:S02]  /*60d0*/  SHF.L.U32 R70, R70, 0x8, RZ ;  /* 0x0000000846467819 */ /* 0x000fe400000006ff */
[----:B------:R-:W-:-:S02]  /*60e0*/  LOP3.LUT R71, R73, 0xff0000ff, RZ, 0xc0, !PT ;  /* 0xff0000ff49477812 */ /* 0x000fc400078ec0ff */
[----:B------:R-:W-:Y:S02]  /*60f0*/  SHF.R.U32.HI R73, RZ, 0x10, R73 ;  /* 0x00000010ff497819 */ /* 0x000fe40000011649 */
[----:B------:R-:W-:Y:S01]  /*6100*/  LOP3.LUT R49, R49, 0xff00, R70, 0xf8, !PT ;  /* 0x0000ff0031317812 */ /* 0x000fe200078ef846 */
[----:B------:R-:W-:Y:S01]  /*6110*/  IMAD.U32 R70, R74, 0x10000, RZ ;  /* 0x000100004a467824 */ /* 0x000fe200078e00ff */
[----:B------:R-:W-:Y:S02]  /*6120*/  LOP3.LUT R72, R71, 0xff00, R72, 0xf8, !PT ;  /* 0x0000ff0047487812 */ /* 0x000fe400078ef848 */
[----:B------:R-:W-:Y:S02]  /*6130*/  SHF.L.U32 R73, R73, 0x10, RZ ;  /* 0x0000001049497819 */ /* 0x000fe400000006ff */
[----:B------:R-:W-:Y:S02]  /*6140*/  F2FP.F16.E4M3.UNPACK_B R40, R41 ;  /* 0x00000029ff28723e */ /* 0x000fe400020006ff */
[----:B------:R-:W-:-:S02]  /*6150*/  F2FP.F16.E4M3.UNPACK_B R71, R153.H1 ;  /* 0x00000099ff47723e */ /* 0x000fc400030006ff */
[----:B------:R-:W-:Y:S01]  /*6160*/  LOP3.LUT R74, R49, 0xff0000, R70, 0xf8, !PT ;  /* 0x00ff0000314a7812 */ /* 0x000fe200078ef846 */
[--C-:B------:R-:W-:Y:S01]  /*6170*/  HADD2.F32 R49, -RZ, R40.reuse.H1_H1 ;  /* 0x30000028ff317230 */ /* 0x100fe20000004100 */
[----:B------:R-:W-:Y:S01]  /*6180*/  LOP3.LUT R77, R72, 0xff0000, R73, 0xf8, !PT ;  /* 0x00ff0000484d7812 */ /* 0x000fe200078ef849 */
[--C-:B------:R-:W-:Y:S01]  /*6190*/  HADD2.F32 R75, -RZ, R71.reuse.H0_H0 ;  /* 0x20000047ff4b7230 */ /* 0x100fe20000004100 */
[----:B------:R-:W-:Y:S01]  /*61a0*/  F2FP.F16.E4M3.UNPACK_B R72, R152.H1 ;  /* 0x00000098ff48723e */ /* 0x000fe200030006ff */
[----:B------:R-:W-:Y:S01]  /*61b0*/  HADD2.F32 R40, -RZ, R40.H0_H0 ;  /* 0x20000028ff287230 */ /* 0x000fe20000004100 */
[----:B------:R-:W-:Y:S01]  /*61c0*/  F2FP.F16.E4M3.UNPACK_B R41, R41.H1 ;  /* 0x00000029ff29723e */ /* 0x000fe200030006ff */
[----:B------:R-:W-:Y:S02]  /*61d0*/  HADD2.F32 R76, -RZ, R71.H1_H1 ;  /* 0x30000047ff4c7230 */ /* 0x000fe40000004100 */
[----:B------:R-:W-:Y:S01]  /*61e0*/  FMUL.FTZ R79, R49, R75 ;  /* 0x0000004b314f7220 */ /* 0x000fe20000410000 */
[----:B------:R-:W-:-:S02]  /*61f0*/  HADD2.F32 R73, -RZ, R72.H0_H0 ;  /* 0x20000048ff497230 */ /* 0x000fc40000004100 */
[----:B------:R-:W-:Y:S01]  /*6200*/  FMUL.FTZ R78, R40, R75 ;  /* 0x0000004b284e7220 */ /* 0x000fe20000410000 */
[--C-:B------:R-:W-:Y:S01]  /*6210*/  HADD2.F32 R71, -RZ, R41.reuse.H1_H1 ;  /* 0x30000029ff477230 */ /* 0x100fe20000004100 */
[----:B------:R-:W-:Y:S01]  /*6220*/  F2FP.F16.E4M3.UNPACK_B R153, R153 ;  /* 0x00000099ff99723e */ /* 0x000fe200020006ff */
[----:B------:R-:W-:Y:S02]  /*6230*/  HADD2.F32 R70, -RZ, R41.H0_H0 ;  /* 0x20000029ff467230 */ /* 0x000fe40000004100 */
[-C--:B------:R-:W-:Y:S01]  /*6240*/  FFMA.FTZ R41, R49, R73.reuse, R78 ;  /* 0x0000004931297223 */ /* 0x080fe2000001004e */
[----:B------:R-:W-:Y:S02]  /*6250*/  HADD2.F32 R72, -RZ, R72.H1_H1 ;  /* 0x30000048ff487230 */ /* 0x000fe40000004100 */
[C---:B------:R-:W-:Y:S01]  /*6260*/  FMUL.FTZ R75, R71.reuse, R76 ;  /* 0x0000004c474b7220 */ /* 0x040fe20000410000 */
[----:B------:R-:W-:Y:S01]  /*6270*/  F2FP.F16.E4M3.UNPACK_B R49, R48.H1 ;  /* 0x00000030ff31723e */ /* 0x000fe200030006ff */
[----:B------:R-:W-:Y:S01]  /*6280*/  FMUL.FTZ R76, R70, R76 ;  /* 0x0000004c464c7220 */ /* 0x000fe20000410000 */
[----:B------:R-:W-:Y:S01]  /*6290*/  FFMA.FTZ R40, R40, R73, -R79 ;  /* 0x0000004928287223 */ /* 0x000fe2000001084f */
[----:B------:R-:W-:Y:S01]  /*62a0*/  FFMA.FTZ R80, R70, R72, -R75 ;  /* 0x0000004846507223 */ /* 0x000fe2000001084b */
[----:B------:R-:W-:Y:S01]  /*62b0*/  F2FP.F16.E4M3.UNPACK_B R48, R48 ;  /* 0x00000030ff30723e */ /* 0x000fe200020006ff */
[----:B------:R-:W-:Y:S01]  /*62c0*/  FFMA.FTZ R81, R71, R72, R76 ;  /* 0x0000004847517223 */ /* 0x000fe2000001004c */
[----:B------:R-:W-:Y:S01]  /*62d0*/  F2FP.F16.E4M3.UNPACK_B R152, R152 ;  /* 0x00000098ff98723e */ /* 0x000fe200020006ff */
[----:B------:R-:W-:-:S02]  /*62e0*/  HADD2.F32 R73, -RZ, R153.H1_H1 ;  /* 0x30000099ff497230 */ /* 0x000fc40000004100 */
[--C-:B------:R-:W-:Y:S01]  /*62f0*/  HADD2.F32 R70, -RZ, R49.reuse.H0_H0 ;  /* 0x20000031ff467230 */ /* 0x100fe20000004100 */
[----:B------:R-:W-:Y:S01]  /*6300*/  F2FP.SATFINITE.E4M3.F32.PACK_AB_MERGE_C R83, R81, R80, RZ ;  /* 0x000000505153723e */ /* 0x000fe200048070ff */
[----:B------:R-:W-:Y:S02]  /*6310*/  HADD2.F32 R71, -RZ, R49.H1_H1 ;  /* 0x30000031ff477230 */ /* 0x000fe40000004100 */
[----:B------:R-:W-:Y:S02]  /*6320*/  HADD2.F32 R49, -RZ, R48.H0_H0 ;  /* 0x20000030ff317230 */ /* 0x000fe40000004100 */
[-C--:B------:R-:W-:Y:S01]  /*6330*/  FMUL.FTZ R78, R70, R73.reuse ;  /* 0x00000049464e7220 */ /* 0x080fe20000410000 */
[----:B------:R-:W-:Y:S02]  /*6340*/  HADD2.F32 R72, -RZ, R152.H1_H1 ;  /* 0x30000098ff487230 */ /* 0x000fe40000004100 */
[----:B------:R-:W-:Y:S01]  /*6350*/  FMUL.FTZ R75, R71, R73 ;  /* 0x00000049474b7220 */ /* 0x000fe20000410000 */
[----:B------:R-:W-:Y:S01]  /*6360*/  HADD2.F32 R153, -RZ, R153.H0_H0 ;  /* 0x20000099ff997230 */ /* 0x000fe20000004100 */
[----:B------:R-:W-:Y:S01]  /*6370*/  F2FP.SATFINITE.E4M3.F32.PACK_AB_MERGE_C R41, R41, R40, R83 ;  /* 0x000000282929723e */ /* 0x000fe20004807053 */
[----:B------:R-:W-:-:S02]  /*6380*/  HADD2.F32 R48, -RZ, R48.H1_H1 ;  /* 0x30000030ff307230 */ /* 0x000fc40000004100 */
[-C--:B------:R-:W-:Y:S01]  /*6390*/  FFMA.FTZ R75, R70, R72.reuse, -R75 ;  /* 0x00000048464b7223 */ /* 0x080fe2000001084b */
[----:B------:R-:W-:Y:S02]  /*63a0*/  HADD2.F32 R152, -RZ, R152.H0_H0 ;  /* 0x20000098ff987230 */ /* 0x000fe40000004100 */
[----:B------:R-:W-:Y:S01]  /*63b0*/  FFMA.FTZ R78, R71, R72, R78 ;  /* 0x00000048474e7223 */ /* 0x000fe2000001004e */
[-C--:B------:R-:W-:Y:S01]  /*63c0*/  F2FP.F16.E4M3.UNPACK_B R72, R74.reuse.H1 ;  /* 0x0000004aff48723e */ /* 0x080fe200030006ff */
[-C--:B------:R-:W-:Y:S01]  /*63d0*/  FMUL.FTZ R76, R48, R153.reuse ;  /* 0x00000099304c7220 */ /* 0x080fe20000410000 */
[C---:B------:R-:W-:Y:S01]  /*63e0*/  FMUL.FTZ R153, R49.reuse, R153 ;  /* 0x0000009931997220 */ /* 0x040fe20000410000 */
[----:B------:R-:W-:Y:S02]  /*63f0*/  F2FP.F16.E4M3.UNPACK_B R74, R74 ;  /* 0x0000004aff4a723e */ /* 0x000fe400020006ff */
[-C--:B------:R-:W-:Y:S01]  /*6400*/  FFMA.FTZ R79, R49, R152.reuse, -R76 ;  /* 0x00000098314f7223 */ /* 0x080fe2000001084c */
[----:B------:R-:W-:Y:S01]  /*6410*/  F2FP.SATFINITE.E4M3.F32.PACK_AB_MERGE_C R82, R78, R75, RZ ;  /* 0x0000004b4e52723e */ /* 0x000fe200048070ff */
[----:B------:R-:W-:Y:S01]  /*6420*/  FFMA.FTZ R152, R48, R152, R153 ;  /* 0x0000009830987223 */ /* 0x000fe20000010099 */
[----:B------:R-:W-:Y:S01]  /*6430*/  F2FP.F16.E4M3.UNPACK_B R49, R43.H1 ;  /* 0x0000002bff31723e */ /* 0x000fe200030006ff */
[--C-:B------:R-:W-:Y:S01]  /*6440*/  HADD2.F32 R73, -RZ, R72.reuse.H1_H1 ;  /* 0x30000048ff497230 */ /* 0x100fe20000004100 */
[-C--:B------:R-:W-:Y:S01]  /*6450*/  F2FP.F16.E4M3.UNPACK_B R75, R77.reuse.H1 ;  /* 0x0000004dff4b723e */ /* 0x080fe200030006ff */
[----:B------:R-:W-:Y:S01]  /*6460*/  HADD2.F32 R72, -RZ, R72.H0_H0 ;  /* 0x20000048ff487230 */ /* 0x000fe20000004100 */
[-C--:B------:R-:W-:Y:S01]  /*6470*/  F2FP.F16.E4M3.UNPACK_B R48, R42.reuse.H1 ;  /* 0x0000002aff30723e */ /* 0x080fe200030006ff */
[----:B------:R-:W-:Y:S01]  /*6480*/  HADD2.F32 R71, -RZ, R49.H1_H1 ;  /* 0x30000031ff477230 */ /* 0x000fe20000004100 */
[----:B------:R-:W-:Y:S01]  /*6490*/  F2FP.F16.E4M3.UNPACK_B R77, R77 ;  /* 0x0000004dff4d723e */ /* 0x000fe200020006ff */
[----:B------:R-:W-:Y:S01]  /*64a0*/  HADD2.F32 R78, -RZ, R75.H1_H1 ;  /* 0x3000004bff4e7230 */ /* 0x000fe20000004100 */
[----:B------:R-:W-:Y:S01]  /*64b0*/  F2FP.F16.E4M3.UNPACK_B R43, R43 ;  /* 0x0000002bff2b723e */ /* 0x000fe200020006ff */
[----:B------:R-:W-:Y:S01]  /*64c0*/  HADD2.F32 R70, -RZ, R49.H0_H0 ;  /* 0x20000031ff467230 */ /* 0x000fe20000004100 */
[----:B------:R-:W-:Y:S01]  /*64d0*/  F2FP.F16.E4M3.UNPACK_B R42, R42 ;  /* 0x0000002aff2a723e */ /* 0x000fe200020006ff */
[----:B------:R-:W-:-:S02]  /*64e0*/  HADD2.F32 R49, -RZ, R48.H1_H1 ;  /* 0x30000030ff317230 */ /* 0x000fc40000004100 */
[-C--:B------:R-:W-:Y:S01]  /*64f0*/  FMUL.FTZ R81, R71, R78.reuse ;  /* 0x0000004e47517220 */ /* 0x080fe20000410000 */
[--C-:B------:R-:W-:Y:S02]  /*6500*/  HADD2.F32 R76, -RZ, R77.reuse.H1_H1 ;  /* 0x3000004dff4c7230 */ /* 0x100fe40000004100 */
[C---:B------:R-:W-:Y:S01]  /*6510*/  FMUL.FTZ R78, R70.reuse, R78 ;  /* 0x0000004e464e7220 */ /* 0x040fe20000410000 */
[----:B------:R-:W-:Y:S02]  /*6520*/  HADD2.F32 R48, -RZ, R48.H0_H0 ;  /* 0x20000030ff307230 */ /* 0x000fe40000004100 */
[----:B------:R-:W-:Y:S01]  /*6530*/  FFMA.FTZ R80, R70, R73, -R81 ;  /* 0x0000004946507223 */ /* 0x000fe20000010851 */
[----:B------:R-:W-:Y:S02]  /*6540*/  HADD2.F32 R70, -RZ, R74.H1_H1 ;  /* 0x3000004aff467230 */ /* 0x000fe40000004100 */
[----:B------:R-:W-:Y:S01]  /*6550*/  FMUL.FTZ R81, R49, R76 ;  /* 0x0000004c31517220 */ /* 0x000fe20000410000 */
[----:B------:R-:W-:-:S02]  /*6560*/  HADD2.F32 R77, -RZ, R77.H0_H0 ;  /* 0x2000004dff4d7230 */ /* 0x000fc40000004100 */
[C---:B------:R-:W-:Y:S01]  /*6570*/  FMUL.FTZ R76, R48.reuse, R76 ;  /* 0x0000004c304c7220 */ /* 0x040fe20000410000 */
[----:B------:R-:W-:Y:S02]  /*6580*/  HADD2.F32 R75, -RZ, R75.H0_H0 ;  /* 0x2000004bff4b7230 */ /* 0x000fe40000004100 */
[-C--:B------:R-:W-:Y:S01]  /*6590*/  FFMA.FTZ R81, R48, R70.reuse, -R81 ;  /* 0x0000004630517223 */ /* 0x080fe20000010851 */
[--C-:B------:R-:W-:Y:S02]  /*65a0*/  HADD2.F32 R48, -RZ, R43.reuse.H0_H0 ;  /* 0x2000002bff307230 */ /* 0x100fe40000004100 */
[----:B------:R-:W-:Y:S01]  /*65b0*/  FFMA.FTZ R76, R49, R70, R76 ;  /* 0x00000046314c7223 */ /* 0x000fe2000001004c */
[----:B------:R-:W-:Y:S02]  /*65c0*/  HADD2.F32 R49, -RZ, R43.H1_H1 ;  /* 0x3000002bff317230 */ /* 0x000fe40000004100 */
[----:B------:R-:W-:Y:S01]  /*65d0*/  FFMA.FTZ R73, R71, R73, R78 ;  /* 0x0000004947497223 */ /* 0x000fe2000001004e */
[----:B------:R-:W-:-:S02]  /*65e0*/  HADD2.F32 R43, -RZ, R42.H0_H0 ;  /* 0x2000002aff2b7230 */ /* 0x000fc40000004100 */
[-C--:B------:R-:W-:Y:S01]  /*65f0*/  FMUL.FTZ R78, R48, R75.reuse ;  /* 0x0000004b304e7220 */ /* 0x080fe20000410000 */
[----:B------:R-:W-:Y:S02]  /*6600*/  HADD2.F32 R42, -RZ, R42.H1_H1 ;  /* 0x3000002aff2a7230 */ /* 0x000fe40000004100 */
[C---:B------:R-:W-:Y:S01]  /*6610*/  FMUL.FTZ R71, R49.reuse, R75 ;  /* 0x0000004b31477220 */ /* 0x040fe20000410000 */
[----:B------:R-:W-:Y:S02]  /*6620*/  HADD2.F32 R74, -RZ, R74.H0_H0 ;  /* 0x2000004aff4a7230 */ /* 0x000fe40000004100 */
[-C--:B------:R-:W-:Y:S01]  /*6630*/  FFMA.FTZ R78, R49, R72.reuse, R78 ;  /* 0x00000048314e7223 */ /* 0x080fe2000001004e */
[----:B------:R-:W-:Y:S01]  /*6640*/  F2FP.SATFINITE.E4M3.F32.PACK_AB_MERGE_C R76, R76, R81, RZ ;  /* 0x000000514c4c723e */ /* 0x000fe200048070ff */
[-C--:B------:R-:W-:Y:S01]  /*6650*/  FMUL.FTZ R70, R42, R77.reuse ;  /* 0x0000004d2a467220 */ /* 0x080fe20000410000 */
[----:B------:R-:W-:Y:S01]  /*6660*/  FMUL.FTZ R77, R43, R77 ;  /* 0x0000004d2b4d7220 */ /* 0x000fe20000410000 */
[----:B------:R-:W-:Y:S01]  /*6670*/  FFMA.FTZ R71, R48, R72, -R71 ;  /* 0x0000004830477223 */ /* 0x000fe20000010847 */
[----:B------:R-:W-:Y:S01]  /*6680*/  F2FP.SATFINITE.E4M3.F32.PACK_AB_MERGE_C R73, R73, R80, RZ ;  /* 0x000000504949723e */ /* 0x000fe200048070ff */
[-C--:B------:R-:W-:Y:S01]  /*6690*/  FFMA.FTZ R70, R43, R74.reuse, -R70 ;  /* 0x0000004a2b467223 */ /* 0x080fe20000010846 */
[----:B------:R-:W-:Y:S01]  /*66a0*/  FFMA.FTZ R77, R42, R74, R77 ;  /* 0x0000004a2a4d7223 */ /* 0x000fe2000001004d */
[----:B------:R-:W-:-:S02]  /*66b0*/  F2FP.SATFINITE.E4M3.F32.PACK_AB_MERGE_C R40, R152, R79, R82 ;  /* 0x0000004f9828723e */ /* 0x000fc40004807052 */
[----:B------:R-:W-:Y:S02]  /*66c0*/  F2FP.SATFINITE.E4M3.F32.PACK_AB_MERGE_C R43, R78, R71, R73 ;  /* 0x000000474e2b723e */ /* 0x000fe40004807049 */
[----:B------:R-:W-:-:S07]  /*66d0*/  F2FP.SATFINITE.E4M3.F32.PACK_AB_MERGE_C R42, R77, R70, R76 ;  /* 0x000000464d2a723e */ /* 0x000fce000480704c */
.L_x_517:
[----:B------:R-:W-:Y:S05]  /*66e0*/  BSYNC B2 ;  /* 0x0000000000027941 */ /* 0x000fea0003800000 */
.L_x_516:
[----:B-1----:R0:W-:Y:S02]  /*66f0*/  STG.E.128 desc[UR54][R44.64], R40 ;  /* 0x000000282c007986 */ /* 0x0021e4000c101d36 */
.L_x_515:
[----:B------:R-:W-:Y:S05]  /*6700*/  BSYNC B1 ;  /* 0x0000000000017941 */ /* 0x000fea0003800000 */
.L_x_514:
[----:B------:R-:W-:Y:S01]  /*6710*/  ISETP.NE.AND P2, PT, R35, RZ, PT ;  /* 0x000000ff2300720c */ /* 0x000fe20003f45270 */
[----:B------:R-:W-:-:S12]  /*6720*/  BSSY B1, `(.L_x_518) ;  /* 0x000006f000017945 */ /* 0x000fd80003800000 */
[----:B------:R-:W-:Y:S05]  /*6730*/  @!P2 BRA `(.L_x_519) ;  /* 0x0000000400b4a947 */ /* 0x000fea0003800000 */
[----:B012-4-:R0:W1:Y:S01]  /*6740*/  LDS.128 R40, [R46+0x1c400] ;  /* 0x01c400002e287984 */ /* 0x0170620000000c00 */
[----:B------:R-:W-:Y:S01]  /*6750*/  ISETP.GE.AND P2, PT, R171, R131, PT ;  /* 0x00000083ab00720c */ /* 0x000fe20003f46270 */
[----:B------:R-:W-:-:S12]  /*6760*/  BSSY B2, `(.L_x_520) ;  /* 0x0000069000027945 */ /* 0x000fd80003800000 */
[----:B0-----:R-:W-:Y:S05]  /*6770*/  @P2 BRA `(.L_x_521) ;  /* 0x00000004009c2947 */ /* 0x001fea0003800000 */
[--C-:B------:R-:W-:Y:S01]  /*6780*/  SHF.R.U32.HI R71, RZ, 0x10, R67.reuse ;  /* 0x00000010ff477819 */ /* 0x100fe20000011643 */
[----:B-1----:R-:W-:Y:S01]  /*6790*/  IMAD.MOV.U32 R48, RZ, RZ, R40 ;  /* 0x000000ffff307224 */ /* 0x002fe200078e0028 */
[----:B------:R-:W-:Y:S02]  /*67a0*/  SHF.R.U32.HI R49, RZ, 0x8, R67 ;  /* 0x00000008ff317819 */ /* 0x000fe40000011643 */
[----:B------:R-:W-:Y:S02]  /*67b0*/  LOP3.LUT R66, R67, 0xff0000ff, RZ, 0xc0, !PT ;  /* 0xff0000ff43427812 */ /* 0x000fe400078ec0ff */
[--C-:B------:R-:W-:Y:S01]  /*67c0*/  SHF.R.U32.HI R67, RZ, 0x8, R69.reuse ;  /* 0x00000008ff437819 */ /* 0x100fe20000011645 */
[----:B------:R-:W-:Y:S01]  /*67d0*/  IMAD.SHL.U32 R49, R49, 0x100, RZ ;  /* 0x0000010031317824 */ /* 0x000fe200078e00ff */
[----:B------:R-:W-:Y:S02]  /*67e0*/  SHF.R.U32.HI R70, RZ, 0x10, R69 ;  /* 0x00000010ff467819 */ /* 0x000fe40000011645 */
[----:B------:R-:W-:Y:S01]  /*67f0*/  LOP3.LUT R68, R69, 0xff0000ff, RZ, 0xc0, !PT ;  /* 0xff0000ff45447812 */ /* 0x000fe200078ec0ff */
[----:B------:R-:W-:Y:S01]  /*6800*/  IMAD.SHL.U32 R67, R67, 0x100, RZ ;  /* 0x0000010043437824 */ /* 0x000fe200078e00ff */
[----:B------:R-:W-:-:S02]  /*6810*/  LOP3.LUT R66, R66, 0xff00, R49, 0xf8, !PT ;  /* 0x0000ff0042427812 */ /* 0x000fc400078ef831 */
[----:B------:R-:W-:Y:S02]  /*6820*/  SHF.L.U32 R49, R71, 0x10, RZ ;  /* 0x0000001047317819 */ /* 0x000fe400000006ff */
[----:B------:R-:W-:Y:S01]  /*6830*/  LOP3.LUT R69, R68, 0xff00, R67, 0xf8, !PT ;  /* 0x0000ff0044457812 */ /* 0x000fe200078ef843 */
[----:B------:R-:W-:Y:S01]  /*6840*/  IMAD.U32 R68, R70, 0x10000, RZ ;  /* 0x0001000046447824 */ /* 0x000fe200078e00ff */
[----:B------:R-:W-:Y:S02]  /*6850*/  F2FP.F16.E4M3.UNPACK_B R40, R41 ;  /* 0x00000029ff28723e */ /* 0x000fe400020006ff */
[----:B------:R-:W-:Y:S02]  /*6860*/  F2FP.F16.E4M3.UNPACK_B R67, R150.H1 ;  /* 0x00000096ff43723e */ /* 0x000fe400030006ff */
[----:B------:R-:W-:Y:S01]  /*6870*/  LOP3.LUT R70, R66, 0xff0000, R49, 0xf8, !PT ;  /* 0x00ff000042467812 */ /* 0x000fe200078ef831 */
[--C-:B------:R-:W-:Y:S01]  /*6880*/  HADD2.F32 R49, -RZ, R40.reuse.H1_H1 ;  /* 0x30000028ff317230 */ /* 0x100fe20000004100 */
[----:B------:R-:W-:Y:S01]  /*6890*/  LOP3.LUT R73, R69, 0xff0000, R68, 0xf8, !PT ;  /* 0x00ff000045497812 */ /* 0x000fe200078ef844 */
[--C-:B------:R-:W-:Y:S01]  /*68a0*/  HADD2.F32 R71, -RZ, R67.reuse.H0_H0 ;  /* 0x20000043ff477230 */ /* 0x100fe20000004100 */
[----:B------:R-:W-:Y:S01]  /*68b0*/  F2FP.F16.E4M3.UNPACK_B R68, R149.H1 ;  /* 0x00000095ff44723e */ /* 0x000fe200030006ff */
[----:B------:R-:W-:Y:S01]  /*68c0*/  HADD2.F32 R40, -RZ, R40.H0_H0 ;  /* 0x20000028ff287230 */ /* 0x000fe20000004100 */
[----:B------:R-:W-:Y:S01]  /*68d0*/  F2FP.F16.E4M3.UNPACK_B R41, R41.H1 ;  /* 0x00000029ff29723e */ /* 0x000fe200030006ff */
[----:B------:R-:W-:-:S02]  /*68e0*/  HADD2.F32 R72, -RZ, R67.H1_H1 ;  /* 0x30000043ff487230 */ /* 0x000fc40000004100 */
[CC--:B------:R-:W-:Y:S01]  /*68f0*/  FMUL.FTZ R75, R49.reuse, R71.reuse ;  /* 0x00000047314b7220 */ /* 0x0c0fe20000410000 */
[--C-:B------:R-:W-:Y:S02]  /*6900*/  HADD2.F32 R69, -RZ, R68.reuse.H0_H0 ;  /* 0x20000044ff457230 */ /* 0x100fe40000004100 */
        /* <DEDUP_REMOVED lines=28> */
[CC--:B------:R-:W-:Y:S01]  /*6ad0*/  FMUL.FTZ R69, R49.reuse, R150.reuse ;  /* 0x0000009631457220 */ /* 0x0c0fe20000410000 */
[----:B------:R-:W-:Y:S01]  /*6ae0*/  FMUL.FTZ R72, R48, R150 ;  /* 0x0000009630487220 */ /* 0x000fe20000410000 */
[----:B------:R-:W-:Y:S02]  /*6af0*/  F2FP.F16.E4M3.UNPACK_B R68, R70.H1 ;  /* 0x00000046ff44723e */ /* 0x000fe400030006ff */
[----:B------:R-:W-:Y:S01]  /*6b00*/  F2FP.SATFINITE.E4M3.F32.PACK_AB_MERGE_C R79, R74, R71, RZ ;  /* 0x000000474a4f723e */ /* 0x000fe200048070ff */
[----:B------:R-:W-:Y:S01]  /*6b10*/  FFMA.FTZ R75, R49, R149, -R72 ;  /* 0x00000095314b7223 */ /* 0x000fe20000010848 */
[----:B------:R-:W-:Y:S01]  /*6b20*/  F2FP.F16.E4M3.UNPACK_B R49, R43.H1 ;  /* 0x0000002bff31723e */ /* 0x000fe200030006ff */
[----:B------:R-:W-:Y:S01]  /*6b30*/  FFMA.FTZ R76, R48, R149, R69 ;  /* 0x00000095304c7223 */ /* 0x000fe20000010045 */
[-C--:B------:R-:W-:Y:S01]  /*6b40*/  F2FP.F16.E4M3.UNPACK_B R71, R73.reuse.H1 ;  /* 0x00000049ff47723e */ /* 0x080fe200030006ff */
[----:B------:R-:W-:Y:S01]  /*6b50*/  HADD2.F32 R69, -RZ, R68.H1_H1 ;  /* 0x30000044ff457230 */ /* 0x000fe20000004100 */
[----:B------:R-:W-:Y:S01]  /*6b60*/  F2FP.F16.E4M3.UNPACK_B R48, R42.H1 ;  /* 0x0000002aff30723e */ /* 0x000fe200030006ff */
        /* <DEDUP_REMOVED lines=14> */
[----:B------:R-:W-:Y:S01]  /*6c50*/  F2FP.F16.E4M3.UNPACK_B R42, R42 ;  /* 0x0000002aff2a723e */ /* 0x000fe200020006ff */
[----:B------:R-:W-:Y:S01]  /*6c60*/  FMUL.FTZ R72, R48, R72 ;  /* 0x0000004830487220 */ /* 0x000fe20000410000 */
[----:B------:R-:W-:-:S02]  /*6c70*/  HADD2.F32 R73, -RZ, R73.H0_H0 ;  /* 0x20000049ff497230 */ /* 0x000fc40000004100 */
[-C--:B------:R-:W-:Y:S01]  /*6c80*/  FFMA.FTZ R77, R48, R66.reuse, -R77 ;  /* 0x00000042304d7223 */ /* 0x080fe2000001084d */
[--C-:B------:R-:W-:Y:S02]  /*6c90*/  HADD2.F32 R48, -RZ, R43.reuse.H0_H0 ;  /* 0x2000002bff307230 */ /* 0x100fe40000004100 */
[----:B------:R-:W-:Y:S01]  /*6ca0*/  FFMA.FTZ R72, R49, R66, R72 ;  /* 0x0000004231487223 */ /* 0x000fe20000010048 */
[----:B------:R-:W-:Y:S02]  /*6cb0*/  HADD2.F32 R49, -RZ, R43.H1_H1 ;  /* 0x3000002bff317230 */ /* 0x000fe40000004100 */
[----:B------:R-:W-:Y:S01]  /*6cc0*/  FFMA.FTZ R69, R67, R69, R74 ;  /* 0x0000004543457223 */ /* 0x000fe2000001004a */
[--C-:B------:R-:W-:Y:S01]  /*6cd0*/  HADD2.F32 R43, -RZ, R42.reuse.H0_H0 ;  /* 0x2000002aff2b7230 */ /* 0x100fe20000004100 */
[----:B------:R-:W-:Y:S01]  /*6ce0*/  F2FP.SATFINITE.E4M3.F32.PACK_AB_MERGE_C R40, R76, R75, R79 ;  /* 0x0000004b4c28723e */ /* 0x000fe2000480704f */
[----:B------:R-:W-:Y:S01]  /*6cf0*/  HADD2.F32 R42, -RZ, R42.H1_H1 ;  /* 0x3000002aff2a7230 */ /* 0x000fe20000004100 */
[----:B------:R-:W-:Y:S01]  /*6d00*/  F2FP.SATFINITE.E4M3.F32.PACK_AB_MERGE_C R72, R72, R77, RZ ;  /* 0x0000004d4848723e */ /* 0x000fe200048070ff */
[----:B------:R-:W-:Y:S01]  /*6d10*/  HADD2.F32 R71, -RZ, R71.H0_H0 ;  /* 0x20000047ff477230 */ /* 0x000fe20000004100 */
[----:B------:R-:W-:Y:S01]  /*6d20*/  F2FP.SATFINITE.E4M3.F32.PACK_AB_MERGE_C R69, R69, R78, RZ ;  /* 0x0000004e4545723e */ /* 0x000fe200048070ff */
[----:B------:R-:W-:-:S02]  /*6d30*/  HADD2.F32 R68, -RZ, R68.H0_H0 ;  /* 0x20000044ff447230 */ /* 0x000fc40000004100 */
[----:B------:R-:W-:Y:S01]  /*6d40*/  FMUL.FTZ R66, R42, R73 ;  /* 0x000000492a427220 */ /* 0x000fe20000410000 */
[----:B------:R-:W-:Y:S02]  /*6d50*/  HADD2.F32 R70, -RZ, R70.H0_H0 ;  /* 0x20000046ff467230 */ /* 0x000fe40000004100 */
[-C--:B------:R-:W-:Y:S01]  /*6d60*/  FMUL.FTZ R67, R49, R71.reuse ;  /* 0x0000004731437220 */ /* 0x080fe20000410000 */
[C---:B------:R-:W-:Y:S01]  /*6d70*/  FMUL.FTZ R74, R48.reuse, R71 ;  /* 0x00000047304a7220 */ /* 0x040fe20000410000 */
[----:B------:R-:W-:Y:S02]  /*6d80*/  FMUL.FTZ R73, R43, R73 ;  /* 0x000000492b497220 */ /* 0x000fe40000410000 */
[-C--:B------:R-:W-:Y:S01]  /*6d90*/  FFMA.FTZ R67, R48, R68.reuse, -R67 ;  /* 0x0000004430437223 */ /* 0x080fe20000010843 */
[----:B------:R-:W-:Y:S01]  /*6da0*/  FFMA.FTZ R74, R49, R68, R74 ;  /* 0x00000044314a7223 */ /* 0x000fe2000001004a */
[-C--:B------:R-:W-:Y:S01]  /*6db0*/  FFMA.FTZ R66, R43, R70.reuse, -R66 ;  /* 0x000000462b427223 */ /* 0x080fe20000010842 */
[----:B------:R-:W-:-:S03]  /*6dc0*/  FFMA.FTZ R73, R42, R70, R73 ;  /* 0x000000462a497223 */ /* 0x000fc60000010049 */
[----:B------:R-:W-:Y:S02]  /*6dd0*/  F2FP.SATFINITE.E4M3.F32.PACK_AB_MERGE_C R43, R74, R67, R69 ;  /* 0x000000434a2b723e */ /* 0x000fe40004807045 */
[----:B------:R-:W-:-:S07]  /*6de0*/  F2FP.SATFINITE.E4M3.F32.PACK_AB_MERGE_C R42, R73, R66, R72 ;  /* 0x00000042492a723e */ /* 0x000fce0004807048 */
.L_x_521:
[----:B------:R-:W-:Y:S05]  /*6df0*/  BSYNC B2 ;  /* 0x0000000000027941 */ /* 0x000fea0003800000 */
.L_x_520:
[----:B-1----:R0:W-:Y:S02]  /*6e00*/  STG.E.128 desc[UR54][R44.64+0x20], R40 ;  /* 0x000020282c007986 */ /* 0x0021e4000c101d36 */
.L_x_519:
[----:B------:R-:W-:Y:S05]  /*6e10*/  BSYNC B1 ;  /* 0x0000000000017941 */ /* 0x000fea0003800000 */
.L_x_518:
        /* <DEDUP_REMOVED lines=9> */
[----:B------:R-:W-:Y:S01]  /*6eb0*/  LOP3.LUT R49, R63, 0xff0000ff, RZ, 0xc0, !PT ;  /* 0xff0000ff3f317812 */ /* 0x000fe200078ec0ff */
[----:B------:R-:W-:Y:S01]  /*6ec0*/  IMAD.SHL.U32 R62, R62, 0x100, RZ ;  /* 0x000001003e3e7824 */ /* 0x000fe200078e00ff */
[----:B------:R-:W-:Y:S01]  /*6ed0*/  SHF.R.U32.HI R66, RZ, 0x10, R63 ;  /* 0x00000010ff427819 */ /* 0x000fe2000001163f */
[----:B------:R-:W-:Y:S01]  /*6ee0*/  IMAD.SHL.U32 R64, R64, 0x100, RZ ;  /* 0x0000010040407824 */ /* 0x000fe200078e00ff */
[----:B------:R-:W-:Y:S02]  /*6ef0*/  LOP3.LUT R63, R65, 0xff0000ff, RZ, 0xc0, !PT ;  /* 0xff0000ff413f7812 */ /* 0x000fe400078ec0ff */
[----:B------:R-:W-:-:S02]  /*6f00*/  SHF.R.U32.HI R65, RZ, 0x10, R65 ;  /* 0x00000010ff417819 */ /* 0x000fc40000011641 */
[----:B------:R-:W-:Y:S01]  /*6f10*/  LOP3.LUT R49, R49, 0xff00, R62, 0xf8, !PT ;  /* 0x0000ff0031317812 */ /* 0x000fe200078ef83e */
[----:B------:R-:W-:Y:S01]  /*6f20*/  IMAD.U32 R62, R66, 0x10000, RZ ;  /* 0x00010000423e7824 */ /* 0x000fe200078e00ff */
[----:B-1----:R-:W-:Y:S01]  /*6f30*/  MOV R48, R40 ;  /* 0x0000002800307202 */ /* 0x002fe20000000f00 */
[----:B------:R-:W-:Y:S01]  /*6f40*/  IMAD.U32 R65, R65, 0x10000, RZ ;  /* 0x0001000041417824 */ /* 0x000fe200078e00ff */
[----:B------:R-:W-:Y:S02]  /*6f50*/  LOP3.LUT R64, R63, 0xff00, R64, 0xf8, !PT ;  /* 0x0000ff003f407812 */ /* 0x000fe400078ef840 */
        /* <DEDUP_REMOVED lines=90> */
.L_x_525:
[----:B------:R-:W-:Y:S05]  /*7500*/  BSYNC B2 ;  /* 0x0000000000027941 */ /* 0x000fea0003800000 */
.L_x_524:
[----:B-1----:R0:W-:Y:S02]  /*7510*/  STG.E.128 desc[UR54][R44.64+0x40], R40 ;  /* 0x000040282c007986 */ /* 0x0021e4000c101d36 */
.L_x_523:
[----:B------:R-:W-:Y:S05]  /*7520*/  BSYNC B1 ;  /* 0x0000000000017941 */ /* 0x000fea0003800000 */
.L_x_522:
        /* <DEDUP_REMOVED lines=14> */
[----:B------:R-:W-:-:S02]  /*7610*/  LOP3.LUT R60, R61, 0xff0000ff, RZ, 0xc0, !PT ;  /* 0xff0000ff3d3c7812 */ /* 0x000fc400078ec0ff */
[----:B------:R-:W-:Y:S02]  /*7620*/  SHF.L.U32 R59, R59, 0x8, RZ ;  /* 0x000000083b3b7819 */ /* 0x000fe400000006ff */
[----:B------:R-:W-:Y:S01]  /*7630*/  LOP3.LUT R58, R58, 0xff00, R49, 0xf8, !PT ;  /* 0x0000ff003a3a7812 */ /* 0x000fe200078ef831 */
[----:B------:R-:W-:Y:S01]  /*7640*/  IMAD.U32 R49, R64, 0x10000, RZ ;  /* 0x0001000040317824 */ /* 0x000fe200078e00ff */
[----:B------:R-:W-:Y:S01]  /*7650*/  LOP3.LUT R62, R60, 0xff00, R59, 0xf8, !PT ;  /* 0x0000ff003c3e7812 */ /* 0x000fe200078ef83b */
[----:B------:R-:W-:Y:S01]  /*7660*/  IMAD.U32 R59, R63, 0x10000, RZ ;  /* 0x000100003f3b7824 */ /* 0x000fe200078e00ff */
[----:B------:R-:W-:Y:S02]  /*7670*/  F2FP.F16.E4M3.UNPACK_B R60, R139.H1 ;  /* 0x0000008bff3c723e */ /* 0x000fe400030006ff */
[-C--:B------:R-:W-:Y:S02]  /*7680*/  F2FP.F16.E4M3.UNPACK_B R40, R41.reuse ;  /* 0x00000029ff28723e */ /* 0x080fe400020006ff */
[----:B------:R-:W-:Y:S01]  /*7690*/  F2FP.F16.E4M3.UNPACK_B R41, R41.H1 ;  /* 0x00000029ff29723e */ /* 0x000fe200030006ff */
[--C-:B------:R-:W-:Y:S01]  /*76a0*/  HADD2.F32 R63, -RZ, R60.reuse.H1_H1 ;  /* 0x3000003cff3f7230 */ /* 0x100fe20000004100 */
[----:B------:R-:W-:Y:S01]  /*76b0*/  LOP3.LUT R64, R62, 0xff0000, R59, 0xf8, !PT ;  /* 0x00ff00003e407812 */ /* 0x000fe200078ef83b */
[----:B------:R-:W-:Y:S01]  /*76c0*/  HADD2.F32 R62, -RZ, R60.H0_H0 ;  /* 0x2000003cff3e7230 */ /* 0x000fe20000004100 */
[----:B------:R-:W-:Y:S01]  /*76d0*/  LOP3.LUT R61, R58, 0xff0000, R49, 0xf8, !PT ;  /* 0x00ff00003a3d7812 */ /* 0x000fe200078ef831 */
[--C-:B------:R-:W-:Y:S01]  /*76e0*/  HADD2.F32 R49, -RZ, R40.reuse.H1_H1 ;  /* 0x30000028ff317230 */ /* 0x100fe20000004100 */
[----:B------:R-:W-:Y:S01]  /*76f0*/  F2FP.F16.E4M3.UNPACK_B R59, R138.H1 ;  /* 0x0000008aff3b723e */ /* 0x000fe200030006ff */
[----:B------:R-:W-:Y:S01]  /*7700*/  HADD2.F32 R58, -RZ, R41.H1_H1 ;  /* 0x30000029ff3a7230 */ /* 0x000fe20000004100 */
[----:B------:R-:W-:Y:S01]  /*7710*/  F2FP.F16.E4M3.UNPACK_B R139, R139 ;  /* 0x0000008bff8b723e */ /* 0x000fe200020006ff */
[----:B------:R-:W-:-:S02]  /*7720*/  HADD2.F32 R40, -RZ, R40.H0_H0 ;  /* 0x20000028ff287230 */ /* 0x000fc40000004100 */
[-C--:B------:R-:W-:Y:S01]  /*7730*/  FMUL.FTZ R65, R49, R62.reuse ;  /* 0x0000003e31417220 */ /* 0x080fe20000410000 */
[----:B------:R-:W-:Y:S02]  /*7740*/  HADD2.F32 R60, -RZ, R59.H0_H0 ;  /* 0x2000003bff3c7230 */ /* 0x000fe40000004100 */
[-C--:B------:R-:W-:Y:S01]  /*7750*/  FMUL.FTZ R66, R58, R63.reuse ;  /* 0x0000003f3a427220 */ /* 0x080fe20000410000 */
[----:B------:R-:W-:Y:S02]  /*7760*/  HADD2.F32 R41, -RZ, R41.H0_H0 ;  /* 0x20000029ff297230 */ /* 0x000fe40000004100 */
[C---:B------:R-:W-:Y:S01]  /*7770*/  FMUL.FTZ R62, R40.reuse, R62 ;  /* 0x0000003e283e7220 */ /* 0x040fe20000410000 */
[----:B------:R-:W-:Y:S02]  /*7780*/  HADD2.F32 R59, -RZ, R59.H1_H1 ;  /* 0x3000003bff3b7230 */ /* 0x000fe40000004100 */
[----:B------:R-:W-:Y:S01]  /*7790*/  FFMA.FTZ R40, R40, R60, -R65 ;  /* 0x0000003c28287223 */ /* 0x000fe20000010841 */
[----:B------:R-:W-:Y:S01]  /*77a0*/  F2FP.F16.E4M3.UNPACK_B R138, R138 ;  /* 0x0000008aff8a723e */ /* 0x000fe200020006ff */
[----:B------:R-:W-:Y:S01]  /*77b0*/  FMUL.FTZ R63, R41, R63 ;  /* 0x0000003f293f7220 */ /* 0x000fe20000410000 */
[----:B------:R-:W-:Y:S01]  /*77c0*/  FFMA.FTZ R67, R49, R60, R62 ;  /* 0x0000003c31437223 */ /* 0x000fe2000001003e */
[-C--:B------:R-:W-:Y:S01]  /*77d0*/  FFMA.FTZ R65, R41, R59.reuse, -R66 ;  /* 0x0000003b29417223 */ /* 0x080fe20000010842 */
[-C--:B------:R-:W-:Y:S01]  /*77e0*/  F2FP.F16.E4M3.UNPACK_B R41, R48.reuse.H1 ;  /* 0x00000030ff29723e */ /* 0x080fe200030006ff */
[----:B------:R-:W-:Y:S01]  /*77f0*/  FFMA.FTZ R68, R58, R59, R63 ;  /* 0x0000003b3a447223 */ /* 0x000fe2000001003f */
[----:B------:R-:W-:Y:S01]  /*7800*/  F2FP.F16.E4M3.UNPACK_B R48, R48 ;  /* 0x00000030ff30723e */ /* 0x000fe200020006ff */
[----:B------:R-:W-:-:S02]  /*7810*/  HADD2.F32 R60, -RZ, R139.H1_H1 ;  /* 0x3000008bff3c7230 */ /* 0x000fc40000004100 */
[--C-:B------:R-:W-:Y:S01]  /*7820*/  HADD2.F32 R49, -RZ, R41.reuse.H0_H0 ;  /* 0x20000029ff317230 */ /* 0x100fe20000004100 */
[----:B------:R-:W-:Y:S01]  /*7830*/  F2FP.SATFINITE.E4M3.F32.PACK_AB_MERGE_C R71, R68, R65, RZ ;  /* 0x000000414447723e */ /* 0x000fe200048070ff */
[----:B------:R-:W-:Y:S02]  /*7840*/  HADD2.F32 R58, -RZ, R41.H1_H1 ;  /* 0x30000029ff3a7230 */ /* 0x000fe40000004100 */
[--C-:B------:R-:W-:Y:S02]  /*7850*/  HADD2.F32 R41, -RZ, R48.reuse.H0_H0 ;  /* 0x20000030ff297230 */ /* 0x100fe40000004100 */
[-C--:B------:R-:W-:Y:S01]  /*7860*/  FMUL.FTZ R63, R49, R60.reuse ;  /* 0x0000003c313f7220 */ /* 0x080fe20000410000 */
[----:B------:R-:W-:Y:S02]  /*7870*/  HADD2.F32 R139, -RZ, R139.H0_H0 ;  /* 0x2000008bff8b7230 */ /* 0x000fe40000004100 */
[----:B------:R-:W-:Y:S01]  /*7880*/  FMUL.FTZ R62, R58, R60 ;  /* 0x0000003c3a3e7220 */ /* 0x000fe20000410000 */
[----:B------:R-:W-:-:S02]  /*7890*/  HADD2.F32 R48, -RZ, R48.H1_H1 ;  /* 0x30000030ff307230 */ /* 0x000fc40000004100 */
[--C-:B------:R-:W-:Y:S02]  /*78a0*/  HADD2.F32 R59, -RZ, R138.reuse.H1_H1 ;  /* 0x3000008aff3b7230 */ /* 0x100fe40000004100 */
[----:B------:R-:W-:Y:S02]  /*78b0*/  HADD2.F32 R138, -RZ, R138.H0_H0 ;  /* 0x2000008aff8a7230 */ /* 0x000fe40000004100 */
[-C--:B------:R-:W-:Y:S01]  /*78c0*/  FMUL.FTZ R60, R48, R139.reuse ;  /* 0x0000008b303c7220 */ /* 0x080fe20000410000 */
[----:B------:R-:W-:Y:S01]  /*78d0*/  FMUL.FTZ R139, R41, R139 ;  /* 0x0000008b298b7220 */ /* 0x000fe20000410000 */
[-C--:B------:R-:W-:Y:S01]  /*78e0*/  FFMA.FTZ R62, R49, R59.reuse, -R62 ;  /* 0x0000003b313e7223 */ /* 0x080fe2000001083e */
[----:B------:R-:W-:Y:S01]  /*78f0*/  FFMA.FTZ R63, R58, R59, R63 ;  /* 0x0000003b3a3f7223 */ /* 0x000fe2000001003f */
[-C--:B------:R-:W-:Y:S01]  /*7900*/  FFMA.FTZ R66, R41, R138.reuse, -R60 ;  /* 0x0000008a29427223 */ /* 0x080fe2000001083c */
[----:B------:R-:W-:Y:S01]  /*7910*/  FFMA.FTZ R139, R48, R138, R139 ;  /* 0x0000008a308b7223 */ /* 0x000fe2000001008b */
[----:B------:R-:W-:-:S02]  /*7920*/  F2FP.F16.E4M3.UNPACK_B R48, R43.H1 ;  /* 0x0000002bff30723e */ /* 0x000fc400030006ff */
[----:B------:R-:W-:Y:S02]  /*7930*/  F2FP.SATFINITE.E4M3.F32.PACK_AB_MERGE_C R70, R63, R62, RZ ;  /* 0x0000003e3f46723e */ /* 0x000fe400048070ff */
[----:B------:R-:W-:Y:S01]  /*7940*/  F2FP.F16.E4M3.UNPACK_B R62, R64.H1 ;  /* 0x00000040ff3e723e */ /* 0x000fe200030006ff */
[--C-:B------:R-:W-:Y:S01]  /*7950*/  HADD2.F32 R58, -RZ, R48.reuse.H1_H1 ;  /* 0x30000030ff3a7230 */ /* 0x100fe20000004100 */
[-C--:B------:R-:W-:Y:S01]  /*7960*/  F2FP.F16.E4M3.UNPACK_B R59, R61.reuse.H1 ;  /* 0x0000003dff3b723e */ /* 0x080fe200030006ff */
[----:B------:R-:W-:Y:S01]  /*7970*/  HADD2.F32 R49, -RZ, R48.H0_H0 ;  /* 0x20000030ff317230 */ /* 0x000fe20000004100 */
[----:B------:R-:W-:Y:S01]  /*7980*/  F2FP.F16.E4M3.UNPACK_B R41, R42.H1 ;  /* 0x0000002aff29723e */ /* 0x000fe200030006ff */
[----:B------:R-:W-:Y:S01]  /*7990*/  HADD2.F32 R65, -RZ, R62.H1_H1 ;  /* 0x3000003eff417230 */ /* 0x000fe20000004100 */
[----:B------:R-:W-:Y:S01]  /*79a0*/  F2FP.F16.E4M3.UNPACK_B R64, R64 ;  /* 0x00000040ff40723e */ /* 0x000fe200020006ff */
[----:B------:R-:W-:Y:S01]  /*79b0*/  HADD2.F32 R60, -RZ, R59.H1_H1 ;  /* 0x3000003bff3c7230 */ /* 0x000fe20000004100 */
[----:B------:R-:W-:Y:S01]  /*79c0*/  F2FP.F16.E4M3.UNPACK_B R61, R61 ;  /* 0x0000003dff3d723e */ /* 0x000fe200020006ff */
[----:B------:R-:W-:-:S02]  /*79d0*/  HADD2.F32 R48, -RZ, R41.H1_H1 ;  /* 0x30000029ff307230 */ /* 0x000fc40000004100 */
[-C--:B------:R-:W-:Y:S01]  /*79e0*/  FMUL.FTZ R68, R58, R65.reuse ;  /* 0x000000413a447220 */ /* 0x080fe20000410000 */
[----:B------:R-:W-:Y:S02]  /*79f0*/  HADD2.F32 R63, -RZ, R64.H1_H1 ;  /* 0x30000040ff3f7230 */ /* 0x000fe40000004100 */
[C---:B------:R-:W-:Y:S01]  /*7a00*/  FMUL.FTZ R65, R49.reuse, R65 ;  /* 0x0000004131417220 */ /* 0x040fe20000410000 */
[----:B------:R-:W-:Y:S02]  /*7a10*/  HADD2.F32 R41, -RZ, R41.H0_H0 ;  /* 0x20000029ff297230 */ /* 0x000fe40000004100 */
[----:B------:R-:W-:Y:S01]  /*7a20*/  FFMA.FTZ R69, R49, R60, -R68 ;  /* 0x0000003c31457223 */ /* 0x000fe20000010844 */
[----:B------:R-:W-:Y:S02]  /*7a30*/  HADD2.F32 R49, -RZ, R61.H1_H1 ;  /* 0x3000003dff317230 */ /* 0x000fe40000004100 */
[----:B------:R-:W-:Y:S01]  /*7a40*/  FMUL.FTZ R68, R48, R63 ;  /* 0x0000003f30447220 */ /* 0x000fe20000410000 */
[----:B------:R-:W-:Y:S01]  /*7a50*/  F2FP.F16.E4M3.UNPACK_B R43, R43 ;  /* 0x0000002bff2b723e */ /* 0x000fe200020006ff */
[C---:B------:R-:W-:Y:S01]  /*7a60*/  FMUL.FTZ R63, R41.reuse, R63 ;  /* 0x0000003f293f7220 */ /* 0x040fe20000410000 */
[----:B------:R-:W-:Y:S01]  /*7a70*/  F2FP.F16.E4M3.UNPACK_B R42, R42 ;  /* 0x0000002aff2a723e */ /* 0x000fe200020006ff */
[----:B------:R-:W-:Y:S01]  /*7a80*/  FFMA.FTZ R68, R41, R49, -R68 ;  /* 0x0000003129447223 */ /* 0x000fe20000010844 */
[----:B------:R-:W-:-:S02]  /*7a90*/  HADD2.F32 R62, -RZ, R62.H0_H0 ;  /* 0x2000003eff3e7230 */ /* 0x000fc40000004100 */
[----:B------:R-:W-:Y:S01]  /*7aa0*/  FFMA.FTZ R63, R48, R49, R63 ;  /* 0x00000031303f7223 */ /* 0x000fe2000001003f */
[--C-:B------:R-:W-:Y:S02]  /*7ab0*/  HADD2.F32 R48, -RZ, R43.reuse.H0_H0 ;  /* 0x2000002bff307230 */ /* 0x100fe40000004100 */
[----:B------:R-:W-:Y:S01]  /*7ac0*/  FFMA.FTZ R60, R58, R60, R65 ;  /* 0x0000003c3a3c7223 */ /* 0x000fe20000010041 */
[----:B------:R-:W-:Y:S02]  /*7ad0*/  HADD2.F32 R43, -RZ, R43.H1_H1 ;  /* 0x3000002bff2b7230 */ /* 0x000fe40000004100 */
[--C-:B------:R-:W-:Y:S01]  /*7ae0*/  HADD2.F32 R41, -RZ, R42.reuse.H0_H0 ;  /* 0x2000002aff297230 */ /* 0x100fe20000004100 */
[----:B------:R-:W-:Y:S01]  /*7af0*/  F2FP.SATFINITE.E4M3.F32.PACK_AB_MERGE_C R63, R63, R68, RZ ;  /* 0x000000443f3f723e */ /* 0x000fe200048070ff */
[----:B------:R-:W-:Y:S02]  /*7b00*/  HADD2.F32 R42, -RZ, R42.H1_H1 ;  /* 0x3000002aff2a7230 */ /* 0x000fe40000004100 */
[----:B------:R-:W-:Y:S01]  /*7b10*/  FMUL.FTZ R65, R43, R62 ;  /* 0x0000003e2b417220 */ /* 0x000fe20000410000 */
[----:B------:R-:W-:-:S02]  /*7b20*/  HADD2.F32 R64, -RZ, R64.H0_H0 ;  /* 0x20000040ff407230 */ /* 0x000fc40000004100 */
[----:B------:R-:W-:Y:S01]  /*7b30*/  FMUL.FTZ R62, R48, R62 ;  /* 0x0000003e303e7220 */ /* 0x000fe20000410000 */
[----:B------:R-:W-:Y:S01]  /*7b40*/  HADD2.F32 R59, -RZ, R59.H0_H0 ;  /* 0x2000003bff3b7230 */ /* 0x000fe20000004100 */
[----:B------:R-:W-:Y:S01]  /*7b50*/  F2FP.SATFINITE.E4M3.F32.PACK_AB_MERGE_C R60, R60, R69, RZ ;  /* 0x000000453c3c723e */ /* 0x000fe200048070ff */
[----:B------:R-:W-:Y:S02]  /*7b60*/  HADD2.F32 R61, -RZ, R61.H0_H0 ;  /* 0x2000003dff3d7230 */ /* 0x000fe40000004100 */
[-C--:B------:R-:W-:Y:S01]  /*7b70*/  FMUL.FTZ R58, R42, R64.reuse ;  /* 0x000000402a3a7220 */ /* 0x080fe20000410000 */
[----:B------:R-:W-:Y:S01]  /*7b80*/  FMUL.FTZ R49, R41, R64 ;  /* 0x0000004029317220 */ /* 0x000fe20000410000 */
        /* <DEDUP_REMOVED lines=8> */
.L_x_529:
[----:B------:R-:W-:Y:S05]  /*7c10*/  BSYNC B2 ;  /* 0x0000000000027941 */ /* 0x000fea0003800000 */
.L_x_528:
[----:B-1----:R0:W-:Y:S02]  /*7c20*/  STG.E.128 desc[UR54][R44.64+0x60], R40 ;  /* 0x000060282c007986 */ /* 0x0021e4000c101d36 */
.L_x_527:
[----:B------:R-:W-:Y:S05]  /*7c30*/  BSYNC B1 ;  /* 0x0000000000017941 */ /* 0x000fea0003800000 */
.L_x_526:
        /* <DEDUP_REMOVED lines=9> */
[----:B------:R-:W-:Y:S02]  /*7cd0*/  LOP3.LUT R47, R55, 0xff0000ff, RZ, 0xc0, !PT ;  /* 0xff0000ff372f7812 */ /* 0x000fe400078ec0ff */
[----:B------:R-:W-:Y:S01]  /*7ce0*/  SHF.R.U32.HI R56, RZ, 0x10, R55 ;  /* 0x00000010ff387819 */ /* 0x000fe20000011637 */
[----:B------:R-:W-:Y:S01]  /*7cf0*/  IMAD.SHL.U32 R42, R59, 0x100, RZ ;  /* 0x000001003b2a7824 */ /* 0x000fe200078e00ff */
[--C-:B------:R-:W-:Y:S02]  /*7d00*/  SHF.R.U32.HI R55, RZ, 0x8, R57.reuse ;  /* 0x00000008ff377819 */ /* 0x100fe40000011639 */
[----:B------:R-:W-:Y:S02]  /*7d10*/  MOV R49, R43 ;  /* 0x0000002b00317202 */ /* 0x000fe40000000f00 */
[----:B------:R-:W-:Y:S01]  /*7d20*/  LOP3.LUT R54, R57, 0xff0000ff, RZ, 0xc0, !PT ;  /* 0xff0000ff39367812 */ /* 0x000fe200078ec0ff */
[----:B------:R-:W-:Y:S01]  /*7d30*/  IMAD.SHL.U32 R43, R55, 0x100, RZ ;  /* 0x00000100372b7824 */ /* 0x000fe200078e00ff */
[----:B------:R-:W-:-:S02]  /*7d40*/  SHF.R.U32.HI R58, RZ, 0x10, R57 ;  /* 0x00000010ff3a7819 */ /* 0x000fc40000011639 */
[----:B------:R-:W-:Y:S02]  /*7d50*/  LOP3.LUT R47, R47, 0xff00, R42, 0xf8, !PT ;  /* 0x0000ff002f2f7812 */ /* 0x000fe400078ef82a */
[----:B------:R-:W-:Y:S01]  /*7d60*/  LOP3.LUT R43, R54, 0xff00, R43, 0xf8, !PT ;  /* 0x0000ff00362b7812 */ /* 0x000fe200078ef82b */
[----:B------:R-:W-:Y:S01]  /*7d70*/  IMAD.U32 R58, R58, 0x10000, RZ ;  /* 0x000100003a3a7824 */ /* 0x000fe200078e00ff */
[----:B------:R-:W-:Y:S02]  /*7d80*/  SHF.L.U32 R54, R56, 0x10, RZ ;  /* 0x0000001038367819 */ /* 0x000fe400000006ff */
[----:B------:R-:W-:Y:S02]  /*7d90*/  F2FP.F16.E4M3.UNPACK_B R55, R91.H1 ;  /* 0x0000005bff37723e */ /* 0x000fe400030006ff */
[-C--:B------:R-:W-:Y:S02]  /*7da0*/  F2FP.F16.E4M3.UNPACK_B R42, R41.reuse ;  /* 0x00000029ff2a723e */ /* 0x080fe400020006ff */
[----:B------:R-:W-:Y:S01]  /*7db0*/  LOP3.LUT R56, R47, 0xff0000, R54, 0xf8, !PT ;  /* 0x00ff00002f387812 */ /* 0x000fe200078ef836 */
[--C-:B------:R-:W-:Y:S01]  /*7dc0*/  HADD2.F32 R57, -RZ, R55.reuse.H0_H0 ;  /* 0x20000037ff397230 */ /* 0x100fe20000004100 */
[----:B------:R-:W-:Y:S01]  /*7dd0*/  LOP3.LUT R59, R43, 0xff0000, R58, 0xf8, !PT ;  /* 0x00ff00002b3b7812 */ /* 0x000fe200078ef83a */
[--C-:B------:R-:W-:Y:S01]  /*7de0*/  HADD2.F32 R43, -RZ, R42.reuse.H1_H1 ;  /* 0x3000002aff2b7230 */ /* 0x100fe20000004100 */
[----:B------:R-:W-:Y:S01]  /*7df0*/  F2FP.F16.E4M3.UNPACK_B R54, R90.H1 ;  /* 0x0000005aff36723e */ /* 0x000fe200030006ff */
[----:B------:R-:W-:Y:S01]  /*7e00*/  HADD2.F32 R58, -RZ, R55.H1_H1 ;  /* 0x30000037ff3a7230 */ /* 0x000fe20000004100 */
[----:B------:R-:W-:Y:S01]  /*7e10*/  F2FP.F16.E4M3.UNPACK_B R41, R41.H1 ;  /* 0x00000029ff29723e */ /* 0x000fe200030006ff */
[----:B------:R-:W-:-:S02]  /*7e20*/  HADD2.F32 R42, -RZ, R42.H0_H0 ;  /* 0x2000002aff2a7230 */ /* 0x000fc40000004100 */
[----:B------:R-:W-:Y:S01]  /*7e30*/  FMUL.FTZ R61, R43, R57 ;  /* 0x000000392b3d7220 */ /* 0x000fe20000410000 */
[--C-:B------:R-:W-:Y:S01]  /*7e40*/  HADD2.F32 R55, -RZ, R54.reuse.H0_H0 ;  /* 0x20000036ff377230 */ /* 0x100fe20000004100 */
[----:B------:R-:W-:Y:S01]  /*7e50*/  F2FP.F16.E4M3.UNPACK_B R91, R91 ;  /* 0x0000005bff5b723e */ /* 0x000fe200020006ff */
[--C-:B------:R-:W-:Y:S02]  /*7e60*/  HADD2.F32 R47, -RZ, R41.reuse.H1_H1 ;  /* 0x30000029ff2f7230 */ /* 0x100fe40000004100 */
[C---:B------:R-:W-:Y:S01]  /*7e70*/  FMUL.FTZ R60, R42.reuse, R57 ;  /* 0x000000392a3c7220 */ /* 0x040fe20000410000 */
[----:B------:R-:W-:Y:S02]  /*7e80*/  HADD2.F32 R41, -RZ, R41.H0_H0 ;  /* 0x20000029ff297230 */ /* 0x000fe40000004100 */
[-C--:B------:R-:W-:Y:S01]  /*7e90*/  FFMA.FTZ R61, R42, R55.reuse, -R61 ;  /* 0x000000372a3d7223 */ /* 0x080fe2000001083d */
[----:B------:R-:W-:Y:S02]  /*7ea0*/  HADD2.F32 R54, -RZ, R54.H1_H1 ;  /* 0x30000036ff367230 */ /* 0x000fe40000004100 */
[-C--:B------:R-:W-:Y:S01]  /*7eb0*/  FMUL.FTZ R42, R47, R58.reuse ;  /* 0x0000003a2f2a7220 */ /* 0x080fe20000410000 */
[----:B------:R-:W-:Y:S01]  /*7ec0*/  FFMA.FTZ R62, R43, R55, R60 ;  /* 0x000000372b3e7223 */ /* 0x000fe2000001003c */
[C---:B------:R-:W-:Y:S01]  /*7ed0*/  FMUL.FTZ R58, R41.reuse, R58 ;  /* 0x0000003a293a7220 */ /* 0x040fe20000410000 */
[----:B------:R-:W-:Y:S01]  /*7ee0*/  F2FP.F16.E4M3.UNPACK_B R90, R90 ;  /* 0x0000005aff5a723e */ /* 0x000fe200020006ff */
[----:B------:R-:W-:Y:S01]  /*7ef0*/  FFMA.FTZ R57, R41, R54, -R42 ;  /* 0x0000003629397223 */ /* 0x000fe2000001082a */
[----:B------:R-:W-:Y:S01]  /*7f00*/  F2FP.F16.E4M3.UNPACK_B R41, R40.H1 ;  /* 0x00000028ff29723e */ /* 0x000fe200030006ff */
        /* <DEDUP_REMOVED lines=10> */
[----:B------:R-:W-:-:S02]  /*7fb0*/  HADD2.F32 R91, -RZ, R91.H0_H0 ;  /* 0x2000005bff5b7230 */ /* 0x000fc40000004100 */
[----:B------:R-:W-:Y:S02]  /*7fc0*/  HADD2.F32 R40, -RZ, R40.H1_H1 ;  /* 0x30000028ff287230 */ /* 0x000fe40000004100 */
        /* <DEDUP_REMOVED lines=11> */
[----:B------:R-:W-:Y:S01]  /*8080*/  HADD2.F32 R54, -RZ, R47.H1_H1 ;  /* 0x3000002fff367230 */ /* 0x000fe20000004100 */
[----:B------:R-:W-:-:S02]  /*8090*/  F2FP.F16.E4M3.UNPACK_B R55, R59.H1 ;  /* 0x0000003bff37723e */ /* 0x000fc400030006ff */
[-C--:B------:R-:W-:Y:S01]  /*80a0*/  F2FP.F16.E4M3.UNPACK_B R40, R48.reuse.H1 ;  /* 0x00000030ff28723e */ /* 0x080fe200030006ff */
[----:B------:R-:W-:Y:S01]  /*80b0*/  HADD2.F32 R43, -RZ, R41.H1_H1 ;  /* 0x30000029ff2b7230 */ /* 0x000fe20000004100 */
[----:B------:R-:W-:Y:S01]  /*80c0*/  F2FP.F16.E4M3.UNPACK_B R59, R59 ;  /* 0x0000003bff3b723e */ /* 0x000fe200020006ff */
[----:B------:R-:W-:Y:S01]  /*80d0*/  HADD2.F32 R58, -RZ, R55.H1_H1 ;  /* 0x30000037ff3a7230 */ /* 0x000fe20000004100 */
[----:B------:R-:W-:Y:S01]  /*80e0*/  F2FP.F16.E4M3.UNPACK_B R49, R49 ;  /* 0x00000031ff31723e */ /* 0x000fe200020006ff */
[----:B------:R-:W-:Y:S01]  /*80f0*/  HADD2.F32 R42, -RZ, R41.H0_H0 ;  /* 0x20000029ff2a7230 */ /* 0x000fe20000004100 */
[----:B------:R-:W-:Y:S01]  /*8100*/  F2FP.F16.E4M3.UNPACK_B R48, R48 ;  /* 0x00000030ff30723e */ /* 0x000fe200020006ff */
[----:B------:R-:W-:Y:S02]  /*8110*/  HADD2.F32 R41, -RZ, R40.H1_H1 ;  /* 0x30000028ff297230 */ /* 0x000fe40000004100 */
[----:B------:R-:W-:Y:S01]  /*8120*/  FMUL.FTZ R63, R43, R58 ;  /* 0x0000003a2b3f7220 */ /* 0x000fe20000410000 */
[----:B------:R-:W-:-:S02]  /*8130*/  HADD2.F32 R57, -RZ, R59.H1_H1 ;  /* 0x3000003bff397230 */ /* 0x000fc40000004100 */
[C---:B------:R-:W-:Y:S01]  /*8140*/  FMUL.FTZ R66, R42.reuse, R58 ;  /* 0x0000003a2a427220 */ /* 0x040fe20000410000 */
[----:B------:R-:W-:Y:S02]  /*8150*/  HADD2.F32 R40, -RZ, R40.H0_H0 ;  /* 0x20000028ff287230 */ /* 0x000fe40000004100 */
[-C--:B------:R-:W-:Y:S01]  /*8160*/  FFMA.FTZ R64, R42, R54.reuse, -R63 ;  /* 0x000000362a407223 */ /* 0x080fe2000001083f */
[----:B------:R-:W-:Y:S02]  /*8170*/  HADD2.F32 R42, -RZ, R56.H1_H1 ;  /* 0x30000038ff2a7230 */ /* 0x000fe40000004100 */
[-C--:B------:R-:W-:Y:S01]  /*8180*/  FMUL.FTZ R63, R41, R57.reuse ;  /* 0x00000039293f7220 */ /* 0x080fe20000410000 */
[----:B------:R-:W-:Y:S02]  /*8190*/  HADD2.F32 R59, -RZ, R59.H0_H0 ;  /* 0x2000003bff3b7230 */ /* 0x000fe40000004100 */
[C---:B------:R-:W-:Y:S01]  /*81a0*/  FMUL.FTZ R58, R40.reuse, R57 ;  /* 0x00000039283a7220 */ /* 0x040fe20000410000 */
[----:B------:R-:W-:Y:S01]  /*81b0*/  FFMA.FTZ R57, R43, R54, R66 ;  /* 0x000000362b397223 */ /* 0x000fe20000010042 */
[----:B------:R-:W-:Y:S01]  /*81c0*/  FFMA.FTZ R63, R40, R42, -R63 ;  /* 0x0000002a283f7223 */ /* 0x000fe2000001083f */
[----:B------:R-:W-:-:S02]  /*81d0*/  HADD2.F32 R40, -RZ, R48.H0_H0 ;  /* 0x20000030ff287230 */ /* 0x000fc40000004100 */
[----:B------:R-:W-:Y:S01]  /*81e0*/  FFMA.FTZ R58, R41, R42, R58 ;  /* 0x0000002a293a7223 */ /* 0x000fe2000001003a */
[--C-:B------:R-:W-:Y:S01]  /*81f0*/  HADD2.F32 R41, -RZ, R49.reuse.H0_H0 ;  /* 0x20000031ff297230 */ /* 0x100fe20000004100 */
[----:B------:R-:W-:Y:S01]  /*8200*/  F2FP.SATFINITE.E4M3.F32.PACK_AB_MERGE_C R57, R57, R64, RZ ;  /* 0x000000403939723e */ /* 0x000fe200048070ff */
[----:B------:R-:W-:Y:S02]  /*8210*/  HADD2.F32 R49, -RZ, R49.H1_H1 ;  /* 0x30000031ff317230 */ /* 0x000fe40000004100 */
[----:B------:R-:W-:Y:S01]  /*8220*/  HADD2.F32 R54, -RZ, R55.H0_H0 ;  /* 0x20000037ff367230 */ /* 0x000fe20000004100 */
[----:B------:R-:W-:Y:S01]  /*8230*/  F2FP.SATFINITE.E4M3.F32.PACK_AB_MERGE_C R58, R58, R63, RZ ;  /* 0x0000003f3a3a723e */ /* 0x000fe200048070ff */
[----:B------:R-:W-:Y:S02]  /*8240*/  HADD2.F32 R48, -RZ, R48.H1_H1 ;  /* 0x30000030ff307230 */ /* 0x000fe40000004100 */
[----:B------:R-:W-:Y:S02]  /*8250*/  HADD2.F32 R42, -RZ, R47.H0_H0 ;  /* 0x2000002fff2a7230 */ /* 0x000fe40000004100 */
[----:B------:R-:W-:-:S02]  /*8260*/  HADD2.F32 R43, -RZ, R56.H0_H0 ;  /* 0x20000038ff2b7230 */ /* 0x000fc40000004100 */
[-C--:B------:R-:W-:Y:S01]  /*8270*/  FMUL.FTZ R56, R49, R54.reuse ;  /* 0x0000003631387220 */ /* 0x080fe20000410000 */
[-C--:B------:R-:W-:Y:S01]  /*8280*/  FMUL.FTZ R47, R48, R59.reuse ;  /* 0x0000003b302f7220 */ /* 0x080fe20000410000 */
[C---:B------:R-:W-:Y:S01]  /*8290*/  FMUL.FTZ R54, R41.reuse, R54 ;  /* 0x0000003629367220 */ /* 0x040fe20000410000 */
[C---:B------:R-:W-:Y:S01]  /*82a0*/  FMUL.FTZ R59, R40.reuse, R59 ;  /* 0x0000003b283b7220 */ /* 0x040fe20000410000 */
[-C--:B------:R-:W-:Y:S01]  /*82b0*/  FFMA.FTZ R56, R41, R42.reuse, -R56 ;  /* 0x0000002a29387223 */ /* 0x080fe20000010838 */
[-C--:B------:R-:W-:Y:S01]  /*82c0*/  FFMA.FTZ R47, R40, R43.reuse, -R47 ;  /* 0x0000002b282f7223 */ /* 0x080fe2000001082f */
[----:B------:R-:W-:Y:S01]  /*82d0*/  FFMA.FTZ R49, R49, R42, R54 ;  /* 0x0000002a31317223 */ /* 0x000fe20000010036 */
[----:B------:R-:W-:Y:S01]  /*82e0*/  FFMA.FTZ R48, R48, R43, R59 ;  /* 0x0000002b30307223 */ /* 0x000fe2000001003b */
[----:B------:R-:W-:Y:S02]  /*82f0*/  F2FP.SATFINITE.E4M3.F32.PACK_AB_MERGE_C R41, R62, R61, R67 ;  /* 0x0000003d3e29723e */ /* 0x000fe40004807043 */
[----:B------:R-:W-:-:S02]  /*8300*/  F2FP.SATFINITE.E4M3.F32.PACK_AB_MERGE_C R40, R91, R60, R65 ;  /* 0x0000003c5b28723e */ /* 0x000fc40004807041 */
[----:B------:R-:W-:Y:S02]  /*8310*/  F2FP.SATFINITE.E4M3.F32.PACK_AB_MERGE_C R42, R48, R47, R58 ;  /* 0x0000002f302a723e */ /* 0x000fe4000480703a */
[----:B------:R-:W-:-:S07]  /*8320*/  F2FP.SATFINITE.E4M3.F32.PACK_AB_MERGE_C R43, R49, R56, R57 ;  /* 0x00000038312b723e */ /* 0x000fce0004807039 */
.L_x_533:
[----:B------:R-:W-:Y:S05]  /*8330*/  BSYNC B2 ;  /* 0x0000000000027941 */ /* 0x000fea0003800000 */
.L_x_532:
[----:B-1----:R0:W-:Y:S02]  /*8340*/  STG.E.128 desc[UR54][R44.64+0x80], R40 ;  /* 0x000080282c007986 */ /* 0x0021e4000c101d36 */
.L_x_531:
[----:B------:R-:W-:Y:S05]  /*8350*/  BSYNC B1 ;  /* 0x0000000000017941 */ /* 0x000fea0003800000 */
.L_x_530:
[----:B------:R-:W-:-:S13]  /*8360*/  ISETP.NE.AND P2, PT, R39, RZ, PT ;  /* 0x000000ff2700720c */ /* 0x000fda0003f45270 */
[----:B------:R-:W-:Y:S05]  /*8370*/  @!P2 BRA `(.L_x_513) ;  /* 0x000000700024a947 */ /* 0x000fea0003800000 */
[----:B012-4-:R0:W1:Y:S01]  /*8380*/  LDS.128 R40, [R46+0x21400] ;  /* 0x021400002e287984 */ /* 0x0170620000000c00 */
[----:B------:R-:W-:Y:S01]  /*8390*/  ISETP.GE.AND P2, PT, R174, R131, PT ;  /* 0x00000083ae00720c */ /* 0x000fe20003f46270 */
[----:B------:R-:W-:-:S12]  /*83a0*/  BSSY B1, `(.L_x_534) ;  /* 0x000006b000017945 */ /* 0x000fd80003800000 */
[----:B0-----:R-:W-:Y:S05]  /*83b0*/  @P2 BRA `(.L_x_535) ;  /* 0x0000000400a42947 */ /* 0x001fea0003800000 */
[----:B------:R-:W-:Y:S01]  /*83c0*/  SHF.R.U32.HI R46, RZ, 0x8, R53 ;  /* 0x00000008ff2e7819 */ /* 0x000fe20000011635 */
[----:B-1----:R-:W-:Y:S01]  /*83d0*/  IMAD.MOV.U32 R48, RZ, RZ, R43 ;  /* 0x000000ffff307224 */ /* 0x002fe200078e002b */
[--C-:B------:R-:W-:Y:S01]  /*83e0*/  SHF.R.U32.HI R52, RZ, 0x8, R51.reuse ;  /* 0x00000008ff347819 */ /* 0x100fe20000011633 */
[----:B------:R-:W-:Y:S01]  /*83f0*/  IMAD.MOV.U32 R47, RZ, RZ, R42 ;  /* 0x000000ffff2f7224 */ /* 0x000fe200078e002a */
[----:B------:R-:W-:Y:S01]  /*8400*/  SHF.R.U32.HI R54, RZ, 0x10, R51 ;  /* 0x00000010ff367819 */ /* 0x000fe20000011633 */
[----:B------:R-:W-:Y:S01]  /*8410*/  IMAD.SHL.U32 R43, R46, 0x100, RZ ;  /* 0x000001002e2b7824 */ /* 0x000fe200078e00ff */
[----:B------:R-:W-:Y:S02]  /*8420*/  LOP3.LUT R49, R51, 0xff0000ff, RZ, 0xc0, !PT ;  /* 0xff0000ff33317812 */ /* 0x000fe400078ec0ff */
[----:B------:R-:W-:Y:S02]  /*8430*/  SHF.R.U32.HI R51, RZ, 0x10, R53 ;  /* 0x00000010ff337819 */ /* 0x000fe40000011635 */
[----:B------:R-:W-:-:S02]  /*8440*/  SHF.L.U32 R42, R52, 0x8, RZ ;  /* 0x00000008342a7819 */ /* 0x000fc400000006ff */
[----:B------:R-:W-:Y:S02]  /*8450*/  LOP3.LUT R50, R53, 0xff0000ff, RZ, 0xc0, !PT ;  /* 0xff0000ff35327812 */ /* 0x000fe400078ec0ff */
        /* <DEDUP_REMOVED lines=9> */
[----:B------:R-:W-:Y:S01]  /*84f0*/  HADD2.F32 R43, -RZ, R42.H1_H1 ;  /* 0x3000002aff2b7230 */ /* 0x000fe20000004100 */
[----:B------:R-:W-:Y:S01]  /*8500*/  F2FP.F16.E4M3.UNPACK_B R49, R88.H1 ;  /* 0x00000058ff31723e */ /* 0x000fe200030006ff */
[----:B------:R-:W-:Y:S01]  /*8510*/  HADD2.F32 R53, -RZ, R50.H1_H1 ;  /* 0x30000032ff357230 */ /* 0x000fe20000004100 */
[----:B------:R-:W-:Y:S01]  /*8520*/  F2FP.F16.E4M3.UNPACK_B R41, R41.H1 ;  /* 0x00000029ff29723e */ /* 0x000fe200030006ff */
[----:B------:R-:W-:-:S02]  /*8530*/  HADD2.F32 R42, -RZ, R42.H0_H0 ;  /* 0x2000002aff2a7230 */ /* 0x000fc40000004100 */
[CC--:B------:R-:W-:Y:S01]  /*8540*/  FMUL.FTZ R55, R43.reuse, R52.reuse ;  /* 0x000000342b377220 */ /* 0x0c0fe20000410000 */
[----:B------:R-:W-:Y:S01]  /*8550*/  HADD2.F32 R50, -RZ, R49.H0_H0 ;  /* 0x20000031ff327230 */ /* 0x000fe20000004100 */
[----:B------:R-:W-:Y:S01]  /*8560*/  F2FP.F16.E4M3.UNPACK_B R89, R89 ;  /* 0x00000059ff59723e */ /* 0x000fe200020006ff */
[--C-:B------:R-:W-:Y:S02]  /*8570*/  HADD2.F32 R46, -RZ, R41.reuse.H1_H1 ;  /* 0x30000029ff2e7230 */ /* 0x100fe40000004100 */
[C---:B------:R-:W-:Y:S01]  /*8580*/  FMUL.FTZ R52, R42.reuse, R52 ;  /* 0x000000342a347220 */ /* 0x040fe20000410000 */
[----:B------:R-:W-:Y:S02]  /*8590*/  HADD2.F32 R41, -RZ, R41.H0_H0 ;  /* 0x20000029ff297230 */ /* 0x000fe40000004100 */
[-C--:B------:R-:W-:Y:S01]  /*85a0*/  FFMA.FTZ R56, R42, R50.reuse, -R55 ;  /* 0x000000322a387223 */ /* 0x080fe20000010837 */
[----:B------:R-:W-:Y:S02]  /*85b0*/  HADD2.F32 R49, -RZ, R49.H1_H1 ;  /* 0x30000031ff317230 */ /* 0x000fe40000004100 */
[CC--:B------:R-:W-:Y:S01]  /*85c0*/  FMUL.FTZ R42, R46.reuse, R53.reuse ;  /* 0x000000352e2a7220 */ /* 0x0c0fe20000410000 */
[----:B------:R-:W-:Y:S01]  /*85d0*/  FFMA.FTZ R57, R43, R50, R52 ;  /* 0x000000322b397223 */ /* 0x000fe20000010034 */
[C---:B------:R-:W-:Y:S01]  /*85e0*/  FMUL.FTZ R53, R41.reuse, R53 ;  /* 0x0000003529357220 */ /* 0x040fe20000410000 */
[----:B------:R-:W-:Y:S01]  /*85f0*/  F2FP.F16.E4M3.UNPACK_B R88, R88 ;  /* 0x00000058ff58723e */ /* 0x000fe200020006ff */
        /* <DEDUP_REMOVED lines=19> */
[----:B------:R-:W-:Y:S01]  /*8730*/  FFMA.FTZ R55, R41, R88, -R50 ;  /* 0x0000005829377223 */ /* 0x000fe20000010832 */
[----:B------:R-:W-:Y:S01]  /*8740*/  F2FP.F16.E4M3.UNPACK_B R41, R48.H1 ;  /* 0x00000030ff29723e */ /* 0x000fe200030006ff */
[----:B------:R-:W-:Y:S01]  /*8750*/  FFMA.FTZ R88, R40, R88, R89 ;  /* 0x0000005828587223 */ /* 0x000fe20000010059 */
[----:B------:R-:W-:-:S02]  /*8760*/  F2FP.F16.E4M3.UNPACK_B R50, R54.H1 ;  /* 0x00000036ff32723e */ /* 0x000fc400030006ff */
[----:B------:R-:W-:Y:S01]  /*8770*/  F2FP.SATFINITE.E4M3.F32.PACK_AB_MERGE_C R60, R52, R53, RZ ;  /* 0x00000035343c723e */ /* 0x000fe200048070ff */
[--C-:B------:R-:W-:Y:S01]  /*8780*/  HADD2.F32 R43, -RZ, R41.reuse.H1_H1 ;  /* 0x30000029ff2b7230 */ /* 0x100fe20000004100 */
[----:B------:R-:W-:Y:S01]  /*8790*/  F2FP.F16.E4M3.UNPACK_B R46, R51.H1 ;  /* 0x00000033ff2e723e */ /* 0x000fe200030006ff */
[----:B------:R-:W-:Y:S01]  /*87a0*/  HADD2.F32 R53, -RZ, R50.H1_H1 ;  /* 0x30000032ff357230 */ /* 0x000fe20000004100 */
        /* <DEDUP_REMOVED lines=22> */
[--C-:B------:R-:W-:Y:S02]  /*8910*/  HADD2.F32 R41, -RZ, R48.reuse.H0_H0 ;  /* 0x20000030ff297230 */ /* 0x100fe40000004100 */
        /* <DEDUP_REMOVED lines=16> */
[----:B------:R-:W-:Y:S02]  /*8a20*/  F2FP.SATFINITE.E4M3.F32.PACK_AB_MERGE_C R41, R57, R56, R61 ;  /* 0x000000383929723e */ /* 0x000fe4000480703d */
[----:B------:R-:W-:Y:S02]  /*8a30*/  F2FP.SATFINITE.E4M3.F32.PACK_AB_MERGE_C R40, R88, R55, R60 ;  /* 0x000000375828723e */ /* 0x000fe4000480703c */
[----:B------:R-:W-:-:S07]  /*8a40*/  MOV R42, R52 ;  /* 0x00000034002a7202 */ /* 0x000fce0000000f00 */
.L_x_535:
[----:B------:R-:W-:Y:S05]  /*8a50*/  BSYNC B1 ;  /* 0x0000000000017941 */ /* 0x000fea0003800000 */
.L_x_534:
[----:B-1----:R0:W-:Y:S01]  /*8a60*/  STG.E.128 desc[UR54][R44.64+0xa0], R40 ;  /* 0x0000a0282c007986 */ /* 0x0021e2000c101d36 */
[----:B------:R-:W-:Y:S05]  /*8a70*/  BRA `(.L_x_513) ;  /* 0x0000006800647947 */ /* 0x000fea0003800000 */
.L_x_481:
[----:B------:R-:W-:Y:S01]  /*8a80*/  ISETP.GE.AND P4, PT, R168, R96, PT ;  /* 0x00000060a800720c */ /* 0x000fe20003f86270 */
[----:B------:R-:W-:Y:S01]  /*8a90*/  BSSY B1, `(.L_x_536) ;  /* 0x000002a000017945 */ /* 0x000fe20003800000 */
[----:B------:R-:W-:Y:S02]  /*8aa0*/  CS2R R64, SRZ ;  /* 0x0000000000407805 */ /* 0x000fe4000001ff00 */
[----:B------:R-:W-:Y:S02]  /*8ab0*/  CS2R R40, SRZ ;  /* 0x0000000000287805 */ /* 0x000fe4000001ff00 */
[----:B0-----:R-:W-:Y:S02]  /*8ac0*/  CS2R R42, SRZ ;  /* 0x00000000002a7805 */ /* 0x001fe4000001ff00 */
        /* <DEDUP_REMOVED lines=15> */
[----:B------:R-:W-:Y:S02]  /*8bc0*/  CS2R R40, SRZ ;  /* 0x0000000000287805 */ /* 0x000fe4000001ff00 */
[----:B------:R-:W-:Y:S02]  /*8bd0*/  CS2R R42, SRZ ;  /* 0x00000000002a7805 */ /* 0x000fe4000001ff00 */
[----:B------:R-:W-:Y:S01]  /*8be0*/  IADD3.X R67, R14, UR5, R97, P1, P2 ;  /* 0x000000050e437c10 */ /* 0x000fe20008fe4461 */
[----:B------:R-:W-:-:S02]  /*8bf0*/  ULDC.64 UR4, c[0x0][0x400] ;  /* 0x0001000000047ab9 */ /* 0x000fc40000000a00 */
[----:B------:R-:W-:-:S04]  /*8c00*/  IADD3 R68, P1, P2, R102, UR4, R88 ;  /* 0x0000000466447c10 */ /* 0x000fc8000fa3e058 */
[----:B------:R-:W-:Y:S02]  /*8c10*/  IADD3.X R69, R20, UR5, R98, P1, P2 ;  /* 0x0000000514457c10 */ /* 0x000fe40008fe4462 */
[----:B------:R-:W-:Y:S02]  /*8c20*/  ISETP.GE.AND P1, PT, R18, R131, PT ;  /* 0x000000831200720c */ /* 0x000fe40003f26270 */
[----:B------:R-:W-:Y:S02]  /*8c30*/  CS2R R56, SRZ ;  /* 0x0000000000387805 */ /* 0x000fe4000001ff00 */
[----:B------:R-:W-:Y:S02]  /*8c40*/  CS2R R58, SRZ ;  /* 0x00000000003a7805 */ /* 0x000fe4000001ff00 */
[----:B------:R-:W-:Y:S02]  /*8c50*/  CS2R R44, SRZ ;  /* 0x00000000002c7805 */ /* 0x000fe4000001ff00 */
[----:B------:R-:W-:-:S05]  /*8c60*/  CS2R R46, SRZ ;  /* 0x00000000002e7805 */ /* 0x000fca000001ff00 */
[----:B------:R0:W5:Y:S04]  /*8c70*/  @!P1 LDG.E.128 R52, desc[UR54][R66.64] ;  /* 0x0000003642349981 */ /* 0x000168000c1e1d00 */
[----:B------:R0:W5:Y:S01]  /*8c80*/  @!P1 LDG.E.128 R40, desc[UR54][R68.64] ;  /* 0x0000003644289981 */ /* 0x000162000c1e1d00 */
[----:B------:R-:W-:Y:S02]  /*8c90*/  ISETP.GE.AND P1, PT, R0, R131, PT ;  /* 0x000000830000720c */ /* 0x000fe40003f26270 */
[----:B------:R-:W-:Y:S02]  /*8ca0*/  CS2R R60, SRZ ;  /* 0x00000000003c7805 */ /* 0x000fe4000001ff00 */
[----:B------:R-:W-:Y:S02]  /*8cb0*/  CS2R R62, SRZ ;  /* 0x00000000003e7805 */ /* 0x000fe4000001ff00 */
[----:B------:R-:W-:-:S02]  /*8cc0*/  CS2R R48, SRZ ;  /* 0x0000000000307805 */ /* 0x000fc4000001ff00 */
[----:B------:R-:W-:-:S05]  /*8cd0*/  CS2R R50, SRZ ;  /* 0x0000000000327805 */ /* 0x000fca000001ff00 */
[----:B------:R0:W5:Y:S04]  /*8ce0*/  @!P1 LDG.E.128 R56, desc[UR54][R66.64+0x20] ;  /* 0x0000203642389981 */ /* 0x000168000c1e1d00 */
[----:B------:R0:W5:Y:S01]  /*8cf0*/  @!P1 LDG.E.128 R44, desc[UR54][R68.64+0x20] ;  /* 0x00002036442c9981 */ /* 0x000162000c1e1d00 */
[----:B------:R-:W-:-:S13]  /*8d00*/  ISETP.GE.AND P1, PT, R6, R131, PT ;  /* 0x000000830600720c */ /* 0x000fda0003f26270 */
[----:B------:R0:W5:Y:S04]  /*8d10*/  @!P1 LDG.E.128 R60, desc[UR54][R66.64+0x40] ;  /* 0x00004036423c9981 */ /* 0x000168000c1e1d00 */
[----:B------:R0:W5:Y:S02]  /*8d20*/  @!P1 LDG.E.128 R48, desc[UR54][R68.64+0x40] ;  /* 0x0000403644309981 */ /* 0x000164000c1e1d00 */
.L_x_537:
[----:B------:R-:W-:Y:S05]  /*8d30*/  BSYNC B1 ;  /* 0x0000000000017941 */ /* 0x000fea0003800000 */
.L_x_536:
[----:B------:R-:W-:Y:S01]  /*8d40*/  ISETP.GE.AND P2, PT, R218, R96, PT ;  /* 0x00000060da00720c */ /* 0x000fe20003f46270 */
[----:B------:R-:W-:Y:S01]  /*8d50*/  BSSY B1, `(.L_x_538) ;  /* 0x000002e000017945 */ /* 0x000fe20003800000 */
[----:B0-----:R-:W-:Y:S02]  /*8d60*/  CS2R R66, SRZ ;  /* 0x0000000000427805 */ /* 0x001fe4000001ff00 */
        /* <DEDUP_REMOVED lines=13> */
[----:B------:R-:W-:Y:S01]  /*8e40*/  IADD3 R89, P1, P5, R108, R90, R10 ;  /* 0x0000005a6c597210 */ /* 0x000fe20007d3e00a */
[----:B------:R-:W-:Y:S01]  /*8e50*/  ULDC.64 UR4, c[0x0][0x3e8] ;  /* 0x0000fa0000047ab9 */ /* 0x000fe20000000a00 */
[----:B------:R-:W-:Y:S02]  /*8e60*/  CS2R R76, SRZ ;  /* 0x00000000004c7805 */ /* 0x000fe4000001ff00 */
[----:B------:R-:W-:Y:S02]  /*8e70*/  CS2R R78, SRZ ;  /* 0x00000000004e7805 */ /* 0x000fe4000001ff00 */
[----:B------:R-:W-:Y:S02]  /*8e80*/  IADD3.X R97, R14, R97, R9, P1, P5 ;  /* 0x000000610e617210 */ /* 0x000fe40000fea409 */
[----:B------:R-:W-:Y:S02]  /*8e90*/  CS2R R64, SRZ ;  /* 0x0000000000407805 */ /* 0x000fe4000001ff00 */
[----:B------:R-:W-:-:S02]  /*8ea0*/  IADD3 R90, P1, P5, R102, R88, R12 ;  /* 0x00000058665a7210 */ /* 0x000fc40007d3e00c */
[----:B------:R-:W-:Y:S02]  /*8eb0*/  CS2R R66, SRZ ;  /* 0x0000000000427805 */ /* 0x000fe4000001ff00 */
        /* <DEDUP_REMOVED lines=23> */
.L_x_539:
[----:B------:R-:W-:Y:S05]  /*9030*/  BSYNC B1 ;  /* 0x0000000000017941 */ /* 0x000fea0003800000 */
.L_x_538:
        /* <DEDUP_REMOVED lines=26> */
.L_x_540:
[----:B------:R-:W-:Y:S01]  /*91e0*/  IMAD R97, R17, 0x8, R16 ;  /* 0x0000000811617824 */ /* 0x000fe200078e0210 */
[----:B------:R-:W-:Y:S01]  /*91f0*/  SHF.L.U32 R98, R169, 0x1f, RZ ;  /* 0x0000001fa9627819 */ /* 0x000fe200000006ff */
[----:B------:R-:W1:Y:S01]  /*9200*/  LDC R150, c[0x0][0x2f4] ;  /* 0x0000bd00ff967b82 */ /* 0x000e620000000800 */
[----:B------:R-:W-:Y:S02]  /*9210*/  BSSY B1, `(.L_x_541) ;  /* 0x0000004000017945 */ /* 0x000fe40003800000 */
[----:B------:R-:W2:Y:S05]  /*9220*/  SYNCS.PHASECHK.TRANS64.TRYWAIT P5, [R97+URZ+0x29890], R98 ;  /* 0x02989062610075a7 */ /* 0x000eaa00080a017f */
[----:B------:R-:W3:Y:S01]  /*9230*/  LDC.64 R134, c[0x0][0x300] ;  /* 0x0000c000ff867b82 */ /* 0x000ee20000000a00 */
[----:B--2---:R-:W-:Y:S05]  /*9240*/  @!P5 BRA `(.L_x_542) ;  /* 0x000001f40010d947 */ /* 0x004fea0003800000 */
.L_x_797:
[----:B------:R-:W-:Y:S05]  /*9250*/  BSYNC B1 ;  /* 0x0000000000017941 */ /* 0x000fea0003800000 */
.L_x_541:
[----:B------:R-:W-:Y:S01]  /*9260*/  BSSY B1, `(.L_x_543) ;  /* 0x00002f0000017945 */ /* 0x000fe20003800000 */
[----:B-1----:R-:W-:Y:S02]  /*9270*/  IMAD.IADD R155, R150, 0x1, -R99 ;  /* 0x00000001969b7824 */ /* 0x002fe400078e0a63 */
[----:B------:R-:W-:Y:S01]  /*9280*/  IMAD.MOV.U32 R137, RZ, RZ, R92 ;  /* 0x000000ffff897224 */ /* 0x000fe200078e005c */
[----:B------:R-:W-:Y:S06]  /*9290*/  @P4 BRA `(.L_x_544) ;  /* 0x0000002c00b04947 */ /* 0x000fec0003800000 */
[----:B------:R-:W-:Y:S01]  /*92a0*/  ISETP.NE.AND P4, PT, R34, RZ, PT ;  /* 0x000000ff2200720c */ /* 0x000fe20003f85270 */
[-C--:B0--3--:R-:W-:Y:S01]  /*92b0*/  IMAD R88, R219, R134.reuse, RZ ;  /* 0x00000086db587224 */ /* 0x089fe200078e02ff */
[----:B------:R-:W-:Y:S01]  /*92c0*/  BSSY B2, `(.L_x_545) ;  /* 0x00000f8000027945 */ /* 0x000fe20003800000 */
[----:B------:R-:W-:-:S04]  /*92d0*/  IMAD.WIDE.U32 R138, R168, R134, R136 ;  /* 0x00000086a88a7225 */ /* 0x000fc800078e0088 */
[----:B------:R-:W-:-:S05]  /*92e0*/  IMAD R177, R168, R135, R88 ;  /* 0x00000087a8b17224 */ /* 0x000fca00078e0258 */
[----:B------:R-:W-:Y:S01]  /*92f0*/  IADD3 R177, R177, R139, RZ ;  /* 0x0000008bb1b17210 */ /* 0x000fe20007ffe0ff */
[----:B------:R-:W-:Y:S06]  /*9300*/  @!P4 BRA `(.L_x_546) ;  /* 0x0000000c00ccc947 */ /* 0x000fec0003800000 */
[----:B------:R-:W-:Y:S01]  /*9310*/  SEL R88, R99, R155, !P0 ;  /* 0x0000009b63587207 */ /* 0x000fe20004000000 */
[----:B------:R-:W-:Y:S01]  /*9320*/  BSSY B3, `(.L_x_547) ;  /* 0x00000e5000037945 */ /* 0x000fe20003800000 */
[----:B------:R-:W-:Y:S02]  /*9330*/  ISETP.GE.AND P4, PT, R18, R131, PT ;  /* 0x000000831200720c */ /* 0x000fe40003f86270 */
[----:B------:R-:W-:-:S04]  /*9340*/  SHF.R.S32.HI R89, RZ, 0x1f, R88 ;  /* 0x0000001fff597819 */ /* 0x000fc80000011458 */
[----:B------:R-:W-:-:S04]  /*9350*/  LEA.HI R88, R89, R88, RZ, 0x5 ;  /* 0x0000005859587211 */ /* 0x000fc800078f28ff */
[----:B------:R-:W-:-:S04]  /*9360*/  LEA.HI.SX32 R88, R88, R21, 0x1b ;  /* 0x0000001558587211 */ /* 0x000fc800078fdaff */
[----:B------:R-:W-:Y:S01]  /*9370*/  SHF.R.S32.HI R89, RZ, 0x1f, R88 ;  /* 0x0000001fff597819 */ /* 0x000fe20000011458 */
[----:B------:R-:W-:-:S03]  /*9380*/  IMAD.SHL.U32 R186, R88, 0x10, RZ ;  /* 0x0000001058ba7824 */ /* 0x000fc600078e00ff */
[----:B------:R-:W-:-:S04]  /*9390*/  LEA.HI R89, R89, R88, RZ, 0x2 ;  /* 0x0000005859597211 */ /* 0x000fc800078f10ff */
[----:B------:R-:W-:Y:S02]  /*93a0*/  SHF.R.S32.HI R88, RZ, 0x2, R89 ;  /* 0x00000002ff587819 */ /* 0x000fe40000011459 */
[----:B------:R-:W-:-:S03]  /*93b0*/  LOP3.LUT R89, R175, 0x30, R186, 0xf8, !PT ;  /* 0x00000030af597812 */ /* 0x000fc600078ef8ba */
[----:B------:R-:W-:Y:S01]  /*93c0*/  IMAD R88, R88, 0x2800, R197 ;  /* 0x0000280058587824 */ /* 0x000fe200078e02c5 */
[----:B------:R-:W-:-:S05]  /*93d0*/  LOP3.LUT R89, R89, R196, RZ, 0x3c, !PT ;  /* 0x000000c459597212 */ /* 0x000fca00078e3cff */
[----:B------:R-:W-:Y:S02]  /*93e0*/  IMAD.IADD R88, R88, 0x1, R89 ;  /* 0x0000000158587824 */ /* 0x000fe400078e0259 */
[C---:B------:R-:W-:Y:S02]  /*93f0*/  IMAD R89, R17.reuse, 0x7800, R143 ;  /* 0x0000780011597824 */ /* 0x040fe400078e028f */
[----:B------:R-:W-:Y:S02]  /*9400*/  IMAD R91, R17, 0x7800, R88 ;  /* 0x00007800115b7824 */ /* 0x000fe400078e0258 */
[----:B------:R-:W-:-:S03]  /*9410*/  IMAD.IADD R89, R16, 0x1, R89 ;  /* 0x0000000110597824 */ /* 0x000fc600078e0259 */
[----:B------:R-:W-:-:S03]  /*9420*/  IADD3 R92, R16, R91, RZ ;  /* 0x0000005b105c7210 */ /* 0x000fc60007ffe0ff */
[----:B------:R-:W0:Y:S04]  /*9430*/  LDS.128 R88, [R89+0x1a400] ;  /* 0x01a4000059587984 */ /* 0x000e280000000c00 */
[----:B------:R-:W1:Y:S01]  /*9440*/  LDS.128 R92, [R92+0x1a400] ;  /* 0x01a400005c5c7984 */ /* 0x000e620000000c00 */
[----:B------:R-:W-:Y:S05]  /*9450*/  @P4 BRA `(.L_x_548) ;  /* 0x0000000c00444947 */ /* 0x000fea0003800000 */
[--C-:B------:R-:W-:Y:S02]  /*9460*/  SHF.R.U32.HI R54, RZ, 0x8, R53.reuse ;  /* 0x00000008ff367819 */ /* 0x100fe40000011635 */
[----:B------:R-:W-:Y:S02]  /*9470*/  SHF.R.U32.HI R40, RZ, 0x10, R53 ;  /* 0x00000010ff287819 */ /* 0x000fe40000011635 */
[----:B------:R-:W-:Y:S01]  /*9480*/  LOP3.LUT R52, R53, 0xff0000ff, RZ, 0xc0, !PT ;  /* 0xff0000ff35347812 */ /* 0x000fe200078ec0ff */
[----:B------:R-:W-:Y:S01]  /*9490*/  IMAD.SHL.U32 R190, R54, 0x100, RZ ;  /* 0x0000010036be7824 */ /* 0x000fe200078e00ff */
[--C-:B------:R-:W-:Y:S02]  /*94a0*/  SHF.R.U32.HI R53, RZ, 0x8, R55.reuse ;  /* 0x00000008ff357819 */ /* 0x100fe40000011637 */
[----:B------:R-:W-:Y:S02]  /*94b0*/  SHF.R.U32.HI R42, RZ, 0x10, R55 ;  /* 0x00000010ff2a7819 */ /* 0x000fe40000011637 */
[----:B------:R-:W-:Y:S01]  /*94c0*/  LOP3.LUT R188, R55, 0xff0000ff, RZ, 0xc0, !PT ;  /* 0xff0000ff37bc7812 */ /* 0x000fe200078ec0ff */
[----:B------:R-:W-:Y:S01]  /*94d0*/  IMAD.SHL.U32 R53, R53, 0x100, RZ ;  /* 0x0000010035357824 */ /* 0x000fe200078e00ff */
[--C-:B------:R-:W-:Y:S01]  /*94e0*/  SHF.R.U32.HI R55, RZ, 0x8, R41.reuse ;  /* 0x00000008ff377819 */ /* 0x100fe20000011629 */
[----:B------:R-:W-:Y:S01]  /*94f0*/  IMAD.U32 R42, R42, 0x10000, RZ ;  /* 0x000100002a2a7824 */ /* 0x000fe200078e00ff */
[----:B------:R-:W-:-:S02]  /*9500*/  SHF.R.U32.HI R187, RZ, 0x10, R41 ;  /* 0x00000010ffbb7819 */ /* 0x000fc40000011629 */
[----:B------:R-:W-:Y:S01]  /*9510*/  LOP3.LUT R52, R52, 0xff00, R190, 0xf8, !PT ;  /* 0x0000ff0034347812 */ /* 0x000fe200078ef8be */
[----:B------:R-:W-:Y:S01]  /*9520*/  IMAD.SHL.U32 R190, R55, 0x100, RZ ;  /* 0x0000010037be7824 */ /* 0x000fe200078e00ff */
[----:B------:R-:W-:Y:S02]  /*9530*/  LOP3.LUT R189, R41, 0xff0000ff, RZ, 0xc0, !PT ;  /* 0xff0000ff29bd7812 */ /* 0x000fe400078ec0ff */
[----:B------:R-:W-:Y:S02]  /*9540*/  LOP3.LUT R55, R188, 0xff00, R53, 0xf8, !PT ;  /* 0x0000ff00bc377812 */ /* 0x000fe400078ef835 */
[----:B------:R-:W-:Y:S01]  /*9550*/  SHF.L.U32 R53, R40, 0x10, RZ ;  /* 0x0000001028357819 */ /* 0x000fe200000006ff */
[----:B------:R-:W-:Y:S01]  /*9560*/  IMAD.U32 R40, R187, 0x10000, RZ ;  /* 0x00010000bb287824 */ /* 0x000fe200078e00ff */
[----:B------:R-:W-:Y:S02]  /*9570*/  LOP3.LUT R189, R189, 0xff00, R190, 0xf8, !PT ;  /* 0x0000ff00bdbd7812 */ /* 0x000fe400078ef8be */
[----:B------:R-:W-:-:S02]  /*9580*/  LOP3.LUT R187, R52, 0xff0000, R53, 0xf8, !PT ;  /* 0x00ff000034bb7812 */ /* 0x000fc400078ef835 */
[----:B------:R-:W-:Y:S02]  /*9590*/  LOP3.LUT R40, R189, 0xff0000, R40, 0xf8, !PT ;  /* 0x00ff0000bd287812 */ /* 0x000fe400078ef828 */
[----:B-1----:R-:W-:Y:S02]  /*95a0*/  F2FP.F16.E4M3.UNPACK_B R188, R93 ;  /* 0x0000005dffbc723e */ /* 0x002fe400020006ff */
[----:B------:R-:W-:Y:S02]  /*95b0*/  F2FP.F16.E4M3.UNPACK_B R190, R40 ;  /* 0x00000028ffbe723e */ /* 0x000fe400020006ff */
[----:B0-----:R-:W-:Y:S01]  /*95c0*/  F2FP.F16.E4M3.UNPACK_B R52, R89 ;  /* 0x00000059ff34723e */ /* 0x001fe200020006ff */
[----:B------:R-:W-:Y:S01]  /*95d0*/  HADD2.F32 R53, -RZ, R188.H0_H0 ;  /* 0x200000bcff357230 */ /* 0x000fe20000004100 */
[----:B------:R-:W-:Y:S01]  /*95e0*/  F2FP.F16.E4M3.UNPACK_B R191, R187 ;  /* 0x000000bbffbf723e */ /* 0x000fe200020006ff */
[----:B------:R-:W-:Y:S01]  /*95f0*/  HADD2.F32 R193, -RZ, R190.H0_H0 ;  /* 0x200000beffc17230 */ /* 0x000fe20000004100 */
[----:B------:R-:W-:Y:S01]  /*9600*/  F2FP.F16.E4M3.UNPACK_B R93, R93.H1 ;  /* 0x0000005dff5d723e */ /* 0x000fe200030006ff */
[----:B------:R-:W-:Y:S01]  /*9610*/  HADD2.F32 R189, -RZ, R52.H0_H0 ;  /* 0x20000034ffbd7230 */ /* 0x000fe20000004100 */
[----:B------:R-:W-:Y:S01]  /*9620*/  F2FP.F16.E4M3.UNPACK_B R187, R187.H1 ;  /* 0x000000bbffbb723e */ /* 0x000fe200030006ff */
[----:B------:R-:W-:-:S02]  /*9630*/  HADD2.F32 R192, -RZ, R191.H0_H0 ;  /* 0x200000bfffc07230 */ /* 0x000fc40000004100 */
[-C--:B------:R-:W-:Y:S01]  /*9640*/  FMUL.FTZ R194, R53, R193.reuse ;  /* 0x000000c135c27220 */ /* 0x080fe20000410000 */
[----:B------:R-:W-:Y:S02]  /*9650*/  HADD2.F32 R190, -RZ, R190.H1_H1 ;  /* 0x300000beffbe7230 */ /* 0x000fe40000004100 */
[C---:B------:R-:W-:Y:S01]  /*9660*/  FMUL.FTZ R193, R189.reuse, R193 ;  /* 0x000000c1bdc17220 */ /* 0x040fe20000410000 */
[----:B------:R-:W-:Y:S02]  /*9670*/  HADD2.F32 R52, -RZ, R52.H1_H1 ;  /* 0x30000034ff347230 */ /* 0x000fe40000004100 */
[-C--:B------:R-:W-:Y:S01]  /*9680*/  FFMA.FTZ R189, R189, R192.reuse, -R194 ;  /* 0x000000c0bdbd7223 */ /* 0x080fe200000108c2 */
[----:B------:R-:W-:Y:S02]  /*9690*/  HADD2.F32 R191, -RZ, R191.H1_H1 ;  /* 0x300000bfffbf7230 */ /* 0x000fe40000004100 */
[----:B------:R-:W-:Y:S01]  /*96a0*/  FFMA.FTZ R53, R53, R192, R193 ;  /* 0x000000c035357223 */ /* 0x000fe200000100c1 */
[----:B------:R-:W-:Y:S01]  /*96b0*/  HADD2.F32 R192, -RZ, R188.H1_H1 ;  /* 0x300000bcffc07230 */ /* 0x000fe20000004100 */
[----:B------:R-:W-:-:S02]  /*96c0*/  SHF.R.U32.HI R54, RZ, 0x8, R43 ;  /* 0x00000008ff367819 */ /* 0x000fc4000001162b */
[----:B------:R-:W-:Y:S02]  /*96d0*/  SHF.R.U32.HI R41, RZ, 0x10, R43 ;  /* 0x00000010ff297819 */ /* 0x000fe4000001162b */
[-C--:B------:R-:W-:Y:S01]  /*96e0*/  FMUL.FTZ R188, R192, R190.reuse ;  /* 0x000000bec0bc7220 */ /* 0x080fe20000410000 */
[----:B------:R-:W-:Y:S01]  /*96f0*/  FMUL.FTZ R190, R52, R190 ;  /* 0x000000be34be7220 */ /* 0x000fe20000410000 */
[----:B------:R-:W-:Y:S01]  /*9700*/  IMAD.SHL.U32 R54, R54, 0x100, RZ ;  /* 0x0000010036367824 */ /* 0x000fe200078e00ff */
[----:B------:R-:W-:Y:S01]  /*9710*/  LOP3.LUT R43, R43, 0xff0000ff, RZ, 0xc0, !PT ;  /* 0xff0000ff2b2b7812 */ /* 0x000fe200078ec0ff */
[-C--:B------:R-:W-:Y:S01]  /*9720*/  FFMA.FTZ R188, R52, R191.reuse, -R188 ;  /* 0x000000bf34bc7223 */ /* 0x080fe200000108bc */
[----:B------:R-:W-:Y:S01]  /*9730*/  FFMA.FTZ R52, R192, R191, R190 ;  /* 0x000000bfc0347223 */ /* 0x000fe200000100be */
[----:B------:R-:W-:Y:S01]  /*9740*/  F2FP.F16.E4M3.UNPACK_B R190, R40.H1 ;  /* 0x00000028ffbe723e */ /* 0x000fe200030006ff */
[----:B------:R-:W-:Y:S01]  /*9750*/  HADD2.F32 R40, -RZ, R93.H0_H0 ;  /* 0x2000005dff287230 */ /* 0x000fe20000004100 */
[----:B------:R-:W-:Y:S01]  /*9760*/  F2FP.F16.E4M3.UNPACK_B R191, R89.H1 ;  /* 0x00000059ffbf723e */ /* 0x000fe200030006ff */
[----:B------:R-:W-:Y:S01]  /*9770*/  HADD2.F32 R192, -RZ, R187.H0_H0 ;  /* 0x200000bbffc07230 */ /* 0x000fe20000004100 */
[----:B------:R-:W-:Y:S01]  /*9780*/  LOP3.LUT R43, R43, 0xff00, R54, 0xf8, !PT ;  /* 0x0000ff002b2b7812 */ /* 0x000fe200078ef836 */
[----:B------:R-:W-:Y:S01]  /*9790*/  HADD2.F32 R193, -RZ, R190.H0_H0 ;  /* 0x200000beffc17230 */ /* 0x000fe20000004100 */
[----:B------:R-:W-:Y:S01]  /*97a0*/  SHF.L.U32 R41, R41, 0x10, RZ ;  /* 0x0000001029297819 */ /* 0x000fe200000006ff */
[----:B------:R-:W-:Y:S01]  /*97b0*/  HADD2.F32 R89, -RZ, R191.H0_H0 ;  /* 0x200000bfff597230 */ /* 0x000fe20000004100 */
[----:B------:R-:W-:Y:S01]  /*97c0*/  F2FP.F16.E4M3.UNPACK_B R54, R91 ;  /* 0x0000005bff36723e */ /* 0x000fe200020006ff */
[----:B------:R-:W-:-:S02]  /*97d0*/  HADD2.F32 R93, -RZ, R93.H1_H1 ;  /* 0x3000005dff5d7230 */ /* 0x000fc40000004100 */
[CC--:B------:R-:W-:Y:S01]  /*97e0*/  FMUL.FTZ R194, R40.reuse, R193.reuse ;  /* 0x000000c128c27220 */ /* 0x0c0fe20000410000 */
[----:B------:R-:W-:Y:S02]  /*97f0*/  HADD2.F32 R190, -RZ, R190.H1_H1 ;  /* 0x300000beffbe7230 */ /* 0x000fe40000004100 */
[C---:B------:R-:W-:Y:S01]  /*9800*/  FMUL.FTZ R193, R89.reuse, R193 ;  /* 0x000000c159c17220 */ /* 0x040fe20000410000 */
[----:B------:R-:W-:Y:S02]  /*9810*/  HADD2.F32 R191, -RZ, R191.H1_H1 ;  /* 0x300000bfffbf7230 */ /* 0x000fe40000004100 */
[-C--:B------:R-:W-:Y:S01]  /*9820*/  FFMA.FTZ R89, R89, R192.reuse, -R194 ;  /* 0x000000c059597223 */ /* 0x080fe200000108c2 */
[----:B------:R-:W-:Y:S02]  /*9830*/  HADD2.F32 R187, -RZ, R187.H1_H1 ;  /* 0x300000bbffbb7230 */ /* 0x000fe40000004100 */
[----:B------:R-:W-:Y:S01]  /*9840*/  FFMA.FTZ R40, R40, R192, R193 ;  /* 0x000000c028287223 */ /* 0x000fe200000100c1 */
[-C--:B------:R-:W-:Y:S01]  /*9850*/  FMUL.FTZ R192, R93, R190.reuse ;  /* 0x000000be5dc07220 */ /* 0x080fe20000410000 */
[----:B------:R-:W-:Y:S01]  /*9860*/  FMUL.FTZ R193, R191, R190 ;  /* 0x000000bebfc17220 */ /* 0x000fe20000410000 */
[----:B------:R-:W-:Y:S01]  /*9870*/  LOP3.LUT R41, R43, 0xff0000, R41, 0xf8, !PT ;  /* 0x00ff00002b297812 */ /* 0x000fe200078ef829 */
[----:B------:R-:W-:-:S02]  /*9880*/  HADD2.F32 R194, -RZ, R54.H0_H0 ;  /* 0x20000036ffc27230 */ /* 0x000fc40000004100 */
[-C--:B------:R-:W-:Y:S01]  /*9890*/  FFMA.FTZ R190, R191, R187.reuse, -R192 ;  /* 0x000000bbbfbe7223 */ /* 0x080fe200000108c0 */
[----:B------:R-:W-:Y:S01]  /*98a0*/  FFMA.FTZ R187, R93, R187, R193 ;  /* 0x000000bb5dbb7223 */ /* 0x000fe200000100c1 */
[----:B------:R-:W-:Y:S01]  /*98b0*/  LOP3.LUT R93, R55, 0xff0000, R42, 0xf8, !PT ;  /* 0x00ff0000375d7812 */ /* 0x000fe200078ef82a */
[----:B------:R-:W-:Y:S01]  /*98c0*/  IMAD.MOV.U32 R42, RZ, RZ, R95 ;  /* 0x000000ffff2a7224 */ /* 0x000fe200078e005f */
[----:B------:R-:W-:Y:S02]  /*98d0*/  F2FP.F16.E4M3.UNPACK_B R95, R41 ;  /* 0x00000029ff5f723e */ /* 0x000fe400020006ff */
[----:B------:R-:W-:Y:S02]  /*98e0*/  F2FP.F16.E4M3.UNPACK_B R191, R93 ;  /* 0x0000005dffbf723e */ /* 0x000fe400020006ff */
[-C--:B------:R-:W-:Y:S01]  /*98f0*/  F2FP.F16.E4M3.UNPACK_B R43, R42.reuse ;  /* 0x0000002aff2b723e */ /* 0x080fe200020006ff */
[----:B------:R-:W-:Y:S01]  /*9900*/  HADD2.F32 R55, -RZ, R95.H0_H0 ;  /* 0x2000005fff377230 */ /* 0x000fe20000004100 */
[----:B------:R-:W-:Y:S01]  /*9910*/  F2FP.F16.E4M3.UNPACK_B R42, R42.H1 ;  /* 0x0000002aff2a723e */ /* 0x000fe200030006ff */
[----:B------:R-:W-:Y:S01]  /*9920*/  HADD2.F32 R193, -RZ, R191.H0_H0 ;  /* 0x200000bfffc17230 */ /* 0x000fe20000004100 */
[----:B------:R-:W-:Y:S01]  /*9930*/  F2FP.F16.E4M3.UNPACK_B R41, R41.H1 ;  /* 0x00000029ff29723e */ /* 0x000fe200030006ff */
[--C-:B------:R-:W-:Y:S01]  /*9940*/  HADD2.F32 R192, -RZ, R43.reuse.H0_H0 ;  /* 0x2000002bffc07230 */ /* 0x100fe20000004100 */
[----:B------:R-:W-:Y:S01]  /*9950*/  F2FP.F16.E4M3.UNPACK_B R93, R93.H1 ;  /* 0x0000005dff5d723e */ /* 0x000fe200030006ff */
[----:B------:R-:W-:Y:S01]  /*9960*/  HADD2.F32 R43, -RZ, R43.H1_H1 ;  /* 0x3000002bff2b7230 */ /* 0x000fe20000004100 */
[----:B------:R-:W-:Y:S01]  /*9970*/  F2FP.SATFINITE.E4M3.F32.PACK_AB_MERGE_C R89, R190, R89, RZ ;  /* 0x00000059be59723e */ /* 0x000fe200048070ff */
[----:B------:R-:W-:-:S02]  /*9980*/  HADD2.F32 R95, -RZ, R95.H1_H1 ;  /* 0x3000005fff5f7230 */ /* 0x000fc40000004100 */
[-C--:B------:R-:W-:Y:S01]  /*9990*/  FMUL.FTZ R195, R192, R55.reuse ;  /* 0x00000037c0c37220 */ /* 0x080fe20000410000 */
[----:B------:R-:W-:Y:S01]  /*99a0*/  FMUL.FTZ R55, R194, R55 ;  /* 0x00000037c2377220 */ /* 0x000fe20000410000 */
[----:B------:R-:W-:Y:S01]  /*99b0*/  HADD2.F32 R191, -RZ, R191.H1_H1 ;  /* 0x300000bfffbf7230 */ /* 0x000fe20000004100 */
[----:B------:R-:W-:Y:S01]  /*99c0*/  F2FP.SATFINITE.E4M3.F32.PACK_AB_MERGE_C R188, R188, R189, R89 ;  /* 0x000000bdbcbc723e */ /* 0x000fe20004807059 */
[-C--:B------:R-:W-:Y:S01]  /*99d0*/  FFMA.FTZ R195, R194, R193.reuse, -R195 ;  /* 0x000000c1c2c37223 */ /* 0x080fe200000108c3 */
[----:B------:R-:W-:Y:S01]  /*99e0*/  FFMA.FTZ R192, R192, R193, R55 ;  /* 0x000000c1c0c07223 */ /* 0x000fe20000010037 */
[----:B------:R-:W-:Y:S02]  /*99f0*/  HADD2.F32 R55, -RZ, R54.H1_H1 ;  /* 0x30000036ff377230 */ /* 0x000fe40000004100 */
[----:B------:R-:W-:Y:S01]  /*9a00*/  FMUL.FTZ R54, R43, R95 ;  /* 0x0000005f2b367220 */ /* 0x000fe20000410000 */
[--C-:B------:R-:W-:Y:S01]  /*9a10*/  HADD2.F32 R193, -RZ, R41.reuse.H0_H0 ;  /* 0x20000029ffc17230 */ /* 0x100fe20000004100 */
[----:B------:R-:W-:Y:S01]  /*9a20*/  F2FP.F16.E4M3.UNPACK_B R89, R92.H1 ;  /* 0x0000005cff59723e */ /* 0x000fe200030006ff */
[----:B------:R-:W-:-:S02]  /*9a30*/  HADD2.F32 R41, -RZ, R41.H1_H1 ;  /* 0x30000029ff297230 */ /* 0x000fc40000004100 */
[C---:B------:R-:W-:Y:S01]  /*9a40*/  FFMA.FTZ R54, R55.reuse, R191, -R54 ;  /* 0x000000bf37367223 */ /* 0x040fe20000010836 */
[----:B------:R-:W-:Y:S01]  /*9a50*/  FMUL.FTZ R55, R55, R95 ;  /* 0x0000005f37377220 */ /* 0x000fe20000410000 */
[--C-:B------:R-:W-:Y:S01]  /*9a60*/  HADD2.F32 R95, -RZ, R93.reuse.H0_H0 ;  /* 0x2000005dff5f7230 */ /* 0x100fe20000004100 */
[----:B------:R-:W-:Y:S01]  /*9a70*/  F2FP.SATFINITE.E4M3.F32.PACK_AB_MERGE_C R40, R187, R40, RZ ;  /* 0x00000028bb28723e */ /* 0x000fe200048070ff */
[----:B------:R-:W-:Y:S02]  /*9a80*/  HADD2.F32 R93, -RZ, R93.H1_H1 ;  /* 0x3000005dff5d7230 */ /* 0x000fe40000004100 */
[----:B------:R-:W-:Y:S01]  /*9a90*/  FFMA.FTZ R43, R43, R191, R55 ;  /* 0x000000bf2b2b7223 */ /* 0x000fe20000010037 */
[----:B------:R-:W-:Y:S01]  /*9aa0*/  F2FP.F16.E4M3.UNPACK_B R55, R91.H1 ;  /* 0x0000005bff37723e */ /* 0x000fe200030006ff */
[--C-:B------:R-:W-:Y:S01]  /*9ab0*/  HADD2.F32 R91, -RZ, R42.reuse.H0_H0 ;  /* 0x2000002aff5b7230 */ /* 0x100fe20000004100 */
[----:B------:R-:W-:Y:S01]  /*9ac0*/  F2FP.F16.E4M3.UNPACK_B R92, R92 ;  /* 0x0000005cff5c723e */ /* 0x000fe200020006ff */
[----:B------:R-:W-:-:S02]  /*9ad0*/  HADD2.F32 R42, -RZ, R42.H1_H1 ;  /* 0x3000002aff2a7230 */ /* 0x000fc40000004100 */
[--C-:B------:R-:W-:Y:S02]  /*9ae0*/  HADD2.F32 R191, -RZ, R55.reuse.H0_H0 ;  /* 0x20000037ffbf7230 */ /* 0x100fe40000004100 */
[----:B------:R-:W-:Y:S01]  /*9af0*/  FMUL.FTZ R194, R91, R193 ;  /* 0x000000c15bc27220 */ /* 0x000fe20000410000 */
[----:B------:R-:W-:-:S03]  /*9b00*/  HADD2.F32 R55, -RZ, R55.H1_H1 ;  /* 0x30000037ff377230 */ /* 0x000fc60000004100 */
[C---:B------:R-:W-:Y:S01]  /*9b10*/  FFMA.FTZ R194, R191.reuse, R95, -R194 ;  /* 0x0000005fbfc27223 */ /* 0x040fe200000108c2 */
[----:B------:R-:W-:-:S04]  /*9b20*/  FMUL.FTZ R191, R191, R193 ;  /* 0x000000c1bfbf7220 */ /* 0x000fc80000410000 */
[----:B------:R-:W-:Y:S01]  /*9b30*/  FFMA.FTZ R191, R91, R95, R191 ;  /* 0x0000005f5bbf7223 */ /* 0x000fe200000100bf */
[CC--:B------:R-:W-:Y:S01]  /*9b40*/  FMUL.FTZ R91, R42.reuse, R41.reuse ;  /* 0x000000292a5b7220 */ /* 0x0c0fe20000410000 */
[C---:B------:R-:W-:Y:S01]  /*9b50*/  FMUL.FTZ R41, R55.reuse, R41 ;  /* 0x0000002937297220 */ /* 0x040fe20000410000 */
[----:B------:R-:W-:Y:S02]  /*9b60*/  F2FP.F16.E4M3.UNPACK_B R95, R184.H1 ;  /* 0x000000b8ff5f723e */ /* 0x000fe400030006ff */
[-C--:B------:R-:W-:Y:S01]  /*9b70*/  FFMA.FTZ R91, R55, R93.reuse, -R91 ;  /* 0x0000005d375b7223 */ /* 0x080fe2000001085b */
[----:B------:R-:W-:Y:S01]  /*9b80*/  FFMA.FTZ R42, R42, R93, R41 ;  /* 0x0000005d2a2a7223 */ /* 0x000fe20000010029 */
[----:B------:R-:W-:Y:S01]  /*9b90*/  IMAD.MOV.U32 R41, RZ, RZ, R88 ;  /* 0x000000ffff297224 */ /* 0x000fe200078e0058 */
[-C--:B------:R-:W-:Y:S01]  /*9ba0*/  F2FP.F16.E4M3.UNPACK_B R55, R182.reuse.H1 ;  /* 0x000000b6ff37723e */ /* 0x080fe200030006ff */
[----:B------:R-:W-:Y:S01]  /*9bb0*/  HADD2.F32 R93, -RZ, R89.H0_H0 ;  /* 0x20000059ff5d7230 */ /* 0x000fe20000004100 */
[----:B------:R-:W-:Y:S01]  /*9bc0*/  F2FP.F16.E4M3.UNPACK_B R182, R182 ;  /* 0x000000b6ffb6723e */ /* 0x000fe200020006ff */
[----:B------:R-:W-:Y:S01]  /*9bd0*/  HADD2.F32 R189, -RZ, R95.H0_H0 ;  /* 0x2000005fffbd7230 */ /* 0x000fe20000004100 */
[-C--:B------:R-:W-:Y:S01]  /*9be0*/  F2FP.F16.E4M3.UNPACK_B R88, R41.reuse.H1 ;  /* 0x00000029ff58723e */ /* 0x080fe200030006ff */
[--C-:B------:R-:W-:Y:S01]  /*9bf0*/  HADD2.F32 R193, -RZ, R55.reuse.H0_H0 ;  /* 0x20000037ffc17230 */ /* 0x100fe20000004100 */
[----:B------:R-:W-:Y:S01]  /*9c00*/  F2FP.F16.E4M3.UNPACK_B R41, R41 ;  /* 0x00000029ff29723e */ /* 0x000fe200020006ff */
[----:B------:R-:W-:Y:S01]  /*9c10*/  HADD2.F32 R55, -RZ, R55.H1_H1 ;  /* 0x30000037ff377230 */ /* 0x000fe20000004100 */
[----:B------:R-:W-:Y:S01]  /*9c20*/  F2FP.F16.E4M3.UNPACK_B R184, R184 ;  /* 0x000000b8ffb8723e */ /* 0x000fe200020006ff */
[----:B------:R-:W-:-:S02]  /*9c30*/  HADD2.F32 R187, -RZ, R88.H0_H0 ;  /* 0x20000058ffbb7230 */ /* 0x000fc40000004100 */
[-C--:B------:R-:W-:Y:S01]  /*9c40*/  FMUL.FTZ R190, R93, R193.reuse ;  /* 0x000000c15dbe7220 */ /* 0x080fe20000410000 */
[----:B------:R-:W-:Y:S01]  /*9c50*/  HADD2.F32 R89, -RZ, R89.H1_H1 ;  /* 0x30000059ff597230 */ /* 0x000fe20000004100 */
[----:B------:R-:W-:Y:S01]  /*9c60*/  F2FP.SATFINITE.E4M3.F32.PACK_AB_MERGE_C R91, R91, R194, RZ ;  /* 0x000000c25b5b723e */ /* 0x000fe200048070ff */
[----:B------:R-:W-:Y:S02]  /*9c70*/  HADD2.F32 R88, -RZ, R88.H1_H1 ;  /* 0x30000058ff587230 */ /* 0x000fe40000004100 */
[C---:B------:R-:W-:Y:S01]  /*9c80*/  FMUL.FTZ R193, R187.reuse, R193 ;  /* 0x000000c1bbc17220 */ /* 0x040fe20000410000 */
[----:B------:R-:W-:Y:S02]  /*9c90*/  HADD2.F32 R95, -RZ, R95.H1_H1 ;  /* 0x3000005fff5f7230 */ /* 0x000fe40000004100 */
[----:B------:R-:W-:Y:S01]  /*9ca0*/  FFMA.FTZ R190, R187, R189, -R190 ;  /* 0x000000bdbbbe7223 */ /* 0x000fe200000108be */
[----:B------:R-:W-:Y:S01]  /*9cb0*/  F2FP.SATFINITE.E4M3.F32.PACK_AB_MERGE_C R42, R42, R191, RZ ;  /* 0x000000bf2a2a723e */ /* 0x000fe200048070ff */
[----:B------:R-:W-:Y:S01]  /*9cc0*/  FFMA.FTZ R193, R93, R189, R193 ;  /* 0x000000bd5dc17223 */ /* 0x000fe200000100c1 */
[CC--:B------:R-:W-:Y:S01]  /*9cd0*/  FMUL.FTZ R93, R89.reuse, R55.reuse ;  /* 0x00000037595d7220 */ /* 0x0c0fe20000410000 */
[----:B------:R-:W-:Y:S01]  /*9ce0*/  FMUL.FTZ R55, R88, R55 ;  /* 0x0000003758377220 */ /* 0x000fe20000410000 */
[----:B------:R-:W-:Y:S01]  /*9cf0*/  HADD2.F32 R189, -RZ, R182.H0_H0 ;  /* 0x200000b6ffbd7230 */ /* 0x000fe20000004100 */
[----:B------:R-:W-:Y:S01]  /*9d00*/  F2FP.SATFINITE.E4M3.F32.PACK_AB_MERGE_C R91, R54, R195, R91 ;  /* 0x000000c3365b723e */ /* 0x000fe2000480705b */
[-C--:B------:R-:W-:Y:S01]  /*9d10*/  FFMA.FTZ R88, R88, R95.reuse, -R93 ;  /* 0x0000005f58587223 */ /* 0x080fe2000001085d */
[----:B------:R-:W-:Y:S01]  /*9d20*/  FFMA.FTZ R55, R89, R95, R55 ;  /* 0x0000005f59377223 */ /* 0x000fe20000010037 */
[----:B------:R-:W-:-:S02]  /*9d30*/  HADD2.F32 R89, -RZ, R92.H0_H0 ;  /* 0x2000005cff597230 */ /* 0x000fc40000004100 */
[--C-:B------:R-:W-:Y:S01]  /*9d40*/  HADD2.F32 R95, -RZ, R41.reuse.H0_H0 ;  /* 0x20000029ff5f7230 */ /* 0x100fe20000004100 */
[----:B------:R-:W-:Y:S01]  /*9d50*/  F2FP.SATFINITE.E4M3.F32.PACK_AB_MERGE_C R88, R88, R190, RZ ;  /* 0x000000be5858723e */ /* 0x000fe200048070ff */
[----:B------:R-:W-:Y:S02]  /*9d60*/  HADD2.F32 R93, -RZ, R184.H0_H0 ;  /* 0x200000b8ff5d7230 */ /* 0x000fe40000004100 */
[-C--:B------:R-:W-:Y:S01]  /*9d70*/  FMUL.FTZ R187, R89, R189.reuse ;  /* 0x000000bd59bb7220 */ /* 0x080fe20000410000 */
[----:B------:R-:W-:Y:S02]  /*9d80*/  HADD2.F32 R182, -RZ, R182.H1_H1 ;  /* 0x300000b6ffb67230 */ /* 0x000fe40000004100 */
[C---:B------:R-:W-:Y:S01]  /*9d90*/  FMUL.FTZ R189, R95.reuse, R189 ;  /* 0x000000bd5fbd7220 */ /* 0x040fe20000410000 */
[----:B------:R-:W-:Y:S02]  /*9da0*/  HADD2.F32 R92, -RZ, R92.H1_H1 ;  /* 0x3000005cff5c7230 */ /* 0x000fe40000004100 */
[----:B------:R-:W-:Y:S01]  /*9db0*/  FFMA.FTZ R187, R95, R93, -R187 ;  /* 0x0000005d5fbb7223 */ /* 0x000fe200000108bb */
[----:B------:R-:W-:-:S02]  /*9dc0*/  HADD2.F32 R41, -RZ, R41.H1_H1 ;  /* 0x30000029ff297230 */ /* 0x000fc40000004100 */
[----:B------:R-:W-:Y:S01]  /*9dd0*/  FFMA.FTZ R189, R89, R93, R189 ;  /* 0x0000005d59bd7223 */ /* 0x000fe200000100bd */
[----:B------:R-:W-:Y:S02]  /*9de0*/  HADD2.F32 R184, -RZ, R184.H1_H1 ;  /* 0x300000b8ffb87230 */ /* 0x000fe40000004100 */
[CC--:B------:R-:W-:Y:S01]  /*9df0*/  FMUL.FTZ R89, R92.reuse, R182.reuse ;  /* 0x000000b65c597220 */ /* 0x0c0fe20000410000 */
[-C--:B------:R-:W-:Y:S01]  /*9e00*/  F2FP.F16.E4M3.UNPACK_B R95, R185.reuse.H1 ;  /* 0x000000b9ff5f723e */ /* 0x080fe200030006ff */
[C---:B------:R-:W-:Y:S01]  /*9e10*/  FMUL.FTZ R182, R41.reuse, R182 ;  /* 0x000000b629b67220 */ /* 0x040fe20000410000 */
[----:B------:R-:W-:Y:S01]  /*9e20*/  F2FP.F16.E4M3.UNPACK_B R185, R185 ;  /* 0x000000b9ffb9723e */ /* 0x000fe200020006ff */
[-C--:B------:R-:W-:Y:S02]  /*9e30*/  FFMA.FTZ R89, R41, R184.reuse, -R89 ;  /* 0x000000b829597223 */ /* 0x080fe40000010859 */
[----:B------:R-:W-:Y:S01]  /*9e40*/  FFMA.FTZ R41, R92, R184, R182 ;  /* 0x000000b85c297223 */ /* 0x000fe200000100b6 */
[----:B------:R-:W-:Y:S01]  /*9e50*/  F2FP.F16.E4M3.UNPACK_B R92, R94.H1 ;  /* 0x0000005eff5c723e */ /* 0x000fe200030006ff */
[--C-:B------:R-:W-:Y:S01]  /*9e60*/  HADD2.F32 R184, -RZ, R95.reuse.H0_H0 ;  /* 0x2000005fffb87230 */ /* 0x100fe20000004100 */
[----:B------:R-:W-:Y:S01]  /*9e70*/  F2FP.SATFINITE.E4M3.F32.PACK_AB_MERGE_C R187, R89, R187, R88 ;  /* 0x000000bb59bb723e */ /* 0x000fe20004807058 */
[----:B------:R-:W-:Y:S01]  /*9e80*/  HADD2.F32 R95, -RZ, R95.H1_H1 ;  /* 0x3000005fff5f7230 */ /* 0x000fe20000004100 */
[-C--:B------:R-:W-:Y:S01]  /*9e90*/  F2FP.F16.E4M3.UNPACK_B R88, R183.reuse.H1 ;  /* 0x000000b7ff58723e */ /* 0x080fe200030006ff */
[--C-:B------:R-:W-:Y:S01]  /*9ea0*/  HADD2.F32 R93, -RZ, R92.reuse.H0_H0 ;  /* 0x2000005cff5d7230 */ /* 0x100fe20000004100 */
[----:B------:R-:W-:Y:S01]  /*9eb0*/  F2FP.F16.E4M3.UNPACK_B R89, R90.H1 ;  /* 0x0000005aff59723e */ /* 0x000fe200030006ff */
[----:B------:R-:W-:Y:S01]  /*9ec0*/  HADD2.F32 R92, -RZ, R92.H1_H1 ;  /* 0x3000005cff5c7230 */ /* 0x000fe20000004100 */
[----:B------:R-:W-:Y:S01]  /*9ed0*/  F2FP.F16.E4M3.UNPACK_B R183, R183 ;  /* 0x000000b7ffb7723e */ /* 0x000fe200020006ff */
[--C-:B------:R-:W-:Y:S01]  /*9ee0*/  HADD2.F32 R194, -RZ, R88.reuse.H0_H0 ;  /* 0x20000058ffc27230 */ /* 0x100fe20000004100 */
[----:B------:R-:W-:Y:S01]  /*9ef0*/  F2FP.F16.E4M3.UNPACK_B R94, R94 ;  /* 0x0000005eff5e723e */ /* 0x000fe200020006ff */
[----:B------:R-:W-:Y:S01]  /*9f00*/  HADD2.F32 R182, -RZ, R89.H0_H0 ;  /* 0x20000059ffb67230 */ /* 0x000fe20000004100 */
[----:B------:R-:W-:Y:S01]  /*9f10*/  F2FP.F16.E4M3.UNPACK_B R90, R90 ;  /* 0x0000005aff5a723e */ /* 0x000fe200020006ff */
[----:B------:R-:W-:-:S02]  /*9f20*/  HADD2.F32 R88, -RZ, R88.H1_H1 ;  /* 0x30000058ff587230 */ /* 0x000fc40000004100 */
[-C--:B------:R-:W-:Y:S01]  /*9f30*/  FMUL.FTZ R190, R93, R194.reuse ;  /* 0x000000c25dbe7220 */ /* 0x080fe20000410000 */
[----:B------:R-:W-:Y:S02]  /*9f40*/  HADD2.F32 R89, -RZ, R89.H1_H1 ;  /* 0x30000059ff597230 */ /* 0x000fe40000004100 */
[C---:B------:R-:W-:Y:S01]  /*9f50*/  FMUL.FTZ R194, R182.reuse, R194 ;  /* 0x000000c2b6c27220 */ /* 0x040fe20000410000 */
[----:B------:R-:W-:-:S03]  /*9f60*/  FFMA.FTZ R190, R182, R184, -R190 ;  /* 0x000000b8b6be7223 */ /* 0x000fc600000108be */
[----:B------:R-:W-:Y:S01]  /*9f70*/  FFMA.FTZ R194, R93, R184, R194 ;  /* 0x000000b85dc27223 */ /* 0x000fe200000100c2 */
[CC--:B------:R-:W-:Y:S01]  /*9f80*/  FMUL.FTZ R93, R92.reuse, R88.reuse ;  /* 0x000000585c5d7220 */ /* 0x0c0fe20000410000 */
[C---:B------:R-:W-:Y:S01]  /*9f90*/  FMUL.FTZ R88, R89.reuse, R88 ;  /* 0x0000005859587220 */ /* 0x040fe20000410000 */
[----:B------:R-:W-:Y:S02]  /*9fa0*/  HADD2.F32 R184, -RZ, R183.H0_H0 ;  /* 0x200000b7ffb87230 */ /* 0x000fe40000004100 */
[-C--:B------:R-:W-:Y:S01]  /*9fb0*/  FFMA.FTZ R89, R89, R95.reuse, -R93 ;  /* 0x0000005f59597223 */ /* 0x080fe2000001085d */
[----:B------:R-:W-:Y:S01]  /*9fc0*/  FFMA.FTZ R88, R92, R95, R88 ;  /* 0x0000005f5c587223 */ /* 0x000fe20000010058 */
[----:B------:R-:W-:Y:S02]  /*9fd0*/  HADD2.F32 R92, -RZ, R94.H0_H0 ;  /* 0x2000005eff5c7230 */ /* 0x000fe40000004100 */
[----:B------:R-:W-:Y:S01]  /*9fe0*/  HADD2.F32 R95, -RZ, R90.H0_H0 ;  /* 0x2000005aff5f7230 */ /* 0x000fe20000004100 */
[----:B------:R-:W-:Y:S01]  /*9ff0*/  F2FP.SATFINITE.E4M3.F32.PACK_AB_MERGE_C R89, R89, R190, RZ ;  /* 0x000000be5959723e */ /* 0x000fe200048070ff */
[----:B------:R-:W-:-:S02]  /*a000*/  HADD2.F32 R93, -RZ, R185.H0_H0 ;  /* 0x200000b9ff5d7230 */ /* 0x000fc40000004100 */
[CC--:B------:R-:W-:Y:S01]  /*a010*/  FMUL.FTZ R182, R92.reuse, R184.reuse ;  /* 0x000000b85cb67220 */ /* 0x0c0fe20000410000 */
[----:B------:R-:W-:Y:S02]  /*a020*/  HADD2.F32 R183, -RZ, R183.H1_H1 ;  /* 0x300000b7ffb77230 */ /* 0x000fe40000004100 */
[C---:B------:R-:W-:Y:S01]  /*a030*/  FMUL.FTZ R184, R95.reuse, R184 ;  /* 0x000000b85fb87220 */ /* 0x040fe20000410000 */
[----:B------:R-:W-:Y:S02]  /*a040*/  HADD2.F32 R94, -RZ, R94.H1_H1 ;  /* 0x3000005eff5e7230 */ /* 0x000fe40000004100 */
[-C--:B------:R-:W-:Y:S01]  /*a050*/  FFMA.FTZ R182, R95, R93.reuse, -R182 ;  /* 0x0000005d5fb67223 */ /* 0x080fe200000108b6 */
[----:B------:R-:W-:Y:S02]  /*a060*/  HADD2.F32 R90, -RZ, R90.H1_H1 ;  /* 0x3000005aff5a7230 */ /* 0x000fe40000004100 */
[----:B------:R-:W-:Y:S01]  /*a070*/  FFMA.FTZ R184, R92, R93, R184 ;  /* 0x0000005d5cb87223 */ /* 0x000fe200000100b8 */
[----:B------:R-:W-:-:S02]  /*a080*/  HADD2.F32 R185, -RZ, R185.H1_H1 ;  /* 0x300000b9ffb97230 */ /* 0x000fc40000004100 */
[-C--:B------:R-:W-:Y:S01]  /*a090*/  FMUL.FTZ R92, R94, R183.reuse ;  /* 0x000000b75e5c7220 */ /* 0x080fe20000410000 */
[----:B------:R-:W-:Y:S01]  /*a0a0*/  F2FP.SATFINITE.E4M3.F32.PACK_AB_MERGE_C R88, R88, R194, RZ ;  /* 0x000000c25858723e */ /* 0x000fe200048070ff */
[----:B------:R-:W-:Y:S01]  /*a0b0*/  FMUL.FTZ R183, R90, R183 ;  /* 0x000000b75ab77220 */ /* 0x000fe20000410000 */
[----:B------:R-:W-:Y:S01]  /*a0c0*/  F2FP.SATFINITE.E4M3.F32.PACK_AB_MERGE_C R93, R52, R53, R40 ;  /* 0x00000035345d723e */ /* 0x000fe20004807028 */
[----:B------:R-:W-:Y:S01]  /*a0d0*/  FFMA.FTZ R92, R90, R185, -R92 ;  /* 0x000000b95a5c7223 */ /* 0x000fe2000001085c */
[----:B------:R-:W-:Y:S01]  /*a0e0*/  F2FP.SATFINITE.E4M3.F32.PACK_AB_MERGE_C R90, R55, R193, RZ ;  /* 0x000000c1375a723e */ /* 0x000fe200048070ff */
[----:B------:R-:W-:Y:S01]  /*a0f0*/  FFMA.FTZ R183, R94, R185, R183 ;  /* 0x000000b95eb77223 */ /* 0x000fe200000100b7 */
[----:B------:R-:W-:Y:S02]  /*a100*/  F2FP.SATFINITE.E4M3.F32.PACK_AB_MERGE_C R95, R43, R192, R42 ;  /* 0x000000c02b5f723e */ /* 0x000fe4000480702a */
[----:B------:R-:W-:Y:S02]  /*a110*/  F2FP.SATFINITE.E4M3.F32.PACK_AB_MERGE_C R41, R41, R189, R90 ;  /* 0x000000bd2929723e */ /* 0x000fe4000480705a */
[----:B------:R-:W-:-:S02]  /*a120*/  F2FP.SATFINITE.E4M3.F32.PACK_AB_MERGE_C R90, R92, R182, R89 ;  /* 0x000000b65c5a723e */ /* 0x000fc40004807059 */
[----:B------:R-:W-:Y:S01]  /*a130*/  F2FP.SATFINITE.E4M3.F32.PACK_AB_MERGE_C R94, R183, R184, R88 ;  /* 0x000000b8b75e723e */ /* 0x000fe20004807058 */
[----:B------:R-:W-:Y:S01]  /*a140*/  IMAD.MOV.U32 R88, RZ, RZ, R187 ;  /* 0x000000ffff587224 */ /* 0x000fe200078e00bb */
[----:B------:R-:W-:Y:S01]  /*a150*/  MOV R89, R188 ;  /* 0x000000bc00597202 */ /* 0x000fe20000000f00 */
[----:B------:R-:W-:-:S07]  /*a160*/  IMAD.MOV.U32 R92, RZ, RZ, R41 ;  /* 0x000000ffff5c7224 */ /* 0x000fce00078e0029 */
.L_x_548:
[----:B------:R-:W-:Y:S05]  /*a170*/  BSYNC B3 ;  /* 0x0000000000037941 */ /* 0x000fea0003800000 */
.L_x_547:
[----:B------:R-:W-:-:S13]  /*a180*/  ISETP.GE.AND P4, PT, R186, R150, PT ;  /* 0x00000096ba00720c */ /* 0x000fda0003f86270 */
[--C-:B------:R-:W-:Y:S02]  /*a190*/  @!P4 SHF.R.S32.HI R40, RZ, 0x1f, R186.reuse ;  /* 0x0000001fff28c819 */ /* 0x100fe400000114ba */
[----:B------:R-:W-:-:S04]  /*a1a0*/  @!P4 IADD3 R43, P5, P6, R116, R138, R186 ;  /* 0x0000008a742bc210 */ /* 0x000fc80007ebe0ba */
[----:B------:R-:W-:Y:S02]  /*a1b0*/  @!P4 IADD3.X R52, R4, R177, R40, P5, P6 ;  /* 0x000000b10434c210 */ /* 0x000fe40002fec428 */
[----:B------:R-:W-:-:S04]  /*a1c0*/  IADD3 R41, P5, P6, R116, R138, R25 ;  /* 0x0000008a74297210 */ /* 0x000fc80007ebe019 */
[----:B------:R-:W-:Y:S02]  /*a1d0*/  IADD3.X R42, R4, R177, R30, P5, P6 ;  /* 0x000000b1042a7210 */ /* 0x000fe40002fec41e */
[----:B------:R-:W-:-:S05]  /*a1e0*/  IADD3 R40, P5, R41, R122, RZ ;  /* 0x0000007a29287210 */ /* 0x000fca0007fbe0ff */
[----:B------:R-:W-:Y:S01]  /*a1f0*/  IMAD.X R41, R42, 0x1, R123, P5 ;  /* 0x000000012a297824 */ /* 0x000fe200028e067b */
[----:B------:R-:W-:-:S04]  /*a200*/  @!P4 IADD3 R42, P5, R43, R122, RZ ;  /* 0x0000007a2b2ac210 */ /* 0x000fc80007fbe0ff */
[----:B0-----:R0:W-:Y:S01]  /*a210*/  STG.E.128 desc[UR54][R40.64], R88 ;  /* 0x0000005828007986 */ /* 0x0011e2000c101d36 */
[----:B------:R-:W-:-:S05]  /*a220*/  @!P4 IMAD.X R43, R52, 0x1, R123, P5 ;  /* 0x00000001342bc824 */ /* 0x000fca00028e067b */
[----:B-1----:R0:W-:Y:S03]  /*a230*/  @!P4 STG.E.128 desc[UR54][R42.64], R92 ;  /* 0x0000005c2a00c986 */ /* 0x0021e6000c101d36 */
.L_x_546:
[----:B------:R-:W-:Y:S05]  /*a240*/  BSYNC B2 ;  /* 0x0000000000027941 */ /* 0x000fea0003800000 */
.L_x_545:
[----:B------:R-:W-:Y:S01]  /*a250*/  ISETP.NE.AND P4, PT, R35, RZ, PT ;  /* 0x000000ff2300720c */ /* 0x000fe20003f85270 */
[----:B------:R-:W-:-:S12]  /*a260*/  BSSY B2, `(.L_x_549) ;  /* 0x00000f5000027945 */ /* 0x000fd80003800000 */
[----:B------:R-:W-:Y:S05]  /*a270*/  @!P4 BRA `(.L_x_550) ;  /* 0x0000000c00ccc947 */ /* 0x000fea0003800000 */
[----:B0-----:R-:W-:Y:S01]  /*a280*/  SEL R40, R99, R155, !P3 ;  /* 0x0000009b63287207 */ /* 0x001fe20005800000 */
[----:B------:R-:W-:Y:S01]  /*a290*/  BSSY B3, `(.L_x_551) ;  /* 0x00000e7000037945 */ /* 0x000fe20003800000 */
[----:B------:R-:W-:Y:S02]  /*a2a0*/  IADD3 R89, P4, P5, R116, R138, R27 ;  /* 0x0000008a74597210 */ /* 0x000fe40007d9e01b */
[----:B------:R-:W-:Y:S02]  /*a2b0*/  SHF.R.S32.HI R41, RZ, 0x1f, R40 ;  /* 0x0000001fff297819 */ /* 0x000fe40000011428 */
[----:B------:R-:W-:Y:S02]  /*a2c0*/  IADD3.X R88, R4, R177, R31, P4, P5 ;  /* 0x000000b104587210 */ /* 0x000fe400027ea41f */
[----:B------:R-:W-:Y:S02]  /*a2d0*/  LEA.HI R41, R41, R40, RZ, 0x5 ;  /* 0x0000002829297211 */ /* 0x000fe400078f28ff */
[----:B------:R-:W-:-:S02]  /*a2e0*/  ISETP.GE.AND P4, PT, R0, R131, PT ;  /* 0x000000830000720c */ /* 0x000fc40003f86270 */
[----:B------:R-:W-:-:S04]  /*a2f0*/  LEA.HI.SX32 R41, R41, R26, 0x1b ;  /* 0x0000001a29297211 */ /* 0x000fc800078fdaff */
[----:B------:R-:W-:Y:S02]  /*a300*/  SHF.R.S32.HI R40, RZ, 0x1f, R41 ;  /* 0x0000001fff287819 */ /* 0x000fe40000011429 */
[----:B------:R-:W-:Y:S02]  /*a310*/  SHF.L.U32 R90, R41, 0x4, RZ ;  /* 0x00000004295a7819 */ /* 0x000fe400000006ff */
[----:B------:R-:W-:Y:S02]  /*a320*/  LEA.HI R40, R40, R41, RZ, 0x2 ;  /* 0x0000002928287211 */ /* 0x000fe400078f10ff */
[----:B------:R-:W-:Y:S02]  /*a330*/  LOP3.LUT R41, R175, 0x30, R90, 0xf8, !PT ;  /* 0x00000030af297812 */ /* 0x000fe400078ef85a */
[----:B------:R-:W-:Y:S02]  /*a340*/  SHF.R.S32.HI R40, RZ, 0x2, R40 ;  /* 0x00000002ff287819 */ /* 0x000fe40000011428 */
[----:B------:R-:W-:-:S03]  /*a350*/  LOP3.LUT R41, R41, R196, RZ, 0x3c, !PT ;  /* 0x000000c429297212 */ /* 0x000fc600078e3cff */
[----:B------:R-:W-:-:S04]  /*a360*/  IMAD R40, R40, 0x2800, R197 ;  /* 0x0000280028287824 */ /* 0x000fc800078e02c5 */
[----:B------:R-:W-:Y:S02]  /*a370*/  IMAD.IADD R40, R40, 0x1, R41 ;  /* 0x0000000128287824 */ /* 0x000fe400078e0229 */
[C---:B------:R-:W-:Y:S02]  /*a380*/  IMAD R41, R17.reuse, 0x7800, R142 ;  /* 0x0000780011297824 */ /* 0x040fe400078e028e */
[----:B------:R-:W-:Y:S02]  /*a390*/  IMAD R43, R17, 0x7800, R40 ;  /* 0x00007800112b7824 */ /* 0x000fe400078e0228 */
[C---:B------:R-:W-:Y:S02]  /*a3a0*/  IMAD.IADD R41, R16.reuse, 0x1, R41 ;  /* 0x0000000110297824 */ /* 0x040fe400078e0229 */
[----:B------:R-:W-:-:S04]  /*a3b0*/  IMAD.IADD R52, R16, 0x1, R43 ;  /* 0x0000000110347824 */ /* 0x000fc800078e022b */
[----:B------:R-:W0:Y:S04]  /*a3c0*/  LDS.128 R40, [R41+0x1a400] ;  /* 0x01a4000029287984 */ /* 0x000e280000000c00 */
[----:B------:R-:W1:Y:S01]  /*a3d0*/  LDS.128 R52, [R52+0x1a400] ;  /* 0x01a4000034347984 */ /* 0x000e620000000c00 */
[----:B------:R-:W-:Y:S05]  /*a3e0*/  @P4 BRA `(.L_x_552) ;  /* 0x0000000c00444947 */ /* 0x000fea0003800000 */
[--C-:B------:R-:W-:Y:S02]  /*a3f0*/  SHF.R.U32.HI R91, RZ, 0x8, R57.reuse ;  /* 0x00000008ff5b7819 */ /* 0x100fe40000011639 */
[----:B------:R-:W-:Y:S02]  /*a400*/  LOP3.LUT R44, R57, 0xff0000ff, RZ, 0xc0, !PT ;  /* 0xff0000ff392c7812 */ /* 0x000fe400078ec0ff */
[----:B------:R-:W-:Y:S02]  /*a410*/  SHF.R.U32.HI R58, RZ, 0x10, R57 ;  /* 0x00000010ff3a7819 */ /* 0x000fe40000011639 */
[--C-:B------:R-:W-:Y:S02]  /*a420*/  SHF.R.U32.HI R57, RZ, 0x8, R45.reuse ;  /* 0x00000008ff397819 */ /* 0x100fe4000001162d */
[----:B------:R-:W-:Y:S02]  /*a430*/  LOP3.LUT R46, R45, 0xff0000ff, RZ, 0xc0, !PT ;  /* 0xff0000ff2d2e7812 */ /* 0x000fe400078ec0ff */
[----:B------:R-:W-:Y:S01]  /*a440*/  SHF.R.U32.HI R56, RZ, 0x10, R45 ;  /* 0x00000010ff387819 */ /* 0x000fe2000001162d */
[----:B------:R-:W-:Y:S01]  /*a450*/  IMAD.SHL.U32 R57, R57, 0x100, RZ ;  /* 0x0000010039397824 */ /* 0x000fe200078e00ff */
[----:B------:R-:W-:-:S02]  /*a460*/  SHF.L.U32 R45, R91, 0x8, RZ ;  /* 0x000000085b2d7819 */ /* 0x000fc400000006ff */
[----:B------:R-:W-:Y:S02]  /*a470*/  F2FP.F16.E4M3.UNPACK_B R185, R179.H1 ;  /* 0x000000b3ffb9723e */ /* 0x000fe400030006ff */
[----:B------:R-:W-:Y:S01]  /*a480*/  LOP3.LUT R57, R46, 0xff00, R57, 0xf8, !PT ;  /* 0x0000ff002e397812 */ /* 0x000fe200078ef839 */
[----:B------:R-:W-:Y:S01]  /*a490*/  IMAD.U32 R46, R56, 0x10000, RZ ;  /* 0x00010000382e7824 */ /* 0x000fe200078e00ff */
[----:B------:R-:W-:Y:S01]  /*a4a0*/  LOP3.LUT R44, R44, 0xff00, R45, 0xf8, !PT ;  /* 0x0000ff002c2c7812 */ /* 0x000fe200078ef82d */
[----:B------:R-:W-:Y:S01]  /*a4b0*/  IMAD.U32 R45, R58, 0x10000, RZ ;  /* 0x000100003a2d7824 */ /* 0x000fe200078e00ff */
[----:B-1----:R-:W-:Y:S01]  /*a4c0*/  MOV R58, R53 ;  /* 0x00000035003a7202 */ /* 0x002fe20000000f00 */
[--C-:B------:R-:W-:Y:S01]  /*a4d0*/  HADD2.F32 R187, -RZ, R185.reuse.H0_H0 ;  /* 0x200000b9ffbb7230 */ /* 0x100fe20000004100 */
[----:B------:R-:W-:Y:S01]  /*a4e0*/  LOP3.LUT R57, R57, 0xff0000, R46, 0xf8, !PT ;  /* 0x00ff000039397812 */ /* 0x000fe200078ef82e */
[----:B------:R-:W-:Y:S01]  /*a4f0*/  HADD2.F32 R185, -RZ, R185.H1_H1 ;  /* 0x300000b9ffb97230 */ /* 0x000fe20000004100 */
[----:B------:R-:W-:-:S02]  /*a500*/  F2FP.F16.E4M3.UNPACK_B R91, R58 ;  /* 0x0000003aff5b723e */ /* 0x000fc400020006ff */
[----:B------:R-:W-:Y:S02]  /*a510*/  F2FP.F16.E4M3.UNPACK_B R92, R57 ;  /* 0x00000039ff5c723e */ /* 0x000fe400020006ff */
[----:B0-----:R-:W-:Y:S01]  /*a520*/  F2FP.F16.E4M3.UNPACK_B R53, R41 ;  /* 0x00000029ff35723e */ /* 0x001fe200020006ff */
[--C-:B------:R-:W-:Y:S01]  /*a530*/  HADD2.F32 R46, -RZ, R91.reuse.H0_H0 ;  /* 0x2000005bff2e7230 */ /* 0x100fe20000004100 */
[----:B------:R-:W-:Y:S01]  /*a540*/  LOP3.LUT R44, R44, 0xff0000, R45, 0xf8, !PT ;  /* 0x00ff00002c2c7812 */ /* 0x000fe200078ef82d */
[----:B------:R-:W-:Y:S01]  /*a550*/  HADD2.F32 R91, -RZ, R91.H1_H1 ;  /* 0x3000005bff5b7230 */ /* 0x000fe20000004100 */
[----:B------:R-:W-:Y:S01]  /*a560*/  F2FP.F16.E4M3.UNPACK_B R58, R58.H1 ;  /* 0x0000003aff3a723e */ /* 0x000fe200030006ff */
[--C-:B------:R-:W-:Y:S01]  /*a570*/  HADD2.F32 R56, -RZ, R53.reuse.H0_H0 ;  /* 0x20000035ff387230 */ /* 0x100fe20000004100 */
[----:B------:R-:W-:Y:S01]  /*a580*/  F2FP.F16.E4M3.UNPACK_B R45, R44 ;  /* 0x0000002cff2d723e */ /* 0x000fe200020006ff */
[----:B------:R-:W-:Y:S01]  /*a590*/  HADD2.F32 R94, -RZ, R92.H1_H1 ;  /* 0x3000005cff5e7230 */ /* 0x000fe20000004100 */
[----:B------:R-:W-:Y:S01]  /*a5a0*/  F2FP.F16.E4M3.UNPACK_B R179, R179 ;  /* 0x000000b3ffb3723e */ /* 0x000fe200020006ff */
[----:B------:R-:W-:-:S02]  /*a5b0*/  HADD2.F32 R53, -RZ, R53.H1_H1 ;  /* 0x30000035ff357230 */ /* 0x000fc40000004100 */
[----:B------:R-:W-:Y:S02]  /*a5c0*/  HADD2.F32 R95, -RZ, R92.H0_H0 ;  /* 0x2000005cff5f7230 */ /* 0x000fe40000004100 */
[-C--:B------:R-:W-:Y:S01]  /*a5d0*/  FMUL.FTZ R182, R91, R94.reuse ;  /* 0x0000005e5bb67220 */ /* 0x080fe20000410000 */
[--C-:B------:R-:W-:Y:S02]  /*a5e0*/  HADD2.F32 R92, -RZ, R45.reuse.H1_H1 ;  /* 0x3000002dff5c7230 */ /* 0x100fe40000004100 */
[----:B------:R-:W-:Y:S01]  /*a5f0*/  FMUL.FTZ R94, R53, R94 ;  /* 0x0000005e355e7220 */ /* 0x000fe20000410000 */
[----:B------:R-:W-:Y:S02]  /*a600*/  HADD2.F32 R93, -RZ, R45.H0_H0 ;  /* 0x2000002dff5d7230 */ /* 0x000fe40000004100 */
[-C--:B------:R-:W-:Y:S01]  /*a610*/  FMUL.FTZ R183, R46, R95.reuse ;  /* 0x0000005f2eb77220 */ /* 0x080fe20000410000 */
[----:B------:R-:W-:Y:S01]  /*a620*/  FMUL.FTZ R95, R56, R95 ;  /* 0x0000005f385f7220 */ /* 0x000fe20000410000 */
[-C--:B------:R-:W-:Y:S01]  /*a630*/  FFMA.FTZ R45, R91, R92.reuse, R94 ;  /* 0x0000005c5b2d7223 */ /* 0x080fe2000001005e */
[----:B------:R-:W-:Y:S01]  /*a640*/  F2FP.F16.E4M3.UNPACK_B R91, R57.H1 ;  /* 0x00000039ff5b723e */ /* 0x000fe200030006ff */
[----:B------:R-:W-:Y:S01]  /*a650*/  FFMA.FTZ R53, R53, R92, -R182 ;  /* 0x0000005c35357223 */ /* 0x000fe200000108b6 */
[----:B------:R-:W-:Y:S01]  /*a660*/  F2FP.F16.E4M3.UNPACK_B R57, R41.H1 ;  /* 0x00000029ff39723e */ /* 0x000fe200030006ff */
[----:B------:R-:W-:Y:S01]  /*a670*/  HADD2.F32 R41, -RZ, R58.H0_H0 ;  /* 0x2000003aff297230 */ /* 0x000fe20000004100 */
[----:B------:R-:W-:Y:S01]  /*a680*/  F2FP.F16.E4M3.UNPACK_B R92, R44.H1 ;  /* 0x0000002cff5c723e */ /* 0x000fe200030006ff */
[----:B------:R-:W-:-:S02]  /*a690*/  HADD2.F32 R94, -RZ, R91.H0_H0 ;  /* 0x2000005bff5e7230 */ /* 0x000fc40000004100 */
[-C--:B------:R-:W-:Y:S01]  /*a6a0*/  FFMA.FTZ R56, R56, R93.reuse, -R183 ;  /* 0x0000005d38387223 */ /* 0x080fe200000108b7 */
[--C-:B------:R-:W-:Y:S02]  /*a6b0*/  HADD2.F32 R44, -RZ, R57.reuse.H0_H0 ;  /* 0x20000039ff2c7230 */ /* 0x100fe40000004100 */
[----:B------:R-:W-:Y:S01]  /*a6c0*/  FFMA.FTZ R46, R46, R93, R95 ;  /* 0x0000005d2e2e7223 */ /* 0x000fe2000001005f */
[--C-:B------:R-:W-:Y:S02]  /*a6d0*/  HADD2.F32 R93, -RZ, R92.reuse.H0_H0 ;  /* 0x2000005cff5d7230 */ /* 0x100fe40000004100 */
[-C--:B------:R-:W-:Y:S01]  /*a6e0*/  FMUL.FTZ R95, R41, R94.reuse ;  /* 0x0000005e295f7220 */ /* 0x080fe20000410000 */
[----:B------:R-:W-:Y:S02]  /*a6f0*/  HADD2.F32 R57, -RZ, R57.H1_H1 ;  /* 0x30000039ff397230 */ /* 0x000fe40000004100 */
[----:B------:R-:W-:Y:S01]  /*a700*/  FMUL.FTZ R94, R44, R94 ;  /* 0x0000005e2c5e7220 */ /* 0x000fe20000410000 */
[----:B------:R-:W-:-:S02]  /*a710*/  HADD2.F32 R92, -RZ, R92.H1_H1 ;  /* 0x3000005cff5c7230 */ /* 0x000fc40000004100 */
[-C--:B------:R-:W-:Y:S01]  /*a720*/  FFMA.FTZ R44, R44, R93.reuse, -R95 ;  /* 0x0000005d2c2c7223 */ /* 0x080fe2000001085f */
[----:B------:R-:W-:Y:S01]  /*a730*/  SHF.R.U32.HI R95, RZ, 0x10, R59 ;  /* 0x00000010ff5f7819 */ /* 0x000fe2000001163b */
[----:B------:R-:W-:Y:S01]  /*a740*/  FFMA.FTZ R41, R41, R93, R94 ;  /* 0x0000005d29297223 */ /* 0x000fe2000001005e */
[----:B------:R-:W-:Y:S02]  /*a750*/  HADD2.F32 R93, -RZ, R58.H1_H1 ;  /* 0x3000003aff5d7230 */ /* 0x000fe40000004100 */
[----:B------:R-:W-:Y:S01]  /*a760*/  HADD2.F32 R58, -RZ, R91.H1_H1 ;  /* 0x3000005bff3a7230 */ /* 0x000fe20000004100 */
[----:B------:R-:W-:-:S04]  /*a770*/  LOP3.LUT R91, R59, 0xff0000ff, RZ, 0xc0, !PT ;  /* 0xff0000ff3b5b7812 */ /* 0x000fc800078ec0ff */
[-C--:B------:R-:W-:Y:S01]  /*a780*/  FMUL.FTZ R94, R93, R58.reuse ;  /* 0x0000003a5d5e7220 */ /* 0x080fe20000410000 */
[----:B------:R-:W-:-:S03]  /*a790*/  FMUL.FTZ R182, R57, R58 ;  /* 0x0000003a39b67220 */ /* 0x000fc60000410000 */
[-C--:B------:R-:W-:Y:S01]  /*a7a0*/  FFMA.FTZ R58, R57, R92.reuse, -R94 ;  /* 0x0000005c393a7223 */ /* 0x080fe2000001085e */
[----:B------:R-:W-:Y:S01]  /*a7b0*/  SHF.R.U32.HI R94, RZ, 0x8, R47 ;  /* 0x00000008ff5e7819 */ /* 0x000fe2000001162f */
[----:B------:R-:W-:Y:S01]  /*a7c0*/  FFMA.FTZ R57, R93, R92, R182 ;  /* 0x0000005c5d397223 */ /* 0x000fe200000100b6 */
[----:B------:R-:W-:Y:S02]  /*a7d0*/  SHF.R.U32.HI R92, RZ, 0x8, R59 ;  /* 0x00000008ff5c7819 */ /* 0x000fe4000001163b */
[----:B------:R-:W-:Y:S01]  /*a7e0*/  LOP3.LUT R59, R47, 0xff0000ff, RZ, 0xc0, !PT ;  /* 0xff0000ff2f3b7812 */ /* 0x000fe200078ec0ff */
[----:B------:R-:W-:Y:S01]  /*a7f0*/  IMAD.SHL.U32 R94, R94, 0x100, RZ ;  /* 0x000001005e5e7824 */ /* 0x000fe200078e00ff */
[----:B------:R-:W-:Y:S01]  /*a800*/  SHF.R.U32.HI R93, RZ, 0x10, R47 ;  /* 0x00000010ff5d7819 */ /* 0x000fe2000001162f */
[----:B------:R-:W-:Y:S01]  /*a810*/  IMAD.SHL.U32 R92, R92, 0x100, RZ ;  /* 0x000001005c5c7824 */ /* 0x000fe200078e00ff */
[----:B------:R-:W-:Y:S02]  /*a820*/  F2FP.SATFINITE.E4M3.F32.PACK_AB_MERGE_C R44, R58, R44, RZ ;  /* 0x0000002c3a2c723e */ /* 0x000fe400048070ff */
[----:B------:R-:W-:-:S02]  /*a830*/  LOP3.LUT R59, R59, 0xff00, R94, 0xf8, !PT ;  /* 0x0000ff003b3b7812 */ /* 0x000fc400078ef85e */
[----:B------:R-:W-:Y:S02]  /*a840*/  SHF.L.U32 R94, R93, 0x10, RZ ;  /* 0x000000105d5e7819 */ /* 0x000fe400000006ff */
[----:B------:R-:W-:Y:S01]  /*a850*/  LOP3.LUT R47, R91, 0xff00, R92, 0xf8, !PT ;  /* 0x0000ff005b2f7812 */ /* 0x000fe200078ef85c */
[----:B------:R-:W-:Y:S01]  /*a860*/  IMAD.U32 R92, R95, 0x10000, RZ ;  /* 0x000100005f5c7824 */ /* 0x000fe200078e00ff */
[----:B------:R-:W-:Y:S01]  /*a870*/  LOP3.LUT R93, R59, 0xff0000, R94, 0xf8, !PT ;  /* 0x00ff00003b5d7812 */ /* 0x000fe200078ef85e */
[----:B------:R-:W-:Y:S01]  /*a880*/  IMAD.MOV.U32 R94, RZ, RZ, R55 ;  /* 0x000000ffff5e7224 */ /* 0x000fe200078e0037 */
[----:B------:R-:W-:Y:S02]  /*a890*/  F2FP.F16.E4M3.UNPACK_B R91, R43 ;  /* 0x0000002bff5b723e */ /* 0x000fe400020006ff */
[----:B------:R-:W-:Y:S02]  /*a8a0*/  F2FP.F16.E4M3.UNPACK_B R95, R93 ;  /* 0x0000005dff5f723e */ /* 0x000fe400020006ff */
[-C--:B------:R-:W-:Y:S01]  /*a8b0*/  F2FP.F16.E4M3.UNPACK_B R55, R94.reuse ;  /* 0x0000005eff37723e */ /* 0x080fe200020006ff */
[----:B------:R-:W-:Y:S01]  /*a8c0*/  HADD2.F32 R183, -RZ, R91.H0_H0 ;  /* 0x2000005bffb77230 */ /* 0x000fe20000004100 */
[----:B------:R-:W-:Y:S01]  /*a8d0*/  LOP3.LUT R47, R47, 0xff0000, R92, 0xf8, !PT ;  /* 0x00ff00002f2f7812 */ /* 0x000fe200078ef85c */
[----:B------:R-:W-:Y:S01]  /*a8e0*/  HADD2.F32 R186, -RZ, R95.H0_H0 ;  /* 0x2000005fffba7230 */ /* 0x000fe20000004100 */
[----:B------:R-:W-:Y:S01]  /*a8f0*/  F2FP.F16.E4M3.UNPACK_B R94, R94.H1 ;  /* 0x0000005eff5e723e */ /* 0x000fe200030006ff */
[--C-:B------:R-:W-:Y:S01]  /*a900*/  HADD2.F32 R59, -RZ, R55.reuse.H0_H0 ;  /* 0x20000037ff3b7230 */ /* 0x100fe20000004100 */
[----:B------:R-:W-:Y:S01]  /*a910*/  F2FP.F16.E4M3.UNPACK_B R182, R47 ;  /* 0x0000002fffb6723e */ /* 0x000fe200020006ff */
[----:B------:R-:W-:Y:S01]  /*a920*/  HADD2.F32 R55, -RZ, R55.H1_H1 ;  /* 0x30000037ff377230 */ /* 0x000fe20000004100 */
[----:B------:R-:W-:Y:S01]  /*a930*/  F2FP.F16.E4M3.UNPACK_B R93, R93.H1 ;  /* 0x0000005dff5d723e */ /* 0x000fe200030006ff */
[----:B------:R-:W-:-:S02]  /*a940*/  HADD2.F32 R91, -RZ, R91.H1_H1 ;  /* 0x3000005bff5b7230 */ /* 0x000fc40000004100 */
[-C--:B------:R-:W-:Y:S01]  /*a950*/  FMUL.FTZ R92, R59, R186.reuse ;  /* 0x000000ba3b5c7220 */ /* 0x080fe20000410000 */
[--C-:B------:R-:W-:Y:S02]  /*a960*/  HADD2.F32 R184, -RZ, R182.reuse.H0_H0 ;  /* 0x200000b6ffb87230 */ /* 0x100fe40000004100 */
[----:B------:R-:W-:Y:S01]  /*a970*/  FMUL.FTZ R186, R183, R186 ;  /* 0x000000bab7ba7220 */ /* 0x000fe20000410000 */
[----:B------:R-:W-:Y:S01]  /*a980*/  HADD2.F32 R182, -RZ, R182.H1_H1 ;  /* 0x300000b6ffb67230 */ /* 0x000fe20000004100 */
[----:B------:R-:W-:Y:S01]  /*a990*/  F2FP.SATFINITE.E4M3.F32.PACK_AB_MERGE_C R57, R57, R41, RZ ;  /* 0x000000293939723e */ /* 0x000fe200048070ff */
[-C--:B------:R-:W-:Y:S01]  /*a9a0*/  FFMA.FTZ R92, R183, R184.reuse, -R92 ;  /* 0x000000b8b75c7223 */ /* 0x080fe2000001085c */
[----:B------:R-:W-:Y:S01]  /*a9b0*/  FFMA.FTZ R59, R59, R184, R186 ;  /* 0x000000b83b3b7223 */ /* 0x000fe200000100ba */
[----:B------:R-:W-:Y:S01]  /*a9c0*/  HADD2.F32 R184, -RZ, R95.H1_H1 ;  /* 0x3000005fffb87230 */ /* 0x000fe20000004100 */
[----:B------:R-:W-:Y:S01]  /*a9d0*/  F2FP.F16.E4M3.UNPACK_B R95, R43.H1 ;  /* 0x0000002bff5f723e */ /* 0x000fe200030006ff */
[----:B------:R-:W-:Y:S01]  /*a9e0*/  HADD2.F32 R183, -RZ, R94.H1_H1 ;  /* 0x3000005effb77230 */ /* 0x000fe20000004100 */
[----:B------:R-:W-:-:S02]  /*a9f0*/  F2FP.SATFINITE.E4M3.F32.PACK_AB_MERGE_C R41, R53, R56, R44 ;  /* 0x000000383529723e */ /* 0x000fc4000480702c */
[-C--:B------:R-:W-:Y:S01]  /*aa00*/  FMUL.FTZ R186, R55, R184.reuse ;  /* 0x000000b837ba7220 */ /* 0x080fe20000410000 */
[----:B------:R-:W-:Y:S01]  /*aa10*/  FMUL.FTZ R184, R91, R184 ;  /* 0x000000b85bb87220 */ /* 0x000fe20000410000 */
[----:B------:R-:W-:Y:S01]  /*aa20*/  HADD2.F32 R43, -RZ, R95.H0_H0 ;  /* 0x2000005fff2b7230 */ /* 0x000fe20000004100 */
[----:B------:R-:W-:Y:S01]  /*aa30*/  F2FP.SATFINITE.E4M3.F32.PACK_AB_MERGE_C R53, R45, R46, R57 ;  /* 0x0000002e2d35723e */ /* 0x000fe20004807039 */
[-C--:B------:R-:W-:Y:S01]  /*aa40*/  FFMA.FTZ R91, R91, R182.reuse, -R186 ;  /* 0x000000b65b5b7223 */ /* 0x080fe200000108ba */
[----:B------:R-:W-:Y:S01]  /*aa50*/  FFMA.FTZ R55, R55, R182, R184 ;  /* 0x000000b637377223 */ /* 0x000fe200000100b8 */
[----:B------:R-:W-:Y:S01]  /*aa60*/  F2FP.F16.E4M3.UNPACK_B R182, R47.H1 ;  /* 0x0000002fffb6723e */ /* 0x000fe200030006ff */
[----:B------:R-:W-:Y:S02]  /*aa70*/  HADD2.F32 R47, -RZ, R94.H0_H0 ;  /* 0x2000005eff2f7230 */ /* 0x000fe40000004100 */
[----:B------:R-:W-:Y:S02]  /*aa80*/  HADD2.F32 R186, -RZ, R93.H0_H0 ;  /* 0x2000005dffba7230 */ /* 0x000fe40000004100 */
[----:B------:R-:W-:-:S02]  /*aa90*/  HADD2.F32 R184, -RZ, R182.H0_H0 ;  /* 0x200000b6ffb87230 */ /* 0x000fc40000004100 */
[----:B------:R-:W-:Y:S02]  /*aaa0*/  HADD2.F32 R94, -RZ, R93.H1_H1 ;  /* 0x3000005dff5e7230 */ /* 0x000fe40000004100 */
[-C--:B------:R-:W-:Y:S01]  /*aab0*/  FMUL.FTZ R188, R47, R186.reuse ;  /* 0x000000ba2fbc7220 */ /* 0x080fe20000410000 */
[C---:B------:R-:W-:Y:S01]  /*aac0*/  FMUL.FTZ R186, R43.reuse, R186 ;  /* 0x000000ba2bba7220 */ /* 0x040fe20000410000 */
[----:B------:R-:W-:Y:S02]  /*aad0*/  HADD2.F32 R95, -RZ, R95.H1_H1 ;  /* 0x3000005fff5f7230 */ /* 0x000fe40000004100 */
[-C--:B------:R-:W-:Y:S01]  /*aae0*/  FFMA.FTZ R43, R43, R184.reuse, -R188 ;  /* 0x000000b82b2b7223 */ /* 0x080fe200000108bc */
[----:B------:R-:W-:Y:S01]  /*aaf0*/  FFMA.FTZ R47, R47, R184, R186 ;  /* 0x000000b82f2f7223 */ /* 0x000fe200000100ba */
[----:B------:R-:W-:Y:S02]  /*ab00*/  HADD2.F32 R182, -RZ, R182.H1_H1 ;  /* 0x300000b6ffb67230 */ /* 0x000fe40000004100 */
[-C--:B------:R-:W-:Y:S01]  /*ab10*/  FMUL.FTZ R184, R183, R94.reuse ;  /* 0x0000005eb7b87220 */ /* 0x080fe20000410000 */
[----:B------:R-:W-:-:S03]  /*ab20*/  FMUL.FTZ R186, R95, R94 ;  /* 0x0000005e5fba7220 */ /* 0x000fc60000410000 */
[-C--:B------:R-:W-:Y:S01]  /*ab30*/  FFMA.FTZ R94, R95, R182.reuse, -R184 ;  /* 0x000000b65f5e7223 */ /* 0x080fe200000108b8 */
[----:B------:R-:W-:Y:S02]  /*ab40*/  IMAD.MOV.U32 R95, RZ, RZ, R40 ;  /* 0x000000ffff5f7224 */ /* 0x000fe400078e0028 */
[----:B------:R-:W-:Y:S01]  /*ab50*/  FFMA.FTZ R93, R183, R182, R186 ;  /* 0x000000b6b75d7223 */ /* 0x000fe200000100ba */
[----:B------:R-:W-:Y:S02]  /*ab60*/  F2FP.F16.E4M3.UNPACK_B R40, R181.H1 ;  /* 0x000000b5ff28723e */ /* 0x000fe400030006ff */
[-C--:B------:R-:W-:Y:S02]  /*ab70*/  F2FP.F16.E4M3.UNPACK_B R183, R52.reuse.H1 ;  /* 0x00000034ffb7723e */ /* 0x080fe400030006ff */
[----:B------:R-:W-:Y:S01]  /*ab80*/  F2FP.F16.E4M3.UNPACK_B R182, R95.H1 ;  /* 0x0000005fffb6723e */ /* 0x000fe200030006ff */
[----:B------:R-:W-:Y:S01]  /*ab90*/  HADD2.F32 R189, -RZ, R40.H0_H0 ;  /* 0x20000028ffbd7230 */ /* 0x000fe20000004100 */
[----:B------:R-:W-:Y:S01]  /*aba0*/  F2FP.F16.E4M3.UNPACK_B R181, R181 ;  /* 0x000000b5ffb5723e */ /* 0x000fe200020006ff */
[----:B------:R-:W-:Y:S01]  /*abb0*/  HADD2.F32 R184, -RZ, R183.H0_H0 ;  /* 0x200000b7ffb87230 */ /* 0x000fe20000004100 */
[----:B------:R-:W-:Y:S01]  /*abc0*/  F2FP.F16.E4M3.UNPACK_B R52, R52 ;  /* 0x00000034ff34723e */ /* 0x000fe200020006ff */
[----:B------:R-:W-:Y:S01]  /*abd0*/  HADD2.F32 R186, -RZ, R182.H0_H0 ;  /* 0x200000b6ffba7230 */ /* 0x000fe20000004100 */
[----:B------:R-:W-:Y:S01]  /*abe0*/  F2FP.F16.E4M3.UNPACK_B R95, R95 ;  /* 0x0000005fff5f723e */ /* 0x000fe200020006ff */
[----:B------:R-:W-:-:S02]  /*abf0*/  HADD2.F32 R40, -RZ, R40.H1_H1 ;  /* 0x30000028ff287230 */ /* 0x000fc40000004100 */
[-C--:B------:R-:W-:Y:S01]  /*ac00*/  FMUL.FTZ R188, R184, R189.reuse ;  /* 0x000000bdb8bc7220 */ /* 0x080fe20000410000 */
[----:B------:R-:W-:Y:S02]  /*ac10*/  HADD2.F32 R183, -RZ, R183.H1_H1 ;  /* 0x300000b7ffb77230 */ /* 0x000fe40000004100 */
[C---:B------:R-:W-:Y:S01]  /*ac20*/  FMUL.FTZ R189, R186.reuse, R189 ;  /* 0x000000bdbabd7220 */ /* 0x040fe20000410000 */
[----:B------:R-:W-:Y:S02]  /*ac30*/  HADD2.F32 R182, -RZ, R182.H1_H1 ;  /* 0x300000b6ffb67230 */ /* 0x000fe40000004100 */
[----:B------:R-:W-:Y:S01]  /*ac40*/  FFMA.FTZ R188, R186, R187, -R188 ;  /* 0x000000bbbabc7223 */ /* 0x000fe200000108bc */
[----:B------:R-:W-:Y:S01]  /*ac50*/  F2FP.SATFINITE.E4M3.F32.PACK_AB_MERGE_C R43, R94, R43, RZ ;  /* 0x0000002b5e2b723e */ /* 0x000fe200048070ff */
[----:B------:R-:W-:Y:S01]  /*ac60*/  FFMA.FTZ R189, R184, R187, R189 ;  /* 0x000000bbb8bd7223 */ /* 0x000fe200000100bd */
[-C--:B------:R-:W-:Y:S01]  /*ac70*/  FMUL.FTZ R184, R183, R40.reuse ;  /* 0x00000028b7b87220 */ /* 0x080fe20000410000 */
[C---:B------:R-:W-:Y:S01]  /*ac80*/  FMUL.FTZ R40, R182.reuse, R40 ;  /* 0x00000028b6287220 */ /* 0x040fe20000410000 */
[----:B------:R-:W-:Y:S01]  /*ac90*/  HADD2.F32 R187, -RZ, R181.H0_H0 ;  /* 0x200000b5ffbb7230 */ /* 0x000fe20000004100 */
[----:B------:R-:W-:Y:S01]  /*aca0*/  F2FP.SATFINITE.E4M3.F32.PACK_AB_MERGE_C R43, R91, R92, R43 ;  /* 0x0000005c5b2b723e */ /* 0x000fe2000480702b */
[-C--:B------:R-:W-:Y:S01]  /*acb0*/  FFMA.FTZ R182, R182, R185.reuse, -R184 ;  /* 0x000000b9b6b67223 */ /* 0x080fe200000108b8 */
[----:B------:R-:W-:Y:S01]  /*acc0*/  FFMA.FTZ R40, R183, R185, R40 ;  /* 0x000000b9b7287223 */ /* 0x000fe20000010028 */
[----:B------:R-:W-:-:S02]  /*acd0*/  HADD2.F32 R183, -RZ, R52.H0_H0 ;  /* 0x20000034ffb77230 */ /* 0x000fc40000004100 */
[----:B------:R-:W-:Y:S01]  /*ace0*/  HADD2.F32 R185, -RZ, R95.H0_H0 ;  /* 0x2000005fffb97230 */ /* 0x000fe20000004100 */
        /* <DEDUP_REMOVED lines=10> */
[----:B------:R-:W-:Y:S01]  /*ad90*/  FMUL.FTZ R95, R52, R181 ;  /* 0x000000b5345f7220 */ /* 0x000fe20000410000 */
[-C--:B------:R-:W-:Y:S02]  /*ada0*/  F2FP.F16.E4M3.UNPACK_B R183, R178.reuse.H1 ;  /* 0x000000b2ffb7723e */ /* 0x080fe400030006ff */
[----:B------:R-:W-:Y:S01]  /*adb0*/  F2FP.F16.E4M3.UNPACK_B R178, R178 ;  /* 0x000000b2ffb2723e */ /* 0x000fe200020006ff */
[C---:B------:R-:W-:Y:S01]  /*adc0*/  FFMA.FTZ R95, R184.reuse, R179, -R95 ;  /* 0x000000b3b85f7223 */ /* 0x040fe2000001085f */
[----:B------:R-:W-:Y:S01]  /*add0*/  FMUL.FTZ R181, R184, R181 ;  /* 0x000000b5b8b57220 */ /* 0x000fe20000410000 */
[----:B------:R-:W-:Y:S01]  /*ade0*/  HADD2.F32 R185, -RZ, R183.H0_H0 ;  /* 0x200000b7ffb97230 */ /* 0x000fe20000004100 */
[----:B------:R-:W-:-:S02]  /*adf0*/  F2FP.SATFINITE.E4M3.F32.PACK_AB_MERGE_C R40, R40, R189, RZ ;  /* 0x000000bd2828723e */ /* 0x000fc400048070ff */
[----:B------:R-:W-:Y:S01]  /*ae00*/  F2FP.SATFINITE.E4M3.F32.PACK_AB_MERGE_C R186, R95, R186, R182 ;  /* 0x000000ba5fba723e */ /* 0x000fe200048070b6 */
[----:B------:R-:W-:Y:S02]  /*ae10*/  IMAD.MOV.U32 R95, RZ, RZ, R42 ;  /* 0x000000ffff5f7224 */ /* 0x000fe400078e002a */
[----:B------:R-:W-:Y:S01]  /*ae20*/  FFMA.FTZ R52, R52, R179, R181 ;  /* 0x000000b334347223 */ /* 0x000fe200000100b5 */
[----:B------:R-:W-:Y:S02]  /*ae30*/  F2FP.F16.E4M3.UNPACK_B R42, R180.H1 ;  /* 0x000000b4ff2a723e */ /* 0x000fe400030006ff */
[----:B------:R-:W-:Y:S02]  /*ae40*/  F2FP.F16.E4M3.UNPACK_B R181, R54.H1 ;  /* 0x00000036ffb5723e */ /* 0x000fe400030006ff */
[-C--:B------:R-:W-:Y:S01]  /*ae50*/  F2FP.F16.E4M3.UNPACK_B R179, R95.reuse.H1 ;  /* 0x0000005fffb3723e */ /* 0x080fe200030006ff */
[--C-:B------:R-:W-:Y:S01]  /*ae60*/  HADD2.F32 R190, -RZ, R42.reuse.H0_H0 ;  /* 0x2000002affbe7230 */ /* 0x100fe20000004100 */
        /* <DEDUP_REMOVED lines=11> */
[----:B------:R-:W-:Y:S01]  /*af20*/  F2FP.SATFINITE.E4M3.F32.PACK_AB_MERGE_C R52, R52, R187, R40 ;  /* 0x000000bb3434723e */ /* 0x000fe20004807028 */
[----:B------:R-:W-:Y:S01]  /*af30*/  FFMA.FTZ R190, R182, R185, R190 ;  /* 0x000000b9b6be7223 */ /* 0x000fe200000100be */
[----:B------:R-:W-:Y:S02]  /*af40*/  HADD2.F32 R182, -RZ, R183.H1_H1 ;  /* 0x300000b7ffb67230 */ /* 0x000fe40000004100 */
[-C--:B------:R-:W-:Y:S01]  /*af50*/  FMUL.FTZ R184, R181, R42.reuse ;  /* 0x0000002ab5b87220 */ /* 0x080fe20000410000 */
[----:B------:R-:W-:Y:S01]  /*af60*/  FMUL.FTZ R42, R179, R42 ;  /* 0x0000002ab32a7220 */ /* 0x000fe20000410000 */
[----:B------:R-:W-:Y:S01]  /*af70*/  HADD2.F32 R185, -RZ, R180.H0_H0 ;  /* 0x200000b4ffb97230 */ /* 0x000fe20000004100 */
[----:B------:R-:W-:Y:S01]  /*af80*/  F2FP.SATFINITE.E4M3.F32.PACK_AB_MERGE_C R40, R93, R47, RZ ;  /* 0x0000002f5d28723e */ /* 0x000fe200048070ff */
[----:B------:R-:W-:-:S02]  /*af90*/  HADD2.F32 R183, -RZ, R95.H0_H0 ;  /* 0x2000005fffb77230 */ /* 0x000fc40000004100 */
[-C--:B------:R-:W-:Y:S01]  /*afa0*/  FFMA.FTZ R42, R181, R182.reuse, R42 ;  /* 0x000000b6b52a7223 */ /* 0x080fe2000001002a */
[----:B------:R-:W-:Y:S02]  /*afb0*/  HADD2.F32 R181, -RZ, R54.H0_H0 ;  /* 0x20000036ffb57230 */ /* 0x000fe40000004100 */
[----:B------:R-:W-:Y:S01]  /*afc0*/  FFMA.FTZ R179, R179, R182, -R184 ;  /* 0x000000b6b3b37223 */ /* 0x000fe200000108b8 */
[----:B------:R-:W-:Y:S01]  /*afd0*/  HADD2.F32 R182, -RZ, R178.H0_H0 ;  /* 0x200000b2ffb67230 */ /* 0x000fe20000004100 */
[----:B------:R-:W-:Y:S01]  /*afe0*/  F2FP.SATFINITE.E4M3.F32.PACK_AB_MERGE_C R55, R55, R59, R40 ;  /* 0x0000003b3737723e */ /* 0x000fe20004807028 */
[----:B------:R-:W-:Y:S02]  /*aff0*/  HADD2.F32 R180, -RZ, R180.H1_H1 ;  /* 0x300000b4ffb47230 */ /* 0x000fe40000004100 */
[-C--:B------:R-:W-:Y:S01]  /*b000*/  FMUL.FTZ R184, R181, R185.reuse ;  /* 0x000000b9b5b87220 */ /* 0x080fe20000410000 */
[----:B------:R-:W-:Y:S01]  /*b010*/  FMUL.FTZ R185, R183, R185 ;  /* 0x000000b9b7b97220 */ /* 0x000fe20000410000 */
[----:B------:R-:W-:Y:S01]  /*b020*/  HADD2.F32 R95, -RZ, R95.H1_H1 ;  /* 0x3000005fff5f7230 */ /* 0x000fe20000004100 */
[----:B------:R-:W-:Y:S01]  /*b030*/  F2FP.SATFINITE.E4M3.F32.PACK_AB_MERGE_C R179, R179, R188, RZ ;  /* 0x000000bcb3b3723e */ /* 0x000fe200048070ff */
[----:B------:R-:W-:-:S02]  /*b040*/  HADD2.F32 R178, -RZ, R178.H1_H1 ;  /* 0x300000b2ffb27230 */ /* 0x000fc40000004100 */
[-C--:B------:R-:W-:Y:S01]  /*b050*/  FFMA.FTZ R185, R181, R182.reuse, R185 ;  /* 0x000000b6b5b97223 */ /* 0x080fe200000100b9 */
[----:B------:R-:W-:Y:S02]  /*b060*/  HADD2.F32 R181, -RZ, R54.H1_H1 ;  /* 0x30000036ffb57230 */ /* 0x000fe40000004100 */
[----:B------:R-:W-:Y:S01]  /*b070*/  FFMA.FTZ R184, R183, R182, -R184 ;  /* 0x000000b6b7b87223 */ /* 0x000fe200000108b8 */
[----:B------:R-:W-:Y:S02]  /*b080*/  MOV R40, R186 ;  /* 0x000000ba00287202 */ /* 0x000fe40000000f00 */
[-C--:B------:R-:W-:Y:S01]  /*b090*/  FMUL.FTZ R54, R181, R180.reuse ;  /* 0x000000b4b5367220 */ /* 0x080fe20000410000 */
[----:B------:R-:W-:-:S03]  /*b0a0*/  FMUL.FTZ R180, R95, R180 ;  /* 0x000000b45fb47220 */ /* 0x000fc60000410000 */
[-C--:B------:R-:W-:Y:S01]  /*b0b0*/  FFMA.FTZ R95, R95, R178.reuse, -R54 ;  /* 0x000000b25f5f7223 */ /* 0x080fe20000010836 */
[----:B------:R-:W-:Y:S01]  /*b0c0*/  FFMA.FTZ R178, R181, R178, R180 ;  /* 0x000000b2b5b27223 */ /* 0x000fe200000100b4 */
[----:B------:R-:W-:-:S03]  /*b0d0*/  F2FP.SATFINITE.E4M3.F32.PACK_AB_MERGE_C R54, R42, R190, RZ ;  /* 0x000000be2a36723e */ /* 0x000fc600048070ff */
[----:B------:R-:W-:Y:S02]  /*b0e0*/  F2FP.SATFINITE.E4M3.F32.PACK_AB_MERGE_C R42, R95, R184, R179 ;  /* 0x000000b85f2a723e */ /* 0x000fe400048070b3 */
[----:B------:R-:W-:-:S07]  /*b0f0*/  F2FP.SATFINITE.E4M3.F32.PACK_AB_MERGE_C R54, R178, R185, R54 ;  /* 0x000000b9b236723e */ /* 0x000fce0004807036 */
.L_x_552:
[----:B------:R-:W-:Y:S05]  /*b100*/  BSYNC B3 ;  /* 0x0000000000037941 */ /* 0x000fea0003800000 */
.L_x_551:
[----:B------:R-:W-:-:S13]  /*b110*/  ISETP.GE.AND P4, PT, R90, R150, PT ;  /* 0x000000965a00720c */ /* 0x000fda0003f86270 */
[--C-:B------:R-:W-:Y:S02]  /*b120*/  @!P4 SHF.R.S32.HI R44, RZ, 0x1f, R90.reuse ;  /* 0x0000001fff2cc819 */ /* 0x100fe4000001145a */
[----:B------:R-:W-:-:S04]  /*b130*/  @!P4 IADD3 R47, P5, P6, R116, R138, R90 ;  /* 0x0000008a742fc210 */ /* 0x000fc80007ebe05a */
[----:B------:R-:W-:Y:S02]  /*b140*/  @!P4 IADD3.X R56, R4, R177, R44, P5, P6 ;  /* 0x000000b10438c210 */ /* 0x000fe40002fec42c */
[----:B------:R-:W-:-:S05]  /*b150*/  IADD3 R44, P5, R89, R122, RZ ;  /* 0x0000007a592c7210 */ /* 0x000fca0007fbe0ff */
[----:B------:R-:W-:Y:S01]  /*b160*/  IMAD.X R45, R88, 0x1, R123, P5 ;  /* 0x00000001582d7824 */ /* 0x000fe200028e067b */
[----:B------:R-:W-:-:S04]  /*b170*/  @!P4 IADD3 R46, P5, R47, R122, RZ ;  /* 0x0000007a2f2ec210 */ /* 0x000fc80007fbe0ff */
[----:B0-----:R3:W-:Y:S01]  /*b180*/  STG.E.128 desc[UR54][R44.64], R40 ;  /* 0x000000282c007986 */ /* 0x0017e2000c101d36 */
[----:B------:R-:W-:-:S05]  /*b190*/  @!P4 IMAD.X R47, R56, 0x1, R123, P5 ;  /* 0x00000001382fc824 */ /* 0x000fca00028e067b */
[----:B-1----:R3:W-:Y:S03]  /*b1a0*/  @!P4 STG.E.128 desc[UR54][R46.64], R52 ;  /* 0x000000342e00c986 */ /* 0x0027e6000c101d36 */
.L_x_550:
[----:B------:R-:W-:Y:S05]  /*b1b0*/  BSYNC B2 ;  /* 0x0000000000027941 */ /* 0x000fea0003800000 */
.L_x_549:
[----:B------:R-:W-:-:S13]  /*b1c0*/  ISETP.NE.AND P4, PT, R36, RZ, PT ;  /* 0x000000ff2400720c */ /* 0x000fda0003f85270 */
[----:B------:R-:W-:Y:S05]  /*b1d0*/  @!P4 BRA `(.L_x_544) ;  /* 0x0000000c00e0c947 */ /* 0x000fea0003800000 */
[----:B0--3--:R-:W3:Y:S01]  /*b1e0*/  LDL R40, [R1+0x10] ;  /* 0x0000100001287983 */ /* 0x009ee20000100800 */
[----:B------:R-:W-:Y:S01]  /*b1f0*/  IADD3 R53, P4, P5, R116, R138, R29 ;  /* 0x0000008a74357210 */ /* 0x000fe20007d9e01d */
[----:B------:R-:W-:Y:S03]  /*b200*/  BSSY B2, `(.L_x_553) ;  /* 0x00000eb000027945 */ /* 0x000fe60003800000 */
[----:B------:R-:W-:Y:S02]  /*b210*/  IADD3.X R52, R4, R177, R32, P4, P5 ;  /* 0x000000b104347210 */ /* 0x000fe400027ea420 */
[----:B------:R-:W-:Y:S02]  /*b220*/  ISETP.GE.AND P4, PT, R6, R131, PT ;  /* 0x000000830600720c */ /* 0x000fe40003f86270 */
[----:B---3--:R-:W-:-:S04]  /*b230*/  LOP3.LUT P6, RZ, R40, 0x1, RZ, 0xc0, !PT ;  /* 0x0000000128ff7812 */ /* 0x008fc800078cc0ff */
[----:B------:R-:W-:-:S04]  /*b240*/  SEL R40, R99, R155, !P6 ;  /* 0x0000009b63287207 */ /* 0x000fc80007000000 */
[----:B------:R-:W-:-:S04]  /*b250*/  SHF.R.S32.HI R41, RZ, 0x1f, R40 ;  /* 0x0000001fff297819 */ /* 0x000fc80000011428 */
[----:B------:R-:W-:-:S04]  /*b260*/  LEA.HI R41, R41, R40, RZ, 0x5 ;  /* 0x0000002829297211 */ /* 0x000fc800078f28ff */
[----:B------:R-:W-:-:S04]  /*b270*/  LEA.HI.SX32 R41, R41, R28, 0x1b ;  /* 0x0000001c29297211 */ /* 0x000fc800078fdaff */
[----:B------:R-:W-:Y:S01]  /*b280*/  SHF.R.S32.HI R40, RZ, 0x1f, R41 ;  /* 0x0000001fff287819 */ /* 0x000fe20000011429 */
[----:B------:R-:W-:-:S03]  /*b290*/  IMAD.SHL.U32 R55, R41, 0x10, RZ ;  /* 0x0000001029377824 */ /* 0x000fc600078e00ff */
[----:B------:R-:W-:Y:S02]  /*b2a0*/  LEA.HI R40, R40, R41, RZ, 0x2 ;  /* 0x0000002928287211 */ /* 0x000fe400078f10ff */
[----:B------:R-:W-:Y:S02]  /*b2b0*/  LOP3.LUT R41, R175, 0x30, R55, 0xf8, !PT ;  /* 0x00000030af297812 */ /* 0x000fe400078ef837 */
[----:B------:R-:W-:Y:S02]  /*b2c0*/  SHF.R.S32.HI R40, RZ, 0x2, R40 ;  /* 0x00000002ff287819 */ /* 0x000fe40000011428 */
[----:B------:R-:W-:-:S03]  /*b2d0*/  LOP3.LUT R41, R41, R196, RZ, 0x3c, !PT ;  /* 0x000000c429297212 */ /* 0x000fc600078e3cff */
[----:B------:R-:W-:-:S05]  /*b2e0*/  IMAD R40, R40, 0x2800, R197 ;  /* 0x0000280028287824 */ /* 0x000fca00078e02c5 */
[----:B------:R-:W-:Y:S01]  /*b2f0*/  IADD3 R40, R40, R41, RZ ;  /* 0x0000002928287210 */ /* 0x000fe20007ffe0ff */
[----:B------:R-:W-:-:S04]  /*b300*/  IMAD R41, R17, 0x7800, R140 ;  /* 0x0000780011297824 */ /* 0x000fc800078e028c */
[----:B------:R-:W-:Y:S02]  /*b310*/  IMAD R43, R17, 0x7800, R40 ;  /* 0x00007800112b7824 */ /* 0x000fe400078e0228 */
[C---:B------:R-:W-:Y:S02]  /*b320*/  IMAD.IADD R41, R16.reuse, 0x1, R41 ;  /* 0x0000000110297824 */ /* 0x040fe400078e0229 */
[----:B------:R-:W-:-:S04]  /*b330*/  IMAD.IADD R44, R16, 0x1, R43 ;  /* 0x00000001102c7824 */ /* 0x000fc800078e022b */
[----:B------:R-:W0:Y:S04]  /*b340*/  LDS.128 R40, [R41+0x1a400] ;  /* 0x01a4000029287984 */ /* 0x000e280000000c00 */
[----:B------:R-:W1:Y:S01]  /*b350*/  LDS.128 R44, [R44+0x1a400] ;  /* 0x01a400002c2c7984 */ /* 0x000e620000000c00 */
[----:B------:R-:W-:Y:S05]  /*b360*/  @P4 BRA `(.L_x_554) ;  /* 0x0000000c00504947 */ /* 0x000fea0003800000 */
[--C-:B------:R-:W-:Y:S01]  /*b370*/  SHF.R.U32.HI R48, RZ, 0x8, R61.reuse ;  /* 0x00000008ff307819 */ /* 0x100fe2000001163d */
[----:B0-----:R-:W-:Y:S01]  /*b380*/  IMAD.MOV.U32 R54, RZ, RZ, R40 ;  /* 0x000000ffff367224 */ /* 0x001fe200078e0028 */
[----:B------:R-:W-:Y:S02]  /*b390*/  SHF.R.U32.HI R89, RZ, 0x10, R61 ;  /* 0x00000010ff597819 */ /* 0x000fe4000001163d */
[----:B------:R-:W-:Y:S01]  /*b3a0*/  LOP3.LUT R59, R61, 0xff0000ff, RZ, 0xc0, !PT ;  /* 0xff0000ff3d3b7812 */ /* 0x000fe200078ec0ff */
[----:B------:R-:W-:Y:S01]  /*b3b0*/  IMAD.SHL.U32 R40, R48, 0x100, RZ ;  /* 0x0000010030287824 */ /* 0x000fe200078e00ff */
[----:B------:R-:W-:Y:S01]  /*b3c0*/  SHF.R.U32.HI R88, RZ, 0x8, R63 ;  /* 0x00000008ff587819 */ /* 0x000fe2000001163f */
[----:B------:R-:W-:Y:S01]  /*b3d0*/  IMAD.MOV.U32 R48, RZ, RZ, R42 ;  /* 0x000000ffff307224 */ /* 0x000fe200078e002a */
[----:B-1----:R-:W-:Y:S01]  /*b3e0*/  MOV R56, R44 ;  /* 0x0000002c00387202 */ /* 0x002fe20000000f00 */
[----:B------:R-:W-:Y:S01]  /*b3f0*/  IMAD.U32 R44, R89, 0x10000, RZ ;  /* 0x00010000592c7824 */ /* 0x000fe200078e00ff */
[----:B------:R-:W-:-:S02]  /*b400*/  LOP3.LUT R59, R59, 0xff00, R40, 0xf8, !PT ;  /* 0x0000ff003b3b7812 */ /* 0x000fc400078ef828 */
[----:B------:R-:W-:Y:S02]  /*b410*/  LOP3.LUT R61, R63, 0xff0000ff, RZ, 0xc0, !PT ;  /* 0xff0000ff3f3d7812 */ /* 0x000fe400078ec0ff */
[----:B------:R-:W-:Y:S02]  /*b420*/  SHF.R.U32.HI R62, RZ, 0x8, R49 ;  /* 0x00000008ff3e7819 */ /* 0x000fe40000011631 */
[----:B------:R-:W-:Y:S02]  /*b430*/  SHF.L.U32 R40, R88, 0x8, RZ ;  /* 0x0000000858287819 */ /* 0x000fe400000006ff */
[----:B------:R-:W-:Y:S01]  /*b440*/  SHF.R.U32.HI R58, RZ, 0x10, R63 ;  /* 0x00000010ff3a7819 */ /* 0x000fe2000001163f */
[----:B------:R-:W-:Y:S01]  /*b450*/  IMAD.SHL.U32 R42, R62, 0x100, RZ ;  /* 0x000001003e2a7824 */ /* 0x000fe200078e00ff */
[----:B------:R-:W-:Y:S02]  /*b460*/  SHF.R.U32.HI R60, RZ, 0x8, R51 ;  /* 0x00000008ff3c7819 */ /* 0x000fe40000011633 */
[----:B------:R-:W-:-:S02]  /*b470*/  SHF.R.U32.HI R50, RZ, 0x10, R49 ;  /* 0x00000010ff327819 */ /* 0x000fc40000011631 */
[----:B------:R-:W-:Y:S01]  /*b480*/  LOP3.LUT R63, R49, 0xff0000ff, RZ, 0xc0, !PT ;  /* 0xff0000ff313f7812 */ /* 0x000fe200078ec0ff */
[----:B------:R-:W-:Y:S01]  /*b490*/  IMAD.MOV.U32 R49, RZ, RZ, R46 ;  /* 0x000000ffff317224 */ /* 0x000fe200078e002e */
[----:B------:R-:W-:Y:S01]  /*b4a0*/  LOP3.LUT R61, R61, 0xff00, R40, 0xf8, !PT ;  /* 0x0000ff003d3d7812 */ /* 0x000fe200078ef828 */
[----:B------:R-:W-:Y:S01]  /*b4b0*/  IMAD.SHL.U32 R46, R60, 0x100, RZ ;  /* 0x000001003c2e7824 */ /* 0x000fe200078e00ff */
[----:B------:R-:W-:Y:S02]  /*b4c0*/  LOP3.LUT R44, R59, 0xff0000, R44, 0xf8, !PT ;  /* 0x00ff00003b2c7812 */ /* 0x000fe400078ef82c */
[----:B------:R-:W-:Y:S02]  /*b4d0*/  SHF.L.U32 R40, R58, 0x10, RZ ;  /* 0x000000103a287819 */ /* 0x000fe400000006ff */
[----:B------:R-:W-:Y:S02]  /*b4e0*/  SHF.R.U32.HI R57, RZ, 0x10, R51 ;  /* 0x00000010ff397819 */ /* 0x000fe40000011633 */
[----:B------:R-:W-:-:S02]  /*b4f0*/  F2FP.F16.E4M3.UNPACK_B R62, R165.H1 ;  /* 0x000000a5ff3e723e */ /* 0x000fc400030006ff */
[----:B------:R-:W-:Y:S02]  /*b500*/  F2FP.F16.E4M3.UNPACK_B R59, R56.H1 ;  /* 0x00000038ff3b723e */ /* 0x000fe400030006ff */
[----:B------:R-:W-:Y:S02]  /*b510*/  LOP3.LUT R51, R51, 0xff0000ff, RZ, 0xc0, !PT ;  /* 0xff0000ff33337812 */ /* 0x000fe400078ec0ff */
[----:B------:R-:W-:Y:S01]  /*b520*/  F2FP.F16.E4M3.UNPACK_B R58, R54.H1 ;  /* 0x00000036ff3a723e */ /* 0x000fe200030006ff */
[----:B------:R-:W-:Y:S01]  /*b530*/  HADD2.F32 R60, -RZ, R59.H0_H0 ;  /* 0x2000003bff3c7230 */ /* 0x000fe20000004100 */
[----:B------:R-:W-:Y:S02]  /*b540*/  LOP3.LUT R40, R61, 0xff0000, R40, 0xf8, !PT ;  /* 0x00ff00003d287812 */ /* 0x000fe400078ef828 */
[----:B------:R-:W-:Y:S01]  /*b550*/  LOP3.LUT R63, R63, 0xff00, R42, 0xf8, !PT ;  /* 0x0000ff003f3f7812 */ /* 0x000fe200078ef82a */
[----:B------:R-:W-:Y:S01]  /*b560*/  HADD2.F32 R42, -RZ, R62.H0_H0 ;  /* 0x2000003eff2a7230 */ /* 0x000fe20000004100 */
[----:B------:R-:W-:-:S02]  /*b570*/  F2FP.F16.E4M3.UNPACK_B R61, R167.H1 ;  /* 0x000000a7ff3d723e */ /* 0x000fc400030006ff */
[----:B------:R-:W-:Y:S01]  /*b580*/  LOP3.LUT R89, R51, 0xff00, R46, 0xf8, !PT ;  /* 0x0000ff0033597812 */ /* 0x000fe200078ef82e */
[--C-:B------:R-:W-:Y:S02]  /*b590*/  HADD2.F32 R51, -RZ, R58.reuse.H0_H0 ;  /* 0x2000003aff337230 */ /* 0x100fe40000004100 */
[-C--:B------:R-:W-:Y:S01]  /*b5a0*/  FMUL.FTZ R88, R60, R42.reuse ;  /* 0x0000002a3c587220 */ /* 0x080fe20000410000 */
[----:B------:R-:W-:Y:S01]  /*b5b0*/  IMAD.U32 R46, R50, 0x10000, RZ ;  /* 0x00010000322e7824 */ /* 0x000fe200078e00ff */
[----:B------:R-:W-:Y:S01]  /*b5c0*/  F2FP.F16.E4M3.UNPACK_B R165, R165 ;  /* 0x000000a5ffa5723e */ /* 0x000fe200020006ff */
[----:B------:R-:W-:Y:S02]  /*b5d0*/  IMAD.U32 R50, R57, 0x10000, RZ ;  /* 0x0001000039327824 */ /* 0x000fe400078e00ff */
[----:B------:R-:W-:Y:S01]  /*b5e0*/  FMUL.FTZ R91, R51, R42 ;  /* 0x0000002a335b7220 */ /* 0x000fe20000410000 */
[--C-:B------:R-:W-:Y:S01]  /*b5f0*/  HADD2.F32 R57, -RZ, R61.reuse.H0_H0 ;  /* 0x2000003dff397230 */ /* 0x100fe20000004100 */
[----:B------:R-:W-:Y:S01]  /*b600*/  LOP3.LUT R46, R63, 0xff0000, R46, 0xf8, !PT ;  /* 0x00ff00003f2e7812 */ /* 0x000fe200078ef82e */
[----:B------:R-:W-:Y:S01]  /*b610*/  HADD2.F32 R58, -RZ, R58.H1_H1 ;  /* 0x3000003aff3a7230 */ /* 0x000fe20000004100 */
[----:B------:R-:W-:Y:S01]  /*b620*/  LOP3.LUT R42, R89, 0xff0000, R50, 0xf8, !PT ;  /* 0x00ff0000592a7812 */ /* 0x000fe200078ef832 */
[----:B------:R-:W-:-:S02]  /*b630*/  HADD2.F32 R63, -RZ, R61.H1_H1 ;  /* 0x3000003dff3f7230 */ /* 0x000fc40000004100 */
[-C--:B------:R-:W-:Y:S01]  /*b640*/  FFMA.FTZ R50, R51, R57.reuse, -R88 ;  /* 0x0000003933327223 */ /* 0x080fe20000010858 */
[----:B------:R-:W-:Y:S01]  /*b650*/  FFMA.FTZ R51, R60, R57, R91 ;  /* 0x000000393c337223 */ /* 0x000fe2000001005b */
[----:B------:R-:W-:Y:S01]  /*b660*/  HADD2.F32 R57, -RZ, R62.H1_H1 ;  /* 0x3000003eff397230 */ /* 0x000fe20000004100 */
[----:B------:R-:W-:Y:S01]  /*b670*/  F2FP.F16.E4M3.UNPACK_B R60, R56 ;  /* 0x00000038ff3c723e */ /* 0x000fe200020006ff */
[----:B------:R-:W-:Y:S01]  /*b680*/  HADD2.F32 R62, -RZ, R59.H1_H1 ;  /* 0x3000003bff3e7230 */ /* 0x000fe20000004100 */
[----:B------:R-:W-:Y:S01]  /*b690*/  F2FP.F16.E4M3.UNPACK_B R59, R54 ;  /* 0x00000036ff3b723e */ /* 0x000fe200020006ff */
[----:B------:R-:W-:Y:S02]  /*b6a0*/  HADD2.F32 R88, -RZ, R165.H0_H0 ;  /* 0x200000a5ff587230 */ /* 0x000fe40000004100 */
[----:B------:R-:W-:Y:S01]  /*b6b0*/  FMUL.FTZ R91, R58, R57 ;  /* 0x000000393a5b7220 */ /* 0x000fe20000410000 */
[----:B------:R-:W-:Y:S01]  /*b6c0*/  F2FP.F16.E4M3.UNPACK_B R167, R167 ;  /* 0x000000a7ffa7723e */ /* 0x000fe200020006ff */
[----:B------:R-:W-:Y:S01]  /*b6d0*/  FMUL.FTZ R89, R62, R57 ;  /* 0x000000393e597220 */ /* 0x000fe20000410000 */
[----:B------:R-:W-:-:S02]  /*b6e0*/  HADD2.F32 R61, -RZ, R60.H0_H0 ;  /* 0x2000003cff3d7230 */ /* 0x000fc40000004100 */
[-C--:B------:R-:W-:Y:S01]  /*b6f0*/  FFMA.FTZ R54, R62, R63.reuse, R91 ;  /* 0x0000003f3e367223 */ /* 0x080fe2000001005b */
[----:B------:R-:W-:Y:S02]  /*b700*/  HADD2.F32 R56, -RZ, R59.H0_H0 ;  /* 0x2000003bff387230 */ /* 0x000fe40000004100 */
[----:B------:R-:W-:Y:S01]  /*b710*/  FFMA.FTZ R57, R58, R63, -R89 ;  /* 0x0000003f3a397223 */ /* 0x000fe20000010859 */
[----:B------:R-:W-:Y:S02]  /*b720*/  HADD2.F32 R165, -RZ, R165.H1_H1 ;  /* 0x300000a5ffa57230 */ /* 0x000fe40000004100 */
[-C--:B------:R-:W-:Y:S01]  /*b730*/  FMUL.FTZ R63, R61, R88.reuse ;  /* 0x000000583d3f7220 */ /* 0x080fe20000410000 */
[----:B------:R-:W-:Y:S02]  /*b740*/  HADD2.F32 R62, -RZ, R60.H1_H1 ;  /* 0x3000003cff3e7230 */ /* 0x000fe40000004100 */
[----:B------:R-:W-:Y:S01]  /*b750*/  FMUL.FTZ R88, R56, R88 ;  /* 0x0000005838587220 */ /* 0x000fe20000410000 */
[----:B------:R-:W-:Y:S01]  /*b760*/  HADD2.F32 R58, -RZ, R167.H0_H0 ;  /* 0x200000a7ff3a7230 */ /* 0x000fe20000004100 */
[----:B------:R-:W-:Y:S01]  /*b770*/  F2FP.F16.E4M3.UNPACK_B R89, R166.H1 ;  /* 0x000000a6ff59723e */ /* 0x000fe200030006ff */
[----:B------:R-:W-:-:S02]  /*b780*/  HADD2.F32 R59, -RZ, R59.H1_H1 ;  /* 0x3000003bff3b7230 */ /* 0x000fc40000004100 */
[----:B------:R-:W-:Y:S01]  /*b790*/  FMUL.FTZ R60, R62, R165 ;  /* 0x000000a53e3c7220 */ /* 0x000fe20000410000 */
[----:B------:R-:W-:Y:S02]  /*b7a0*/  HADD2.F32 R167, -RZ, R167.H1_H1 ;  /* 0x300000a7ffa77230 */ /* 0x000fe40000004100 */
[-C--:B------:R-:W-:Y:S01]  /*b7b0*/  FFMA.FTZ R56, R56, R58.reuse, -R63 ;  /* 0x0000003a38387223 */ /* 0x080fe2000001083f */
[----:B------:R-:W-:Y:S01]  /*b7c0*/  FFMA.FTZ R58, R61, R58, R88 ;  /* 0x0000003a3d3a7223 */ /* 0x000fe20000010058 */
[----:B------:R-:W-:Y:S01]  /*b7d0*/  F2FP.F16.E4M3.UNPACK_B R63, R49.H1 ;  /* 0x00000031ff3f723e */ /* 0x000fe200030006ff */
[C---:B------:R-:W-:Y:S01]  /*b7e0*/  FMUL.FTZ R165, R59.reuse, R165 ;  /* 0x000000a53ba57220 */ /* 0x040fe20000410000 */
[----:B------:R-:W-:Y:S01]  /*b7f0*/  FFMA.FTZ R61, R59, R167, -R60 ;  /* 0x000000a73b3d7223 */ /* 0x000fe2000001083c */
[----:B------:R-:W-:Y:S01]  /*b800*/  F2FP.F16.E4M3.UNPACK_B R60, R48.H1 ;  /* 0x00000030ff3c723e */ /* 0x000fe200030006ff */
[----:B------:R-:W-:Y:S01]  /*b810*/  HADD2.F32 R93, -RZ, R89.H0_H0 ;  /* 0x20000059ff5d7230 */ /* 0x000fe20000004100 */
[----:B------:R-:W-:Y:S01]  /*b820*/  F2FP.F16.E4M3.UNPACK_B R90, R176.H1 ;  /* 0x000000b0ff5a723e */ /* 0x000fe200030006ff */
[----:B------:R-:W-:-:S02]  /*b830*/  HADD2.F32 R88, -RZ, R63.H0_H0 ;  /* 0x2000003fff587230 */ /* 0x000fc40000004100 */
[----:B------:R-:W-:Y:S01]  /*b840*/  FFMA.FTZ R59, R62, R167, R165 ;  /* 0x000000a73e3b7223 */ /* 0x000fe200000100a5 */
[----:B------:R-:W-:Y:S01]  /*b850*/  HADD2.F32 R62, -RZ, R60.H0_H0 ;  /* 0x2000003cff3e7230 */ /* 0x000fe20000004100 */
[----:B------:R-:W-:Y:S01]  /*b860*/  F2FP.F16.E4M3.UNPACK_B R166, R166 ;  /* 0x000000a6ffa6723e */ /* 0x000fe200020006ff */
[----:B------:R-:W-:Y:S02]  /*b870*/  HADD2.F32 R92, -RZ, R89.H1_H1 ;  /* 0x30000059ff5c7230 */ /* 0x000fe40000004100 */
[-C--:B------:R-:W-:Y:S01]  /*b880*/  FMUL.FTZ R95, R88, R93.reuse ;  /* 0x0000005d585f7220 */ /* 0x080fe20000410000 */
[----:B------:R-:W-:Y:S02]  /*b890*/  HADD2.F32 R91, -RZ, R90.H0_H0 ;  /* 0x2000005aff5b7230 */ /* 0x000fe40000004100 */
[----:B------:R-:W-:Y:S01]  /*b8a0*/  FMUL.FTZ R93, R62, R93 ;  /* 0x0000005d3e5d7220 */ /* 0x000fe20000410000 */
[----:B------:R-:W-:Y:S01]  /*b8b0*/  HADD2.F32 R89, -RZ, R63.H1_H1 ;  /* 0x3000003fff597230 */ /* 0x000fe20000004100 */
[----:B------:R-:W-:Y:S01]  /*b8c0*/  F2FP.F16.E4M3.UNPACK_B R48, R48 ;  /* 0x00000030ff30723e */ /* 0x000fe200020006ff */
[----:B------:R-:W-:-:S02]  /*b8d0*/  HADD2.F32 R63, -RZ, R60.H1_H1 ;  /* 0x3000003cff3f7230 */ /* 0x000fc40000004100 */
[-C--:B------:R-:W-:Y:S01]  /*b8e0*/  FFMA.FTZ R60, R62, R91.reuse, -R95 ;  /* 0x0000005b3e3c7223 */ /* 0x080fe2000001085f */
[----:B------:R-:W-:Y:S02]  /*b8f0*/  HADD2.F32 R90, -RZ, R90.H1_H1 ;  /* 0x3000005aff5a7230 */ /* 0x000fe40000004100 */
[-C--:B------:R-:W-:Y:S01]  /*b900*/  FMUL.FTZ R94, R89, R92.reuse ;  /* 0x0000005c595e7220 */ /* 0x080fe20000410000 */
[----:B------:R-:W-:Y:S01]  /*b910*/  FFMA.FTZ R62, R88, R91, R93 ;  /* 0x0000005b583e7223 */ /* 0x000fe2000001005d */
[C---:B------:R-:W-:Y:S01]  /*b920*/  FMUL.FTZ R92, R63.reuse, R92 ;  /* 0x0000005c3f5c7220 */ /* 0x040fe20000410000 */
[----:B------:R-:W-:Y:S01]  /*b930*/  F2FP.F16.E4M3.UNPACK_B R88, R49 ;  /* 0x00000031ff58723e */ /* 0x000fe200020006ff */
[----:B------:R-:W-:Y:S01]  /*b940*/  FFMA.FTZ R63, R63, R90, -R94 ;  /* 0x0000005a3f3f7223 */ /* 0x000fe2000001085e */
[----:B------:R-:W-:Y:S01]  /*b950*/  F2FP.F16.E4M3.UNPACK_B R176, R176 ;  /* 0x000000b0ffb0723e */ /* 0x000fe200020006ff */
[----:B------:R-:W-:Y:S01]  /*b960*/  FFMA.FTZ R89, R89, R90, R92 ;  /* 0x0000005a59597223 */ /* 0x000fe2000001005c */
[----:B------:R-:W-:Y:S01]  /*b970*/  HADD2.F32 R92, -RZ, R166.H0_H0 ;  /* 0x200000a6ff5c7230 */ /* 0x000fe20000004100 */
[----:B------:R-:W-:Y:S01]  /*b980*/  F2FP.SATFINITE.E4M3.F32.PACK_AB_MERGE_C R50, R57, R50, RZ ;  /* 0x000000323932723e */ /* 0x000fe200048070ff */
[----:B------:R-:W-:Y:S01]  /*b990*/  HADD2.F32 R90, -RZ, R88.H0_H0 ;  /* 0x20000058ff5a7230 */ /* 0x000fe20000004100 */
[----:B------:R-:W-:Y:S01]  /*b9a0*/  F2FP.SATFINITE.E4M3.F32.PACK_AB_MERGE_C R54, R54, R51, RZ ;  /* 0x000000333636723e */ /* 0x000fe200048070ff */
[----:B------:R-:W-:Y:S01]  /*b9b0*/  HADD2.F32 R95, -RZ, R166.H1_H1 ;  /* 0x300000a6ff5f7230 */ /* 0x000fe20000004100 */
[----:B------:R-:W-:Y:S01]  /*b9c0*/  F2FP.SATFINITE.E4M3.F32.PACK_AB_MERGE_C R60, R63, R60, RZ ;  /* 0x0000003c3f3c723e */ /* 0x000fe200048070ff */
[----:B------:R-:W-:-:S02]  /*b9d0*/  HADD2.F32 R49, -RZ, R48.H0_H0 ;  /* 0x20000030ff317230 */ /* 0x000fc40000004100 */
[----:B------:R-:W-:Y:S01]  /*b9e0*/  FMUL.FTZ R94, R90, R92 ;  /* 0x0000005c5a5e7220 */ /* 0x000fe20000410000 */
[----:B------:R-:W-:Y:S01]  /*b9f0*/  HADD2.F32 R88, -RZ, R88.H1_H1 ;  /* 0x30000058ff587230 */ /* 0x000fe20000004100 */
[----:B------:R-:W-:Y:S01]  /*ba00*/  F2FP.SATFINITE.E4M3.F32.PACK_AB_MERGE_C R51, R61, R56, R50 ;  /* 0x000000383d33723e */ /* 0x000fe20004807032 */
[----:B------:R-:W-:Y:S02]  /*ba10*/  HADD2.F32 R48, -RZ, R48.H1_H1 ;  /* 0x30000030ff307230 */ /* 0x000fe40000004100 */
[C---:B------:R-:W-:Y:S01]  /*ba20*/  FMUL.FTZ R165, R49.reuse, R92 ;  /* 0x0000005c31a57220 */ /* 0x040fe20000410000 */
[--C-:B------:R-:W-:Y:S02]  /*ba30*/  HADD2.F32 R91, -RZ, R176.reuse.H0_H0 ;  /* 0x200000b0ff5b7230 */ /* 0x100fe40000004100 */
[-C--:B------:R-:W-:Y:S01]  /*ba40*/  FMUL.FTZ R167, R88, R95.reuse ;  /* 0x0000005f58a77220 */ /* 0x080fe20000410000 */
[----:B------:R-:W-:Y:S02]  /*ba50*/  HADD2.F32 R93, -RZ, R176.H1_H1 ;  /* 0x300000b0ff5d7230 */ /* 0x000fe40000004100 */
[C---:B------:R-:W-:Y:S01]  /*ba60*/  FMUL.FTZ R95, R48.reuse, R95 ;  /* 0x0000005f305f7220 */ /* 0x040fe20000410000 */
[----:B------:R-:W-:Y:S01]  /*ba70*/  F2FP.F16.E4M3.UNPACK_B R57, R45 ;  /* 0x0000002dff39723e */ /* 0x000fe200020006ff */
[----:B------:R-:W-:Y:S01]  /*ba80*/  FFMA.FTZ R49, R49, R91, -R94 ;  /* 0x0000005b31317223 */ /* 0x000fe2000001085e */
[----:B------:R-:W-:Y:S01]  /*ba90*/  F2FP.F16.E4M3.UNPACK_B R63, R46 ;  /* 0x0000002eff3f723e */ /* 0x000fe200020006ff */
[----:B------:R-:W-:Y:S01]  /*baa0*/  FFMA.FTZ R48, R48, R93, -R167 ;  /* 0x0000005d30307223 */ /* 0x000fe200000108a7 */
[----:B------:R-:W-:Y:S01]  /*bab0*/  F2FP.F16.E4M3.UNPACK_B R56, R41 ;  /* 0x00000029ff38723e */ /* 0x000fe200020006ff */
[----:B------:R-:W-:Y:S01]  /*bac0*/  FFMA.FTZ R165, R90, R91, R165 ;  /* 0x0000005b5aa57223 */ /* 0x000fe200000100a5 */
[----:B------:R-:W-:Y:S01]  /*bad0*/  FFMA.FTZ R88, R88, R93, R95 ;  /* 0x0000005d58587223 */ /* 0x000fe2000001005f */
[----:B------:R-:W-:-:S02]  /*bae0*/  F2FP.SATFINITE.E4M3.F32.PACK_AB_MERGE_C R62, R89, R62, RZ ;  /* 0x0000003e593e723e */ /* 0x000fc400048070ff */
[----:B------:R-:W-:Y:S01]  /*baf0*/  F2FP.SATFINITE.E4M3.F32.PACK_AB_MERGE_C R50, R59, R58, R54 ;  /* 0x0000003a3b32723e */ /* 0x000fe20004807036 */
[----:B------:R-:W-:Y:S01]  /*bb00*/  HADD2.F32 R59, -RZ, R57.H0_H0 ;  /* 0x20000039ff3b7230 */ /* 0x000fe20000004100 */
[----:B------:R-:W-:Y:S01]  /*bb10*/  F2FP.F16.E4M3.UNPACK_B R61, R44 ;  /* 0x0000002cff3d723e */ /* 0x000fe200020006ff */
[----:B------:R-:W-:Y:S01]  /*bb20*/  HADD2.F32 R58, -RZ, R63.H0_H0 ;  /* 0x2000003fff3a7230 */ /* 0x000fe20000004100 */
[----:B------:R-:W-:Y:S01]  /*bb30*/  F2FP.SATFINITE.E4M3.F32.PACK_AB_MERGE_C R49, R48, R49, R60 ;  /* 0x000000313031723e */ /* 0x000fe2000480703c */
[----:B------:R-:W-:Y:S01]  /*bb40*/  HADD2.F32 R54, -RZ, R56.H0_H0 ;  /* 0x20000038ff367230 */ /* 0x000fe20000004100 */
[----:B------:R-:W-:Y:S01]  /*bb50*/  F2FP.SATFINITE.E4M3.F32.PACK_AB_MERGE_C R48, R88, R165, R62 ;  /* 0x000000a55830723e */ /* 0x000fe2000480703e */
[----:B------:R-:W-:Y:S02]  /*bb60*/  HADD2.F32 R62, -RZ, R61.H0_H0 ;  /* 0x2000003dff3e7230 */ /* 0x000fe40000004100 */
[----:B------:R-:W-:Y:S01]  /*bb70*/  FMUL.FTZ R89, R59, R58 ;  /* 0x0000003a3b597220 */ /* 0x000fe20000410000 */
[----:B------:R-:W-:-:S02]  /*bb80*/  HADD2.F32 R60, -RZ, R57.H1_H1 ;  /* 0x30000039ff3c7230 */ /* 0x000fc40000004100 */
[C---:B------:R-:W-:Y:S01]  /*bb90*/  FMUL.FTZ R88, R54.reuse, R58 ;  /* 0x0000003a36587220 */ /* 0x040fe20000410000 */
[----:B------:R-:W-:Y:S02]  /*bba0*/  HADD2.F32 R63, -RZ, R63.H1_H1 ;  /* 0x3000003fff3f7230 */ /* 0x000fe40000004100 */
[-C--:B------:R-:W-:Y:S01]  /*bbb0*/  FFMA.FTZ R54, R54, R62.reuse, -R89 ;  /* 0x0000003e36367223 */ /* 0x080fe20000010859 */
[----:B------:R-:W-:Y:S02]  /*bbc0*/  HADD2.F32 R58, -RZ, R56.H1_H1 ;  /* 0x30000038ff3a7230 */ /* 0x000fe40000004100 */
[----:B------:R-:W-:Y:S01]  /*bbd0*/  FFMA.FTZ R56, R59, R62, R88 ;  /* 0x0000003e3b387223 */ /* 0x000fe20000010058 */
[----:B------:R-:W-:Y:S02]  /*bbe0*/  HADD2.F32 R61, -RZ, R61.H1_H1 ;  /* 0x3000003dff3d7230 */ /* 0x000fe40000004100 */
[----:B------:R-:W-:Y:S01]  /*bbf0*/  FMUL.FTZ R89, R60, R63 ;  /* 0x0000003f3c597220 */ /* 0x000fe20000410000 */
[----:B------:R-:W-:Y:S01]  /*bc00*/  F2FP.F16.E4M3.UNPACK_B R59, R45.H1 ;  /* 0x0000002dff3b723e */ /* 0x000fe200030006ff */
[----:B------:R-:W-:Y:S01]  /*bc10*/  FMUL.FTZ R63, R58, R63 ;  /* 0x0000003f3a3f7220 */ /* 0x000fe20000410000 */
[----:B------:R-:W-:-:S02]  /*bc20*/  F2FP.F16.E4M3.UNPACK_B R62, R46.H1 ;  /* 0x0000002eff3e723e */ /* 0x000fc400030006ff */
[----:B------:R-:W-:Y:S01]  /*bc30*/  F2FP.F16.E4M3.UNPACK_B R57, R41.H1 ;  /* 0x00000029ff39723e */ /* 0x000fe200030006ff */
[-C--:B------:R-:W-:Y:S01]  /*bc40*/  FFMA.FTZ R41, R58, R61.reuse, -R89 ;  /* 0x0000003d3a297223 */ /* 0x080fe20000010859 */
[----:B------:R-:W-:Y:S01]  /*bc50*/  FFMA.FTZ R45, R60, R61, R63 ;  /* 0x0000003d3c2d7223 */ /* 0x000fe2000001003f */
[----:B------:R-:W-:Y:S01]  /*bc60*/  HADD2.F32 R58, -RZ, R59.H0_H0 ;  /* 0x2000003bff3a7230 */ /* 0x000fe20000004100 */
[----:B------:R-:W-:Y:S01]  /*bc70*/  F2FP.F16.E4M3.UNPACK_B R44, R44.H1 ;  /* 0x0000002cff2c723e */ /* 0x000fe200030006ff */
[--C-:B------:R-:W-:Y:S01]  /*bc80*/  HADD2.F32 R63, -RZ, R62.reuse.H0_H0 ;  /* 0x2000003eff3f7230 */ /* 0x100fe20000004100 */
[-C--:B------:R-:W-:Y:S01]  /*bc90*/  F2FP.F16.E4M3.UNPACK_B R93, R42.reuse.H1 ;  /* 0x0000002aff5d723e */ /* 0x080fe200030006ff */
[----:B------:R-:W-:Y:S01]  /*bca0*/  HADD2.F32 R46, -RZ, R57.H0_H0 ;  /* 0x20000039ff2e7230 */ /* 0x000fe20000004100 */
[----:B------:R-:W-:Y:S01]  /*bcb0*/  F2FP.F16.E4M3.UNPACK_B R92, R42 ;  /* 0x0000002aff5c723e */ /* 0x000fe200020006ff */
[----:B------:R-:W-:Y:S02]  /*bcc0*/  HADD2.F32 R59, -RZ, R59.H1_H1 ;  /* 0x3000003bff3b7230 */ /* 0x000fe40000004100 */
[----:B------:R-:W-:Y:S01]  /*bcd0*/  FMUL.FTZ R89, R58, R63 ;  /* 0x0000003f3a597220 */ /* 0x000fe20000410000 */
[----:B------:R-:W-:-:S02]  /*bce0*/  HADD2.F32 R62, -RZ, R62.H1_H1 ;  /* 0x3000003eff3e7230 */ /* 0x000fc40000004100 */
[----:B------:R-:W-:Y:S01]  /*bcf0*/  FMUL.FTZ R63, R46, R63 ;  /* 0x0000003f2e3f7220 */ /* 0x000fe20000410000 */
[----:B------:R-:W-:Y:S01]  /*bd00*/  HADD2.F32 R57, -RZ, R57.H1_H1 ;  /* 0x30000039ff397230 */ /* 0x000fe20000004100 */
[----:B------:R-:W-:Y:S01]  /*bd10*/  F2FP.F16.E4M3.UNPACK_B R90, R40.H1 ;  /* 0x00000028ff5a723e */ /* 0x000fe200030006ff */
[--C-:B------:R-:W-:Y:S02]  /*bd20*/  HADD2.F32 R60, -RZ, R44.reuse.H1_H1 ;  /* 0x3000002cff3c7230 */ /* 0x100fe40000004100 */
[-C--:B------:R-:W-:Y:S01]  /*bd30*/  FMUL.FTZ R88, R59, R62.reuse ;  /* 0x0000003e3b587220 */ /* 0x080fe20000410000 */
[----:B------:R-:W-:Y:S02]  /*bd40*/  HADD2.F32 R61, -RZ, R44.H0_H0 ;  /* 0x2000002cff3d7230 */ /* 0x000fe40000004100 */
[C---:B------:R-:W-:Y:S01]  /*bd50*/  FMUL.FTZ R62, R57.reuse, R62 ;  /* 0x0000003e393e7220 */ /* 0x040fe20000410000 */
[----:B------:R-:W-:Y:S02]  /*bd60*/  HADD2.F32 R95, -RZ, R93.H0_H0 ;  /* 0x2000005dff5f7230 */ /* 0x000fe40000004100 */
[----:B------:R-:W-:Y:S01]  /*bd70*/  FFMA.FTZ R57, R57, R60, -R88 ;  /* 0x0000003c39397223 */ /* 0x000fe20000010858 */
[----:B------:R-:W-:-:S02]  /*bd80*/  HADD2.F32 R91, -RZ, R90.H0_H0 ;  /* 0x2000005aff5b7230 */ /* 0x000fc40000004100 */
[----:B------:R-:W-:Y:S01]  /*bd90*/  FFMA.FTZ R59, R59, R60, R62 ;  /* 0x0000003c3b3b7223 */ /* 0x000fe2000001003e */
[----:B------:R-:W-:Y:S01]  /*bda0*/  F2FP.F16.E4M3.UNPACK_B R62, R47.H1 ;  /* 0x0000002fff3e723e */ /* 0x000fe200030006ff */
[-C--:B------:R-:W-:Y:S01]  /*bdb0*/  FFMA.FTZ R44, R46, R61.reuse, -R89 ;  /* 0x0000003d2e2c7223 */ /* 0x080fe20000010859 */
[----:B------:R-:W-:Y:S01]  /*bdc0*/  FFMA.FTZ R46, R58, R61, R63 ;  /* 0x0000003d3a2e7223 */ /* 0x000fe2000001003f */
[----:B------:R-:W-:Y:S01]  /*bdd0*/  F2FP.F16.E4M3.UNPACK_B R58, R43 ;  /* 0x0000002bff3a723e */ /* 0x000fe200020006ff */
[----:B------:R-:W-:Y:S01]  /*bde0*/  HADD2.F32 R93, -RZ, R93.H1_H1 ;  /* 0x3000005dff5d7230 */ /* 0x000fe20000004100 */
[----:B------:R-:W-:Y:S01]  /*bdf0*/  F2FP.F16.E4M3.UNPACK_B R61, R47 ;  /* 0x0000002fff3d723e */ /* 0x000fe200020006ff */
[--C-:B------:R-:W-:Y:S01]  /*be00*/  HADD2.F32 R88, -RZ, R62.reuse.H0_H0 ;  /* 0x2000003eff587230 */ /* 0x100fe20000004100 */
[----:B------:R-:W-:Y:S01]  /*be10*/  F2FP.F16.E4M3.UNPACK_B R43, R43.H1 ;  /* 0x0000002bff2b723e */ /* 0x000fe200030006ff */
[----:B------:R-:W-:Y:S01]  /*be20*/  HADD2.F32 R62, -RZ, R62.H1_H1 ;  /* 0x3000003eff3e7230 */ /* 0x000fe20000004100 */
[----:B------:R-:W-:Y:S01]  /*be30*/  F2FP.F16.E4M3.UNPACK_B R89, R40 ;  /* 0x00000028ff59723e */ /* 0x000fe200020006ff */
[----:B------:R-:W-:-:S02]  /*be40*/  HADD2.F32 R63, -RZ, R61.H0_H0 ;  /* 0x2000003dff3f7230 */ /* 0x000fc40000004100 */
[-C--:B------:R-:W-:Y:S01]  /*be50*/  FMUL.FTZ R165, R88, R95.reuse ;  /* 0x0000005f58a57220 */ /* 0x080fe20000410000 */
[--C-:B------:R-:W-:Y:S01]  /*be60*/  HADD2.F32 R60, -RZ, R43.reuse.H0_H0 ;  /* 0x2000002bff3c7230 */ /* 0x100fe20000004100 */
[----:B------:R-:W-:Y:S01]  /*be70*/  F2FP.SATFINITE.E4M3.F32.PACK_AB_MERGE_C R44, R57, R44, RZ ;  /* 0x0000002c392c723e */ /* 0x000fe200048070ff */
[----:B------:R-:W-:Y:S01]  /*be80*/  HADD2.F32 R40, -RZ, R92.H0_H0 ;  /* 0x2000005cff287230 */ /* 0x000fe20000004100 */
[----:B------:R-:W-:Y:S01]  /*be90*/  F2FP.SATFINITE.E4M3.F32.PACK_AB_MERGE_C R46, R59, R46, RZ ;  /* 0x0000002e3b2e723e */ /* 0x000fe200048070ff */
[----:B------:R-:W-:Y:S02]  /*bea0*/  HADD2.F32 R43, -RZ, R43.H1_H1 ;  /* 0x3000002bff2b7230 */ /* 0x000fe40000004100 */
[----:B------:R-:W-:Y:S01]  /*beb0*/  FMUL.FTZ R95, R60, R95 ;  /* 0x0000005f3c5f7220 */ /* 0x000fe20000410000 */
[----:B------:R-:W-:Y:S02]  /*bec0*/  HADD2.F32 R47, -RZ, R58.H0_H0 ;  /* 0x2000003aff2f7230 */ /* 0x000fe40000004100 */
[----:B------:R-:W-:Y:S01]  /*bed0*/  FMUL.FTZ R94, R63, R40 ;  /* 0x000000283f5e7220 */ /* 0x000fe20000410000 */
[----:B------:R-:W-:-:S02]  /*bee0*/  HADD2.F32 R42, -RZ, R89.H0_H0 ;  /* 0x20000059ff2a7230 */ /* 0x000fc40000004100 */
[----:B------:R-:W-:Y:S01]  /*bef0*/  FFMA.FTZ R165, R60, R91, -R165 ;  /* 0x0000005b3ca57223 */ /* 0x000fe200000108a5 */
[----:B------:R-:W-:Y:S02]  /*bf00*/  HADD2.F32 R61, -RZ, R61.H1_H1 ;  /* 0x3000003dff3d7230 */ /* 0x000fe40000004100 */
[-C--:B------:R-:W-:Y:S01]  /*bf10*/  FMUL.FTZ R60, R62, R93.reuse ;  /* 0x0000005d3e3c7220 */ /* 0x080fe20000410000 */
[----:B------:R-:W-:Y:S02]  /*bf20*/  HADD2.F32 R92, -RZ, R92.H1_H1 ;  /* 0x3000005cff5c7230 */ /* 0x000fe40000004100 */
[----:B------:R-:W-:Y:S01]  /*bf30*/  FMUL.FTZ R93, R43, R93 ;  /* 0x0000005d2b5d7220 */ /* 0x000fe20000410000 */
[----:B------:R-:W-:Y:S02]  /*bf40*/  HADD2.F32 R90, -RZ, R90.H1_H1 ;  /* 0x3000005aff5a7230 */ /* 0x000fe40000004100 */
[----:B------:R-:W-:Y:S01]  /*bf50*/  FMUL.FTZ R166, R47, R40 ;  /* 0x000000282fa67220 */ /* 0x000fe20000410000 */
[----:B------:R-:W-:-:S02]  /*bf60*/  HADD2.F32 R58, -RZ, R58.H1_H1 ;  /* 0x3000003aff3a7230 */ /* 0x000fc40000004100 */
[----:B------:R-:W-:Y:S01]  /*bf70*/  FFMA.FTZ R40, R47, R42, -R94 ;  /* 0x0000002a2f287223 */ /* 0x000fe2000001085e */
[----:B------:R-:W-:Y:S02]  /*bf80*/  HADD2.F32 R89, -RZ, R89.H1_H1 ;  /* 0x30000059ff597230 */ /* 0x000fe40000004100 */
[----:B------:R-:W-:Y:S01]  /*bf90*/  FMUL.FTZ R47, R61, R92 ;  /* 0x0000005c3d2f7220 */ /* 0x000fe20000410000 */
[----:B------:R-:W-:Y:S01]  /*bfa0*/  FFMA.FTZ R60, R43, R90, -R60 ;  /* 0x0000005a2b3c7223 */ /* 0x000fe2000001083c */
[----:B------:R-:W-:Y:S01]  /*bfb0*/  FFMA.FTZ R95, R88, R91, R95 ;  /* 0x0000005b585f7223 */ /* 0x000fe2000001005f */
[----:B------:R-:W-:Y:S01]  /*bfc0*/  FMUL.FTZ R92, R58, R92 ;  /* 0x0000005c3a5c7220 */ /* 0x000fe20000410000 */
[----:B------:R-:W-:Y:S01]  /*bfd0*/  FFMA.FTZ R62, R62, R90, R93 ;  /* 0x0000005a3e3e7223 */ /* 0x000fe2000001005d */
[-C--:B------:R-:W-:Y:S01]  /*bfe0*/  FFMA.FTZ R47, R58, R89.reuse, -R47 ;  /* 0x000000593a2f7223 */ /* 0x080fe2000001082f */
[----:B------:R-:W-:Y:S01]  /*bff0*/  FFMA.FTZ R42, R63, R42, R166 ;  /* 0x0000002a3f2a7223 */ /* 0x000fe200000100a6 */
[----:B------:R-:W-:Y:S01]  /*c000*/  FFMA.FTZ R61, R61, R89, R92 ;  /* 0x000000593d3d7223 */ /* 0x000fe2000001005c */
[----:B------:R-:W-:-:S02]  /*c010*/  F2FP.SATFINITE.E4M3.F32.PACK_AB_MERGE_C R60, R60, R165, RZ ;  /* 0x000000a53c3c723e */ /* 0x000fc400048070ff */
[----:B------:R-:W-:Y:S02]  /*c020*/  F2FP.SATFINITE.E4M3.F32.PACK_AB_MERGE_C R62, R62, R95, RZ ;  /* 0x0000005f3e3e723e */ /* 0x000fe400048070ff */
[----:B------:R-:W-:Y:S01]  /*c030*/  F2FP.SATFINITE.E4M3.F32.PACK_AB_MERGE_C R43, R47, R40, R60 ;  /* 0x000000282f2b723e */ /* 0x000fe2000480703c */
[----:B------:R-:W-:Y:S01]  /*c040*/  IMAD.MOV.U32 R40, RZ, RZ, R51 ;  /* 0x000000ffff287224 */ /* 0x000fe200078e0033 */
[----:B------:R-:W-:Y:S02]  /*c050*/  F2FP.SATFINITE.E4M3.F32.PACK_AB_MERGE_C R41, R41, R54, R44 ;  /* 0x000000362929723e */ /* 0x000fe4000480702c */
[----:B------:R-:W-:Y:S01]  /*c060*/  F2FP.SATFINITE.E4M3.F32.PACK_AB_MERGE_C R45, R45, R56, R46 ;  /* 0x000000382d2d723e */ /* 0x000fe2000480702e */
[----:B------:R-:W-:Y:S01]  /*c070*/  IMAD.MOV.U32 R46, RZ, RZ, R48 ;  /* 0x000000ffff2e7224 */ /* 0x000fe200078e0030 */
[----:B------:R-:W-:Y:S01]  /*c080*/  F2FP.SATFINITE.E4M3.F32.PACK_AB_MERGE_C R47, R61, R42, R62 ;  /* 0x0000002a3d2f723e */ /* 0x000fe2000480703e */
[----:B------:R-:W-:Y:S01]  /*c090*/  IMAD.MOV.U32 R42, RZ, RZ, R49 ;  /* 0x000000ffff2a7224 */ /* 0x000fe200078e0031 */
[----:B------:R-:W-:-:S07]  /*c0a0*/  MOV R44, R50 ;  /* 0x00000032002c7202 */ /* 0x000fce0000000f00 */
.L_x_554:
[----:B------:R-:W-:Y:S05]  /*c0b0*/  BSYNC B2 ;  /* 0x0000000000027941 */ /* 0x000fea0003800000 */
.L_x_553:
[----:B------:R-:W-:-:S13]  /*c0c0*/  ISETP.GE.AND P4, PT, R55, R150, PT ;  /* 0x000000963700720c */ /* 0x000fda0003f86270 */
[--C-:B------:R-:W-:Y:S02]  /*c0d0*/  @!P4 SHF.R.S32.HI R48, RZ, 0x1f, R55.reuse ;  /* 0x0000001fff30c819 */ /* 0x100fe40000011437 */
[----:B------:R-:W-:-:S04]  /*c0e0*/  @!P4 IADD3 R51, P5, P6, R116, R138, R55 ;  /* 0x0000008a7433c210 */ /* 0x000fc80007ebe037 */
[----:B------:R-:W-:Y:S02]  /*c0f0*/  @!P4 IADD3.X R54, R4, R177, R48, P5, P6 ;  /* 0x000000b10436c210 */ /* 0x000fe40002fec430 */
[----:B------:R-:W-:-:S05]  /*c100*/  IADD3 R48, P5, R53, R122, RZ ;  /* 0x0000007a35307210 */ /* 0x000fca0007fbe0ff */
[----:B------:R-:W-:Y:S01]  /*c110*/  IMAD.X R49, R52, 0x1, R123, P5 ;  /* 0x0000000134317824 */ /* 0x000fe200028e067b */
[----:B------:R-:W-:-:S04]  /*c120*/  @!P4 IADD3 R50, P5, R51, R122, RZ ;  /* 0x0000007a3332c210 */ /* 0x000fc80007fbe0ff */
[----:B------:R-:W-:Y:S01]  /*c130*/  @!P4 IADD3.X R51, R54, R123, RZ, P5, !PT ;  /* 0x0000007b3633c210 */ /* 0x000fe20002ffe4ff */
[----:B0-----:R4:W-:Y:S04]  /*c140*/  STG.E.128 desc[UR54][R48.64], R40 ;  /* 0x0000002830007986 */ /* 0x0019e8000c101d36 */
[----:B-1----:R4:W-:Y:S04]  /*c150*/  @!P4 STG.E.128 desc[UR54][R50.64], R44 ;  /* 0x0000002c3200c986 */ /* 0x0029e8000c101d36 */
.L_x_544:
[----:B------:R-:W-:Y:S05]  /*c160*/  BSYNC B1 ;  /* 0x0000000000017941 */ /* 0x000fea0003800000 */
.L_x_543:
[-C--:B0--34-:R-:W-:Y:S02]  /*c170*/  IMAD R40, R145, R134.reuse, RZ ;  /* 0x0000008691287224 */ /* 0x099fe400078e02ff */
[----:B------:R-:W-:-:S04]  /*c180*/  IMAD.WIDE.U32 R136, R218, R134, R136 ;  /* 0x00000086da887225 */ /* 0x000fc800078e0088 */
[----:B------:R-:W-:Y:S01]  /*c190*/  IMAD R53, R218, R135, R40 ;  /* 0x00000087da357224 */ /* 0x000fe200078e0228 */
[----:B------:R-:W-:Y:S06]  /*c1a0*/  @P2 BRA `(.L_x_513) ;  /* 0x0000003000982947 */ /* 0x000fec0003800000 */
[----:B------:R-:W-:Y:S01]  /*c1b0*/  ISETP.NE.AND P2, PT, R34, RZ, PT ;  /* 0x000000ff2200720c */ /* 0x000fe20003f45270 */
[----:B------:R-:W-:Y:S01]  /*c1c0*/  BSSY B1, `(.L_x_555) ;  /* 0x00000f8000017945 */ /* 0x000fe20003800000 */
[----:B------:R-:W-:-:S11]  /*c1d0*/  IMAD.IADD R53, R137, 0x1, R53 ;  /* 0x0000000189357824 */ /* 0x000fd600078e0235 */
[----:B------:R-:W-:Y:S05]  /*c1e0*/  @!P2 BRA `(.L_x_556) ;  /* 0x0000000c00d4a947 */ /* 0x000fea0003800000 */
[----:B------:R-:W-:Y:S01]  /*c1f0*/  SEL R40, R99, R155, !P0 ;  /* 0x0000009b63287207 */ /* 0x000fe20004000000 */
[----:B------:R-:W-:Y:S01]  /*c200*/  BSSY B2, `(.L_x_557) ;  /* 0x00000f1000027945 */ /* 0x000fe20003800000 */
[----:B------:R-:W-:Y:S02]  /*c210*/  IADD3 R49, P2, P4, R116, R136, R25 ;  /* 0x0000008874317210 */ /* 0x000fe40007c5e019 */
[----:B------:R-:W-:Y:S02]  /*c220*/  SHF.R.S32.HI R41, RZ, 0x1f, R40 ;  /* 0x0000001fff297819 */ /* 0x000fe40000011428 */
[----:B------:R-:W-:Y:S02]  /*c230*/  IADD3.X R42, R4, R53, R30, P2, P4 ;  /* 0x00000035042a7210 */ /* 0x000fe400017e841e */
[----:B------:R-:W-:-:S04]  /*c240*/  LEA.HI R40, R41, R40, RZ, 0x5 ;  /* 0x0000002829287211 */ /* 0x000fc800078f28ff */
[----:B------:R-:W-:-:S05]  /*c250*/  LEA.HI.SX32 R41, R40, R21, 0x1b ;  /* 0x0000001528297211 */ /* 0x000fca00078fdaff */
[----:B------:R-:W-:-:S05]  /*c260*/  IMAD.SHL.U32 R43, R41, 0x10, RZ ;  /* 0x00000010292b7824 */ /* 0x000fca00078e00ff */
[----:B------:R-:W-:-:S13]  /*c270*/  ISETP.GE.AND P2, PT, R43, R150, PT ;  /* 0x000000962b00720c */ /* 0x000fda0003f46270 */
[--C-:B------:R-:W-:Y:S02]  /*c280*/  @!P2 SHF.R.S32.HI R40, RZ, 0x1f, R43.reuse ;  /* 0x0000001fff28a819 */ /* 0x100fe4000001142b */
[----:B------:R-:W-:-:S04]  /*c290*/  @!P2 IADD3 R51, P4, P5, R116, R136, R43 ;  /* 0x000000887433a210 */ /* 0x000fc80007d9e02b */
[----:B------:R-:W-:Y:S02]  /*c2a0*/  @!P2 IADD3.X R40, R4, R53, R40, P4, P5 ;  /* 0x000000350428a210 */ /* 0x000fe400027ea428 */
[----:B------:R-:W-:-:S05]  /*c2b0*/  IADD3 R48, P4, R49, R122, RZ ;  /* 0x0000007a31307210 */ /* 0x000fca0007f9e0ff */
[----:B------:R-:W-:Y:S01]  /*c2c0*/  IMAD.X R49, R42, 0x1, R123, P4 ;  /* 0x000000012a317824 */ /* 0x000fe200020e067b */
[----:B------:R-:W-:-:S04]  /*c2d0*/  @!P2 IADD3 R50, P4, R51, R122, RZ ;  /* 0x0000007a3332a210 */ /* 0x000fc80007f9e0ff */
[----:B------:R-:W-:Y:S02]  /*c2e0*/  @!P2 IADD3.X R51, R40, R123, RZ, P4, !PT ;  /* 0x0000007b2833a210 */ /* 0x000fe400027fe4ff */
[----:B------:R-:W-:Y:S02]  /*c2f0*/  SHF.R.S32.HI R40, RZ, 0x1f, R41 ;  /* 0x0000001fff287819 */ /* 0x000fe40000011429 */
[----:B------:R-:W-:Y:S02]  /*c300*/  ISETP.GE.AND P4, PT, R18, R131, PT ;  /* 0x000000831200720c */ /* 0x000fe40003f86270 */
[----:B------:R-:W-:Y:S02]  /*c310*/  LEA.HI R40, R40, R41, RZ, 0x2 ;  /* 0x0000002928287211 */ /* 0x000fe400078f10ff */
[----:B------:R-:W-:Y:S02]  /*c320*/  LOP3.LUT R41, R199, 0x30, R43, 0xf8, !PT ;  /* 0x00000030c7297812 */ /* 0x000fe400078ef82b */
[----:B------:R-:W-:-:S02]  /*c330*/  SHF.R.S32.HI R45, RZ, 0x2, R40 ;  /* 0x00000002ff2d7819 */ /* 0x000fc40000011428 */
        /* <DEDUP_REMOVED lines=10> */
[----:B------:R-:W-:Y:S01]  /*c3e0*/  SHF.R.U32.HI R54, RZ, 0x8, R77 ;  /* 0x00000008ff367819 */ /* 0x000fe2000001164d */
[----:B0-----:R-:W-:Y:S01]  /*c3f0*/  IMAD.MOV.U32 R57, RZ, RZ, R40 ;  /* 0x000000ffff397224 */ /* 0x001fe200078e0028 */
[----:B------:R-:W-:Y:S01]  /*c400*/  SHF.R.U32.HI R62, RZ, 0x8, R65 ;  /* 0x00000008ff3e7819 */ /* 0x000fe20000011641 */
[----:B-1----:R-:W-:Y:S01]  /*c410*/  IMAD.MOV.U32 R58, RZ, RZ, R44 ;  /* 0x000000ffff3a7224 */ /* 0x002fe200078e002c */
[----:B------:R-:W-:Y:S01]  /*c420*/  SHF.R.U32.HI R61, RZ, 0x8, R67 ;  /* 0x00000008ff3d7819 */ /* 0x000fe20000011643 */
[----:B------:R-:W-:Y:S01]  /*c430*/  IMAD.SHL.U32 R40, R54, 0x100, RZ ;  /* 0x0000010036287824 */ /* 0x000fe200078e00ff */
[----:B------:R-:W-:Y:S02]  /*c440*/  LOP3.LUT R55, R77, 0xff0000ff, RZ, 0xc0, !PT ;  /* 0xff0000ff4d377812 */ /* 0x000fe400078ec0ff */
[----:B------:R-:W-:Y:S01]  /*c450*/  SHF.R.U32.HI R66, RZ, 0x10, R77 ;  /* 0x00000010ff427819 */ /* 0x000fe2000001164d */
[----:B------:R-:W-:Y:S01]  /*c460*/  IMAD.SHL.U32 R61, R61, 0x100, RZ ;  /* 0x000001003d3d7824 */ /* 0x000fe200078e00ff */
[----:B------:R-:W-:-:S02]  /*c470*/  SHF.R.U32.HI R64, RZ, 0x8, R79 ;  /* 0x00000008ff407819 */ /* 0x000fc4000001164f */
[----:B------:R-:W-:Y:S01]  /*c480*/  MOV R54, R42 ;  /* 0x0000002a00367202 */ /* 0x000fe20000000f00 */
[----:B------:R-:W-:Y:S01]  /*c490*/  IMAD.SHL.U32 R42, R62, 0x100, RZ ;  /* 0x000001003e2a7824 */ /* 0x000fe200078e00ff */
[----:B------:R-:W-:Y:S02]  /*c4a0*/  LOP3.LUT R59, R65, 0xff0000ff, RZ, 0xc0, !PT ;  /* 0xff0000ff413b7812 */ /* 0x000fe400078ec0ff */
[----:B------:R-:W-:Y:S02]  /*c4b0*/  MOV R52, R41 ;  /* 0x0000002900347202 */ /* 0x000fe40000000f00 */
[----:B------:R-:W-:Y:S02]  /*c4c0*/  SHF.R.U32.HI R63, RZ, 0x10, R79 ;  /* 0x00000010ff3f7819 */ /* 0x000fe4000001164f */
[----:B------:R-:W-:Y:S01]  /*c4d0*/  LOP3.LUT R40, R55, 0xff00, R40, 0xf8, !PT ;  /* 0x0000ff0037287812 */ /* 0x000fe200078ef828 */
[----:B------:R-:W-:Y:S01]  /*c4e0*/  IMAD.SHL.U32 R55, R64, 0x100, RZ ;  /* 0x0000010040377824 */ /* 0x000fe200078e00ff */
[----:B------:R-:W-:-:S02]  /*c4f0*/  SHF.L.U32 R41, R66, 0x10, RZ ;  /* 0x0000001042297819 */ /* 0x000fc400000006ff */
[----:B------:R-:W-:Y:S02]  /*c500*/  LOP3.LUT R60, R67, 0xff0000ff, RZ, 0xc0, !PT ;  /* 0xff0000ff433c7812 */ /* 0x000fe400078ec0ff */
[----:B------:R-:W-:Y:S02]  /*c510*/  LOP3.LUT R56, R79, 0xff0000ff, RZ, 0xc0, !PT ;  /* 0xff0000ff4f387812 */ /* 0x000fe400078ec0ff */
[----:B------:R-:W-:Y:S02]  /*c520*/  LOP3.LUT R44, R59, 0xff00, R42, 0xf8, !PT ;  /* 0x0000ff003b2c7812 */ /* 0x000fe400078ef82a */
[----:B------:R-:W-:Y:S01]  /*c530*/  LOP3.LUT R42, R40, 0xff0000, R41, 0xf8, !PT ;  /* 0x00ff0000282a7812 */ /* 0x000fe200078ef829 */
[----:B------:R-:W-:Y:S01]  /*c540*/  IMAD.U32 R40, R63, 0x10000, RZ ;  /* 0x000100003f287824 */ /* 0x000fe200078e00ff */
[----:B------:R-:W-:Y:S02]  /*c550*/  LOP3.LUT R64, R60, 0xff00, R61, 0xf8, !PT ;  /* 0x0000ff003c407812 */ /* 0x000fe400078ef83d */
[----:B------:R-:W-:-:S02]  /*c560*/  LOP3.LUT R55, R56, 0xff00, R55, 0xf8, !PT ;  /* 0x0000ff0038377812 */ /* 0x000fc400078ef837 */
[----:B------:R-:W-:Y:S02]  /*c570*/  F2FP.F16.E4M3.UNPACK_B R63, R159.H1 ;  /* 0x0000009fff3f723e */ /* 0x000fe400030006ff */
[----:B------:R-:W-:Y:S02]  /*c580*/  F2FP.F16.E4M3.UNPACK_B R61, R58.H1 ;  /* 0x0000003aff3d723e */ /* 0x000fe400030006ff */
[----:B------:R-:W-:Y:S01]  /*c590*/  F2FP.F16.E4M3.UNPACK_B R59, R57.H1 ;  /* 0x00000039ff3b723e */ /* 0x000fe200030006ff */
[----:B------:R-:W-:Y:S01]  /*c5a0*/  HADD2.F32 R41, -RZ, R63.H0_H0 ;  /* 0x2000003fff297230 */ /* 0x000fe20000004100 */
[----:B------:R-:W-:Y:S01]  /*c5b0*/  SHF.R.U32.HI R65, RZ, 0x10, R65 ;  /* 0x00000010ff417819 */ /* 0x000fe20000011641 */
[----:B------:R-:W-:Y:S01]  /*c5c0*/  HADD2.F32 R56, -RZ, R61.H0_H0 ;  /* 0x2000003dff387230 */ /* 0x000fe20000004100 */
[----:B------:R-:W-:Y:S01]  /*c5d0*/  SHF.R.U32.HI R67, RZ, 0x10, R67 ;  /* 0x00000010ff437819 */ /* 0x000fe20000011643 */
[----:B------:R-:W-:Y:S01]  /*c5e0*/  HADD2.F32 R63, -RZ, R63.H1_H1 ;  /* 0x3000003fff3f7230 */ /* 0x000fe20000004100 */
[----:B------:R-:W-:Y:S01]  /*c5f0*/  LOP3.LUT R40, R55, 0xff0000, R40, 0xf8, !PT ;  /* 0x00ff000037287812 */ /* 0x000fe200078ef828 */
[----:B------:R-:W-:Y:S01]  /*c600*/  HADD2.F32 R55, -RZ, R59.H0_H0 ;  /* 0x2000003bff377230 */ /* 0x000fe20000004100 */
[----:B------:R-:W-:Y:S01]  /*c610*/  F2FP.F16.E4M3.UNPACK_B R60, R161.H1 ;  /* 0x000000a1ff3c723e */ /* 0x000fe200030006ff */
[----:B------:R-:W-:-:S02]  /*c620*/  IMAD.U32 R65, R65, 0x10000, RZ ;  /* 0x0001000041417824 */ /* 0x000fc400078e00ff */
[-C--:B------:R-:W-:Y:S01]  /*c630*/  FMUL.FTZ R66, R56, R41.reuse ;  /* 0x0000002938427220 */ /* 0x080fe20000410000 */
[----:B------:R-:W-:Y:S02]  /*c640*/  IMAD.U32 R67, R67, 0x10000, RZ ;  /* 0x0001000043437824 */ /* 0x000fe400078e00ff */
[C---:B------:R-:W-:Y:S01]  /*c650*/  FMUL.FTZ R77, R55.reuse, R41 ;  /* 0x00000029374d7220 */ /* 0x040fe20000410000 */
[--C-:B------:R-:W-:Y:S01]  /*c660*/  HADD2.F32 R62, -RZ, R60.reuse.H0_H0 ;  /* 0x2000003cff3e7230 */ /* 0x100fe20000004100 */
[----:B------:R-:W-:Y:S01]  /*c670*/  LOP3.LUT R44, R44, 0xff0000, R65, 0xf8, !PT ;  /* 0x00ff00002c2c7812 */ /* 0x000fe200078ef841 */
[----:B------:R-:W-:Y:S01]  /*c680*/  HADD2.F32 R65, -RZ, R60.H1_H1 ;  /* 0x3000003cff417230 */ /* 0x000fe20000004100 */
[----:B------:R-:W-:Y:S01]  /*c690*/  LOP3.LUT R41, R64, 0xff0000, R67, 0xf8, !PT ;  /* 0x00ff000040297812 */ /* 0x000fe200078ef843 */
[----:B------:R-:W-:Y:S02]  /*c6a0*/  HADD2.F32 R60, -RZ, R59.H1_H1 ;  /* 0x3000003bff3c7230 */ /* 0x000fe40000004100 */
[-C--:B------:R-:W-:Y:S01]  /*c6b0*/  FFMA.FTZ R55, R55, R62.reuse, -R66 ;  /* 0x0000003e37377223 */ /* 0x080fe20000010842 */
[----:B------:R-:W-:Y:S01]  /*c6c0*/  FFMA.FTZ R56, R56, R62, R77 ;  /* 0x0000003e38387223 */ /* 0x000fe2000001004d */
[----:B------:R-:W-:Y:S01]  /*c6d0*/  HADD2.F32 R64, -RZ, R61.H1_H1 ;  /* 0x3000003dff407230 */ /* 0x000fe20000004100 */
[----:B------:R-:W-:Y:S01]  /*c6e0*/  F2FP.F16.E4M3.UNPACK_B R159, R159 ;  /* 0x0000009fff9f723e */ /* 0x000fe200020006ff */
[----:B------:R-:W-:Y:S01]  /*c6f0*/  FMUL.FTZ R67, R60, R63 ;  /* 0x0000003f3c437220 */ /* 0x000fe20000410000 */
[----:B------:R-:W-:-:S02]  /*c700*/  F2FP.F16.E4M3.UNPACK_B R62, R58 ;  /* 0x0000003aff3e723e */ /* 0x000fc400020006ff */
[----:B------:R-:W-:Y:S01]  /*c710*/  F2FP.F16.E4M3.UNPACK_B R61, R57 ;  /* 0x00000039ff3d723e */ /* 0x000fe200020006ff */
[----:B------:R-:W-:Y:S01]  /*c720*/  FMUL.FTZ R57, R64, R63 ;  /* 0x0000003f40397220 */ /* 0x000fe20000410000 */
[----:B------:R-:W-:Y:S01]  /*c730*/  F2FP.F16.E4M3.UNPACK_B R161, R161 ;  /* 0x000000a1ffa1723e */ /* 0x000fe200020006ff */
[----:B------:R-:W-:Y:S02]  /*c740*/  HADD2.F32 R66, -RZ, R159.H0_H0 ;  /* 0x2000009fff427230 */ /* 0x000fe40000004100 */
[----:B------:R-:W-:Y:S02]  /*c750*/  HADD2.F32 R63, -RZ, R62.H0_H0 ;  /* 0x2000003eff3f7230 */ /* 0x000fe40000004100 */
[-C--:B------:R-:W-:Y:S01]  /*c760*/  FFMA.FTZ R58, R60, R65.reuse, -R57 ;  /* 0x000000413c3a7223 */ /* 0x080fe20000010839 */
[----:B------:R-:W-:Y:S02]  /*c770*/  HADD2.F32 R59, -RZ, R61.H0_H0 ;  /* 0x2000003dff3b7230 */ /* 0x000fe40000004100 */
[----:B------:R-:W-:Y:S01]  /*c780*/  FFMA.FTZ R57, R64, R65, R67 ;  /* 0x0000004140397223 */ /* 0x000fe20000010043 */
[----:B------:R-:W-:-:S02]  /*c790*/  HADD2.F32 R60, -RZ, R161.H0_H0 ;  /* 0x200000a1ff3c7230 */ /* 0x000fc40000004100 */
[-C--:B------:R-:W-:Y:S01]  /*c7a0*/  FMUL.FTZ R76, R63, R66.reuse ;  /* 0x000000423f4c7220 */ /* 0x080fe20000410000 */
[----:B------:R-:W-:Y:S02]  /*c7b0*/  HADD2.F32 R159, -RZ, R159.H1_H1 ;  /* 0x3000009fff9f7230 */ /* 0x000fe40000004100 */
[C---:B------:R-:W-:Y:S01]  /*c7c0*/  FMUL.FTZ R66, R59.reuse, R66 ;  /* 0x000000423b427220 */ /* 0x040fe20000410000 */
[----:B------:R-:W-:Y:S02]  /*c7d0*/  HADD2.F32 R64, -RZ, R62.H1_H1 ;  /* 0x3000003eff407230 */ /* 0x000fe40000004100 */
[----:B------:R-:W-:Y:S01]  /*c7e0*/  FFMA.FTZ R59, R59, R60, -R76 ;  /* 0x0000003c3b3b7223 */ /* 0x000fe2000001084c */
[----:B------:R-:W-:Y:S01]  /*c7f0*/  HADD2.F32 R61, -RZ, R61.H1_H1 ;  /* 0x3000003dff3d7230 */ /* 0x000fe20000004100 */
[----:B------:R-:W-:Y:S01]  /*c800*/  F2FP.F16.E4M3.UNPACK_B R76, R160.H1 ;  /* 0x000000a0ff4c723e */ /* 0x000fe200030006ff */
[----:B------:R-:W-:Y:S01]  /*c810*/  HADD2.F32 R161, -RZ, R161.H1_H1 ;  /* 0x300000a1ffa17230 */ /* 0x000fe20000004100 */
[----:B------:R-:W-:Y:S01]  /*c820*/  F2FP.F16.E4M3.UNPACK_B R65, R46.H1 ;  /* 0x0000002eff41723e */ /* 0x000fe200030006ff */
[----:B------:R-:W-:Y:S01]  /*c830*/  FFMA.FTZ R60, R63, R60, R66 ;  /* 0x0000003c3f3c7223 */ /* 0x000fe20000010042 */
[-C--:B------:R-:W-:Y:S01]  /*c840*/  FMUL.FTZ R62, R64, R159.reuse ;  /* 0x0000009f403e7220 */ /* 0x080fe20000410000 */
[----:B------:R-:W-:Y:S01]  /*c850*/  FMUL.FTZ R159, R61, R159 ;  /* 0x0000009f3d9f7220 */ /* 0x000fe20000410000 */
[----:B------:R-:W-:Y:S01]  /*c860*/  F2FP.F16.E4M3.UNPACK_B R67, R162.H1 ;  /* 0x000000a2ff43723e */ /* 0x000fe200030006ff */
[----:B------:R-:W-:Y:S01]  /*c870*/  HADD2.F32 R79, -RZ, R76.H0_H0 ;  /* 0x2000004cff4f7230 */ /* 0x000fe20000004100 */
[----:B------:R-:W-:Y:S01]  /*c880*/  F2FP.F16.E4M3.UNPACK_B R63, R54.H1 ;  /* 0x00000036ff3f723e */ /* 0x000fe200030006ff */
[----:B------:R-:W-:-:S02]  /*c890*/  HADD2.F32 R66, -RZ, R65.H0_H0 ;  /* 0x20000041ff427230 */ /* 0x000fc40000004100 */
[-C--:B------:R-:W-:Y:S01]  /*c8a0*/  FFMA.FTZ R62, R61, R161.reuse, -R62 ;  /* 0x000000a13d3e7223 */ /* 0x080fe2000001083e */
[----:B------:R-:W-:Y:S01]  /*c8b0*/  FFMA.FTZ R61, R64, R161, R159 ;  /* 0x000000a1403d7223 */ /* 0x000fe2000001009f */
[----:B------:R-:W-:Y:S01]  /*c8c0*/  HADD2.F32 R77, -RZ, R67.H0_H0 ;  /* 0x20000043ff4d7230 */ /* 0x000fe20000004100 */
[----:B------:R-:W-:Y:S01]  /*c8d0*/  F2FP.F16.E4M3.UNPACK_B R160, R160 ;  /* 0x000000a0ffa0723e */ /* 0x000fe200020006ff */
[----:B------:R-:W-:Y:S02]  /*c8e0*/  HADD2.F32 R64, -RZ, R63.H0_H0 ;  /* 0x2000003fff407230 */ /* 0x000fe40000004100 */
[-C--:B------:R-:W-:Y:S01]  /*c8f0*/  FMUL.FTZ R89, R66, R79.reuse ;  /* 0x0000004f42597220 */ /* 0x080fe20000410000 */
[----:B------:R-:W-:Y:S01]  /*c900*/  HADD2.F32 R76, -RZ, R76.H1_H1 ;  /* 0x3000004cff4c7230 */ /* 0x000fe20000004100 */
[----:B------:R-:W-:Y:S01]  /*c910*/  F2FP.F16.E4M3.UNPACK_B R54, R54 ;  /* 0x00000036ff36723e */ /* 0x000fe200020006ff */
[----:B------:R-:W-:Y:S02]  /*c920*/  HADD2.F32 R65, -RZ, R65.H1_H1 ;  /* 0x30000041ff417230 */ /* 0x000fe40000004100 */
[C---:B------:R-:W-:Y:S01]  /*c930*/  FMUL.FTZ R79, R64.reuse, R79 ;  /* 0x0000004f404f7220 */ /* 0x040fe20000410000 */
[----:B------:R-:W-:Y:S01]  /*c940*/  FFMA.FTZ R89, R64, R77, -R89 ;  /* 0x0000004d40597223 */ /* 0x000fe20000010859 */
[----:B------:R-:W-:Y:S01]  /*c950*/  HADD2.F32 R63, -RZ, R63.H1_H1 ;  /* 0x3000003fff3f7230 */ /* 0x000fe20000004100 */
[----:B------:R-:W-:Y:S01]  /*c960*/  F2FP.F16.E4M3.UNPACK_B R162, R162 ;  /* 0x000000a2ffa2723e */ /* 0x000fe200020006ff */
[----:B------:R-:W-:-:S02]  /*c970*/  HADD2.F32 R64, -RZ, R67.H1_H1 ;  /* 0x30000043ff407230 */ /* 0x000fc40000004100 */
[-C--:B------:R-:W-:Y:S01]  /*c980*/  FMUL.FTZ R78, R65, R76.reuse ;  /* 0x0000004c414e7220 */ /* 0x080fe20000410000 */
[--C-:B------:R-:W-:Y:S02]  /*c990*/  HADD2.F32 R67, -RZ, R160.reuse.H0_H0 ;  /* 0x200000a0ff437230 */ /* 0x100fe40000004100 */
[C---:B------:R-:W-:Y:S01]  /*c9a0*/  FMUL.FTZ R76, R63.reuse, R76 ;  /* 0x0000004c3f4c7220 */ /* 0x040fe20000410000 */
[----:B------:R-:W-:Y:S02]  /*c9b0*/  HADD2.F32 R160, -RZ, R160.H1_H1 ;  /* 0x300000a0ffa07230 */ /* 0x000fe40000004100 */
[----:B------:R-:W-:Y:S01]  /*c9c0*/  FFMA.FTZ R78, R63, R64, -R78 ;  /* 0x000000403f4e7223 */ /* 0x000fe2000001084e */
[----:B------:R-:W-:Y:S01]  /*c9d0*/  F2FP.F16.E4M3.UNPACK_B R63, R46 ;  /* 0x0000002eff3f723e */ /* 0x000fe200020006ff */
[----:B------:R-:W-:Y:S01]  /*c9e0*/  FFMA.FTZ R91, R65, R64, R76 ;  /* 0x00000040415b7223 */ /* 0x000fe2000001004c */
[--C-:B------:R-:W-:Y:S02]  /*c9f0*/  HADD2.F32 R46, -RZ, R54.reuse.H0_H0 ;  /* 0x20000036ff2e7230 */ /* 0x100fe40000004100 */
[----:B------:R-:W-:Y:S01]  /*ca00*/  FFMA.FTZ R66, R66, R77, R79 ;  /* 0x0000004d42427223 */ /* 0x000fe2000001004f */
[----:B------:R-:W-:Y:S01]  /*ca10*/  HADD2.F32 R54, -RZ, R54.H1_H1 ;  /* 0x30000036ff367230 */ /* 0x000fe20000004100 */
[----:B------:R-:W-:Y:S01]  /*ca20*/  F2FP.SATFINITE.E4M3.F32.PACK_AB_MERGE_C R55, R58, R55, RZ ;  /* 0x000000373a37723e */ /* 0x000fe200048070ff */
[--C-:B------:R-:W-:Y:S01]  /*ca30*/  HADD2.F32 R64, -RZ, R63.reuse.H0_H0 ;  /* 0x2000003fff407230 */ /* 0x100fe20000004100 */
[----:B------:R-:W-:Y:S01]  /*ca40*/  F2FP.SATFINITE.E4M3.F32.PACK_AB_MERGE_C R57, R57, R56, RZ ;  /* 0x000000383939723e */ /* 0x000fe200048070ff */
[----:B------:R-:W-:Y:S01]  /*ca50*/  HADD2.F32 R63, -RZ, R63.H1_H1 ;  /* 0x3000003fff3f7230 */ /* 0x000fe20000004100 */
[----:B------:R-:W-:Y:S01]  /*ca60*/  F2FP.F16.E4M3.UNPACK_B R58, R52 ;  /* 0x00000034ff3a723e */ /* 0x000fe200020006ff */
[----:B------:R-:W-:-:S02]  /*ca70*/  HADD2.F32 R65, -RZ, R162.H0_H0 ;  /* 0x200000a2ff417230 */ /* 0x000fc40000004100 */
[-C--:B------:R-:W-:Y:S01]  /*ca80*/  FMUL.FTZ R77, R64, R67.reuse ;  /* 0x00000043404d7220 */ /* 0x080fe20000410000 */
[----:B------:R-:W-:Y:S02]  /*ca90*/  HADD2.F32 R162, -RZ, R162.H1_H1 ;  /* 0x300000a2ffa27230 */ /* 0x000fe40000004100 */
[----:B------:R-:W-:Y:S01]  /*caa0*/  FMUL.FTZ R67, R46, R67 ;  /* 0x000000432e437220 */ /* 0x000fe20000410000 */
[CC--:B------:R-:W-:Y:S01]  /*cab0*/  FMUL.FTZ R79, R63.reuse, R160.reuse ;  /* 0x000000a03f4f7220 */ /* 0x0c0fe20000410000 */
[----:B------:R-:W-:Y:S01]  /*cac0*/  FMUL.FTZ R160, R54, R160 ;  /* 0x000000a036a07220 */ /* 0x000fe20000410000 */
[-C--:B------:R-:W-:Y:S01]  /*cad0*/  FFMA.FTZ R77, R46, R65.reuse, -R77 ;  /* 0x000000412e4d7223 */ /* 0x080fe2000001084d */
[----:B------:R-:W-:Y:S01]  /*cae0*/  FFMA.FTZ R46, R64, R65, R67 ;  /* 0x00000041402e7223 */ /* 0x000fe20000010043 */
[----:B------:R-:W-:Y:S01]  /*caf0*/  F2FP.F16.E4M3.UNPACK_B R64, R44 ;  /* 0x0000002cff40723e */ /* 0x000fe200020006ff */
[-C--:B------:R-:W-:Y:S01]  /*cb00*/  FFMA.FTZ R65, R63, R162.reuse, R160 ;  /* 0x000000a23f417223 */ /* 0x080fe200000100a0 */
[----:B------:R-:W-:Y:S01]  /*cb10*/  F2FP.F16.E4M3.UNPACK_B R63, R45 ;  /* 0x0000002dff3f723e */ /* 0x000fe200020006ff */
[----:B------:R-:W-:Y:S01]  /*cb20*/  FFMA.FTZ R54, R54, R162, -R79 ;  /* 0x000000a236367223 */ /* 0x000fe2000001084f */
[----:B------:R-:W-:-:S02]  /*cb30*/  F2FP.SATFINITE.E4M3.F32.PACK_AB_MERGE_C R56, R62, R59, R55 ;  /* 0x0000003b3e38723e */ /* 0x000fc40004807037 */
[----:B------:R-:W-:Y:S01]  /*cb40*/  F2FP.SATFINITE.E4M3.F32.PACK_AB_MERGE_C R55, R61, R60, R57 ;  /* 0x0000003c3d37723e */ /* 0x000fe20004807039 */
[--C-:B------:R-:W-:Y:S01]  /*cb50*/  HADD2.F32 R59, -RZ, R63.reuse.H0_H0 ;  /* 0x2000003fff3b7230 */ /* 0x100fe20000004100 */
[----:B------:R-:W-:Y:S01]  /*cb60*/  F2FP.SATFINITE.E4M3.F32.PACK_AB_MERGE_C R66, R91, R66, RZ ;  /* 0x000000425b42723e */ /* 0x000fe200048070ff */
[----:B------:R-:W-:Y:S01]  /*cb70*/  HADD2.F32 R60, -RZ, R64.H0_H0 ;  /* 0x20000040ff3c7230 */ /* 0x000fe20000004100 */
[----:B------:R-:W-:Y:S01]  /*cb80*/  F2FP.F16.E4M3.UNPACK_B R61, R42 ;  /* 0x0000002aff3d723e */ /* 0x000fe200020006ff */
[----:B------:R-:W-:Y:S01]  /*cb90*/  HADD2.F32 R57, -RZ, R58.H0_H0 ;  /* 0x2000003aff397230 */ /* 0x000fe20000004100 */
[----:B------:R-:W-:Y:S01]  /*cba0*/  F2FP.SATFINITE.E4M3.F32.PACK_AB_MERGE_C R46, R65, R46, R66 ;  /* 0x0000002e412e723e */ /* 0x000fe20004807042 */
[----:B------:R-:W-:Y:S02]  /*cbb0*/  HADD2.F32 R63, -RZ, R63.H1_H1 ;  /* 0x3000003fff3f7230 */ /* 0x000fe40000004100 */
[----:B------:R-:W-:Y:S01]  /*cbc0*/  FMUL.FTZ R66, R59, R60 ;  /* 0x0000003c3b427220 */ /* 0x000fe20000410000 */
[----:B------:R-:W-:-:S02]  /*cbd0*/  HADD2.F32 R62, -RZ, R61.H0_H0 ;  /* 0x2000003dff3e7230 */ /* 0x000fc40000004100 */
[C---:B------:R-:W-:Y:S01]  /*cbe0*/  FMUL.FTZ R76, R57.reuse, R60 ;  /* 0x0000003c394c7220 */ /* 0x040fe20000410000 */
[----:B------:R-:W-:Y:S01]  /*cbf0*/  HADD2.F32 R64, -RZ, R64.H1_H1 ;  /* 0x30000040ff407230 */ /* 0x000fe20000004100 */
[----:B------:R-:W-:Y:S01]  /*cc00*/  F2FP.F16.E4M3.UNPACK_B R42, R42.H1 ;  /* 0x0000002aff2a723e */ /* 0x000fe200030006ff */
[----:B------:R-:W-:Y:S02]  /*cc10*/  HADD2.F32 R60, -RZ, R58.H1_H1 ;  /* 0x3000003aff3c7230 */ /* 0x000fe40000004100 */
[-C--:B------:R-:W-:Y:S01]  /*cc20*/  FFMA.FTZ R57, R57, R62.reuse, -R66 ;  /* 0x0000003e39397223 */ /* 0x080fe20000010842 */
[----:B------:R-:W-:Y:S01]  /*cc30*/  FFMA.FTZ R58, R59, R62, R76 ;  /* 0x0000003e3b3a7223 */ /* 0x000fe2000001004c */
[----:B------:R-:W-:Y:S02]  /*cc40*/  HADD2.F32 R62, -RZ, R61.H1_H1 ;  /* 0x3000003dff3e7230 */ /* 0x000fe40000004100 */
[-C--:B------:R-:W-:Y:S01]  /*cc50*/  FMUL.FTZ R65, R63, R64.reuse ;  /* 0x000000403f417220 */ /* 0x080fe20000410000 */
[----:B------:R-:W-:Y:S01]  /*cc60*/  FMUL.FTZ R66, R60, R64 ;  /* 0x000000403c427220 */ /* 0x000fe20000410000 */
[----:B------:R-:W-:-:S02]  /*cc70*/  F2FP.F16.E4M3.UNPACK_B R61, R45.H1 ;  /* 0x0000002dff3d723e */ /* 0x000fc400030006ff */
[----:B------:R-:W-:Y:S01]  /*cc80*/  F2FP.F16.E4M3.UNPACK_B R64, R44.H1 ;  /* 0x0000002cff40723e */ /* 0x000fe200030006ff */
[----:B------:R-:W-:Y:S01]  /*cc90*/  FFMA.FTZ R45, R63, R62, R66 ;  /* 0x0000003e3f2d7223 */ /* 0x000fe20000010042 */
[----:B------:R-:W-:Y:S01]  /*cca0*/  F2FP.F16.E4M3.UNPACK_B R59, R52.H1 ;  /* 0x00000034ff3b723e */ /* 0x000fe200030006ff */
[----:B------:R-:W-:Y:S01]  /*ccb0*/  FFMA.FTZ R52, R60, R62, -R65 ;  /* 0x0000003e3c347223 */ /* 0x000fe20000010841 */
[----:B------:R-:W-:Y:S01]  /*ccc0*/  HADD2.F32 R60, -RZ, R61.H0_H0 ;  /* 0x2000003dff3c7230 */ /* 0x000fe20000004100 */
[----:B------:R-:W-:Y:S01]  /*ccd0*/  F2FP.SATFINITE.E4M3.F32.PACK_AB_MERGE_C R78, R78, R89, RZ ;  /* 0x000000594e4e723e */ /* 0x000fe200048070ff */
[----:B------:R-:W-:Y:S01]  /*cce0*/  HADD2.F32 R65, -RZ, R64.H0_H0 ;  /* 0x20000040ff417230 */ /* 0x000fe20000004100 */
[----:B------:R-:W-:Y:S01]  /*ccf0*/  F2FP.F16.E4M3.UNPACK_B R76, R41.H1 ;  /* 0x00000029ff4c723e */ /* 0x000fe200030006ff */
[----:B------:R-:W-:Y:S01]  /*cd00*/  HADD2.F32 R44, -RZ, R59.H0_H0 ;  /* 0x2000003bff2c7230 */ /* 0x000fe20000004100 */
[----:B------:R-:W-:Y:S01]  /*cd10*/  F2FP.SATFINITE.E4M3.F32.PACK_AB_MERGE_C R54, R54, R77, R78 ;  /* 0x0000004d3636723e */ /* 0x000fe2000480704e */
[----:B------:R-:W-:-:S02]  /*cd20*/  HADD2.F32 R63, -RZ, R42.H0_H0 ;  /* 0x2000002aff3f7230 */ /* 0x000fc40000004100 */
[-C--:B------:R-:W-:Y:S01]  /*cd30*/  FMUL.FTZ R67, R60, R65.reuse ;  /* 0x000000413c437220 */ /* 0x080fe20000410000 */
[----:B------:R-:W-:Y:S02]  /*cd40*/  HADD2.F32 R59, -RZ, R59.H1_H1 ;  /* 0x3000003bff3b7230 */ /* 0x000fe40000004100 */
[C---:B------:R-:W-:Y:S01]  /*cd50*/  FMUL.FTZ R65, R44.reuse, R65 ;  /* 0x000000412c417220 */ /* 0x040fe20000410000 */
[----:B------:R-:W-:Y:S02]  /*cd60*/  HADD2.F32 R62, -RZ, R64.H1_H1 ;  /* 0x30000040ff3e7230 */ /* 0x000fe40000004100 */
[----:B------:R-:W-:Y:S02]  /*cd70*/  HADD2.F32 R64, -RZ, R42.H1_H1 ;  /* 0x3000002aff407230 */ /* 0x000fe40000004100 */
[-C--:B------:R-:W-:Y:S01]  /*cd80*/  FFMA.FTZ R42, R44, R63.reuse, -R67 ;  /* 0x0000003f2c2a7223 */ /* 0x080fe20000010843 */
[----:B------:R-:W-:Y:S02]  /*cd90*/  HADD2.F32 R61, -RZ, R61.H1_H1 ;  /* 0x3000003dff3d7230 */ /* 0x000fe40000004100 */
[----:B------:R-:W-:Y:S01]  /*cda0*/  FFMA.FTZ R44, R60, R63, R65 ;  /* 0x0000003f3c2c7223 */ /* 0x000fe20000010041 */
[----:B------:R-:W-:Y:S01]  /*cdb0*/  FMUL.FTZ R60, R59, R62 ;  /* 0x0000003e3b3c7220 */ /* 0x000fe20000410000 */
[----:B------:R-:W-:Y:S01]  /*cdc0*/  F2FP.F16.E4M3.UNPACK_B R67, R41 ;  /* 0x00000029ff43723e */ /* 0x000fe200020006ff */
[----:B------:R-:W-:-:S02]  /*cdd0*/  HADD2.F32 R77, -RZ, R76.H0_H0 ;  /* 0x2000004cff4d7230 */ /* 0x000fc40000004100 */
[C---:B------:R-:W-:Y:S01]  /*cde0*/  FMUL.FTZ R66, R61.reuse, R62 ;  /* 0x0000003e3d427220 */ /* 0x040fe20000410000 */
[-C--:B------:R-:W-:Y:S01]  /*cdf0*/  FFMA.FTZ R89, R61, R64.reuse, R60 ;  /* 0x000000403d597223 */ /* 0x080fe2000001003c */
[----:B------:R-:W-:Y:S01]  /*ce00*/  F2FP.F16.E4M3.UNPACK_B R61, R47.H1 ;  /* 0x0000002fff3d723e */ /* 0x000fe200030006ff */
[----:B------:R-:W-:Y:S02]  /*ce10*/  HADD2.F32 R76, -RZ, R76.H1_H1 ;  /* 0x3000004cff4c7230 */ /* 0x000fe40000004100 */
[----:B------:R-:W-:Y:S01]  /*ce20*/  FFMA.FTZ R79, R59, R64, -R66 ;  /* 0x000000403b4f7223 */ /* 0x000fe20000010842 */
[-C--:B------:R-:W-:Y:S01]  /*ce30*/  F2FP.F16.E4M3.UNPACK_B R59, R43.reuse ;  /* 0x0000002bff3b723e */ /* 0x080fe200020006ff */
[--C-:B------:R-:W-:Y:S01]  /*ce40*/  HADD2.F32 R78, -RZ, R67.reuse.H0_H0 ;  /* 0x20000043ff4e7230 */ /* 0x100fe20000004100 */
[----:B------:R-:W-:Y:S01]  /*ce50*/  F2FP.F16.E4M3.UNPACK_B R43, R43.H1 ;  /* 0x0000002bff2b723e */ /* 0x000fe200030006ff */
[----:B------:R-:W-:Y:S01]  /*ce60*/  HADD2.F32 R67, -RZ, R67.H1_H1 ;  /* 0x30000043ff437230 */ /* 0x000fe20000004100 */
[----:B------:R-:W-:-:S02]  /*ce70*/  F2FP.F16.E4M3.UNPACK_B R41, R40 ;  /* 0x00000028ff29723e */ /* 0x000fc400020006ff */
[----:B------:R-:W-:Y:S01]  /*ce80*/  F2FP.F16.E4M3.UNPACK_B R64, R40.H1 ;  /* 0x00000028ff40723e */ /* 0x000fe200030006ff */
[----:B------:R-:W-:Y:S01]  /*ce90*/  HADD2.F32 R40, -RZ, R61.H0_H0 ;  /* 0x2000003dff287230 */ /* 0x000fe20000004100 */
[----:B------:R-:W-:Y:S01]  /*cea0*/  F2FP.F16.E4M3.UNPACK_B R62, R47 ;  /* 0x0000002fff3e723e */ /* 0x000fe200020006ff */
[----:B------:R-:W-:Y:S01]  /*ceb0*/  HADD2.F32 R60, -RZ, R43.H0_H0 ;  /* 0x2000002bff3c7230 */ /* 0x000fe20000004100 */
[----:B------:R-:W-:Y:S01]  /*cec0*/  F2FP.SATFINITE.E4M3.F32.PACK_AB_MERGE_C R42, R79, R42, RZ ;  /* 0x0000002a4f2a723e */ /* 0x000fe200048070ff */
[----:B------:R-:W-:Y:S02]  /*ced0*/  HADD2.F32 R65, -RZ, R64.H0_H0 ;  /* 0x20000040ff417230 */ /* 0x000fe40000004100 */
[-C--:B------:R-:W-:Y:S01]  /*cee0*/  FMUL.FTZ R91, R40, R77.reuse ;  /* 0x0000004d285b7220 */ /* 0x080fe20000410000 */
[----:B------:R-:W-:Y:S02]  /*cef0*/  HADD2.F32 R61, -RZ, R61.H1_H1 ;  /* 0x3000003dff3d7230 */ /* 0x000fe40000004100 */
[----:B------:R-:W-:Y:S01]  /*cf00*/  FMUL.FTZ R77, R60, R77 ;  /* 0x0000004d3c4d7220 */ /* 0x000fe20000410000 */
[----:B------:R-:W-:-:S02]  /*cf10*/  HADD2.F32 R43, -RZ, R43.H1_H1 ;  /* 0x3000002bff2b7230 */ /* 0x000fc40000004100 */
[-C--:B------:R-:W-:Y:S01]  /*cf20*/  FFMA.FTZ R91, R60, R65.reuse, -R91 ;  /* 0x000000413c5b7223 */ /* 0x080fe2000001085b */
[--C-:B------:R-:W-:Y:S02]  /*cf30*/  HADD2.F32 R63, -RZ, R62.reuse.H0_H0 ;  /* 0x2000003eff3f7230 */ /* 0x100fe40000004100 */
[-C--:B------:R-:W-:Y:S01]  /*cf40*/  FMUL.FTZ R60, R61, R76.reuse ;  /* 0x0000004c3d3c7220 */ /* 0x080fe20000410000 */
[--C-:B------:R-:W-:Y:S02]  /*cf50*/  HADD2.F32 R47, -RZ, R59.reuse.H0_H0 ;  /* 0x2000003bff2f7230 */ /* 0x100fe40000004100 */
[----:B------:R-:W-:Y:S01]  /*cf60*/  FMUL.FTZ R76, R43, R76 ;  /* 0x0000004c2b4c7220 */ /* 0x000fe20000410000 */
[----:B------:R-:W-:Y:S02]  /*cf70*/  HADD2.F32 R62, -RZ, R62.H1_H1 ;  /* 0x3000003eff3e7230 */ /* 0x000fe40000004100 */
[----:B------:R-:W-:Y:S01]  /*cf80*/  FFMA.FTZ R77, R40, R65, R77 ;  /* 0x00000041284d7223 */ /* 0x000fe2000001004d */
[----:B------:R-:W-:-:S02]  /*cf90*/  HADD2.F32 R59, -RZ, R59.H1_H1 ;  /* 0x3000003bff3b7230 */ /* 0x000fc40000004100 */
[-C--:B------:R-:W-:Y:S01]  /*cfa0*/  FMUL.FTZ R88, R63, R78.reuse ;  /* 0x0000004e3f587220 */ /* 0x080fe20000410000 */
[----:B------:R-:W-:Y:S02]  /*cfb0*/  HADD2.F32 R64, -RZ, R64.H1_H1 ;  /* 0x30000040ff407230 */ /* 0x000fe40000004100 */
[CC--:B------:R-:W-:Y:S01]  /*cfc0*/  FMUL.FTZ R40, R62.reuse, R67.reuse ;  /* 0x000000433e287220 */ /* 0x0c0fe20000410000 */
[--C-:B------:R-:W-:Y:S02]  /*cfd0*/  HADD2.F32 R66, -RZ, R41.reuse.H0_H0 ;  /* 0x20000029ff427230 */ /* 0x100fe40000004100 */
[----:B------:R-:W-:Y:S01]  /*cfe0*/  FMUL.FTZ R78, R47, R78 ;  /* 0x0000004e2f4e7220 */ /* 0x000fe20000410000 */
[----:B------:R-:W-:Y:S02]  /*cff0*/  HADD2.F32 R41, -RZ, R41.H1_H1 ;  /* 0x30000029ff297230 */ /* 0x000fe40000004100 */
[----:B------:R-:W-:Y:S01]  /*d000*/  FMUL.FTZ R67, R59, R67 ;  /* 0x000000433b437220 */ /* 0x000fe20000410000 */
[-C--:B------:R-:W-:Y:S01]  /*d010*/  FFMA.FTZ R60, R43, R64.reuse, -R60 ;  /* 0x000000402b3c7223 */ /* 0x080fe2000001083c */
[----:B------:R-:W-:Y:S01]  /*d020*/  FFMA.FTZ R76, R61, R64, R76 ;  /* 0x000000403d4c7223 */ /* 0x000fe2000001004c */
[-C--:B------:R-:W-:Y:S01]  /*d030*/  FFMA.FTZ R88, R47, R66.reuse, -R88 ;  /* 0x000000422f587223 */ /* 0x080fe20000010858 */
[----:B------:R-:W-:Y:S01]  /*d040*/  FFMA.FTZ R78, R63, R66, R78 ;  /* 0x000000423f4e7223 */ /* 0x000fe2000001004e */
[-C--:B------:R-:W-:Y:S01]  /*d050*/  FFMA.FTZ R59, R59, R41.reuse, -R40 ;  /* 0x000000293b3b7223 */ /* 0x080fe20000010828 */
[----:B------:R-:W-:Y:S01]  /*d060*/  FFMA.FTZ R67, R62, R41, R67 ;  /* 0x000000293e437223 */ /* 0x000fe20000010043 */
[----:B------:R-:W-:-:S02]  /*d070*/  F2FP.SATFINITE.E4M3.F32.PACK_AB_MERGE_C R44, R89, R44, RZ ;  /* 0x0000002c592c723e */ /* 0x000fc400048070ff */
[----:B------:R-:W-:Y:S02]  /*d080*/  F2FP.SATFINITE.E4M3.F32.PACK_AB_MERGE_C R60, R60, R91, RZ ;  /* 0x0000005b3c3c723e */ /* 0x000fe400048070ff */
[----:B------:R-:W-:Y:S02]  /*d090*/  F2FP.SATFINITE.E4M3.F32.PACK_AB_MERGE_C R76, R76, R77, RZ ;  /* 0x0000004d4c4c723e */ /* 0x000fe400048070ff */
[----:B------:R-:W-:Y:S01]  /*d0a0*/  F2FP.SATFINITE.E4M3.F32.PACK_AB_MERGE_C R41, R52, R57, R42 ;  /* 0x000000393429723e */ /* 0x000fe2000480702a */
[----:B------:R-:W-:Y:S01]  /*d0b0*/  IMAD.MOV.U32 R42, RZ, RZ, R54 ;  /* 0x000000ffff2a7224 */ /* 0x000fe200078e0036 */
[----:B------:R-:W-:Y:S01]  /*d0c0*/  F2FP.SATFINITE.E4M3.F32.PACK_AB_MERGE_C R45, R45, R58, R44 ;  /* 0x0000003a2d2d723e */ /* 0x000fe2000480702c */
[----:B------:R-:W-:Y:S01]  /*d0d0*/  IMAD.MOV.U32 R44, RZ, RZ, R55 ;  /* 0x000000ffff2c7224 */ /* 0x000fe200078e0037 */
[----:B------:R-:W-:Y:S02]  /*d0e0*/  F2FP.SATFINITE.E4M3.F32.PACK_AB_MERGE_C R43, R59, R88, R60 ;  /* 0x000000583b2b723e */ /* 0x000fe4000480703c */
[----:B------:R-:W-:-:S02]  /*d0f0*/  F2FP.SATFINITE.E4M3.F32.PACK_AB_MERGE_C R47, R67, R78, R76 ;  /* 0x0000004e432f723e */ /* 0x000fc4000480704c */
[----:B------:R-:W-:-:S07]  /*d100*/  MOV R40, R56 ;  /* 0x0000003800287202 */ /* 0x000fce0000000f00 */
.L_x_558:
[----:B------:R-:W-:Y:S05]  /*d110*/  BSYNC B2 ;  /* 0x0000000000027941 */ /* 0x000fea0003800000 */
.L_x_557:
[----:B0-----:R0:W-:Y:S04]  /*d120*/  STG.E.128 desc[UR54][R48.64], R40 ;  /* 0x0000002830007986 */ /* 0x0011e8000c101d36 */
[----:B-1----:R0:W-:Y:S02]  /*d130*/  @!P2 STG.E.128 desc[UR54][R50.64], R44 ;  /* 0x0000002c3200a986 */ /* 0x0021e4000c101d36 */
.L_x_556:
[----:B------:R-:W-:Y:S05]  /*d140*/  BSYNC B1 ;  /* 0x0000000000017941 */ /* 0x000fea0003800000 */
.L_x_555:
        /* <DEDUP_REMOVED lines=15> */
[----:B------:R-:W-:-:S04]  /*d240*/  IADD3 R48, P4, R49, R122, RZ ;  /* 0x0000007a31307210 */ /* 0x000fc80007f9e0ff */
[----:B------:R-:W-:Y:S02]  /*d250*/  IADD3.X R49, R42, R123, RZ, P4, !PT ;  /* 0x0000007b2a317210 */ /* 0x000fe400027fe4ff */
[----:B------:R-:W-:-:S05]  /*d260*/  @!P2 IADD3 R50, P4, R51, R122, RZ ;  /* 0x0000007a3332a210 */ /* 0x000fca0007f9e0ff */
[----:B------:R-:W-:Y:S01]  /*d270*/  @!P2 IMAD.X R51, R40, 0x1, R123, P4 ;  /* 0x000000012833a824 */ /* 0x000fe200020e067b */
[----:B------:R-:W-:Y:S02]  /*d280*/  SHF.R.S32.HI R40, RZ, 0x1f, R41 ;  /* 0x0000001fff287819 */ /* 0x000fe40000011429 */
[----:B------:R-:W-:Y:S02]  /*d290*/  ISETP.GE.AND P4, PT, R0, R131, PT ;  /* 0x000000830000720c */ /* 0x000fe40003f86270 */
        /* <DEDUP_REMOVED lines=13> */
[----:B------:R-:W-:Y:S01]  /*d370*/  SHF.R.U32.HI R54, RZ, 0x8, R81 ;  /* 0x00000008ff367819 */ /* 0x000fe20000011651 */
[----:B0-----:R-:W-:Y:S01]  /*d380*/  IMAD.MOV.U32 R57, RZ, RZ, R40 ;  /* 0x000000ffff397224 */ /* 0x001fe200078e0028 */
[----:B------:R-:W-:Y:S01]  /*d390*/  LOP3.LUT R55, R81, 0xff0000ff, RZ, 0xc0, !PT ;  /* 0xff0000ff51377812 */ /* 0x000fe200078ec0ff */
[----:B-1----:R-:W-:Y:S01]  /*d3a0*/  IMAD.MOV.U32 R59, RZ, RZ, R44 ;  /* 0x000000ffff3b7224 */ /* 0x002fe200078e002c */
[----:B------:R-:W-:Y:S01]  /*d3b0*/  SHF.R.U32.HI R65, RZ, 0x8, R83 ;  /* 0x00000008ff417819 */ /* 0x000fe20000011653 */
[----:B------:R-:W-:Y:S01]  /*d3c0*/  IMAD.MOV.U32 R52, RZ, RZ, R41 ;  /* 0x000000ffff347224 */ /* 0x000fe200078e0029 */
[----:B------:R-:W-:Y:S01]  /*d3d0*/  SHF.L.U32 R40, R54, 0x8, RZ ;  /* 0x0000000836287819 */ /* 0x000fe200000006ff */
[----:B------:R-:W-:Y:S01]  /*d3e0*/  IMAD.MOV.U32 R54, RZ, RZ, R42 ;  /* 0x000000ffff367224 */ /* 0x000fe200078e002a */
[----:B------:R-:W-:Y:S02]  /*d3f0*/  SHF.R.U32.HI R58, RZ, 0x8, R71 ;  /* 0x00000008ff3a7819 */ /* 0x000fe40000011647 */
[----:B------:R-:W-:Y:S01]  /*d400*/  LOP3.LUT R55, R55, 0xff00, R40, 0xf8, !PT ;  /* 0x0000ff0037377812 */ /* 0x000fe200078ef828 */
[----:B------:R-:W-:Y:S01]  /*d410*/  IMAD.SHL.U32 R40, R65, 0x100, RZ ;  /* 0x0000010041287824 */ /* 0x000fe200078e00ff */
[----:B------:R-:W-:-:S02]  /*d420*/  SHF.R.U32.HI R67, RZ, 0x10, R81 ;  /* 0x00000010ff437819 */ /* 0x000fc40000011651 */
[----:B------:R-:W-:Y:S02]  /*d430*/  SHF.R.U32.HI R66, RZ, 0x10, R83 ;  /* 0x00000010ff427819 */ /* 0x000fe40000011653 */
[----:B------:R-:W-:Y:S01]  /*d440*/  LOP3.LUT R61, R83, 0xff0000ff, RZ, 0xc0, !PT ;  /* 0xff0000ff533d7812 */ /* 0x000fe200078ec0ff */
[----:B------:R-:W-:Y:S01]  /*d450*/  IMAD.U32 R42, R67, 0x10000, RZ ;  /* 0x00010000432a7824 */ /* 0x000fe200078e00ff */
[----:B------:R-:W-:Y:S02]  /*d460*/  SHF.R.U32.HI R60, RZ, 0x8, R69 ;  /* 0x00000008ff3c7819 */ /* 0x000fe40000011645 */
[----:B------:R-:W-:Y:S02]  /*d470*/  LOP3.LUT R63, R71, 0xff0000ff, RZ, 0xc0, !PT ;  /* 0xff0000ff473f7812 */ /* 0x000fe400078ec0ff */
[----:B------:R-:W-:Y:S01]  /*d480*/  SHF.L.U32 R44, R58, 0x8, RZ ;  /* 0x000000083a2c7819 */ /* 0x000fe200000006ff */
[----:B------:R-:W-:Y:S01]  /*d490*/  IMAD.SHL.U32 R41, R60, 0x100, RZ ;  /* 0x000001003c297824 */ /* 0x000fe200078e00ff */
[----:B------:R-:W-:Y:S01]  /*d4a0*/  LOP3.LUT R61, R61, 0xff00, R40, 0xf8, !PT ;  /* 0x0000ff003d3d7812 */ /* 0x000fe200078ef828 */
[----:B------:R-:W-:Y:S01]  /*d4b0*/  IMAD.U32 R40, R66, 0x10000, RZ ;  /* 0x0001000042287824 */ /* 0x000fe200078e00ff */
[----:B------:R-:W-:-:S02]  /*d4c0*/  LOP3.LUT R67, R63, 0xff00, R44, 0xf8, !PT ;  /* 0x0000ff003f437812 */ /* 0x000fc400078ef82c */
[----:B------:R-:W-:Y:S02]  /*d4d0*/  LOP3.LUT R56, R69, 0xff0000ff, RZ, 0xc0, !PT ;  /* 0xff0000ff45387812 */ /* 0x000fe400078ec0ff */
[----:B------:R-:W-:Y:S02]  /*d4e0*/  F2FP.F16.E4M3.UNPACK_B R63, R151.H1 ;  /* 0x00000097ff3f723e */ /* 0x000fe400030006ff */
[----:B------:R-:W-:Y:S02]  /*d4f0*/  F2FP.F16.E4M3.UNPACK_B R60, R59.H1 ;  /* 0x0000003bff3c723e */ /* 0x000fe400030006ff */
[----:B------:R-:W-:Y:S02]  /*d500*/  F2FP.F16.E4M3.UNPACK_B R58, R57.H1 ;  /* 0x00000039ff3a723e */ /* 0x000fe400030006ff */
[----:B------:R-:W-:Y:S02]  /*d510*/  SHF.R.U32.HI R62, RZ, 0x10, R69 ;  /* 0x00000010ff3e7819 */ /* 0x000fe40000011645 */
[----:B------:R-:W-:-:S02]  /*d520*/  LOP3.LUT R40, R61, 0xff0000, R40, 0xf8, !PT ;  /* 0x00ff00003d287812 */ /* 0x000fc400078ef828 */
[----:B------:R-:W-:Y:S01]  /*d530*/  LOP3.LUT R65, R56, 0xff00, R41, 0xf8, !PT ;  /* 0x0000ff0038417812 */ /* 0x000fe200078ef829 */
[----:B------:R-:W-:Y:S01]  /*d540*/  HADD2.F32 R41, -RZ, R63.H0_H0 ;  /* 0x2000003fff297230 */ /* 0x000fe20000004100 */
[----:B------:R-:W-:Y:S01]  /*d550*/  LOP3.LUT R42, R55, 0xff0000, R42, 0xf8, !PT ;  /* 0x00ff0000372a7812 */ /* 0x000fe200078ef82a */
[----:B------:R-:W-:Y:S01]  /*d560*/  HADD2.F32 R56, -RZ, R60.H0_H0 ;  /* 0x2000003cff387230 */ /* 0x000fe20000004100 */
[----:B------:R-:W-:Y:S01]  /*d570*/  F2FP.F16.E4M3.UNPACK_B R61, R153.H1 ;  /* 0x00000099ff3d723e */ /* 0x000fe200030006ff */
[----:B------:R-:W-:Y:S01]  /*d580*/  HADD2.F32 R55, -RZ, R58.H0_H0 ;  /* 0x2000003aff377230 */ /* 0x000fe20000004100 */
[----:B------:R-:W-:Y:S01]  /*d590*/  SHF.R.U32.HI R64, RZ, 0x10, R71 ;  /* 0x00000010ff407819 */ /* 0x000fe20000011647 */
[----:B------:R-:W-:Y:S02]  /*d5a0*/  IMAD.U32 R44, R62, 0x10000, RZ ;  /* 0x000100003e2c7824 */ /* 0x000fe400078e00ff */
[----:B------:R-:W-:Y:S01]  /*d5b0*/  FMUL.FTZ R66, R56, R41 ;  /* 0x0000002938427220 */ /* 0x000fe20000410000 */
[----:B------:R-:W-:-:S02]  /*d5c0*/  HADD2.F32 R62, -RZ, R61.H0_H0 ;  /* 0x2000003dff3e7230 */ /* 0x000fc40000004100 */
[C---:B------:R-:W-:Y:S01]  /*d5d0*/  FMUL.FTZ R69, R55.reuse, R41 ;  /* 0x0000002937457220 */ /* 0x040fe20000410000 */
[----:B------:R-:W-:Y:S01]  /*d5e0*/  SHF.L.U32 R64, R64, 0x10, RZ ;  /* 0x0000001040407819 */ /* 0x000fe200000006ff */
[----:B------:R-:W-:Y:S01]  /*d5f0*/  HADD2.F32 R58, -RZ, R58.H1_H1 ;  /* 0x3000003aff3a7230 */ /* 0x000fe20000004100 */
[----:B------:R-:W-:Y:S01]  /*d600*/  F2FP.F16.E4M3.UNPACK_B R151, R151 ;  /* 0x00000097ff97723e */ /* 0x000fe200020006ff */
[-C--:B------:R-:W-:Y:S01]  /*d610*/  FFMA.FTZ R55, R55, R62.reuse, -R66 ;  /* 0x0000003e37377223 */ /* 0x080fe20000010842 */
[----:B------:R-:W-:Y:S01]  /*d620*/  FFMA.FTZ R56, R56, R62, R69 ;  /* 0x0000003e38387223 */ /* 0x000fe20000010045 */
[----:B------:R-:W-:Y:S01]  /*d630*/  HADD2.F32 R62, -RZ, R63.H1_H1 ;  /* 0x3000003fff3e7230 */ /* 0x000fe20000004100 */
[----:B------:R-:W-:Y:S01]  /*d640*/  LOP3.LUT R41, R67, 0xff0000, R64, 0xf8, !PT ;  /* 0x00ff000043297812 */ /* 0x000fe200078ef840 */
[----:B------:R-:W-:Y:S01]  /*d650*/  HADD2.F32 R63, -RZ, R60.H1_H1 ;  /* 0x3000003cff3f7230 */ /* 0x000fe20000004100 */
[----:B------:R-:W-:Y:S01]  /*d660*/  F2FP.F16.E4M3.UNPACK_B R60, R59 ;  /* 0x0000003bff3c723e */ /* 0x000fe200020006ff */
[----:B------:R-:W-:Y:S01]  /*d670*/  HADD2.F32 R64, -RZ, R61.H1_H1 ;  /* 0x3000003dff407230 */ /* 0x000fe20000004100 */
[----:B------:R-:W-:Y:S01]  /*d680*/  F2FP.F16.E4M3.UNPACK_B R61, R57 ;  /* 0x00000039ff3d723e */ /* 0x000fe200020006ff */
[-C--:B------:R-:W-:Y:S01]  /*d690*/  FMUL.FTZ R66, R58, R62.reuse ;  /* 0x0000003e3a427220 */ /* 0x080fe20000410000 */
[----:B------:R-:W-:Y:S01]  /*d6a0*/  LOP3.LUT R44, R65, 0xff0000, R44, 0xf8, !PT ;  /* 0x00ff0000412c7812 */ /* 0x000fe200078ef82c */
[----:B------:R-:W-:Y:S01]  /*d6b0*/  FMUL.FTZ R57, R63, R62 ;  /* 0x0000003e3f397220 */ /* 0x000fe20000410000 */
[----:B------:R-:W-:Y:S01]  /*d6c0*/  F2FP.F16.E4M3.UNPACK_B R153, R153 ;  /* 0x00000099ff99723e */ /* 0x000fe200020006ff */
[----:B------:R-:W-:Y:S01]  /*d6d0*/  HADD2.F32 R65, -RZ, R151.H0_H0 ;  /* 0x20000097ff417230 */ /* 0x000fe20000004100 */
[----:B------:R-:W-:Y:S01]  /*d6e0*/  F2FP.F16.E4M3.UNPACK_B R67, R152.H1 ;  /* 0x00000098ff43723e */ /* 0x000fe200030006ff */
[----:B------:R-:W-:-:S02]  /*d6f0*/  HADD2.F32 R62, -RZ, R60.H0_H0 ;  /* 0x2000003cff3e7230 */ /* 0x000fc40000004100 */
[-C--:B------:R-:W-:Y:S01]  /*d700*/  FFMA.FTZ R58, R58, R64.reuse, -R57 ;  /* 0x000000403a3a7223 */ /* 0x080fe20000010839 */
[----:B------:R-:W-:Y:S02]  /*d710*/  HADD2.F32 R59, -RZ, R61.H0_H0 ;  /* 0x2000003dff3b7230 */ /* 0x000fe40000004100 */
[----:B------:R-:W-:Y:S01]  /*d720*/  FFMA.FTZ R57, R63, R64, R66 ;  /* 0x000000403f397223 */ /* 0x000fe20000010042 */
[----:B------:R-:W-:Y:S02]  /*d730*/  HADD2.F32 R64, -RZ, R153.H0_H0 ;  /* 0x20000099ff407230 */ /* 0x000fe40000004100 */
[-C--:B------:R-:W-:Y:S01]  /*d740*/  FMUL.FTZ R68, R62, R65.reuse ;  /* 0x000000413e447220 */ /* 0x080fe20000410000 */
[----:B------:R-:W-:Y:S02]  /*d750*/  HADD2.F32 R66, -RZ, R151.H1_H1 ;  /* 0x30000097ff427230 */ /* 0x000fe40000004100 */
[----:B------:R-:W-:Y:S01]  /*d760*/  FMUL.FTZ R65, R59, R65 ;  /* 0x000000413b417220 */ /* 0x000fe20000410000 */
[----:B------:R-:W-:-:S02]  /*d770*/  HADD2.F32 R63, -RZ, R60.H1_H1 ;  /* 0x3000003cff3f7230 */ /* 0x000fc40000004100 */
[-C--:B------:R-:W-:Y:S01]  /*d780*/  FFMA.FTZ R59, R59, R64.reuse, -R68 ;  /* 0x000000403b3b7223 */ /* 0x080fe20000010844 */
[----:B------:R-:W-:Y:S02]  /*d790*/  HADD2.F32 R61, -RZ, R61.H1_H1 ;  /* 0x3000003dff3d7230 */ /* 0x000fe40000004100 */
[----:B------:R-:W-:Y:S01]  /*d7a0*/  FFMA.FTZ R60, R62, R64, R65 ;  /* 0x000000403e3c7223 */ /* 0x000fe20000010041 */
[----:B------:R-:W-:Y:S02]  /*d7b0*/  HADD2.F32 R62, -RZ, R153.H1_H1 ;  /* 0x30000099ff3e7230 */ /* 0x000fe40000004100 */
[----:B------:R-:W-:Y:S01]  /*d7c0*/  FMUL.FTZ R68, R63, R66 ;  /* 0x000000423f447220 */ /* 0x000fe20000410000 */
[----:B------:R-:W-:Y:S01]  /*d7d0*/  F2FP.F16.E4M3.UNPACK_B R64, R46.H1 ;  /* 0x0000002eff40723e */ /* 0x000fe200030006ff */
[C---:B------:R-:W-:Y:S01]  /*d7e0*/  FMUL.FTZ R76, R61.reuse, R66 ;  /* 0x000000423d4c7220 */ /* 0x040fe20000410000 */
[----:B------:R-:W-:Y:S01]  /*d7f0*/  F2FP.F16.E4M3.UNPACK_B R66, R154.H1 ;  /* 0x0000009aff42723e */ /* 0x000fe200030006ff */
[----:B------:R-:W-:Y:S01]  /*d800*/  FFMA.FTZ R70, R61, R62, -R68 ;  /* 0x0000003e3d467223 */ /* 0x000fe20000010844 */
[----:B------:R-:W-:Y:S01]  /*d810*/  F2FP.F16.E4M3.UNPACK_B R61, R54.H1 ;  /* 0x00000036ff3d723e */ /* 0x000fe200030006ff */
[----:B------:R-:W-:-:S02]  /*d820*/  HADD2.F32 R68, -RZ, R67.H0_H0 ;  /* 0x20000043ff447230 */ /* 0x000fc40000004100 */
[----:B------:R-:W-:Y:S01]  /*d830*/  FFMA.FTZ R69, R63, R62, R76 ;  /* 0x0000003e3f457223 */ /* 0x000fe2000001004c */
[----:B------:R-:W-:Y:S01]  /*d840*/  HADD2.F32 R65, -RZ, R64.H0_H0 ;  /* 0x20000040ff417230 */ /* 0x000fe20000004100 */
[----:B------:R-:W-:Y:S01]  /*d850*/  F2FP.F16.E4M3.UNPACK_B R152, R152 ;  /* 0x00000098ff98723e */ /* 0x000fe200020006ff */
[----:B------:R-:W-:Y:S01]  /*d860*/  HADD2.F32 R62, -RZ, R61.H0_H0 ;  /* 0x2000003dff3e7230 */ /* 0x000fe20000004100 */
[----:B------:R-:W-:Y:S01]  /*d870*/  F2FP.F16.E4M3.UNPACK_B R54, R54 ;  /* 0x00000036ff36723e */ /* 0x000fe200020006ff */
        /* <DEDUP_REMOVED lines=9> */
[-C--:B------:R-:W-:Y:S01]  /*d910*/  FMUL.FTZ R62, R64, R67.reuse ;  /* 0x00000043403e7220 */ /* 0x080fe20000410000 */
[----:B------:R-:W-:Y:S01]  /*d920*/  F2FP.F16.E4M3.UNPACK_B R154, R154 ;  /* 0x0000009aff9a723e */ /* 0x000fe200020006ff */
[C---:B------:R-:W-:Y:S01]  /*d930*/  FMUL.FTZ R67, R61.reuse, R67 ;  /* 0x000000433d437220 */ /* 0x040fe20000410000 */
[--C-:B------:R-:W-:Y:S02]  /*d940*/  HADD2.F32 R65, -RZ, R152.reuse.H0_H0 ;  /* 0x20000098ff417230 */ /* 0x100fe40000004100 */
[----:B------:R-:W-:Y:S01]  /*d950*/  FFMA.FTZ R77, R61, R66, -R62 ;  /* 0x000000423d4d7223 */ /* 0x000fe2000001083e */
[----:B------:R-:W-:Y:S01]  /*d960*/  F2FP.F16.E4M3.UNPACK_B R61, R46 ;  /* 0x0000002eff3d723e */ /* 0x000fe200020006ff */
[----:B------:R-:W-:-:S02]  /*d970*/  HADD2.F32 R152, -RZ, R152.H1_H1 ;  /* 0x30000098ff987230 */ /* 0x000fc40000004100 */
[----:B------:R-:W-:Y:S01]  /*d980*/  FFMA.FTZ R79, R64, R66, R67 ;  /* 0x00000042404f7223 */ /* 0x000fe20000010043 */
[--C-:B------:R-:W-:Y:S01]  /*d990*/  HADD2.F32 R46, -RZ, R54.reuse.H0_H0 ;  /* 0x20000036ff2e7230 */ /* 0x100fe20000004100 */
[----:B------:R-:W-:Y:S01]  /*d9a0*/  F2FP.SATFINITE.E4M3.F32.PACK_AB_MERGE_C R55, R58, R55, RZ ;  /* 0x000000373a37723e */ /* 0x000fe200048070ff */
[--C-:B------:R-:W-:Y:S01]  /*d9b0*/  HADD2.F32 R62, -RZ, R61.reuse.H0_H0 ;  /* 0x2000003dff3e7230 */ /* 0x100fe20000004100 */
[----:B------:R-:W-:Y:S01]  /*d9c0*/  F2FP.SATFINITE.E4M3.F32.PACK_AB_MERGE_C R57, R57, R56, RZ ;  /* 0x000000383939723e */ /* 0x000fe200048070ff */
[----:B------:R-:W-:Y:S01]  /*d9d0*/  HADD2.F32 R61, -RZ, R61.H1_H1 ;  /* 0x3000003dff3d7230 */ /* 0x000fe20000004100 */
[----:B------:R-:W-:Y:S01]  /*d9e0*/  F2FP.F16.E4M3.UNPACK_B R58, R52 ;  /* 0x00000034ff3a723e */ /* 0x000fe200020006ff */
[----:B------:R-:W-:Y:S02]  /*d9f0*/  HADD2.F32 R54, -RZ, R54.H1_H1 ;  /* 0x30000036ff367230 */ /* 0x000fe40000004100 */
[----:B------:R-:W-:Y:S01]  /*da00*/  FMUL.FTZ R67, R62, R65 ;  /* 0x000000413e437220 */ /* 0x000fe20000410000 */
[----:B------:R-:W-:-:S02]  /*da10*/  HADD2.F32 R63, -RZ, R154.H0_H0 ;  /* 0x2000009aff3f7230 */ /* 0x000fc40000004100 */
[CC--:B------:R-:W-:Y:S01]  /*da20*/  FMUL.FTZ R71, R61.reuse, R152.reuse ;  /* 0x000000983d477220 */ /* 0x0c0fe20000410000 */
[----:B------:R-:W-:Y:S02]  /*da30*/  HADD2.F32 R154, -RZ, R154.H1_H1 ;  /* 0x3000009aff9a7230 */ /* 0x000fe40000004100 */
[----:B------:R-:W-:Y:S01]  /*da40*/  FMUL.FTZ R65, R46, R65 ;  /* 0x000000412e417220 */ /* 0x000fe20000410000 */
[----:B------:R-:W-:Y:S01]  /*da50*/  FMUL.FTZ R152, R54, R152 ;  /* 0x0000009836987220 */ /* 0x000fe20000410000 */
[----:B------:R-:W-:Y:S01]  /*da60*/  FFMA.FTZ R67, R46, R63, -R67 ;  /* 0x0000003f2e437223 */ /* 0x000fe20000010843 */
[----:B------:R-:W-:Y:S01]  /*da70*/  F2FP.SATFINITE.E4M3.F32.PACK_AB_MERGE_C R56, R70, R59, R55 ;  /* 0x0000003b4638723e */ /* 0x000fe20004807037 */
[-C--:B------:R-:W-:Y:S01]  /*da80*/  FFMA.FTZ R54, R54, R154.reuse, -R71 ;  /* 0x0000009a36367223 */ /* 0x080fe20000010847 */
[----:B------:R-:W-:Y:S01]  /*da90*/  FFMA.FTZ R46, R62, R63, R65 ;  /* 0x0000003f3e2e7223 */ /* 0x000fe20000010041 */
[----:B------:R-:W-:Y:S01]  /*daa0*/  FFMA.FTZ R71, R61, R154, R152 ;  /* 0x0000009a3d477223 */ /* 0x000fe20000010098 */
[----:B------:R-:W-:-:S02]  /*dab0*/  F2FP.F16.E4M3.UNPACK_B R61, R45 ;  /* 0x0000002dff3d723e */ /* 0x000fc400020006ff */
[----:B------:R-:W-:Y:S02]  /*dac0*/  F2FP.F16.E4M3.UNPACK_B R65, R44 ;  /* 0x0000002cff41723e */ /* 0x000fe400020006ff */
[----:B------:R-:W-:Y:S01]  /*dad0*/  F2FP.SATFINITE.E4M3.F32.PACK_AB_MERGE_C R55, R69, R60, R57 ;  /* 0x0000003c4537723e */ /* 0x000fe20004807039 */
[----:B------:R-:W-:Y:S01]  /*dae0*/  HADD2.F32 R59, -RZ, R61.H0_H0 ;  /* 0x2000003dff3b7230 */ /* 0x000fe20000004100 */
        /* <DEDUP_REMOVED lines=24> */
[----:B------:R-:W-:Y:S01]  /*dc70*/  F2FP.SATFINITE.E4M3.F32.PACK_AB_MERGE_C R76, R79, R76, RZ ;  /* 0x0000004c4f4c723e */ /* 0x000fe200048070ff */
[----:B------:R-:W-:Y:S01]  /*dc80*/  HADD2.F32 R44, -RZ, R59.H0_H0 ;  /* 0x2000003bff2c7230 */ /* 0x000fe20000004100 */
[----:B------:R-:W-:Y:S01]  /*dc90*/  F2FP.F16.E4M3.UNPACK_B R66, R41.H1 ;  /* 0x00000029ff42723e */ /* 0x000fe200030006ff */
[----:B------:R-:W-:Y:S02]  /*dca0*/  HADD2.F32 R61, -RZ, R61.H1_H1 ;  /* 0x3000003dff3d7230 */ /* 0x000fe40000004100 */
[----:B------:R-:W-:Y:S01]  /*dcb0*/  FMUL.FTZ R67, R60, R65 ;  /* 0x000000413c437220 */ /* 0x000fe20000410000 */
[----:B------:R-:W-:-:S02]  /*dcc0*/  HADD2.F32 R64, -RZ, R64.H1_H1 ;  /* 0x30000040ff407230 */ /* 0x000fc40000004100 */
[----:B------:R-:W-:Y:S01]  /*dcd0*/  FMUL.FTZ R65, R44, R65 ;  /* 0x000000412c417220 */ /* 0x000fe20000410000 */
[----:B------:R-:W-:Y:S01]  /*dce0*/  HADD2.F32 R59, -RZ, R59.H1_H1 ;  /* 0x3000003bff3b7230 */ /* 0x000fe20000004100 */
[----:B------:R-:W-:Y:S01]  /*dcf0*/  F2FP.SATFINITE.E4M3.F32.PACK_AB_MERGE_C R46, R71, R46, R76 ;  /* 0x0000002e472e723e */ /* 0x000fe2000480704c */
[--C-:B------:R-:W-:Y:S02]  /*dd00*/  HADD2.F32 R63, -RZ, R42.reuse.H0_H0 ;  /* 0x2000002aff3f7230 */ /* 0x100fe40000004100 */
[----:B------:R-:W-:Y:S02]  /*dd10*/  HADD2.F32 R62, -RZ, R42.H1_H1 ;  /* 0x3000002aff3e7230 */ /* 0x000fe40000004100 */
[-C--:B------:R-:W-:Y:S01]  /*dd20*/  FMUL.FTZ R42, R61, R64.reuse ;  /* 0x000000403d2a7220 */ /* 0x080fe20000410000 */
[C---:B------:R-:W-:Y:S01]  /*dd30*/  FMUL.FTZ R64, R59.reuse, R64 ;  /* 0x000000403b407220 */ /* 0x040fe20000410000 */
[----:B------:R-:W-:Y:S01]  /*dd40*/  FFMA.FTZ R70, R60, R63, R65 ;  /* 0x0000003f3c467223 */ /* 0x000fe20000010041 */
[----:B------:R-:W-:Y:S01]  /*dd50*/  F2FP.F16.E4M3.UNPACK_B R65, R41 ;  /* 0x00000029ff41723e */ /* 0x000fe200020006ff */
[-C--:B------:R-:W-:Y:S01]  /*dd60*/  FFMA.FTZ R76, R59, R62.reuse, -R42 ;  /* 0x0000003e3b4c7223 */ /* 0x080fe2000001082a */
[----:B------:R-:W-:Y:S01]  /*dd70*/  F2FP.F16.E4M3.UNPACK_B R42, R43 ;  /* 0x0000002bff2a723e */ /* 0x000fe200020006ff */
[----:B------:R-:W-:Y:S01]  /*dd80*/  FFMA.FTZ R69, R44, R63, -R67 ;  /* 0x0000003f2c457223 */ /* 0x000fe20000010843 */
[-C--:B------:R-:W-:Y:S01]  /*dd90*/  F2FP.F16.E4M3.UNPACK_B R59, R47.reuse ;  /* 0x0000002fff3b723e */ /* 0x080fe200020006ff */
[----:B------:R-:W-:Y:S01]  /*dda0*/  FFMA.FTZ R71, R61, R62, R64 ;  /* 0x0000003e3d477223 */ /* 0x000fe20000010040 */
[----:B------:R-:W-:Y:S01]  /*ddb0*/  F2FP.F16.E4M3.UNPACK_B R60, R47.H1 ;  /* 0x0000002fff3c723e */ /* 0x000fe200030006ff */
[----:B------:R-:W-:Y:S01]  /*ddc0*/  HADD2.F32 R44, -RZ, R42.H0_H0 ;  /* 0x2000002aff2c7230 */ /* 0x000fe20000004100 */
[----:B------:R-:W-:Y:S01]  /*ddd0*/  F2FP.F16.E4M3.UNPACK_B R43, R43.H1 ;  /* 0x0000002bff2b723e */ /* 0x000fe200030006ff */
[----:B------:R-:W-:Y:S01]  /*dde0*/  HADD2.F32 R61, -RZ, R59.H0_H0 ;  /* 0x2000003bff3d7230 */ /* 0x000fe20000004100 */
[-C--:B------:R-:W-:Y:S01]  /*ddf0*/  F2FP.F16.E4M3.UNPACK_B R41, R40.reuse ;  /* 0x00000028ff29723e */ /* 0x080fe200020006ff */
[----:B------:R-:W-:Y:S01]  /*de00*/  HADD2.F32 R67, -RZ, R65.H0_H0 ;  /* 0x20000041ff437230 */ /* 0x000fe20000004100 */
[----:B------:R-:W-:Y:S01]  /*de10*/  F2FP.F16.E4M3.UNPACK_B R62, R40.H1 ;  /* 0x00000028ff3e723e */ /* 0x000fe200030006ff */
[----:B------:R-:W-:Y:S01]  /*de20*/  HADD2.F32 R40, -RZ, R60.H0_H0 ;  /* 0x2000003cff287230 */ /* 0x000fe20000004100 */
[----:B------:R-:W-:Y:S01]  /*de30*/  F2FP.SATFINITE.E4M3.F32.PACK_AB_MERGE_C R69, R76, R69, RZ ;  /* 0x000000454c45723e */ /* 0x000fe200048070ff */
[----:B------:R-:W-:-:S02]  /*de40*/  HADD2.F32 R68, -RZ, R66.H0_H0 ;  /* 0x20000042ff447230 */ /* 0x000fc40000004100 */
[-C--:B------:R-:W-:Y:S01]  /*de50*/  FMUL.FTZ R77, R61, R67.reuse ;  /* 0x000000433d4d7220 */ /* 0x080fe20000410000 */
[----:B------:R-:W-:Y:S02]  /*de60*/  HADD2.F32 R47, -RZ, R43.H0_H0 ;  /* 0x2000002bff2f7230 */ /* 0x000fe40000004100 */
[----:B------:R-:W-:Y:S01]  /*de70*/  FMUL.FTZ R78, R44, R67 ;  /* 0x000000432c4e7220 */ /* 0x000fe20000410000 */
        /* <DEDUP_REMOVED lines=18> */
[----:B------:R-:W-:Y:S02]  /*dfa0*/  HADD2.F32 R41, -RZ, R41.H1_H1 ;  /* 0x30000029ff297230 */ /* 0x000fe40000004100 */
[----:B------:R-:W-:Y:S01]  /*dfb0*/  FMUL.FTZ R40, R42, R65 ;  /* 0x000000412a287220 */ /* 0x000fe20000410000 */
[----:B------:R-:W-:Y:S01]  /*dfc0*/  F2FP.SATFINITE.E4M3.F32.PACK_AB_MERGE_C R57, R52, R57, R69 ;  /* 0x000000393439723e */ /* 0x000fe20004807045 */
[-C--:B------:R-:W-:Y:S01]  /*dfd0*/  FFMA.FTZ R43, R43, R62.reuse, -R44 ;  /* 0x0000003e2b2b7223 */ /* 0x080fe2000001082c */
[----:B------:R-:W-:Y:S01]  /*dfe0*/  FFMA.FTZ R60, R60, R62, R61 ;  /* 0x0000003e3c3c7223 */ /* 0x000fe2000001003d */
[-C--:B------:R-:W-:Y:S01]  /*dff0*/  FFMA.FTZ R42, R42, R41.reuse, -R47 ;  /* 0x000000292a2a7223 */ /* 0x080fe2000001082f */
[----:B------:R-:W-:Y:S01]  /*e000*/  FFMA.FTZ R41, R59, R41, R40 ;  /* 0x000000293b297223 */ /* 0x000fe20000010028 */
[----:B------:R-:W-:Y:S01]  /*e010*/  F2FP.SATFINITE.E4M3.F32.PACK_AB_MERGE_C R70, R71, R70, RZ ;  /* 0x000000464746723e */ /* 0x000fe200048070ff */
[----:B------:R-:W-:Y:S01]  /*e020*/  IMAD.MOV.U32 R40, RZ, RZ, R56 ;  /* 0x000000ffff287224 */ /* 0x000fe200078e0038 */
[----:B------:R-:W-:Y:S01]  /*e030*/  F2FP.SATFINITE.E4M3.F32.PACK_AB_MERGE_C R43, R43, R80, RZ ;  /* 0x000000502b2b723e */ /* 0x000fe200048070ff */
[----:B------:R-:W-:Y:S01]  /*e040*/  IMAD.MOV.U32 R44, RZ, RZ, R55 ;  /* 0x000000ffff2c7224 */ /* 0x000fe200078e0037 */
[----:B------:R-:W-:-:S02]  /*e050*/  F2FP.SATFINITE.E4M3.F32.PACK_AB_MERGE_C R60, R60, R67, RZ ;  /* 0x000000433c3c723e */ /* 0x000fc400048070ff */
[----:B------:R-:W-:Y:S02]  /*e060*/  F2FP.SATFINITE.E4M3.F32.PACK_AB_MERGE_C R43, R42, R77, R43 ;  /* 0x0000004d2a2b723e */ /* 0x000fe4000480702b */
[----:B------:R-:W-:Y:S01]  /*e070*/  F2FP.SATFINITE.E4M3.F32.PACK_AB_MERGE_C R47, R41, R78, R60 ;  /* 0x0000004e292f723e */ /* 0x000fe2000480703c */
[----:B------:R-:W-:Y:S01]  /*e080*/  IMAD.MOV.U32 R41, RZ, RZ, R57 ;  /* 0x000000ffff297224 */ /* 0x000fe200078e0039 */
[----:B------:R-:W-:Y:S02]  /*e090*/  F2FP.SATFINITE.E4M3.F32.PACK_AB_MERGE_C R45, R45, R58, R70 ;  /* 0x0000003a2d2d723e */ /* 0x000fe40004807046 */
[----:B------:R-:W-:-:S07]  /*e0a0*/  MOV R42, R54 ;  /* 0x00000036002a7202 */ /* 0x000fce0000000f00 */
.L_x_562:
[----:B------:R-:W-:Y:S05]  /*e0b0*/  BSYNC B2 ;  /* 0x0000000000027941 */ /* 0x000fea0003800000 */
.L_x_561:
[----:B0-----:R3:W-:Y:S04]  /*e0c0*/  STG.E.128 desc[UR54][R48.64], R40 ;  /* 0x0000002830007986 */ /* 0x0017e8000c101d36 */
[----:B-1----:R3:W-:Y:S02]  /*e0d0*/  @!P2 STG.E.128 desc[UR54][R50.64], R44 ;  /* 0x0000002c3200a986 */ /* 0x0027e4000c101d36 */
.L_x_560:
[----:B------:R-:W-:Y:S05]  /*e0e0*/  BSYNC B1 ;  /* 0x0000000000017941 */ /* 0x000fea0003800000 */
.L_x_559:
[----:B------:R-:W-:-:S13]  /*e0f0*/  ISETP.NE.AND P2, PT, R36, RZ, PT ;  /* 0x000000ff2400720c */ /* 0x000fda0003f45270 */
[----:B------:R-:W-:Y:S05]  /*e100*/  @!P2 BRA `(.L_x_513) ;  /* 0x0000001000c0a947 */ /* 0x000fea0003800000 */
[----:B0--3--:R-:W3:Y:S01]  /*e110*/  LDL R40, [R1+0x10] ;  /* 0x0000100001287983 */ /* 0x009ee20000100800 */
[----:B------:R-:W-:Y:S01]  /*e120*/  IADD3 R49, P2, P4, R116, R136, R29 ;  /* 0x0000008874317210 */ /* 0x000fe20007c5e01d */
[----:B------:R-:W-:Y:S03]  /*e130*/  BSSY B1, `(.L_x_563) ;  /* 0x00000ed000017945 */ /* 0x000fe60003800000 */
[----:B------:R-:W-:Y:S02]  /*e140*/  IADD3.X R42, R4, R53, R32, P2, P4 ;  /* 0x00000035042a7210 */ /* 0x000fe400017e8420 */
[----:B------:R-:W-:-:S05]  /*e150*/  IADD3 R48, P2, R49, R122, RZ ;  /* 0x0000007a31307210 */ /* 0x000fca0007f5e0ff */
[----:B------:R-:W-:Y:S01]  /*e160*/  IMAD.X R49, R42, 0x1, R123, P2 ;  /* 0x000000012a317824 */ /* 0x000fe200010e067b */
        /* <DEDUP_REMOVED lines=21> */
[--C-:B------:R-:W-:Y:S01]  /*e2c0*/  SHF.R.U32.HI R55, RZ, 0x8, R85.reuse ;  /* 0x00000008ff377819 */ /* 0x100fe20000011655 */
[----:B-1----:R-:W-:Y:S01]  /*e2d0*/  IMAD.MOV.U32 R59, RZ, RZ, R44 ;  /* 0x000000ffff3b7224 */ /* 0x002fe200078e002c */
[----:B------:R-:W-:Y:S01]  /*e2e0*/  LOP3.LUT R54, R85, 0xff0000ff, RZ, 0xc0, !PT ;  /* 0xff0000ff55367812 */ /* 0x000fe200078ec0ff */
[----:B0-----:R-:W-:Y:S01]  /*e2f0*/  IMAD.MOV.U32 R56, RZ, RZ, R40 ;  /* 0x000000ffff387224 */ /* 0x001fe200078e0028 */
[----:B------:R-:W-:Y:S01]  /*e300*/  SHF.R.U32.HI R66, RZ, 0x10, R85 ;  /* 0x00000010ff427819 */ /* 0x000fe20000011655 */
[----:B------:R-:W-:Y:S01]  /*e310*/  IMAD.MOV.U32 R52, RZ, RZ, R46 ;  /* 0x000000ffff347224 */ /* 0x000fe200078e002e */
[----:B------:R-:W-:Y:S01]  /*e320*/  SHF.L.U32 R55, R55, 0x8, RZ ;  /* 0x0000000837377819 */ /* 0x000fe200000006ff */
[----:B------:R-:W-:Y:S01]  /*e330*/  IMAD.MOV.U32 R50, RZ, RZ, R42 ;  /* 0x000000ffff327224 */ /* 0x000fe200078e002a */
[----:B------:R-:W-:Y:S02]  /*e340*/  SHF.R.U32.HI R62, RZ, 0x8, R87 ;  /* 0x00000008ff3e7819 */ /* 0x000fe40000011657 */
[----:B------:R-:W-:-:S02]  /*e350*/  SHF.R.U32.HI R63, RZ, 0x8, R75 ;  /* 0x00000008ff3f7819 */ /* 0x000fc4000001164b */
[----:B------:R-:W-:Y:S01]  /*e360*/  LOP3.LUT R44, R54, 0xff00, R55, 0xf8, !PT ;  /* 0x0000ff00362c7812 */ /* 0x000fe200078ef837 */
[----:B------:R-:W-:Y:S01]  /*e370*/  IMAD.U32 R55, R66, 0x10000, RZ ;  /* 0x0001000042377824 */ /* 0x000fe200078e00ff */
[----:B------:R-:W-:Y:S01]  /*e380*/  SHF.R.U32.HI R64, RZ, 0x10, R87 ;  /* 0x00000010ff407819 */ /* 0x000fe20000011657 */
[----:B------:R-:W-:Y:S01]  /*e390*/  IMAD.SHL.U32 R40, R62, 0x100, RZ ;  /* 0x000001003e287824 */ /* 0x000fe200078e00ff */
[----:B------:R-:W-:Y:S01]  /*e3a0*/  LOP3.LUT R57, R87, 0xff0000ff, RZ, 0xc0, !PT ;  /* 0xff0000ff57397812 */ /* 0x000fe200078ec0ff */
[----:B------:R-:W-:Y:S01]  /*e3b0*/  IMAD.SHL.U32 R63, R63, 0x100, RZ ;  /* 0x000001003f3f7824 */ /* 0x000fe200078e00ff */
[----:B------:R-:W-:Y:S02]  /*e3c0*/  SHF.R.U32.HI R61, RZ, 0x8, R73 ;  /* 0x00000008ff3d7819 */ /* 0x000fe40000011649 */
[----:B------:R-:W-:Y:S02]  /*e3d0*/  LOP3.LUT R60, R75, 0xff0000ff, RZ, 0xc0, !PT ;  /* 0xff0000ff4b3c7812 */ /* 0x000fe400078ec0ff */
[----:B------:R-:W-:Y:S01]  /*e3e0*/  LOP3.LUT R44, R44, 0xff0000, R55, 0xf8, !PT ;  /* 0x00ff00002c2c7812 */ /* 0x000fe200078ef837 */
[----:B------:R-:W-:Y:S01]  /*e3f0*/  IMAD.U32 R55, R64, 0x10000, RZ ;  /* 0x0001000040377824 */ /* 0x000fe200078e00ff */
[----:B------:R-:W-:-:S02]  /*e400*/  LOP3.LUT R58, R73, 0xff0000ff, RZ, 0xc0, !PT ;  /* 0xff0000ff493a7812 */ /* 0x000fc400078ec0ff */
[----:B------:R-:W-:Y:S02]  /*e410*/  SHF.L.U32 R61, R61, 0x8, RZ ;  /* 0x000000083d3d7819 */ /* 0x000fe400000006ff */
[----:B------:R-:W-:Y:S02]  /*e420*/  LOP3.LUT R40, R57, 0xff00, R40, 0xf8, !PT ;  /* 0x0000ff0039287812 */ /* 0x000fe400078ef828 */
[----:B------:R-:W-:Y:S02]  /*e430*/  LOP3.LUT R62, R60, 0xff00, R63, 0xf8, !PT ;  /* 0x0000ff003c3e7812 */ /* 0x000fe400078ef83f */
[----:B------:R-:W-:Y:S02]  /*e440*/  F2FP.F16.E4M3.UNPACK_B R63, R146.H1 ;  /* 0x00000092ff3f723e */ /* 0x000fe400030006ff */
[----:B------:R-:W-:Y:S02]  /*e450*/  F2FP.F16.E4M3.UNPACK_B R60, R59.H1 ;  /* 0x0000003bff3c723e */ /* 0x000fe400030006ff */
[----:B------:R-:W-:Y:S01]  /*e460*/  F2FP.F16.E4M3.UNPACK_B R57, R56.H1 ;  /* 0x00000038ff39723e */ /* 0x000fe200030006ff */
[----:B------:R-:W-:Y:S01]  /*e470*/  HADD2.F32 R42, -RZ, R63.H0_H0 ;  /* 0x2000003fff2a7230 */ /* 0x000fe20000004100 */
[----:B------:R-:W-:-:S02]  /*e480*/  LOP3.LUT R46, R58, 0xff00, R61, 0xf8, !PT ;  /* 0x0000ff003a2e7812 */ /* 0x000fc400078ef83d */
[----:B------:R-:W-:Y:S01]  /*e490*/  SHF.R.U32.HI R67, RZ, 0x10, R75 ;  /* 0x00000010ff437819 */ /* 0x000fe2000001164b */
[--C-:B------:R-:W-:Y:S01]  /*e4a0*/  HADD2.F32 R54, -RZ, R57.reuse.H0_H0 ;  /* 0x20000039ff367230 */ /* 0x100fe20000004100 */
[----:B------:R-:W-:Y:S01]  /*e4b0*/  LOP3.LUT R40, R40, 0xff0000, R55, 0xf8, !PT ;  /* 0x00ff000028287812 */ /* 0x000fe200078ef837 */
[----:B------:R-:W-:Y:S01]  /*e4c0*/  HADD2.F32 R55, -RZ, R60.H0_H0 ;  /* 0x2000003cff377230 */ /* 0x000fe20000004100 */
[----:B------:R-:W-:Y:S01]  /*e4d0*/  F2FP.F16.E4M3.UNPACK_B R58, R148.H1 ;  /* 0x00000094ff3a723e */ /* 0x000fe200030006ff */
[----:B------:R-:W-:Y:S02]  /*e4e0*/  IMAD.U32 R67, R67, 0x10000, RZ ;  /* 0x0001000043437824 */ /* 0x000fe400078e00ff */
[-C--:B------:R-:W-:Y:S01]  /*e4f0*/  FMUL.FTZ R64, R54, R42.reuse ;  /* 0x0000002a36407220 */ /* 0x080fe20000410000 */
[----:B------:R-:W-:Y:S01]  /*e500*/  SHF.R.U32.HI R65, RZ, 0x10, R73 ;  /* 0x00000010ff417819 */ /* 0x000fe20000011649 */
[----:B------:R-:W-:Y:S01]  /*e510*/  FMUL.FTZ R69, R55, R42 ;  /* 0x0000002a37457220 */ /* 0x000fe20000410000 */
[--C-:B------:R-:W-:Y:S01]  /*e520*/  HADD2.F32 R61, -RZ, R58.reuse.H0_H0 ;  /* 0x2000003aff3d7230 */ /* 0x100fe20000004100 */
[----:B------:R-:W-:Y:S01]  /*e530*/  LOP3.LUT R42, R62, 0xff0000, R67, 0xf8, !PT ;  /* 0x00ff00003e2a7812 */ /* 0x000fe200078ef843 */
[----:B------:R-:W-:Y:S01]  /*e540*/  HADD2.F32 R62, -RZ, R58.H1_H1 ;  /* 0x3000003aff3e7230 */ /* 0x000fe20000004100 */
[----:B------:R-:W-:Y:S01]  /*e550*/  SHF.L.U32 R65, R65, 0x10, RZ ;  /* 0x0000001041417819 */ /* 0x000fe200000006ff */
[----:B------:R-:W-:-:S02]  /*e560*/  HADD2.F32 R58, -RZ, R57.H1_H1 ;  /* 0x30000039ff3a7230 */ /* 0x000fc40000004100 */
[-C--:B------:R-:W-:Y:S01]  /*e570*/  FFMA.FTZ R54, R54, R61.reuse, -R69 ;  /* 0x0000003d36367223 */ /* 0x080fe20000010845 */
[----:B------:R-:W-:Y:S01]  /*e580*/  FFMA.FTZ R55, R55, R61, R64 ;  /* 0x0000003d37377223 */ /* 0x000fe20000010040 */
[----:B------:R-:W-:Y:S01]  /*e590*/  HADD2.F32 R64, -RZ, R63.H1_H1 ;  /* 0x3000003fff407230 */ /* 0x000fe20000004100 */
[----:B------:R-:W-:Y:S01]  /*e5a0*/  F2FP.F16.E4M3.UNPACK_B R146, R146 ;  /* 0x00000092ff92723e */ /* 0x000fe200020006ff */
[----:B------:R-:W-:Y:S01]  /*e5b0*/  HADD2.F32 R61, -RZ, R60.H1_H1 ;  /* 0x3000003cff3d7230 */ /* 0x000fe20000004100 */
[----:B------:R-:W-:Y:S02]  /*e5c0*/  F2FP.F16.E4M3.UNPACK_B R59, R59 ;  /* 0x0000003bff3b723e */ /* 0x000fe400020006ff */
[----:B------:R-:W-:Y:S01]  /*e5d0*/  F2FP.F16.E4M3.UNPACK_B R56, R56 ;  /* 0x00000038ff38723e */ /* 0x000fe200020006ff */
[----:B------:R-:W-:Y:S01]  /*e5e0*/  HADD2.F32 R63, -RZ, R146.H0_H0 ;  /* 0x20000092ff3f7230 */ /* 0x000fe20000004100 */
[----:B------:R-:W-:Y:S01]  /*e5f0*/  LOP3.LUT R46, R46, 0xff0000, R65, 0xf8, !PT ;  /* 0x00ff00002e2e7812 */ /* 0x000fe200078ef841 */
[----:B------:R-:W-:Y:S01]  /*e600*/  FMUL.FTZ R65, R61, R64 ;  /* 0x000000403d417220 */ /* 0x000fe20000410000 */
[----:B------:R-:W-:Y:S01]  /*e610*/  F2FP.F16.E4M3.UNPACK_B R148, R148 ;  /* 0x00000094ff94723e */ /* 0x000fe200020006ff */
[----:B------:R-:W-:Y:S01]  /*e620*/  FMUL.FTZ R64, R58, R64 ;  /* 0x000000403a407220 */ /* 0x000fe20000410000 */
        /* <DEDUP_REMOVED lines=14> */
[----:B------:R-:W-:Y:S01]  /*e710*/  F2FP.F16.E4M3.UNPACK_B R57, R147.H1 ;  /* 0x00000093ff39723e */ /* 0x000fe200030006ff */
[C---:B------:R-:W-:Y:S01]  /*e720*/  FMUL.FTZ R146, R56.reuse, R146 ;  /* 0x0000009238927220 */ /* 0x040fe20000410000 */
[----:B------:R-:W-:Y:S01]  /*e730*/  F2FP.F16.E4M3.UNPACK_B R58, R52.H1 ;  /* 0x00000034ff3a723e */ /* 0x000fe200030006ff */
[----:B------:R-:W-:Y:S01]  /*e740*/  FFMA.FTZ R67, R56, R148, -R61 ;  /* 0x0000009438437223 */ /* 0x000fe2000001083d */
[----:B------:R-:W-:Y:S01]  /*e750*/  F2FP.F16.E4M3.UNPACK_B R61, R149.H1 ;  /* 0x00000095ff3d723e */ /* 0x000fe200030006ff */
[----:B------:R-:W-:Y:S01]  /*e760*/  HADD2.F32 R62, -RZ, R57.H0_H0 ;  /* 0x20000039ff3e7230 */ /* 0x000fe20000004100 */
[----:B------:R-:W-:Y:S01]  /*e770*/  F2FP.F16.E4M3.UNPACK_B R56, R50.H1 ;  /* 0x00000032ff38723e */ /* 0x000fe200030006ff */
[----:B------:R-:W-:-:S02]  /*e780*/  HADD2.F32 R60, -RZ, R58.H0_H0 ;  /* 0x2000003aff3c7230 */ /* 0x000fc40000004100 */
[----:B------:R-:W-:Y:S01]  /*e790*/  FFMA.FTZ R146, R59, R148, R146 ;  /* 0x000000943b927223 */ /* 0x000fe20000010092 */
[----:B------:R-:W-:Y:S01]  /*e7a0*/  HADD2.F32 R63, -RZ, R57.H1_H1 ;  /* 0x30000039ff3f7230 */ /* 0x000fe20000004100 */
[----:B------:R-:W-:Y:S01]  /*e7b0*/  F2FP.F16.E4M3.UNPACK_B R147, R147 ;  /* 0x00000093ff93723e */ /* 0x000fe200020006ff */
[----:B------:R-:W-:Y:S02]  /*e7c0*/  HADD2.F32 R57, -RZ, R56.H0_H0 ;  /* 0x20000038ff397230 */ /* 0x000fe40000004100 */
[----:B------:R-:W-:Y:S01]  /*e7d0*/  FMUL.FTZ R68, R60, R62 ;  /* 0x0000003e3c447220 */ /* 0x000fe20000410000 */
[----:B------:R-:W-:Y:S01]  /*e7e0*/  HADD2.F32 R59, -RZ, R61.H0_H0 ;  /* 0x2000003dff3b7230 */ /* 0x000fe20000004100 */
[----:B------:R-:W-:Y:S01]  /*e7f0*/  F2FP.F16.E4M3.UNPACK_B R50, R50 ;  /* 0x00000032ff32723e */ /* 0x000fe200020006ff */
[----:B------:R-:W-:Y:S02]  /*e800*/  HADD2.F32 R58, -RZ, R58.H1_H1 ;  /* 0x3000003aff3a7230 */ /* 0x000fe40000004100 */
[----:B------:R-:W-:Y:S01]  /*e810*/  FMUL.FTZ R71, R57, R62 ;  /* 0x0000003e39477220 */ /* 0x000fe20000410000 */
[----:B------:R-:W-:-:S02]  /*e820*/  HADD2.F32 R56, -RZ, R56.H1_H1 ;  /* 0x30000038ff387230 */ /* 0x000fc40000004100 */
[----:B------:R-:W-:Y:S01]  /*e830*/  FFMA.FTZ R68, R57, R59, -R68 ;  /* 0x0000003b39447223 */ /* 0x000fe20000010844 */
[----:B------:R-:W-:Y:S02]  /*e840*/  HADD2.F32 R61, -RZ, R61.H1_H1 ;  /* 0x3000003dff3d7230 */ /* 0x000fe40000004100 */
[----:B------:R-:W-:Y:S01]  /*e850*/  FMUL.FTZ R57, R58, R63 ;  /* 0x0000003f3a397220 */ /* 0x000fe20000410000 */
[----:B------:R-:W-:Y:S01]  /*e860*/  FFMA.FTZ R62, R60, R59, R71 ;  /* 0x0000003b3c3e7223 */ /* 0x000fe20000010047 */
[C---:B------:R-:W-:Y:S01]  /*e870*/  FMUL.FTZ R73, R56.reuse, R63 ;  /* 0x0000003f38497220 */ /* 0x040fe20000410000 */
[----:B------:R-:W-:Y:S01]  /*e880*/  F2FP.F16.E4M3.UNPACK_B R149, R149 ;  /* 0x00000095ff95723e */ /* 0x000fe200020006ff */
[-C--:B------:R-:W-:Y:S01]  /*e890*/  FFMA.FTZ R63, R56, R61.reuse, -R57 ;  /* 0x0000003d383f7223 */ /* 0x080fe20000010839 */
[----:B------:R-:W-:Y:S01]  /*e8a0*/  F2FP.F16.E4M3.UNPACK_B R56, R52 ;  /* 0x00000034ff38723e */ /* 0x000fe200020006ff */
[--C-:B------:R-:W-:Y:S02]  /*e8b0*/  HADD2.F32 R59, -RZ, R147.reuse.H0_H0 ;  /* 0x20000093ff3b7230 */ /* 0x100fe40000004100 */
[----:B------:R-:W-:Y:S01]  /*e8c0*/  FFMA.FTZ R73, R58, R61, R73 ;  /* 0x0000003d3a497223 */ /* 0x000fe20000010049 */
[----:B------:R-:W-:Y:S01]  /*e8d0*/  HADD2.F32 R52, -RZ, R50.H0_H0 ;  /* 0x20000032ff347230 */ /* 0x000fe20000004100 */
[----:B------:R-:W-:Y:S01]  /*e8e0*/  F2FP.SATFINITE.E4M3.F32.PACK_AB_MERGE_C R68, R63, R68, RZ ;  /* 0x000000443f44723e */ /* 0x000fe200048070ff */
[----:B------:R-:W-:Y:S01]  /*e8f0*/  HADD2.F32 R57, -RZ, R56.H0_H0 ;  /* 0x20000038ff397230 */ /* 0x000fe20000004100 */
[----:B------:R-:W-:Y:S01]  /*e900*/  F2FP.SATFINITE.E4M3.F32.PACK_AB_MERGE_C R54, R69, R54, RZ ;  /* 0x000000364536723e */ /* 0x000fe200048070ff */
[----:B------:R-:W-:-:S02]  /*e910*/  HADD2.F32 R147, -RZ, R147.H1_H1 ;  /* 0x30000093ff937230 */ /* 0x000fc40000004100 */
[-C--:B------:R-:W-:Y:S01]  /*e920*/  FMUL.FTZ R60, R52, R59.reuse ;  /* 0x0000003b343c7220 */ /* 0x080fe20000410000 */
[----:B------:R-:W-:Y:S02]  /*e930*/  HADD2.F32 R56, -RZ, R56.H1_H1 ;  /* 0x30000038ff387230 */ /* 0x000fe40000004100 */
[C---:B------:R-:W-:Y:S01]  /*e940*/  FMUL.FTZ R61, R57.reuse, R59 ;  /* 0x0000003b393d7220 */ /* 0x040fe20000410000 */
[--C-:B------:R-:W-:Y:S01]  /*e950*/  HADD2.F32 R58, -RZ, R149.reuse.H0_H0 ;  /* 0x20000095ff3a7230 */ /* 0x100fe20000004100 */
[----:B------:R-:W-:Y:S01]  /*e960*/  F2FP.F16.E4M3.UNPACK_B R63, R46 ;  /* 0x0000002eff3f723e */ /* 0x000fe200020006ff */
[----:B------:R-:W-:Y:S02]  /*e970*/  HADD2.F32 R50, -RZ, R50.H1_H1 ;  /* 0x30000032ff327230 */ /* 0x000fe40000004100 */
[-C--:B------:R-:W-:Y:S01]  /*e980*/  FMUL.FTZ R59, R56, R147.reuse ;  /* 0x00000093383b7220 */ /* 0x080fe20000410000 */
[----:B------:R-:W-:Y:S02]  /*e990*/  HADD2.F32 R149, -RZ, R149.H1_H1 ;  /* 0x30000095ff957230 */ /* 0x000fe40000004100 */
[-C--:B------:R-:W-:Y:S01]  /*e9a0*/  FFMA.FTZ R52, R52, R58.reuse, -R61 ;  /* 0x0000003a34347223 */ /* 0x080fe2000001083d */
[----:B------:R-:W-:Y:S01]  /*e9b0*/  FFMA.FTZ R60, R57, R58, R60 ;  /* 0x0000003a393c7223 */ /* 0x000fe2000001003c */
[C---:B------:R-:W-:Y:S01]  /*e9c0*/  FMUL.FTZ R147, R50.reuse, R147 ;  /* 0x0000009332937220 */ /* 0x040fe20000410000 */
[----:B------:R-:W-:Y:S01]  /*e9d0*/  F2FP.F16.E4M3.UNPACK_B R58, R45 ;  /* 0x0000002dff3a723e */ /* 0x000fe200020006ff */
[----:B------:R-:W-:Y:S01]  /*e9e0*/  FFMA.FTZ R71, R50, R149, -R59 ;  /* 0x0000009532477223 */ /* 0x000fe2000001083b */
[----:B------:R-:W-:Y:S01]  /*e9f0*/  F2FP.SATFINITE.E4M3.F32.PACK_AB_MERGE_C R66, R66, R55, RZ ;  /* 0x000000374242723e */ /* 0x000fe200048070ff */
[----:B------:R-:W-:Y:S01]  /*ea00*/  FFMA.FTZ R147, R56, R149, R147 ;  /* 0x0000009538937223 */ /* 0x000fe20000010093 */
[----:B------:R-:W-:Y:S01]  /*ea10*/  F2FP.F16.E4M3.UNPACK_B R57, R41 ;  /* 0x00000029ff39723e */ /* 0x000fe200020006ff */
[--C-:B------:R-:W-:Y:S01]  /*ea20*/  HADD2.F32 R59, -RZ, R58.reuse.H0_H0 ;  /* 0x2000003aff3b7230 */ /* 0x100fe20000004100 */
[----:B------:R-:W-:Y:S01]  /*ea30*/  F2FP.SATFINITE.E4M3.F32.PACK_AB_MERGE_C R55, R67, R64, R54 ;  /* 0x000000404337723e */ /* 0x000fe20004807036 */
[----:B------:R-:W-:Y:S01]  /*ea40*/  HADD2.F32 R64, -RZ, R63.H0_H0 ;  /* 0x2000003fff407230 */ /* 0x000fe20000004100 */
[----:B------:R-:W-:Y:S01]  /*ea50*/  F2FP.F16.E4M3.UNPACK_B R61, R44 ;  /* 0x0000002cff3d723e */ /* 0x000fe200020006ff */
[----:B------:R-:W-:Y:S01]  /*ea60*/  HADD2.F32 R56, -RZ, R57.H0_H0 ;  /* 0x20000039ff387230 */ /* 0x000fe20000004100 */
[----:B------:R-:W-:Y:S01]  /*ea70*/  F2FP.SATFINITE.E4M3.F32.PACK_AB_MERGE_C R50, R73, R62, RZ ;  /* 0x0000003e4932723e */ /* 0x000fe200048070ff */
[----:B------:R-:W-:Y:S01]  /*ea80*/  HADD2.F32 R63, -RZ, R63.H1_H1 ;  /* 0x3000003fff3f7230 */ /* 0x000fe20000004100 */
[----:B------:R-:W-:Y:S01]  /*ea90*/  F2FP.SATFINITE.E4M3.F32.PACK_AB_MERGE_C R54, R146, R65, R66 ;  /* 0x000000419236723e */ /* 0x000fe20004807042 */
[----:B------:R-:W-:Y:S01]  /*eaa0*/  HADD2.F32 R62, -RZ, R61.H0_H0 ;  /* 0x2000003dff3e7230 */ /* 0x000fe20000004100 */
[----:B------:R-:W-:Y:S01]  /*eab0*/  F2FP.SATFINITE.E4M3.F32.PACK_AB_MERGE_C R50, R147, R60, R50 ;  /* 0x0000003c9332723e */ /* 0x000fe20004807032 */
[----:B------:R-:W-:Y:S01]  /*eac0*/  FMUL.FTZ R65, R59, R64 ;  /* 0x000000403b417220 */ /* 0x000fe20000410000 */
[----:B------:R-:W-:-:S02]  /*ead0*/  HADD2.F32 R60, -RZ, R58.H1_H1 ;  /* 0x3000003aff3c7230 */ /* 0x000fc40000004100 */
[C---:B------:R-:W-:Y:S01]  /*eae0*/  FMUL.FTZ R64, R56.reuse, R64 ;  /* 0x0000004038407220 */ /* 0x040fe20000410000 */
[----:B------:R-:W-:Y:S02]  /*eaf0*/  HADD2.F32 R58, -RZ, R57.H1_H1 ;  /* 0x30000039ff3a7230 */ /* 0x000fe40000004100 */
[-C--:B------:R-:W-:Y:S01]  /*eb00*/  FFMA.FTZ R56, R56, R62.reuse, -R65 ;  /* 0x0000003e38387223 */ /* 0x080fe20000010841 */
[----:B------:R-:W-:Y:S02]  /*eb10*/  HADD2.F32 R61, -RZ, R61.H1_H1 ;  /* 0x3000003dff3d7230 */ /* 0x000fe40000004100 */
[-C--:B------:R-:W-:Y:S01]  /*eb20*/  FMUL.FTZ R65, R60, R63.reuse ;  /* 0x0000003f3c417220 */ /* 0x080fe20000410000 */
[----:B------:R-:W-:Y:S01]  /*eb30*/  FFMA.FTZ R57, R59, R62, R64 ;  /* 0x0000003e3b397223 */ /* 0x000fe20000010040 */
[C---:B------:R-:W-:Y:S01]  /*eb40*/  FMUL.FTZ R63, R58.reuse, R63 ;  /* 0x0000003f3a3f7220 */ /* 0x040fe20000410000 */
[----:B------:R-:W-:Y:S01]  /*eb50*/  F2FP.F16.E4M3.UNPACK_B R41, R41.H1 ;  /* 0x00000029ff29723e */ /* 0x000fe200030006ff */
[----:B------:R-:W-:Y:S01]  /*eb60*/  FFMA.FTZ R67, R58, R61, -R65 ;  /* 0x0000003d3a437223 */ /* 0x000fe20000010841 */
[----:B------:R-:W-:Y:S01]  /*eb70*/  F2FP.F16.E4M3.UNPACK_B R59, R45.H1 ;  /* 0x0000002dff3b723e */ /* 0x000fe200030006ff */
[----:B------:R-:W-:Y:S01]  /*eb80*/  FFMA.FTZ R66, R60, R61, R63 ;  /* 0x0000003d3c427223 */ /* 0x000fe2000001003f */
[----:B------:R-:W-:Y:S01]  /*eb90*/  F2FP.F16.E4M3.UNPACK_B R58, R46.H1 ;  /* 0x0000002eff3a723e */ /* 0x000fe200030006ff */
[----:B------:R-:W-:Y:S01]  /*eba0*/  HADD2.F32 R45, -RZ, R41.H0_H0 ;  /* 0x20000029ff2d7230 */ /* 0x000fe20000004100 */
[----:B------:R-:W-:Y:S01]  /*ebb0*/  F2FP.F16.E4M3.UNPACK_B R44, R44.H1 ;  /* 0x0000002cff2c723e */ /* 0x000fe200030006ff */
[--C-:B------:R-:W-:Y:S01]  /*ebc0*/  HADD2.F32 R46, -RZ, R59.reuse.H0_H0 ;  /* 0x2000003bff2e7230 */ /* 0x100fe20000004100 */
[----:B------:R-:W-:Y:S01]  /*ebd0*/  F2FP.SATFINITE.E4M3.F32.PACK_AB_MERGE_C R52, R71, R52, R68 ;  /* 0x000000344734723e */ /* 0x000fe20004807044 */
[----:B------:R-:W-:Y:S01]  /*ebe0*/  HADD2.F32 R60, -RZ, R58.H0_H0 ;  /* 0x2000003aff3c7230 */ /* 0x000fe20000004100 */
[----:B------:R-:W-:Y:S01]  /*ebf0*/  F2FP.F16.E4M3.UNPACK_B R63, R42.H1 ;  /* 0x0000002aff3f723e */ /* 0x000fe200030006ff */
[----:B------:R-:W-:-:S02]  /*ec00*/  HADD2.F32 R59, -RZ, R59.H1_H1 ;  /* 0x3000003bff3b7230 */ /* 0x000fc40000004100 */
[----:B------:R-:W-:Y:S02]  /*ec10*/  HADD2.F32 R62, -RZ, R58.H1_H1 ;  /* 0x3000003aff3e7230 */ /* 0x000fe40000004100 */
[CC--:B------:R-:W-:Y:S01]  /*ec20*/  FMUL.FTZ R64, R46.reuse, R60.reuse ;  /* 0x0000003c2e407220 */ /* 0x0c0fe20000410000 */
[----:B------:R-:W-:Y:S02]  /*ec30*/  HADD2.F32 R41, -RZ, R41.H1_H1 ;  /* 0x30000029ff297230 */ /* 0x000fe40000004100 */
[----:B------:R-:W-:Y:S01]  /*ec40*/  FMUL.FTZ R61, R45, R60 ;  /* 0x0000003c2d3d7220 */ /* 0x000fe20000410000 */
[--C-:B------:R-:W-:Y:S02]  /*ec50*/  HADD2.F32 R58, -RZ, R44.reuse.H0_H0 ;  /* 0x2000002cff3a7230 */ /* 0x100fe40000004100 */
[-C--:B------:R-:W-:Y:S01]  /*ec60*/  FMUL.FTZ R60, R59, R62.reuse ;  /* 0x0000003e3b3c7220 */ /* 0x080fe20000410000 */
[----:B------:R-:W-:Y:S02]  /*ec70*/  HADD2.F32 R44, -RZ, R44.H1_H1 ;  /* 0x3000002cff2c7230 */ /* 0x000fe40000004100 */
[----:B------:R-:W-:Y:S01]  /*ec80*/  FMUL.FTZ R62, R41, R62 ;  /* 0x0000003e293e7220 */ /* 0x000fe20000410000 */
[----:B------:R-:W-:Y:S01]  /*ec90*/  FFMA.FTZ R69, R46, R58, R61 ;  /* 0x0000003a2e457223 */ /* 0x000fe2000001003d */
[----:B------:R-:W-:-:S02]  /*eca0*/  F2FP.F16.E4M3.UNPACK_B R46, R47 ;  /* 0x0000002fff2e723e */ /* 0x000fc400020006ff */
[----:B------:R-:W-:Y:S01]  /*ecb0*/  FFMA.FTZ R70, R59, R44, R62 ;  /* 0x0000002c3b467223 */ /* 0x000fe2000001003e */
[----:B------:R-:W-:Y:S01]  /*ecc0*/  F2FP.F16.E4M3.UNPACK_B R62, R42 ;  /* 0x0000002aff3e723e */ /* 0x000fe200020006ff */
[----:B------:R-:W-:Y:S01]  /*ecd0*/  FFMA.FTZ R71, R41, R44, -R60 ;  /* 0x0000002c29477223 */ /* 0x000fe2000001083c */
[-C--:B------:R-:W-:Y:S01]  /*ece0*/  F2FP.F16.E4M3.UNPACK_B R41, R43.reuse ;  /* 0x0000002bff29723e */ /* 0x080fe200020006ff */
[----:B------:R-:W-:Y:S01]  /*ecf0*/  FFMA.FTZ R68, R45, R58, -R64 ;  /* 0x0000003a2d447223 */ /* 0x000fe20000010840 */
[----:B------:R-:W-:Y:S01]  /*ed00*/  F2FP.F16.E4M3.UNPACK_B R43, R43.H1 ;  /* 0x0000002bff2b723e */ /* 0x000fe200030006ff */
[----:B------:R-:W-:Y:S01]  /*ed10*/  HADD2.F32 R58, -RZ, R46.H0_H0 ;  /* 0x2000002eff3a7230 */ /* 0x000fe20000004100 */
[-C--:B------:R-:W-:Y:S01]  /*ed20*/  F2FP.F16.E4M3.UNPACK_B R42, R40.reuse ;  /* 0x00000028ff2a723e */ /* 0x080fe200020006ff */
[----:B------:R-:W-:Y:S01]  /*ed30*/  HADD2.F32 R65, -RZ, R62.H0_H0 ;  /* 0x2000003eff417230 */ /* 0x000fe20000004100 */
[----:B------:R-:W-:Y:S01]  /*ed40*/  F2FP.F16.E4M3.UNPACK_B R47, R47.H1 ;  /* 0x0000002fff2f723e */ /* 0x000fe200030006ff */
[----:B------:R-:W-:Y:S01]  /*ed50*/  HADD2.F32 R44, -RZ, R41.H0_H0 ;  /* 0x20000029ff2c7230 */ /* 0x000fe20000004100 */
[----:B------:R-:W-:Y:S01]  /*ed60*/  F2FP.F16.E4M3.UNPACK_B R59, R40.H1 ;  /* 0x00000028ff3b723e */ /* 0x000fe200030006ff */
[----:B------:R-:W-:-:S02]  /*ed70*/  HADD2.F32 R45, -RZ, R43.H0_H0 ;  /* 0x2000002bff2d7230 */ /* 0x000fc40000004100 */
[-C--:B------:R-:W-:Y:S01]  /*ed80*/  FMUL.FTZ R73, R58, R65.reuse ;  /* 0x000000413a497220 */ /* 0x080fe20000410000 */
[----:B------:R-:W-:Y:S02]  /*ed90*/  HADD2.F32 R64, -RZ, R63.H0_H0 ;  /* 0x2000003fff407230 */ /* 0x000fe40000004100 */
[C---:B------:R-:W-:Y:S01]  /*eda0*/  FMUL.FTZ R65, R44.reuse, R65 ;  /* 0x000000412c417220 */ /* 0x040fe20000410000 */
[----:B------:R-:W-:Y:S01]  /*edb0*/  HADD2.F32 R61, -RZ, R42.H0_H0 ;  /* 0x2000002aff3d7230 */ /* 0x000fe20000004100 */
[----:B------:R-:W-:Y:S01]  /*edc0*/  F2FP.SATFINITE.E4M3.F32.PACK_AB_MERGE_C R68, R71, R68, RZ ;  /* 0x000000444744723e */ /* 0x000fe200048070ff */
[----:B------:R-:W-:Y:S02]  /*edd0*/  HADD2.F32 R40, -RZ, R47.H0_H0 ;  /* 0x2000002fff287230 */ /* 0x000fe40000004100 */
[----:B------:R-:W-:Y:S01]  /*ede0*/  FMUL.FTZ R75, R45, R64 ;  /* 0x000000402d4b7220 */ /* 0x000fe20000410000 */
[----:B------:R-:W-:Y:S02]  /*edf0*/  HADD2.F32 R60, -RZ, R59.H0_H0 ;  /* 0x2000003bff3c7230 */ /* 0x000fe40000004100 */
[----:B------:R-:W-:Y:S01]  /*ee00*/  FFMA.FTZ R73, R44, R61, -R73 ;  /* 0x0000003d2c497223 */ /* 0x000fe20000010849 */
[----:B------:R-:W-:-:S02]  /*ee10*/  HADD2.F32 R47, -RZ, R47.H1_H1 ;  /* 0x3000002fff2f7230 */ /* 0x000fc40000004100 */
[C---:B------:R-:W-:Y:S01]  /*ee20*/  FMUL.FTZ R72, R40.reuse, R64 ;  /* 0x0000004028487220 */ /* 0x040fe20000410000 */
[----:B------:R-:W-:Y:S02]  /*ee30*/  HADD2.F32 R44, -RZ, R63.H1_H1 ;  /* 0x3000003fff2c7230 */ /* 0x000fe40000004100 */
[-C--:B------:R-:W-:Y:S01]  /*ee40*/  FFMA.FTZ R75, R40, R60.reuse, R75 ;  /* 0x0000003c284b7223 */ /* 0x080fe2000001004b */
[----:B------:R-:W-:Y:S02]  /*ee50*/  HADD2.F32 R43, -RZ, R43.H1_H1 ;  /* 0x3000002bff2b7230 */ /* 0x000fe40000004100 */
[----:B------:R-:W-:Y:S01]  /*ee60*/  FFMA.FTZ R65, R58, R61, R65 ;  /* 0x0000003d3a417223 */ /* 0x000fe20000010041 */
[----:B------:R-:W-:Y:S02]  /*ee70*/  HADD2.F32 R46, -RZ, R46.H1_H1 ;  /* 0x3000002eff2e7230 */ /* 0x000fe40000004100 */
[----:B------:R-:W-:Y:S01]  /*ee80*/  FFMA.FTZ R72, R45, R60, -R72 ;  /* 0x0000003c2d487223 */ /* 0x000fe20000010848 */
[----:B------:R-:W-:-:S02]  /*ee90*/  HADD2.F32 R62, -RZ, R62.H1_H1 ;  /* 0x3000003eff3e7230 */ /* 0x000fc40000004100 */
[-C--:B------:R-:W-:Y:S01]  /*eea0*/  FMUL.FTZ R58, R47, R44.reuse ;  /* 0x0000002c2f3a7220 */ /* 0x080fe20000410000 */
[----:B------:R-:W-:Y:S02]  /*eeb0*/  HADD2.F32 R41, -RZ, R41.H1_H1 ;  /* 0x30000029ff297230 */ /* 0x000fe40000004100 */
[----:B------:R-:W-:Y:S01]  /*eec0*/  FMUL.FTZ R60, R43, R44 ;  /* 0x0000002c2b3c7220 */ /* 0x000fe20000410000 */
[----:B------:R-:W-:Y:S02]  /*eed0*/  HADD2.F32 R40, -RZ, R59.H1_H1 ;  /* 0x3000003bff287230 */ /* 0x000fe40000004100 */
[-C--:B------:R-:W-:Y:S01]  /*eee0*/  FMUL.FTZ R44, R46, R62.reuse ;  /* 0x0000003e2e2c7220 */ /* 0x080fe20000410000 */
[----:B------:R-:W-:Y:S02]  /*eef0*/  HADD2.F32 R42, -RZ, R42.H1_H1 ;  /* 0x3000002aff2a7230 */ /* 0x000fe40000004100 */
[----:B------:R-:W-:Y:S01]  /*ef00*/  FMUL.FTZ R45, R41, R62 ;  /* 0x0000003e292d7220 */ /* 0x000fe20000410000 */
[----:B------:R-:W-:Y:S01]  /*ef10*/  F2FP.SATFINITE.E4M3.F32.PACK_AB_MERGE_C R69, R70, R69, RZ ;  /* 0x000000454645723e */ /* 0x000fe200048070ff */
[-C--:B------:R-:W-:Y:S01]  /*ef20*/  FFMA.FTZ R43, R43, R40.reuse, -R58 ;  /* 0x000000282b2b7223 */ /* 0x080fe2000001083a */
[----:B------:R-:W-:Y:S01]  /*ef30*/  FFMA.FTZ R60, R47, R40, R60 ;  /* 0x000000282f3c7223 */ /* 0x000fe2000001003c */
[-C--:B------:R-:W-:Y:S01]  /*ef40*/  FFMA.FTZ R44, R41, R42.reuse, -R44 ;  /* 0x0000002a292c7223 */ /* 0x080fe2000001082c */
[----:B------:R-:W-:Y:S01]  /*ef50*/  FFMA.FTZ R42, R46, R42, R45 ;  /* 0x0000002a2e2a7223 */ /* 0x000fe2000001002d */
[----:B------:R-:W-:Y:S01]  /*ef60*/  F2FP.SATFINITE.E4M3.F32.PACK_AB_MERGE_C R41, R67, R56, R68 ;  /* 0x000000384329723e */ /* 0x000fe20004807044 */
[----:B------:R-:W-:Y:S01]  /*ef70*/  IMAD.MOV.U32 R40, RZ, RZ, R55 ;  /* 0x000000ffff287224 */ /* 0x000fe200078e0037 */
[----:B------:R-:W-:Y:S01]  /*ef80*/  F2FP.SATFINITE.E4M3.F32.PACK_AB_MERGE_C R43, R43, R72, RZ ;  /* 0x000000482b2b723e */ /* 0x000fe200048070ff */
[----:B------:R-:W-:Y:S01]  /*ef90*/  IMAD.MOV.U32 R46, RZ, RZ, R50 ;  /* 0x000000ffff2e7224 */ /* 0x000fe200078e0032 */
[----:B------:R-:W-:-:S02]  /*efa0*/  F2FP.SATFINITE.E4M3.F32.PACK_AB_MERGE_C R60, R60, R75, RZ ;  /* 0x0000004b3c3c723e */ /* 0x000fc400048070ff */
[----:B------:R-:W-:Y:S01]  /*efb0*/  F2FP.SATFINITE.E4M3.F32.PACK_AB_MERGE_C R43, R44, R73, R43 ;  /* 0x000000492c2b723e */ /* 0x000fe2000480702b */
[----:B------:R-:W-:Y:S01]  /*efc0*/  IMAD.MOV.U32 R44, RZ, RZ, R54 ;  /* 0x000000ffff2c7224 */ /* 0x000fe200078e0036 */
[----:B------:R-:W-:Y:S02]  /*efd0*/  F2FP.SATFINITE.E4M3.F32.PACK_AB_MERGE_C R47, R42, R65, R60 ;  /* 0x000000412a2f723e */ /* 0x000fe4000480703c */
[----:B------:R-:W-:Y:S02]  /*efe0*/  F2FP.SATFINITE.E4M3.F32.PACK_AB_MERGE_C R45, R66, R57, R69 ;  /* 0x00000039422d723e */ /* 0x000fe40004807045 */
[----:B------:R-:W-:-:S07]  /*eff0*/  MOV R42, R52 ;  /* 0x00000034002a7202 */ /* 0x000fce0000000f00 */
.L_x_564:
[----:B------:R-:W-:Y:S05]  /*f000*/  BSYNC B1 ;  /* 0x0000000000017941 */ /* 0x000fea0003800000 */
.L_x_563:
[----:B0-----:R4:W-:Y:S01]  /*f010*/  STG.E.128 desc[UR54][R48.64], R40 ;  /* 0x0000002830007986 */ /* 0x0019e2000c101d36 */
[----:B------:R-:W-:-:S13]  /*f020*/  ISETP.GE.AND P2, PT, R51, R150, PT ;  /* 0x000000963300720c */ /* 0x000fda0003f46270 */
[----:B------:R-:W-:Y:S05]  /*f030*/  @P2 BRA `(.L_x_513) ;  /* 0x0000000000f42947 */ /* 0x000fea0003800000 */
[--C-:B----4-:R-:W-:Y:S02]  /*f040*/  SHF.R.S32.HI R40, RZ, 0x1f, R51.reuse ;  /* 0x0000001fff287819 */ /* 0x110fe40000011433 */
[----:B------:R-:W-:-:S04]  /*f050*/  IADD3 R51, P2, P4, R116, R136, R51 ;  /* 0x0000008874337210 */ /* 0x000fc80007c5e033 */
[----:B------:R-:W-:Y:S02]  /*f060*/  IADD3.X R40, R4, R53, R40, P2, P4 ;  /* 0x0000003504287210 */ /* 0x000fe400017e8428 */
[----:B------:R-:W-:-:S05]  /*f070*/  IADD3 R122, P2, R51, R122, RZ ;  /* 0x0000007a337a7210 */ /* 0x000fca0007f5e0ff */
[----:B------:R-:W-:-:S05]  /*f080*/  IMAD.X R123, R40, 0x1, R123, P2 ;  /* 0x00000001287b7824 */ /* 0x000fca00010e067b */
[----:B-1----:R0:W-:Y:S01]  /*f090*/  STG.E.128 desc[UR54][R122.64], R44 ;  /* 0x0000002c7a007986 */ /* 0x0021e2000c101d36 */
[----:B------:R-:W-:Y:S05]  /*f0a0*/  BRA `(.L_x_513) ;  /* 0x0000000000d87947 */ /* 0x000fea0003800000 */
.L_x_480:
[----:B------:R-:W-:-:S06]  /*f0b0*/  UISETP.NE.AND UP0, UPT, UR53, 0x3, UPT ;  /* 0x000000033500788c */ /* 0x000fcc000bf05270 */
[----:B------:R-:W-:-:S13]  /*f0c0*/  PLOP3.LUT P1, PT, PT, PT, UP0, 0x80, 0x0 ;  /* 0x000000000000781c */ /* 0x000fda0003f2f008 */
[----:B------:R-:W-:Y:S05]  /*f0d0*/  @!P1 BRA `(.L_x_565) ;  /* 0x0000000000049947 */ /* 0x000fea0003800000 */
[----:B------:R-:W-:Y:S01]  /*f0e0*/  BPT.TRAP 0x1 ;  /* 0x000000040000795c */ /* 0x000fe20000300000 */
.L_x_565:
[----:B------:R-:W-:Y:S01]  /*f0f0*/  IMAD R97, R17, 0x8, R16 ;  /* 0x0000000811617824 */ /* 0x000fe200078e0210 */
[----:B------:R-:W-:Y:S01]  /*f100*/  SHF.L.U32 R98, R169, 0x1f, RZ ;  /* 0x0000001fa9627819 */ /* 0x000fe200000006ff */
[----:B------:R-:W-:Y:S01]  /*f110*/  IMAD R96, R24, -0xa0, R2 ;  /* 0xffffff6018607824 */ /* 0x000fe200078e0202 */
[----:B------:R-:W-:Y:S02]  /*f120*/  BSSY B1, `(.L_x_566) ;  /* 0x0000004000017945 */ /* 0x000fe40003800000 */
[----:B------:R-:W1:Y:S02]  /*f130*/  SYNCS.PHASECHK.TRANS64.TRYWAIT P2, [R97+URZ+0x29890], R98 ;  /* 0x02989062610075a7 */ /* 0x000e64000804017f */
[----:B------:R-:W-:Y:S01]  /*f140*/  VIMNMX R96, R96, 0xa0, PT ;  /* 0x000000a060607848 */ /* 0x000fe20003fe0100 */
[----:B-1----:R-:W-:Y:S06]  /*f150*/  @!P2 BRA `(.L_x_567) ;  /* 0x000001940060a947 */ /* 0x002fec0003800000 */
.L_x_798:
[----:B------:R-:W-:Y:S05]  /*f160*/  BSYNC B1 ;  /* 0x0000000000017941 */ /* 0x000fea0003800000 */
.L_x_566:
[----:B------:R-:W-:Y:S01]  /*f170*/  ISETP.GE.AND P2, PT, R168, R96, PT ;  /* 0x00000060a800720c */ /* 0x000fe20003f46270 */
[----:B------:R-:W-:-:S12]  /*f180*/  BSSY B1, `(.L_x_568) ;  /* 0x0000014000017945 */ /* 0x000fd80003800000 */
[----:B------:R-:W-:Y:S05]  /*f190*/  @P2 BRA `(.L_x_569) ;  /* 0x0000000000482947 */ /* 0x000fea0003800000 */
[----:B------:R-:W-:-:S13]  /*f1a0*/  ISETP.NE.AND P2, PT, R34, RZ, PT ;  /* 0x000000ff2200720c */ /* 0x000fda0003f45270 */
[----:B0-----:R-:W0:Y:S04]  /*f1b0*/  @P2 LDS.128 R40, [R47+0x1a400] ;  /* 0x01a400002f282984 */ /* 0x001e280000000c00 */
[----:B0-----:R-:W-:Y:S01]  /*f1c0*/  @P2 STG.E.128 desc[UR54][R48.64], R40 ;  /* 0x0000002830002986 */ /* 0x001fe2000c101d36 */
[----:B------:R-:W-:-:S13]  /*f1d0*/  ISETP.NE.AND P2, PT, R35, RZ, PT ;  /* 0x000000ff2300720c */ /* 0x000fda0003f45270 */
[----:B------:R-:W0:Y:S04]  /*f1e0*/  @P2 LDS.128 R40, [R46+0x1a400] ;  /* 0x01a400002e282984 */ /* 0x000e280000000c00 */
        /* <DEDUP_REMOVED lines=12> */
[----:B0-----:R2:W-:Y:S02]  /*f2b0*/  @P2 STG.E.128 desc[UR54][R48.64+0xa0], R40 ;  /* 0x0000a02830002986 */ /* 0x0015e4000c101d36 */
.L_x_569:
[----:B------:R-:W-:Y:S05]  /*f2c0*/  BSYNC B1 ;  /* 0x0000000000017941 */ /* 0x000fea0003800000 */
.L_x_568:
[----:B------:R-:W-:-:S13]  /*f2d0*/  ISETP.GE.AND P2, PT, R218, R96, PT ;  /* 0x00000060da00720c */ /* 0x000fda0003f46270 */
[----:B------:R-:W-:Y:S05]  /*f2e0*/  @P2 BRA `(.L_x_513) ;  /* 0x0000000000482947 */ /* 0x000fea0003800000 */
[----:B------:R-:W-:-:S13]  /*f2f0*/  ISETP.NE.AND P2, PT, R34, RZ, PT ;  /* 0x000000ff2200720c */ /* 0x000fda0003f45270 */
[----:B0-2---:R-:W0:Y:S04]  /*f300*/  @P2 LDS.128 R40, [R47+0x1c400] ;  /* 0x01c400002f282984 */ /* 0x005e280000000c00 */
        /* <DEDUP_REMOVED lines=16> */
.L_x_513:
[----:B------:R-:W-:Y:S05]  /*f410*/  BSYNC B0 ;  /* 0x0000000000007941 */ /* 0x000fea0003800000 */
.L_x_479:
[----:B01234-:R-:W0:Y:S01]  /*f420*/  S2R R40, SR_TID.X ;  /* 0x0000000000287919 */ /* 0x01fe220000002100 */
[----:B------:R-:W-:Y:S01]  /*f430*/  @!PT LDS RZ, [RZ] ;  /* 0x00000000fffff984 */ /* 0x000fe20000000800 */
[----:B------:R-:W-:Y:S01]  /*f440*/  @!PT LDS RZ, [RZ] ;  /* 0x00000000fffff984 */ /* 0x000fe20000000800 */
[----:B------:R-:W-:Y:S01]  /*f450*/  @!PT LDS RZ, [RZ] ;  /* 0x00000000fffff984 */ /* 0x000fe20000000800 */
[----:B------:R-:W-:Y:S01]  /*f460*/  @!PT LDS RZ, [RZ] ;  /* 0x00000000fffff984 */ /* 0x000fe20000000800 */
[----:B------:R1:W-:Y:S06]  /*f470*/  MEMBAR.ALL.CTA ;  /* 0x0000000000007992 */ /* 0x0003ec0000008000 */
[----:B-1----:R-:W1:Y:S01]  /*f480*/  FENCE.VIEW.ASYNC.S ;  /* 0x00000000000073c6 */ /* 0x002e620000000000 */
[----:B------:R-:W-:Y:S05]  /*f490*/  WARPSYNC.ALL ;  /* 0x0000000000007948 */ /* 0x000fea0003800000 */
[----:B------:R-:W-:Y:S01]  /*f4a0*/  BSSY B0, `(.L_x_570) ;  /* 0x0000009000007945 */ /* 0x000fe20003800000 */
[----:B0-----:R-:W-:Y:S01]  /*f4b0*/  LOP3.LUT R40, R40, 0x7f, RZ, 0xc0, !PT ;  /* 0x0000007f28287812 */ /* 0x001fe200078ec0ff */
[----:B-1----:R0:W-:Y:S03]  /*f4c0*/  BAR.SYNC.DEFER_BLOCKING R163, 0x80 ;  /* 0x000200a30000751d */ /* 0x0021e60000010000 */
[----:B------:R-:W-:-:S13]  /*f4d0*/  ISETP.NE.AND P2, PT, R40, RZ, PT ;  /* 0x000000ff2800720c */ /* 0x000fda0003f45270 */
[----:B------:R-:W-:-:S04]  /*f4e0*/  @!P2 IADD3 R40, R97, 0x298a0, RZ ;  /* 0x000298a06128a810 */ /* 0x000fc80007ffe0ff */
[----:B------:R-:W-:-:S04]  /*f4f0*/  @!P2 PRMT R40, RZ, 0x654, R40 ;  /* 0x00000654ff28a816 */ /* 0x000fc80000000028 */
[----:B------:R0:W-:Y:S01]  /*f500*/  @!P2 SYNCS.ARRIVE.TRANS64.RED.A1T0 RZ, [R40+URZ], RZ ;  /* 0x000000ff28ffa9a7 */ /* 0x0001e2000810043f */
[----:B------:R-:W-:Y:S05]  /*f510*/  @!P1 BRA `(.L_x_571) ;  /* 0x0000000000049947 */ /* 0x000fea0003800000 */
[----:B------:R-:W-:Y:S01]  /*f520*/  BPT.TRAP 0x1 ;  /* 0x000000040000795c */ /* 0x000fe20000300000 */
.L_x_571:
[----:B------:R-:W-:Y:S05]  /*f530*/  BSYNC B0 ;  /* 0x0000000000007941 */ /* 0x000fea0003800000 */
.L_x_570:
[----:B------:R-:W1:Y:S01]  /*f540*/  SYNCS.PHASECHK.TRANS64.TRYWAIT P1, [R97+URZ+0x298b0], R98 ;  /* 0x0298b062610075a7 */ /* 0x000e62000802017f */
[----:B------:R-:W-:Y:S01]  /*f550*/  ULDC UR42, c[0x0][0x320] ;  /* 0x0000c800002a7ab9 */ /* 0x000fe20000000800 */
[----:B------:R-:W-:Y:S01]  /*f560*/  ULDC.64 UR40, c[0x0][0x328] ;  /* 0x0000ca0000287ab9 */ /* 0x000fe20000000a00 */
[----:B------:R-:W-:Y:S01]  /*f570*/  ULDC.64 UR38, c[0x0][0x318] ;  /* 0x0000c60000267ab9 */ /* 0x000fe20000000a00 */
[----:B------:R-:W-:Y:S01]  /*f580*/  BSSY B0, `(.L_x_572) ;  /* 0x0000003000007945 */ /* 0x000fe20003800000 */
[----:B------:R-:W-:-:S03]  /*f590*/  IMAD R41, R17, 0x5000, R209 ;  /* 0x0000500011297824 */ /* 0x000fc600078e02d1 */
[----:B-1----:R-:W-:Y:S05]  /*f5a0*/  @!P1 BRA `(.L_x_573) ;  /* 0x0000019000609947 */ /* 0x002fea0003800000 */
.L_x_799:
[----:B------:R-:W-:Y:S05]  /*f5b0*/  BSYNC B0 ;  /* 0x0000000000007941 */ /* 0x000fea0003800000 */
.L_x_572:
[----:B------:R-:W-:Y:S01]  /*f5c0*/  ISETP.GE.AND P1, PT, R168, R96, PT ;  /* 0x00000060a800720c */ /* 0x000fe20003f26270 */
[----:B------:R-:W-:Y:S01]  /*f5d0*/  BSSY B0, `(.L_x_574) ;  /* 0x000001a000007945 */ /* 0x000fe20003800000 */
[C---:B------:R-:W-:Y:S01]  /*f5e0*/  IMAD.IADD R48, R16.reuse, 0x1, R41 ;  /* 0x0000000110307824 */ /* 0x040fe200078e0229 */
[-C--:B------:R-:W-:Y:S01]  /*f5f0*/  IADD3 R49, R16, R41.reuse, R124 ;  /* 0x0000002910317210 */ /* 0x080fe20007ffe07c */
[----:B------:R-:W-:Y:S01]  /*f600*/  IMAD.WIDE R44, R24, 0xa0, R118 ;  /* 0x000000a0182c7825 */ /* 0x000fe200078e0276 */
[CC--:B------:R-:W-:Y:S02]  /*f610*/  IADD3 R50, R16.reuse, R41.reuse, R121 ;  /* 0x0000002910327210 */ /* 0x0c0fe40007ffe079 */
[----:B------:R-:W-:-:S06]  /*f620*/  IADD3 R51, R16, R41, R130 ;  /* 0x0000002910337210 */ /* 0x000fcc0007ffe082 */
[----:B------:R-:W-:Y:S05]  /*f630*/  @P1 BRA `(.L_x_575) ;  /* 0x00000000004c1947 */ /* 0x000fea0003800000 */
[----:B0-----:R-:W-:Y:S02]  /*f640*/  IMAD.MOV.U32 R40, RZ, RZ, R114 ;  /* 0x000000ffff287224 */ /* 0x001fe400078e0072 */
[----:B------:R-:W-:Y:S02]  /*f650*/  IMAD.MOV.U32 R41, RZ, RZ, R33 ;  /* 0x000000ffff297224 */ /* 0x000fe400078e0021 */
[----:B------:R-:W-:Y:S02]  /*f660*/  IMAD R43, R45, UR40, RZ ;  /* 0x000000282d2b7c24 */ /* 0x000fe4000f8e02ff */
[----:B------:R-:W-:-:S04]  /*f670*/  IMAD.WIDE.U32 R40, R44, UR40, R40 ;  /* 0x000000282c287c25 */ /* 0x000fc8000f8e0028 */
[----:B------:R-:W-:Y:S01]  /*f680*/  IMAD R43, R44, UR41, R43 ;  /* 0x000000292c2b7c24 */ /* 0x000fe2000f8e022b */
[----:B------:R-:W-:-:S04]  /*f690*/  IADD3 R46, P1, R40, UR38, RZ ;  /* 0x00000026282e7c10 */ /* 0x000fc8000ff3e0ff */
[----:B------:R-:W-:Y:S02]  /*f6a0*/  IADD3.X R47, R41, UR39, R43, P1, !PT ;  /* 0x00000027292f7c10 */ /* 0x000fe40008ffe42b */
[----:B------:R-:W-:-:S13]  /*f6b0*/  ISETP.GE.AND P1, PT, R18, UR42, PT ;  /* 0x0000002a12007c0c */ /* 0x000fda000bf26270 */
[----:B------:R-:W0:Y:S04]  /*f6c0*/  @!P1 LDS.128 R40, [R48+0xa400] ;  /* 0x00a4000030289984 */ /* 0x000e280000000c00 */
[----:B0-----:R-:W-:Y:S01]  /*f6d0*/  @!P1 STG.E.128 desc[UR54][R46.64], R40 ;  /* 0x000000282e009986 */ /* 0x001fe2000c101d36 */
        /* <DEDUP_REMOVED lines=8> */
[----:B0-----:R2:W-:Y:S02]  /*f760*/  @!P1 STG.E.128 desc[UR54][R46.64+0x60], R40 ;  /* 0x000060282e009986 */ /* 0x0015e4000c101d36 */
.L_x_575:
[----:B------:R-:W-:Y:S05]  /*f770*/  BSYNC B0 ;  /* 0x0000000000007941 */ /* 0x000fea0003800000 */
.L_x_574:
[----:B------:R-:W-:Y:S01]  /*f780*/  ISETP.GE.AND P1, PT, R218, R96, PT ;  /* 0x00000060da00720c */ /* 0x000fe20003f26270 */
[----:B------:R-:W-:-:S12]  /*f790*/  BSSY B0, `(.L_x_576) ;  /* 0x0000017000007945 */ /* 0x000fd80003800000 */
[----:B------:R-:W-:Y:S05]  /*f7a0*/  @P1 BRA `(.L_x_577) ;  /* 0x0000000000541947 */ /* 0x000fea0003800000 */
[----:B--2---:R-:W-:Y:S01]  /*f7b0*/  IADD3 R43, P1, R44, 0x80, RZ ;  /* 0x000000802c2b7810 */ /* 0x004fe20007f3e0ff */
[----:B0-----:R-:W-:Y:S02]  /*f7c0*/  IMAD.MOV.U32 R40, RZ, RZ, R114 ;  /* 0x000000ffff287224 */ /* 0x001fe400078e0072 */
[----:B------:R-:W-:Y:S01]  /*f7d0*/  IMAD.MOV.U32 R41, RZ, RZ, R33 ;  /* 0x000000ffff297224 */ /* 0x000fe200078e0021 */
[----:B------:R-:W-:Y:S01]  /*f7e0*/  IADD3.X R44, RZ, R45, RZ, P1, !PT ;  /* 0x0000002dff2c7210 */ /* 0x000fe20000ffe4ff */
[----:B------:R-:W-:-:S04]  /*f7f0*/  IMAD.WIDE.U32 R40, R43, UR40, R40 ;  /* 0x000000282b287c25 */ /* 0x000fc8000f8e0028 */
[----:B------:R-:W-:-:S04]  /*f800*/  IMAD R44, R44, UR40, RZ ;  /* 0x000000282c2c7c24 */ /* 0x000fc8000f8e02ff */
        /* <DEDUP_REMOVED lines=15> */
.L_x_577:
[----:B------:R-:W-:Y:S05]  /*f900*/  BSYNC B0 ;  /* 0x0000000000007941 */ /* 0x000fea0003800000 */
.L_x_576:
[----:B0-23--:R-:W2:Y:S01]  /*f910*/  LDL R40, [R1+0x10] ;  /* 0x0000100001287983 */ /* 0x00dea20000100800 */
[----:B-1----:R-:W-:Y:S01]  /*f920*/  @!P2 VIADD R97, R97, 0x298c0 ;  /* 0x000298c06161a836 */ /* 0x002fe20000000000 */
[----:B------:R-:W-:Y:S01]  /*f930*/  IADD3 R17, R17, 0x1, RZ ;  /* 0x0000000111117810 */ /* 0x000fe20007ffe0ff */
[----:B------:R-:W-:Y:S01]  /*f940*/  @!PT LDS RZ, [RZ] ;  /* 0x00000000fffff984 */ /* 0x000fe20000000800 */
[----:B------:R-:W-:Y:S01]  /*f950*/  @!PT LDS RZ, [RZ] ;  /* 0x00000000fffff984 */ /* 0x000fe20000000800 */
[----:B------:R-:W-:Y:S01]  /*f960*/  @!PT LDS RZ, [RZ] ;  /* 0x00000000fffff984 */ /* 0x000fe20000000800 */
[----:B------:R-:W-:Y:S01]  /*f970*/  @!PT LDS RZ, [RZ] ;  /* 0x00000000fffff984 */ /* 0x000fe20000000800 */
[----:B------:R0:W-:Y:S06]  /*f980*/  MEMBAR.ALL.CTA ;  /* 0x0000000000007992 */ /* 0x0001ec0000008000 */
[----:B0-----:R-:W0:Y:S02]  /*f990*/  FENCE.VIEW.ASYNC.S ;  /* 0x00000000000073c6 */ /* 0x001e240000000000 */
[----:B0-----:R0:W-:Y:S01]  /*f9a0*/  BAR.SYNC.DEFER_BLOCKING R163, 0x80 ;  /* 0x000200a30000751d */ /* 0x0011e20000010000 */
[----:B------:R-:W-:-:S02]  /*f9b0*/  ISETP.NE.AND P1, PT, R17, 0x2, PT ;  /* 0x000000021100780c */ /* 0x000fc40003f25270 */
[----:B------:R-:W-:Y:S02]  /*f9c0*/  @!P2 PRMT R97, RZ, 0x654, R97 ;  /* 0x00000654ff61a816 */ /* 0x000fe40000000061 */
[----:B------:R-:W-:Y:S02]  /*f9d0*/  SEL R17, R17, RZ, P1 ;  /* 0x000000ff11117207 */ /* 0x000fe40000800000 */
[----:B------:R0:W-:Y:S01]  /*f9e0*/  @!P2 SYNCS.ARRIVE.TRANS64.RED.A1T0 RZ, [R97+URZ], RZ ;  /* 0x000000ff61ffa9a7 */ /* 0x0001e2000810043f */
[----:B--2---:R-:W-:Y:S02]  /*f9f0*/  LOP3.LUT P4, RZ, R40, 0x2, RZ, 0xc0, !PT ;  /* 0x0000000228ff7812 */ /* 0x004fe4000788c0ff */
[----:B------:R-:W-:-:S04]  /*fa00*/  SEL R40, RZ, 0x1, P1 ;  /* 0x00000001ff287807 */ /* 0x000fc80000800000 */
[----:B------:R-:W-:-:S07]  /*fa10*/  LOP3.LUT R169, R169, R40, RZ, 0x3c, !PT ;  /* 0x00000028a9a97212 */ /* 0x000fce00078e3cff */
[----:B0-----:R-:W-:Y:S05]  /*fa20*/  @P4 BRA `(.L_x_578) ;  /* 0xffffff2c00d84947 */ /* 0x001fea000383ffff */
[----:B------:R-:W0:Y:S01]  /*fa30*/  S2R R41, SR_TID.X ;  /* 0x0000000000297919 */ /* 0x000e220000002100 */
[----:B------:R-:W-:Y:S02]  /*fa40*/  PLOP3.LUT P0, PT, PT, PT, PT, 0x8, 0x0 ;  /* 0x000000000000781c */ /* 0x000fe40003f0e170 */
[----:B0-----:R-:W-:-:S04]  /*fa50*/  SHF.R.U32.HI R41, RZ, 0x7, R41 ;  /* 0x00000007ff297819 */ /* 0x001fc80000011629 */
[----:B------:R-:W-:-:S13]  /*fa60*/  ISETP.NE.AND P4, PT, R41, 0x1, PT ;  /* 0x000000012900780c */ /* 0x000fda0003f85270 */
[----:B------:R-:W-:Y:S06]  /*fa70*/  @!P4 BAR.ARV 0x9, 0x100 ;  /* 0x024400000000cb1d */ /* 0x000fec0000002000 */
.L_x_474:
[----:B------:R-:W-:Y:S02]  /*fa80*/  ISETP.GE.AND P2, PT, R158, 0x1, PT ;  /* 0x000000019e00780c */ /* 0x000fe40003f46270 */
[----:B------:R-:W-:Y:S02]  /*fa90*/  CS2R R88, SRZ ;  /* 0x0000000000587805 */ /* 0x000fe4000001ff00 */
[----:B------:R-:W-:Y:S01]  /*faa0*/  PLOP3.LUT P1, PT, PT, PT, PT, 0x80, 0x0 ;  /* 0x000000000000781c */ /* 0x000fe20003f2f070 */
[----:B------:R-:W-:Y:S01]  /*fab0*/  IMAD.MOV.U32 R87, RZ, RZ, RZ ;  /* 0x000000ffff577224 */ /* 0x000fe200078e00ff */
        /* <DEDUP_REMOVED lines=30> */
[----:B------:R-:W-:Y:S01]  /*fca0*/  MOV R72, RZ ;  /* 0x000000ff00487202 */ /* 0x000fe20000000f00 */
[----:B------:R-:W-:Y:S01]  /*fcb0*/  IMAD.MOV.U32 R101, RZ, RZ, RZ ;  /* 0x000000ffff657224 */ /* 0x000fe200078e00ff */
[----:B------:R-:W-:Y:S06]  /*fcc0*/  @P0 BRA `(.L_x_579) ;  /* 0x00000000000c0947 */ /* 0x000fec0003800000 */
[----:B------:R-:W0:Y:S01]  /*fcd0*/  FENCE.VIEW.ASYNC.G ;  /* 0x00000000000073c6 */ /* 0x000e220000000100 */
[----:B------:R-:W-:Y:S05]  /*fce0*/  WARPSYNC.ALL ;  /* 0x0000000000007948 */ /* 0x000fea0003800000 */
[----:B0-----:R-:W-:Y:S06]  /*fcf0*/  BAR.ARV 0xc, 0x180 ;  /* 0x0306000000007b1d */ /* 0x001fec0000002000 */
.L_x_579:
[----:B------:R-:W-:Y:S02]  /*fd00*/  IMAD.MOV.U32 R100, RZ, RZ, RZ ;  /* 0x000000ffff647224 */ /* 0x000fe400078e00ff */
[----:B------:R-:W-:Y:S01]  /*fd10*/  IMAD.MOV.U32 R103, RZ, RZ, RZ ;  /* 0x000000ffff677224 */ /* 0x000fe200078e00ff */
[----:B------:R-:W-:Y:S06]  /*fd20*/  @!P2 BRA `(.L_x_580) ;  /* 0x000000f8003ca947 */ /* 0x000fec0003800000 */
[----:B------:R-:W-:-:S03]  /*fd30*/  UMOV UR4, 0xffffffff ;  /* 0xffffffff00047882 */ /* 0x000fc60000000000 */
[----:B------:R-:W-:Y:S05]  /*fd40*/  BRA.DIV UR4, `(.L_x_581) ;  /* 0x0000018a048c7947 */ /* 0x000fea000b800000 */
[----:B------:R0:W1:Y:S02]  /*fd50*/  SHFL.IDX PT, R201, R234, RZ, 0x1f ;  /* 0x00001fffeac97589 */ /* 0x00006400000e0000 */
.L_x_802:
[----:B-1----:R-:W-:Y:S01]  /*fd60*/  LEA.HI R0, R201, R201, RZ, 0x1 ;  /* 0x000000c9c9007211 */ /* 0x002fe200078f08ff */
[----:B------:R-:W-:-:S03]  /*fd70*/  ULOP3.LUT UP0, URZ, UR52, 0x9f, URZ, 0xc0, !UPT ;  /* 0x0000009f343f7892 */ /* 0x000fc6000f80c03f */
[----:B------:R-:W-:-:S03]  /*fd80*/  LOP3.LUT R0, R0, 0x3e, RZ, 0xc0, !PT ;  /* 0x0000003e00007812 */ /* 0x000fc600078ec0ff */
[----:B------:R-:W-:Y:S02]  /*fd90*/  PLOP3.LUT P0, PT, PT, PT, UP0, 0x80, 0x0 ;  /* 0x000000000000781c */ /* 0x000fe40003f0f008 */
[----:B------:R-:W-:-:S05]  /*fda0*/  IMAD.IADD R0, R201, 0x1, -R0 ;  /* 0x00000001c9007824 */ /* 0x000fca00078e0a00 */
[----:B------:R-:W-:-:S04]  /*fdb0*/  LEA R0, R0, UR52, 0xc ;  /* 0x0000003400007c11 */ /* 0x000fc8000f8e60ff */
[----:B------:R-:W-:-:S04]  /*fdc0*/  SHF.R.U32.HI R0, RZ, 0x4, R0 ;  /* 0x00000004ff007819 */ /* 0x000fc80000011600 */
[----:B------:R-:W-:Y:S01]  /*fdd0*/  LOP3.LUT R44, R0, 0x3fff, RZ, 0xc0, !PT ;  /* 0x00003fff002c7812 */ /* 0x000fe200078ec0ff */
[----:B------:R-:W-:Y:S06]  /*fde0*/  @!P0 BRA `(.L_x_582) ;  /* 0x0000000000408947 */ /* 0x000fec0003800000 */
[----:B------:R-:W-:Y:S01]  /*fdf0*/  MOV R0, 0x0 ;  /* 0x0000000000007802 */ /* 0x000fe20000000f00 */
[----:B------:R-:W-:Y:S01]  /*fe00*/  ULDC.64 UR4, c[0x4][0xc8] ;  /* 0x0100320000047ab9 */ /* 0x000fe20000000a00 */
[----:B------:R-:W-:Y:S01]  /*fe10*/  ULDC.64 UR6, c[0x4][0xd0] ;  /* 0x0100340000067ab9 */ /* 0x000fe20000000a00 */
[----:B------:R-:W-:Y:S01]  /*fe20*/  MOV R4, UR4 ;  /* 0x0000000400047c02 */ /* 0x000fe20008000f00 */
[----:B------:R1:W2:Y:S01]  /*fe30*/  LDC.64 R2, c[0x4][R0] ;  /* 0x0100000000027b82 */ /* 0x0002a20000000a00 */
[----:B------:R-:W-:Y:S01]  /*fe40*/  IMAD.U32 R5, RZ, RZ, UR5 ;  /* 0x00000005ff057e24 */ /* 0x000fe2000f8e00ff */
[----:B------:R-:W-:Y:S01]  /*fe50*/  ULDC.64 UR4, c[0x4][0x38] ;  /* 0x01000e0000047ab9 */ /* 0x000fe20000000a00 */
[----:B------:R-:W-:Y:S01]  /*fe60*/  IMAD.U32 R6, RZ, RZ, UR6 ;  /* 0x00000006ff067e24 */ /* 0x000fe2000f8e00ff */
[----:B------:R-:W-:Y:S01]  /*fe70*/  MOV R10, UR4 ;  /* 0x00000004000a7c02 */ /* 0x000fe20008000f00 */
[----:B------:R-:W-:Y:S01]  /*fe80*/  IMAD.U32 R7, RZ, RZ, UR7 ;  /* 0x00000007ff077e24 */ /* 0x000fe2000f8e00ff */
[----:B------:R-:W-:Y:S01]  /*fe90*/  MOV R13, RZ ;  /* 0x000000ff000d7202 */ /* 0x000fe20000000f00 */
[----:B------:R-:W-:-:S02]  /*fea0*/  IMAD.U32 R11, RZ, RZ, UR5 ;  /* 0x00000005ff0b7e24 */ /* 0x000fc4000f8e00ff */
[----:B------:R-:W-:Y:S02]  /*feb0*/  IMAD.MOV.U32 R8, RZ, RZ, 0x70 ;  /* 0x00000070ff087424 */ /* 0x000fe400078e00ff */
[----:B-1----:R-:W-:-:S07]  /*fec0*/  IMAD.MOV.U32 R12, RZ, RZ, 0x1 ;  /* 0x00000001ff0c7424 */ /* 0x002fce00078e00ff */
[----:B------:R-:W-:-:S07]  /*fed0*/  LEPC R20, `(.L_x_582) ;  /* 0x000000001014794e */ /* 0x000fce0000000000 */
[----:B0-2--5:R-:W-:Y:S05]  /*fee0*/  CALL.ABS.NOINC R2 ;  /* 0x0000000002007343 */ /* 0x025fea0003c00000 */
.L_x_582:
[----:B------:R-:W-:Y:S01]  /*fef0*/  ULDC.64 UR4, c[0x0][0x990] ;  /* 0x0002640000047ab9 */ /* 0x000fe20000000a00 */
[----:B------:R-:W-:Y:S01]  /*ff00*/  ULDC.64 UR6, c[0x0][0x998] ;  /* 0x0002660000067ab9 */ /* 0x000fe20000000a00 */
[----:B------:R-:W-:Y:S02]  /*ff10*/  ISETP.NE.U32.AND P0, PT, RZ, UR4, PT ;  /* 0x00000004ff007c0c */ /* 0x000fe4000bf05070 */
[----:B------:R-:W-:Y:S02]  /*ff20*/  ISETP.NE.U32.AND P1, PT, RZ, UR6, PT ;  /* 0x00000006ff007c0c */ /* 0x000fe4000bf25070 */
[----:B------:R-:W-:Y:S02]  /*ff30*/  ISETP.NE.AND.EX P0, PT, RZ, UR5, PT, P0 ;  /* 0x00000005ff007c0c */ /* 0x000fe4000bf05300 */
[----:B------:R-:W-:-:S11]  /*ff40*/  ISETP.NE.AND.EX P1, PT, RZ, UR7, PT, P1 ;  /* 0x00000007ff007c0c */ /* 0x000fd6000bf25310 */
[----:B------:R-:W1:Y:S01]  /*ff50*/  @P0 LDC.64 R6, c[0x0][0x9a8] ;  /* 0x00026a00ff060b82 */ /* 0x000e620000000a00 */
[----:B------:R-:W-:-:S07]  /*ff60*/  @P0 SHF.R.S32.HI R15, RZ, 0x1f, R206 ;  /* 0x0000001fff0f0819 */ /* 0x000fce00000114ce */
[----:B------:R-:W2:Y:S08]  /*ff70*/  @P1 LDC.64 R8, c[0x0][0x9b8] ;  /* 0x00026e00ff081b82 */ /* 0x000eb00000000a00 */
[----:B------:R-:W3:Y:S08]  /*ff80*/  @P0 LDC.64 R10, c[0x0][0x9b0] ;  /* 0x00026c00ff0a0b82 */ /* 0x000ef00000000a00 */
[----:B------:R-:W4:Y:S01]  /*ff90*/  @P1 LDC.64 R12, c[0x0][0x9c0] ;  /* 0x00027000ff0c1b82 */ /* 0x000f220000000a00 */
[----:B-1----:R-:W-:-:S02]  /*ffa0*/  @P0 IMAD R0, R216, R6, RZ ;  /* 0x00000006d8000224 */ /* 0x002fc400078e02ff */
[----:B------:R-:W-:-:S04]  /*ffb0*/  @P0 IMAD.WIDE.U32 R2, R210, R6, RZ ;  /* 0x00000006d2020225 */ /* 0x000fc800078e00ff */
[----:B------:R-:W-:Y:S02]  /*ffc0*/  @P0 IMAD R7, R210, R7, R0 ;  /* 0x00000007d2070224 */ /* 0x000fe400078e0200 */
[-C--:B--2---:R-:W-:Y:S02]  /*ffd0*/  @P1 IMAD R4, R216, R8.reuse, RZ ;  /* 0x00000008d8041224 */ /* 0x084fe400078e02ff */
[----:B------:R-:W-:Y:S01]  /*ffe0*/  @P0 IMAD.IADD R3, R3, 0x1, R7 ;  /* 0x0000000103030824 */ /* 0x000fe200078e0207 */
[----:B------:R-:W-:Y:S01]  /*fff0*/  @P1 SHF.R.S32.HI R7, RZ, 0x1f, R206 ;  /* 0x0000001fff071819 */ /* 0x000fe200000114ce */
[C---:B------:R-:W-:Y:S02]  /*10000*/  @P1 IMAD R9, R210.reuse, R9, R4 ;  /* 0x00000009d2091224 */ /* 0x040fe400078e0204 */
[----:B------:R-:W-:-:S04]  /*10010*/  @P1 IMAD.WIDE.U32 R4, R210, R8, RZ ;  /* 0x00000008d2041225 */ /* 0x000fc800078e00ff */
[----:B---3--:R-:W-:Y:S02]  /*10020*/  @P0 IMAD R0, R15, R10, RZ ;  /* 0x0000000a0f000224 */ /* 0x008fe400078e02ff */
[----:B------:R-:W-:Y:S02]  /*10030*/  @P1 IMAD.IADD R5, R5, 0x1, R9 ;  /* 0x0000000105051824 */ /* 0x000fe400078e0209 */
[C---:B------:R-:W-:Y:S02]  /*10040*/  @P0 IMAD R9, R206.reuse, R11, R0 ;  /* 0x0000000bce090224 */ /* 0x040fe400078e0200 */
[----:B----4-:R-:W-:Y:S02]  /*10050*/  @P1 IMAD R6, R7, R12, RZ ;  /* 0x0000000c07061224 */ /* 0x010fe400078e02ff */
[----:B------:R-:W-:-:S04]  /*10060*/  @P0 IMAD.WIDE.U32 R2, R206, R10, R2 ;  /* 0x0000000ace020225 */ /* 0x000fc800078e0002 */
[C---:B------:R-:W-:Y:S02]  /*10070*/  @P1 IMAD R11, R206.reuse, R13, R6 ;  /* 0x0000000dce0b1224 */ /* 0x040fe400078e0206 */
[----:B------:R-:W-:Y:S01]  /*10080*/  @P1 IMAD.WIDE.U32 R6, R206, R12, R4 ;  /* 0x0000000cce061225 */ /* 0x000fe200078e0004 */
[----:B------:R-:W-:Y:S01]  /*10090*/  @P0 LEA R4, P2, R2, UR4, 0x2 ;  /* 0x0000000402040c11 */ /* 0x000fe2000f8410ff */
[----:B------:R-:W-:Y:S02]  /*100a0*/  ULDC UR4, c[0x0][0x3f4] ;  /* 0x0000fd0000047ab9 */ /* 0x000fe40000000800 */
[----:B------:R-:W-:Y:S01]  /*100b0*/  @P0 IMAD.IADD R5, R3, 0x1, R9 ;  /* 0x0000000103050824 */ /* 0x000fe200078e0209 */
[----:B------:R-:W-:Y:S01]  /*100c0*/  @P1 IADD3 R3, R7, R11, RZ ;  /* 0x0000000b07031210 */ /* 0x000fe20007ffe0ff */
[----:B------:R-:W-:Y:S01]  /*100d0*/  IMAD.MOV.U32 R0, RZ, RZ, 0x3f800000 ;  /* 0x3f800000ff007424 */ /* 0x000fe200078e00ff */
[----:B------:R-:W-:Y:S02]  /*100e0*/  @P1 LEA R8, P3, R6, UR6, 0x2 ;  /* 0x0000000606081c11 */ /* 0x000fe4000f8610ff */
[----:B------:R-:W-:-:S02]  /*100f0*/  @P0 LEA.HI.X R5, R2, UR5, R5, 0x2, P2 ;  /* 0x0000000502050c11 */ /* 0x000fc400090f1405 */
[----:B------:R-:W-:Y:S01]  /*10100*/  @P1 LEA.HI.X R9, R6, UR7, R3, 0x2, P3 ;  /* 0x0000000706091c11 */ /* 0x000fe200098f1403 */
[----:B------:R-:W-:-:S04]  /*10110*/  IMAD.MOV.U32 R3, RZ, RZ, 0x3f800000 ;  /* 0x3f800000ff037424 */ /* 0x000fc800078e00ff */
[----:B------:R-:W2:Y:S04]  /*10120*/  @P1 LDG.E R0, desc[UR54][R8.64] ;  /* 0x0000003608001981 */ /* 0x000ea8000c1e1900 */
[----:B------:R-:W2:Y:S01]  /*10130*/  @P0 LDG.E R3, desc[UR54][R4.64] ;  /* 0x0000003604030981 */ /* 0x000ea2000c1e1900 */
[----:B------:R-:W-:Y:S01]  /*10140*/  ISETP.LT.AND P0, PT, RZ, UR4, PT ;  /* 0x00000004ff007c0c */ /* 0x000fe2000bf01270 */
[----:B------:R-:W-:Y:S01]  /*10150*/  ULDC UR4, c[0x0][0x9d8] ;  /* 0x0002760000047ab9 */ /* 0x000fe20000000800 */
[----:B--2---:R-:W-:-:S04]  /*10160*/  FMUL.FTZ R0, R3, R0 ;  /* 0x0000000003007220 */ /* 0x004fc80000410000 */
[----:B------:R-:W-:-:S07]  /*10170*/  FMUL.FTZ R2, R0, UR4 ;  /* 0x0000000400027c20 */ /* 0x000fce0008410000 */
[----:B------:R-:W-:Y:S05]  /*10180*/  @P0 BRA `(.L_x_583) ;  /* 0x0000000000400947 */ /* 0x000fea0003800000 */
[----:B------:R-:W-:-:S04]  /*10190*/  ULEA.HI UR4, UR43, UR43, URZ, 0x1 ;  /* 0x0000002b2b047291 */ /* 0x000fc8000f8f083f */
[----:B------:R-:W-:-:S04]  /*101a0*/  ULOP3.LUT UR4, UR4, 0xfffffffe, URZ, 0xc0, !UPT ;  /* 0xfffffffe04047892 */ /* 0x000fc8000f8ec03f */
[----:B------:R-:W-:-:S06]  /*101b0*/  UIADD3 UR4, UR43, -UR4, URZ ;  /* 0x800000042b047290 */ /* 0x000fcc000fffe03f */
[----:B------:R-:W-:-:S05]  /*101c0*/  IMAD.U32 R3, RZ, RZ, UR4 ;  /* 0x00000004ff037e24 */ /* 0x000fca000f8e00ff */
[----:B------:R-:W-:-:S04]  /*101d0*/  SHF.L.U32 R3, R3, 0x1f, RZ ;  /* 0x0000001f03037819 */ /* 0x000fc800000006ff */
[----:B------:R1:W2:Y:S03]  /*101e0*/  SYNCS.PHASECHK.TRANS64.TRYWAIT P0, [R16+URZ+0x29800], R3 ;  /* 0x02980003100075a7 */ /* 0x0002a6000800017f */
[----:B--2---:R-:W-:Y:S05]  /*101f0*/  @!P0 NANOSLEEP.SYNCS 0x989680 ;  /* 0x009896800000895d */ /* 0x004fea0003900000 */
[----:B------:R-:W2:Y:S01]  /*10200*/  @!P0 SYNCS.PHASECHK.TRANS64 P0, [R16+URZ+0x29800], R3 ;  /* 0x02980003100085a7 */ /* 0x000ea2000800007f */
[----:B------:R-:W-:Y:S04]  /*10210*/  BSSY B0, `(.L_x_584) ;  /* 0x0000006000007945 */ /* 0x000fe80003800000 */
[----:B--2---:R-:W-:Y:S05]  /*10220*/  @P0 BRA `(.L_x_585) ;  /* 0x0000000000100947 */ /* 0x004fea0003800000 */
.L_x_586:
[----:B--2---:R2:W3:Y:S02]  /*10230*/  SYNCS.PHASECHK.TRANS64.TRYWAIT P0, [R16+URZ+0x29800], R3 ;  /* 0x02980003100075a7 */ /* 0x0044e4000800017f */
[----:B---3--:R-:W-:Y:S05]  /*10240*/  @!P0 NANOSLEEP.SYNCS 0x989680 ;  /* 0x009896800000895d */ /* 0x008fea0003900000 */
[----:B------:R-:W3:Y:S02]  /*10250*/  @!P0 SYNCS.PHASECHK.TRANS64 P0, [R16+URZ+0x29800], R3 ;  /* 0x02980003100085a7 */ /* 0x000ee4000800007f */
[----:B---3--:R-:W-:Y:S05]  /*10260*/  @!P0 BRA `(.L_x_586) ;  /* 0xfffffffc00f08947 */ /* 0x008fea000383ffff */
.L_x_585:
[----:B------:R-:W-:Y:S05]  /*10270*/  BSYNC B0 ;  /* 0x0000000000007941 */ /* 0x000fea0003800000 */
.L_x_584:
[----:B------:R-:W-:Y:S05]  /*10280*/  BRA `(.L_x_587) ;  /* 0x0000006800e47947 */ /* 0x000fea0003800000 */
.L_x_583:
[----:B------:R-:W1:Y:S01]  /*10290*/  LDC.64 R24, c[0x0][0x3e8] ;  /* 0x0000fa00ff187b82 */ /* 0x000e620000000a00 */
[----:B------:R-:W-:Y:S01]  /*102a0*/  ULOP3.LUT UP0, URZ, UR52, 0x1bf, URZ, 0xc0, !UPT ;  /* 0x000001bf343f7892 */ /* 0x000fe2000f80c03f */
[----:B-----5:R-:W-:Y:S01]  /*102b0*/  SHF.R.S32.HI R0, RZ, 0x1f, R144 ;  /* 0x0000001fff007819 */ /* 0x020fe20000011490 */
[----:B------:R-:W-:Y:S01]  /*102c0*/  ULDC.64 UR4, c[0x0][0x3f8] ;  /* 0x0000fe0000047ab9 */ /* 0x000fe20000000a00 */
[----:B------:R-:W-:-:S03]  /*102d0*/  ULDC.64 UR6, c[0x0][0x408] ;  /* 0x0001020000067ab9 */ /* 0x000fc60000000a00 */
[----:B------:R-:W-:Y:S01]  /*102e0*/  PLOP3.LUT P0, PT, PT, PT, UP0, 0x80, 0x0 ;  /* 0x000000000000781c */ /* 0x000fe20003f0f008 */
[----:B------:R-:W2:Y:S01]  /*102f0*/  LDC.64 R4, c[0x0][0x400] ;  /* 0x00010000ff047b82 */ /* 0x000ea20000000a00 */
[C---:B------:R-:W-:Y:S02]  /*10300*/  IMAD R3, R0.reuse, UR4, RZ ;  /* 0x0000000400037c24 */ /* 0x040fe4000f8e02ff */
[----:B------:R-:W-:Y:S02]  /*10310*/  IMAD R7, R0, UR6, RZ ;  /* 0x0000000600077c24 */ /* 0x000fe4000f8e02ff */
[C---:B------:R-:W-:Y:S02]  /*10320*/  IMAD R3, R144.reuse, UR5, R3 ;  /* 0x0000000590037c24 */ /* 0x040fe4000f8e0203 */
[C---:B------:R-:W-:Y:S02]  /*10330*/  IMAD R7, R144.reuse, UR7, R7 ;  /* 0x0000000790077c24 */ /* 0x040fe4000f8e0207 */
[----:B-1----:R-:W-:-:S05]  /*10340*/  IMAD.WIDE.U32 R24, R144, UR4, R24 ;  /* 0x0000000490187c25 */ /* 0x002fca000f8e0018 */
[----:B------:R-:W-:Y:S01]  /*10350*/  IADD3 R26, R3, R25, RZ ;  /* 0x00000019031a7210 */ /* 0x000fe20007ffe0ff */
[----:B--2---:R-:W-:-:S04]  /*10360*/  IMAD.WIDE.U32 R144, R144, UR6, R4 ;  /* 0x0000000690907c25 */ /* 0x004fc8000f8e0004 */
[----:B------:R-:W-:Y:S01]  /*10370*/  IMAD.IADD R27, R7, 0x1, R145 ;  /* 0x00000001071b7824 */ /* 0x000fe200078e0291 */
[----:B------:R-:W-:Y:S06]  /*10380*/  @!P0 BRA `(.L_x_588) ;  /* 0x0000000000408947 */ /* 0x000fec0003800000 */
[----:B------:R-:W-:Y:S01]  /*10390*/  MOV R0, 0x0 ;  /* 0x0000000000007802 */ /* 0x000fe20000000f00 */
[----:B------:R-:W-:Y:S01]  /*103a0*/  ULDC.64 UR4, c[0x4][0xc8] ;  /* 0x0100320000047ab9 */ /* 0x000fe20000000a00 */
[----:B------:R-:W-:Y:S01]  /*103b0*/  ULDC.64 UR6, c[0x4][0xd0] ;  /* 0x0100340000067ab9 */ /* 0x000fe20000000a00 */
[----:B------:R-:W-:Y:S01]  /*103c0*/  IMAD.U32 R4, RZ, RZ, UR4 ;  /* 0x00000004ff047e24 */ /* 0x000fe2000f8e00ff */
[----:B------:R1:W2:Y:S01]  /*103d0*/  LDC.64 R14, c[0x4][R0] ;  /* 0x01000000000e7b82 */ /* 0x0002a20000000a00 */
        /* <DEDUP_REMOVED lines=8> */
[----:B-1----:R-:W-:-:S07]  /*10460*/  IMAD.MOV.U32 R13, RZ, RZ, RZ ;  /* 0x000000ffff0d7224 */ /* 0x002fce00078e00ff */
[----:B------:R-:W-:-:S07]  /*10470*/  LEPC R20, `(.L_x_588) ;  /* 0x000000001014794e */ /* 0x000fce0000000000 */
[----:B0-2---:R-:W-:Y:S05]  /*10480*/  CALL.ABS.NOINC R14 ;  /* 0x000000000e007343 */ /* 0x005fea0003c00000 */
.L_x_588:
[----:B------:R-:W-:Y:S01]  /*10490*/  ULDC.U8 UR4, c[0x0][0x410] ;  /* 0x0001040000047ab9 */ /* 0x000fe20000000000 */
[----:B------:R-:W-:Y:S01]  /*104a0*/  BSSY B0, `(.L_x_589) ;  /* 0x000068f000007945 */ /* 0x000fe20003800000 */
[----:B------:R-:W-:Y:S01]  /*104b0*/  ISETP.NE.AND P0, PT, RZ, UR4, PT ;  /* 0x00000004ff007c0c */ /* 0x000fe2000bf05270 */
[----:B------:R-:W-:-:S12]  /*104c0*/  IMAD R8, R205, 0x80, R168 ;  /* 0x00000080cd087824 */ /* 0x000fd800078e02a8 */
[----:B------:R-:W-:Y:S05]  /*104d0*/  @!P0 BRA `(.L_x_590) ;  /* 0x0000003400188947 */ /* 0x000fea0003800000 */
[----:B------:R-:W-:-:S03]  /*104e0*/  UMOV UR4, 0xffffffff ;  /* 0xffffffff00047882 */ /* 0x000fc60000000000 */
[----:B------:R-:W-:Y:S05]  /*104f0*/  BRA.DIV UR4, `(.L_x_591) ;  /* 0x0000018204cc7947 */ /* 0x000fea000b800000 */
[----:B------:R1:W2:Y:S04]  /*10500*/  SHFL.IDX PT, R5, R24, RZ, 0x1e1f ;  /* 0x001e1fff18057589 */ /* 0x0002a800000e0000 */
[----:B------:R1:W3:Y:S04]  /*10510*/  SHFL.IDX PT, R14, R144, RZ, 0x1e1f ;  /* 0x001e1fff900e7589 */ /* 0x0002e800000e0000 */
[----:B------:R1:W4:Y:S04]  /*10520*/  SHFL.IDX PT, R3, R26, RZ, 0x1e1f ;  /* 0x001e1fff1a037589 */ /* 0x00032800000e0000 */
[----:B------:R1:W0:Y:S02]  /*10530*/  SHFL.IDX PT, R7, R27, RZ, 0x1e1f ;  /* 0x001e1fff1b077589 */ /* 0x00022400000e0000 */
.L_x_808:
[----:B------:R-:W-:Y:S01]  /*10540*/  ULDC UR4, c[0x0][0x448] ;  /* 0x0001120000047ab9 */ /* 0x000fe20000000800 */
[----:B------:R-:W-:Y:S01]  /*10550*/  BSSY B1, `(.L_x_592) ;  /* 0x0000048000017945 */ /* 0x000fe20003800000 */
[----:B------:R-:W-:Y:S01]  /*10560*/  IMAD R0, R157, UR4, RZ ;  /* 0x000000049d007c24 */ /* 0x000fe2000f8e02ff */
[----:B------:R-:W-:Y:S02]  /*10570*/  CS2R R36, SRZ ;  /* 0x0000000000247805 */ /* 0x000fe4000001ff00 */
[----:B------:R-:W-:Y:S02]  /*10580*/  CS2R R34, SRZ ;  /* 0x0000000000227805 */ /* 0x000fe4000001ff00 */
[----:B------:R-:W-:Y:S02]  /*10590*/  CS2R R28, SRZ ;  /* 0x00000000001c7805 */ /* 0x000fe4000001ff00 */
[----:B-1----:R-:W-:Y:S02]  /*105a0*/  CS2R R24, SRZ ;  /* 0x0000000000187805 */ /* 0x002fe4000001ff00 */
[----:B------:R-:W-:-:S02]  /*105b0*/  ISETP.GE.AND P0, PT, R8, R0, PT ;  /* 0x000000000800720c */ /* 0x000fc40003f06270 */
        /* <DEDUP_REMOVED lines=9> */
[----:B------:R-:W-:Y:S01]  /*10650*/  ULDC UR4, c[0x0][0x3f4] ;  /* 0x0000fd0000047ab9 */ /* 0x000fe20000000800 */
[----:B------:R-:W-:Y:S02]  /*10660*/  CS2R R38, SRZ ;  /* 0x0000000000267805 */ /* 0x000fe4000001ff00 */
[----:B------:R-:W-:Y:S02]  /*10670*/  ISETP.GE.AND P5, PT, R22, UR4, PT ;  /* 0x0000000416007c0c */ /* 0x000fe4000bfa6270 */
[----:B------:R-:W-:Y:S02]  /*10680*/  CS2R R36, SRZ ;  /* 0x0000000000247805 */ /* 0x000fe4000001ff00 */
[----:B------:R-:W-:Y:S02]  /*10690*/  ISETP.GE.AND P2, PT, R171, UR4, PT ;  /* 0x00000004ab007c0c */ /* 0x000fe4000bf46270 */
[----:B------:R-:W-:Y:S02]  /*106a0*/  CS2R R32, SRZ ;  /* 0x0000000000207805 */ /* 0x000fe4000001ff00 */
[----:B------:R-:W-:-:S05]  /*106b0*/  ISETP.GE.AND P3, PT, R170, UR4, PT ;  /* 0x00000004aa007c0c */ /* 0x000fca000bf66270 */
[----:B------:R-:W-:Y:S02]  /*106c0*/  @!P5 SHF.R.S32.HI R4, RZ, 0x1f, R22 ;  /* 0x0000001fff04d819 */ /* 0x000fe40000011416 */
[C---:B---3--:R-:W-:Y:S02]  /*106d0*/  @!P5 IADD3 R10, P1, R22.reuse, R14, RZ ;  /* 0x0000000e160ad210 */ /* 0x048fe40007f3e0ff */
[-C--:B--2---:R-:W-:Y:S02]  /*106e0*/  @!P5 IADD3 R8, P0, R22, R5.reuse, RZ ;  /* 0x000000051608d210 */ /* 0x084fe40007f1e0ff */
[----:B------:R-:W-:Y:S01]  /*106f0*/  @!P2 IADD3 R12, P4, R171, R5, RZ ;  /* 0x00000005ab0ca210 */ /* 0x000fe20007f9e0ff */
[----:B0-----:R-:W-:Y:S01]  /*10700*/  @!P5 IMAD.X R11, R7, 0x1, R4, P1 ;  /* 0x00000001070bd824 */ /* 0x001fe200008e0604 */
[----:B----4-:R-:W-:Y:S02]  /*10710*/  @!P5 IADD3.X R9, R3, R4, RZ, P0, !PT ;  /* 0x000000040309d210 */ /* 0x010fe400007fe4ff */
[----:B------:R-:W-:Y:S01]  /*10720*/  ISETP.GE.AND P1, PT, R173, UR4, PT ;  /* 0x00000004ad007c0c */ /* 0x000fe2000bf26270 */
[----:B------:R-:W-:Y:S01]  /*10730*/  @!P2 IMAD.X R13, R3, 0x1, R230, P4 ;  /* 0x00000001030da824 */ /* 0x000fe200020e06e6 */
[----:B------:R-:W5:Y:S01]  /*10740*/  @!P5 LD.E.64 R36, desc[UR54][R10.64] ;  /* 0x000000360a24d980 */ /* 0x000f62000c101b00 */
[----:B------:R-:W-:-:S03]  /*10750*/  @!P2 IADD3 R20, P0, R171, R14, RZ ;  /* 0x0000000eab14a210 */ /* 0x000fc60007f1e0ff */
[----:B------:R-:W5:Y:S01]  /*10760*/  @!P5 LD.E.64 R38, desc[UR54][R8.64] ;  /* 0x000000360826d980 */ /* 0x000f62000c101b00 */
[C---:B------:R-:W-:Y:S02]  /*10770*/  @!P3 IADD3 R42, P5, R170.reuse, R14, RZ ;  /* 0x0000000eaa2ab210 */ /* 0x040fe40007fbe0ff */
[----:B------:R-:W-:Y:S02]  /*10780*/  @!P3 IADD3 R40, P4, R170, R5, RZ ;  /* 0x00000005aa28b210 */ /* 0x000fe40007f9e0ff */
[----:B------:R-:W-:Y:S02]  /*10790*/  CS2R R34, SRZ ;  /* 0x0000000000227805 */ /* 0x000fe4000001ff00 */
[----:B------:R-:W-:Y:S01]  /*107a0*/  CS2R R30, SRZ ;  /* 0x00000000001e7805 */ /* 0x000fe2000001ff00 */
[----:B------:R-:W-:Y:S01]  /*107b0*/  @!P2 IMAD.X R21, R7, 0x1, R230, P0 ;  /* 0x000000010715a824 */ /* 0x000fe200000e06e6 */
[----:B------:R-:W-:Y:S02]  /*107c0*/  CS2R R28, SRZ ;  /* 0x00000000001c7805 */ /* 0x000fe4000001ff00 */
[----:B------:R-:W-:Y:S01]  /*107d0*/  @!P3 IADD3.X R41, R3, R229, RZ, P4, !PT ;  /* 0x000000e50329b210 */ /* 0x000fe200027fe4ff */
[----:B------:R-:W-:Y:S01]  /*107e0*/  @!P3 IMAD.X R43, R7, 0x1, R229, P5 ;  /* 0x00000001072bb824 */ /* 0x000fe200028e06e5 */
[----:B------:R-:W5:Y:S01]  /*107f0*/  @!P2 LD.E.64 R32, desc[UR54][R12.64] ;  /* 0x000000360c20a980 */ /* 0x000f62000c101b00 */
[----:B------:R-:W-:-:S03]  /*10800*/  ISETP.GE.AND P0, PT, R172, UR4, PT ;  /* 0x00000004ac007c0c */ /* 0x000fc6000bf06270 */
[----:B------:R-:W5:Y:S01]  /*10810*/  @!P2 LD.E.64 R34, desc[UR54][R20.64] ;  /* 0x000000361422a980 */ /* 0x000f62000c101b00 */
[----:B------:R-:W-:Y:S02]  /*10820*/  ISETP.GE.AND P2, PT, R174, UR4, PT ;  /* 0x00000004ae007c0c */ /* 0x000fe4000bf46270 */
[C---:B------:R-:W-:Y:S01]  /*10830*/  @!P1 IADD3 R48, P4, R173.reuse, R14, RZ ;  /* 0x0000000ead309210 */ /* 0x040fe20007f9e0ff */
[----:B------:R0:W5:Y:S04]  /*10840*/  @!P3 LD.E.64 R30, desc[UR54][R40.64] ;  /* 0x00000036281eb980 */ /* 0x000168000c101b00 */
[----:B------:R1:W5:Y:S01]  /*10850*/  @!P3 LD.E.64 R28, desc[UR54][R42.64] ;  /* 0x000000362a1cb980 */ /* 0x000362000c101b00 */
[----:B------:R-:W-:Y:S02]  /*10860*/  @!P1 IADD3 R46, P3, R173, R5, RZ ;  /* 0x00000005ad2e9210 */ /* 0x000fe40007f7e0ff */
[----:B------:R-:W-:-:S02]  /*10870*/  CS2R R26, SRZ ;  /* 0x00000000001a7805 */ /* 0x000fc4000001ff00 */
[----:B------:R-:W-:Y:S01]  /*10880*/  CS2R R24, SRZ ;  /* 0x0000000000187805 */ /* 0x000fe2000001ff00 */
[--C-:B------:R-:W-:Y:S02]  /*10890*/  @!P1 IMAD.X R49, R7, 0x1, R228.reuse, P4 ;  /* 0x0000000107319824 */ /* 0x100fe400020e06e4 */
[----:B------:R-:W-:Y:S01]  /*108a0*/  @!P1 IMAD.X R47, R3, 0x1, R228, P3 ;  /* 0x00000001032f9824 */ /* 0x000fe200018e06e4 */
[-C--:B0-----:R-:W-:Y:S02]  /*108b0*/  @!P2 IADD3 R40, P3, R174, R5.reuse, RZ ;  /* 0x00000005ae28a210 */ /* 0x081fe40007f7e0ff */
[----:B------:R1:W5:Y:S01]  /*108c0*/  @!P1 LD.E.64 R24, desc[UR54][R48.64] ;  /* 0x0000003630189980 */ /* 0x000362000c101b00 */
[----:B------:R-:W-:-:S03]  /*108d0*/  @!P0 IADD3 R50, P5, R172, R5, RZ ;  /* 0x00000005ac328210 */ /* 0x000fc60007fbe0ff */
[----:B------:R1:W5:Y:S01]  /*108e0*/  @!P1 LD.E.64 R26, desc[UR54][R46.64] ;  /* 0x000000362e1a9980 */ /* 0x000362000c101b00 */
[-C--:B------:R-:W-:Y:S02]  /*108f0*/  @!P0 IADD3 R4, P1, R172, R14.reuse, RZ ;  /* 0x0000000eac048210 */ /* 0x080fe40007f3e0ff */
[----:B------:R-:W-:Y:S02]  /*10900*/  @!P2 IADD3 R14, P4, R174, R14, RZ ;  /* 0x0000000eae0ea210 */ /* 0x000fe40007f9e0ff */
[----:B------:R-:W-:Y:S02]  /*10910*/  CS2R R12, SRZ ;  /* 0x00000000000c7805 */ /* 0x000fe4000001ff00 */
[----:B------:R-:W-:Y:S02]  /*10920*/  CS2R R20, SRZ ;  /* 0x0000000000147805 */ /* 0x000fe4000001ff00 */
[----:B------:R-:W-:Y:S02]  /*10930*/  CS2R R10, SRZ ;  /* 0x00000000000a7805 */ /* 0x000fe4000001ff00 */
[----:B------:R-:W-:-:S02]  /*10940*/  CS2R R8, SRZ ;  /* 0x0000000000087805 */ /* 0x000fc4000001ff00 */
[----:B------:R-:W-:Y:S01]  /*10950*/  @!P0 IADD3.X R51, R3, R227, RZ, P5, !PT ;  /* 0x000000e303338210 */ /* 0x000fe20002ffe4ff */
[----:B------:R-:W-:Y:S02]  /*10960*/  @!P0 IMAD.X R5, R7, 0x1, R227, P1 ;  /* 0x0000000107058824 */ /* 0x000fe400008e06e3 */
[--C-:B------:R-:W-:Y:S02]  /*10970*/  @!P2 IMAD.X R41, R3, 0x1, R226.reuse, P3 ;  /* 0x000000010329a824 */ /* 0x100fe400018e06e2 */
[----:B------:R-:W-:Y:S01]  /*10980*/  @!P2 IMAD.X R15, R7, 0x1, R226, P4 ;  /* 0x00000001070fa824 */ /* 0x000fe200020e06e2 */
[----:B------:R1:W5:Y:S04]  /*10990*/  @!P0 LD.E.64 R12, desc[UR54][R50.64] ;  /* 0x00000036320c8980 */ /* 0x000368000c101b00 */
[----:B------:R1:W5:Y:S04]  /*109a0*/  @!P0 LD.E.64 R20, desc[UR54][R4.64] ;  /* 0x0000003604148980 */ /* 0x000368000c101b00 */
[----:B------:R1:W5:Y:S04]  /*109b0*/  @!P2 LD.E.64 R10, desc[UR54][R40.64] ;  /* 0x00000036280aa980 */ /* 0x000368000c101b00 */
[----:B------:R1:W5:Y:S02]  /*109c0*/  @!P2 LD.E.64 R8, desc[UR54][R14.64] ;  /* 0x000000360e08a980 */ /* 0x000364000c101b00 */
.L_x_593:
[----:B------:R-:W-:Y:S05]  /*109d0*/  BSYNC B1 ;  /* 0x0000000000017941 */ /* 0x000fea0003800000 */
.L_x_592:
[----:B------:R-:W-:Y:S01]  /*109e0*/  ULEA.HI UR4, UR43, UR43, URZ, 0x1 ;  /* 0x0000002b2b047291 */ /* 0x000fe2000f8f083f */
[----:B------:R-:W-:Y:S01]  /*109f0*/  IMAD R0, R205, -0x80, R0 ;  /* 0xffffff80cd007824 */ /* 0x000fe200078e0200 */
[----:B------:R-:W-:Y:S02]  /*10a00*/  BSSY B1, `(.L_x_594) ;  /* 0x0000009000017945 */ /* 0x000fe40003800000 */
[----:B------:R-:W-:Y:S02]  /*10a10*/  ULOP3.LUT UR4, UR4, 0xfffffffe, URZ, 0xc0, !UPT ;  /* 0xfffffffe04047892 */ /* 0x000fe4000f8ec03f */
[----:B----4-:R-:W-:Y:S02]  /*10a20*/  VIMNMX R3, R0, 0x80, PT ;  /* 0x0000008000037848 */ /* 0x010fe40003fe0100 */
[----:B------:R-:W-:Y:S02]  /*10a30*/  UIADD3 UR4, UR43, -UR4, URZ ;  /* 0x800000042b047290 */ /* 0x000fe4000fffe03f */
[----:B------:R-:W-:-:S04]  /*10a40*/  ISETP.GE.AND P1, PT, R168, R3, PT ;  /* 0x00000003a800720c */ /* 0x000fc80003f26270 */
[----:B-12---:R-:W-:-:S04]  /*10a50*/  MOV R5, UR4 ;  /* 0x0000000400057c02 */ /* 0x006fc80008000f00 */
[----:B------:R-:W-:-:S04]  /*10a60*/  SHF.L.U32 R5, R5, 0x1f, RZ ;  /* 0x0000001f05057819 */ /* 0x000fc800000006ff */
[----:B------:R-:W1:Y:S02]  /*10a70*/  SYNCS.PHASECHK.TRANS64.TRYWAIT P0, [R16+URZ+0x29800], R5 ;  /* 0x02980005100075a7 */ /* 0x000e64000800017f */
[----:B-1----:R-:W-:Y:S05]  /*10a80*/  @!P0 BRA `(.L_x_595) ;  /* 0x0000017c00d88947 */ /* 0x002fea0003800000 */
.L_x_809:
[----:B------:R-:W-:Y:S05]  /*10a90*/  BSYNC B1 ;  /* 0x0000000000017941 */ /* 0x000fea0003800000 */
.L_x_594:
[----:B------:R-:W-:Y:S05]  /*10aa0*/  @P1 BRA `(.L_x_596) ;  /* 0x0000006000b81947 */ /* 0x000fea0003800000 */
[----:B------:R-:W2:Y:S01]  /*10ab0*/  LDC R3, c[0x0][0x3f4] ;  /* 0x0000fd00ff037b82 */ /* 0x000ea20000000800 */
[----:B------:R-:W-:Y:S01]  /*10ac0*/  BSSY B1, `(.L_x_597) ;  /* 0x000007f000017945 */ /* 0x000fe20003800000 */
[----:B------:R-:W-:Y:S01]  /*10ad0*/  IMAD.IADD R0, R16, 0x1, R203 ;  /* 0x0000000110007824 */ /* 0x000fe200078e02cb */
[-C--:B--2---:R-:W-:Y:S02]  /*10ae0*/  ISETP.GE.AND P0, PT, R22, R3.reuse, PT ;  /* 0x000000031600720c */ /* 0x084fe40003f06270 */
[-C--:B------:R-:W-:Y:S02]  /*10af0*/  ISETP.GE.AND P1, PT, R171, R3.reuse, PT ;  /* 0x00000003ab00720c */ /* 0x080fe40003f26270 */
[-C--:B------:R-:W-:Y:S02]  /*10b00*/  ISETP.GE.AND P2, PT, R170, R3.reuse, PT ;  /* 0x00000003aa00720c */ /* 0x080fe40003f46270 */
[-C--:B------:R-:W-:Y:S02]  /*10b10*/  ISETP.GE.AND P3, PT, R173, R3.reuse, PT ;  /* 0x00000003ad00720c */ /* 0x080fe40003f66270 */
[----:B------:R-:W-:-:S02]  /*10b20*/  ISETP.GE.AND P4, PT, R172, R3, PT ;  /* 0x00000003ac00720c */ /* 0x000fc40003f86270 */
[----:B------:R-:W-:-:S03]  /*10b30*/  ISETP.GE.AND P5, PT, R174, R3, PT ;  /* 0x00000003ae00720c */ /* 0x000fc60003fa6270 */
[----:B------:R-:W-:Y:S10]  /*10b40*/  @P0 BRA `(.L_x_598) ;  /* 0x0000000400d80947 */ /* 0x000ff40003800000 */
[----:B01----:R-:W0:Y:S01]  /*10b50*/  LDS.128 R4, [R0+0x14400] ;  /* 0x0144000000047984 */ /* 0x003e220000000c00 */
[----:B---3-5:R-:W-:Y:S02]  /*10b60*/  SHF.R.U32.HI R14, RZ, 0x8, R38 ;  /* 0x00000008ff0e7819 */ /* 0x028fe40000011626 */
[----:B------:R-:W-:Y:S02]  /*10b70*/  LOP3.LUT R3, R38, 0xff, RZ, 0xc0, !PT ;  /* 0x000000ff26037812 */ /* 0x000fe400078ec0ff */
[----:B------:R-:W-:Y:S02]  /*10b80*/  LOP3.LUT R14, R14, 0xff, RZ, 0xc0, !PT ;  /* 0x000000ff0e0e7812 */ /* 0x000fe400078ec0ff */
[----:B------:R-:W-:Y:S02]  /*10b90*/  SHF.R.U32.HI R40, RZ, 0x8, R39 ;  /* 0x00000008ff287819 */ /* 0x000fe40000011627 */
[----:B------:R-:W-:Y:S02]  /*10ba0*/  SHF.R.U32.HI R43, RZ, 0x8, R37 ;  /* 0x00000008ff2b7819 */ /* 0x000fe40000011625 */
[----:B------:R-:W-:-:S02]  /*10bb0*/  PRMT R3, R14, 0x7604, R3 ;  /* 0x000076040e037816 */ /* 0x000fc40000000003 */
[----:B------:R-:W-:Y:S02]  /*10bc0*/  LOP3.LUT R15, R39, 0xff, RZ, 0xc0, !PT ;  /* 0x000000ff270f7812 */ /* 0x000fe400078ec0ff */
[----:B------:R-:W-:Y:S02]  /*10bd0*/  LOP3.LUT R40, R40, 0xff, RZ, 0xc0, !PT ;  /* 0x000000ff28287812 */ /* 0x000fe400078ec0ff */
[----:B------:R-:W-:Y:S02]  /*10be0*/  SHF.R.U32.HI R46, RZ, 0x10, R39 ;  /* 0x00000010ff2e7819 */ /* 0x000fe40000011627 */
[----:B------:R-:W-:Y:S02]  /*10bf0*/  SHF.R.U32.HI R14, RZ, 0x8, R36 ;  /* 0x00000008ff0e7819 */ /* 0x000fe40000011624 */
[----:B------:R-:W-:Y:S02]  /*10c00*/  SHF.R.U32.HI R45, RZ, 0x10, R37 ;  /* 0x00000010ff2d7819 */ /* 0x000fe40000011625 */
[----:B------:R-:W-:-:S02]  /*10c10*/  LOP3.LUT R42, R37, 0xff, RZ, 0xc0, !PT ;  /* 0x000000ff252a7812 */ /* 0x000fc400078ec0ff */
[----:B------:R-:W-:Y:S01]  /*10c20*/  LOP3.LUT R43, R43, 0xff, RZ, 0xc0, !PT ;  /* 0x000000ff2b2b7812 */ /* 0x000fe200078ec0ff */
[----:B------:R-:W-:Y:S01]  /*10c30*/  IMAD.U32 R45, R45, 0x10000, RZ ;  /* 0x000100002d2d7824 */ /* 0x000fe200078e00ff */
[----:B------:R-:W-:Y:S02]  /*10c40*/  PRMT R15, R40, 0x7604, R15 ;  /* 0x00007604280f7816 */ /* 0x000fe4000000000f */
[----:B------:R-:W-:Y:S01]  /*10c50*/  LOP3.LUT R41, R14, 0xff, RZ, 0xc0, !PT ;  /* 0x000000ff0e297812 */ /* 0x000fe200078ec0ff */
[----:B------:R-:W-:Y:S01]  /*10c60*/  IMAD.U32 R14, R46, 0x10000, RZ ;  /* 0x000100002e0e7824 */ /* 0x000fe200078e00ff */
[----:B------:R-:W-:Y:S02]  /*10c70*/  LOP3.LUT R40, R36, 0xff, RZ, 0xc0, !PT ;  /* 0x000000ff24287812 */ /* 0x000fe400078ec0ff */
[----:B------:R-:W-:Y:S02]  /*10c80*/  PRMT R42, R43, 0x7604, R42 ;  /* 0x000076042b2a7816 */ /* 0x000fe4000000002a */
[----:B------:R-:W-:-:S02]  /*10c90*/  PRMT R43, R41, 0x7604, R40 ;  /* 0x00007604292b7816 */ /* 0x000fc40000000028 */
[----:B------:R-:W-:Y:S02]  /*10ca0*/  LOP3.LUT R41, R15, 0xff0000, R14, 0xf8, !PT ;  /* 0x00ff00000f297812 */ /* 0x000fe400078ef80e */
[----:B------:R-:W-:Y:S02]  /*10cb0*/  LOP3.LUT R45, R42, 0xff0000, R45, 0xf8, !PT ;  /* 0x00ff00002a2d7812 */ /* 0x000fe400078ef82d */
[----:B------:R-:W-:Y:S02]  /*10cc0*/  LOP3.LUT R41, R41, 0xff000000, R39, 0xf8, !PT ;  /* 0xff00000029297812 */ /* 0x000fe400078ef827 */
[----:B------:R-:W-:Y:S02]  /*10cd0*/  LOP3.LUT R45, R45, 0xff000000, R37, 0xf8, !PT ;  /* 0xff0000002d2d7812 */ /* 0x000fe400078ef825 */
[----:B------:R-:W-:Y:S02]  /*10ce0*/  LOP3.LUT R15, R3, 0xff0000, R38, 0xf8, !PT ;  /* 0x00ff0000030f7812 */ /* 0x000fe400078ef826 */
[----:B0-----:R-:W-:-:S02]  /*10cf0*/  F2FP.F16.E4M3.UNPACK_B R3, R6.H1 ;  /* 0x00000006ff03723e */ /* 0x001fc400030006ff */
[----:B------:R-:W-:Y:S02]  /*10d00*/  F2FP.F16.E4M3.UNPACK_B R42, R45 ;  /* 0x0000002dff2a723e */ /* 0x000fe400020006ff */
[----:B------:R-:W-:Y:S01]  /*10d10*/  F2FP.F16.E4M3.UNPACK_B R39, R41 ;  /* 0x00000029ff27723e */ /* 0x000fe200020006ff */
[----:B------:R-:W-:Y:S01]  /*10d20*/  HADD2.F32 R14, -RZ, R3.H1_H1 ;  /* 0x30000003ff0e7230 */ /* 0x000fe20000004100 */
[--C-:B------:R-:W-:Y:S01]  /*10d30*/  LOP3.LUT R43, R43, 0xff0000, R36.reuse, 0xf8, !PT ;  /* 0x00ff00002b2b7812 */ /* 0x100fe200078ef824 */
[--C-:B------:R-:W-:Y:S01]  /*10d40*/  HADD2.F32 R46, -RZ, R42.reuse.H1_H1 ;  /* 0x3000002aff2e7230 */ /* 0x100fe20000004100 */
[----:B------:R-:W-:Y:S01]  /*10d50*/  F2FP.F16.E4M3.UNPACK_B R6, R6 ;  /* 0x00000006ff06723e */ /* 0x000fe200020006ff */
[----:B------:R-:W-:Y:S01]  /*10d60*/  HADD2.F32 R40, -RZ, R39.H1_H1 ;  /* 0x30000027ff287230 */ /* 0x000fe20000004100 */
[----:B------:R-:W-:Y:S01]  /*10d70*/  LOP3.LUT R43, R43, 0xff000000, R36, 0xf8, !PT ;  /* 0xff0000002b2b7812 */ /* 0x000fe200078ef824 */
[----:B------:R-:W-:Y:S01]  /*10d80*/  HADD2.F32 R42, -RZ, R42.H0_H0 ;  /* 0x2000002aff2a7230 */ /* 0x000fe20000004100 */
[----:B------:R-:W-:Y:S01]  /*10d90*/  LOP3.LUT R38, R15, 0xff000000, R38, 0xf8, !PT ;  /* 0xff0000000f267812 */ /* 0x000fe200078ef826 */
[C---:B------:R-:W-:Y:S01]  /*10da0*/  FMUL.FTZ R48, R14.reuse, R46 ;  /* 0x0000002e0e307220 */ /* 0x040fe20000410000 */
[-C--:B------:R-:W-:Y:S01]  /*10db0*/  F2FP.F16.E4M3.UNPACK_B R36, R7.reuse ;  /* 0x00000007ff24723e */ /* 0x080fe200020006ff */
[----:B------:R-:W-:Y:S01]  /*10dc0*/  FMUL.FTZ R47, R14, R40 ;  /* 0x000000280e2f7220 */ /* 0x000fe20000410000 */
[----:B------:R-:W-:Y:S01]  /*10dd0*/  F2FP.F16.E4M3.UNPACK_B R37, R7.H1 ;  /* 0x00000007ff25723e */ /* 0x000fe200030006ff */
[----:B------:R-:W-:Y:S01]  /*10de0*/  HADD2.F32 R15, -RZ, R3.H0_H0 ;  /* 0x20000003ff0f7230 */ /* 0x000fe20000004100 */
[-C--:B------:R-:W-:Y:S01]  /*10df0*/  F2FP.F16.E4M3.UNPACK_B R7, R5.reuse ;  /* 0x00000005ff07723e */ /* 0x080fe200020006ff */
[----:B------:R-:W-:Y:S01]  /*10e00*/  HADD2.F32 R39, -RZ, R39.H0_H0 ;  /* 0x20000027ff277230 */ /* 0x000fe20000004100 */
[----:B------:R-:W-:Y:S01]  /*10e10*/  F2FP.F16.E4M3.UNPACK_B R14, R5.H1 ;  /* 0x00000005ff0e723e */ /* 0x000fe200030006ff */
[----:B------:R-:W-:-:S02]  /*10e20*/  HADD2.F32 R5, -RZ, R6.H1_H1 ;  /* 0x30000006ff057230 */ /* 0x000fc40000004100 */
[C---:B------:R-:W-:Y:S01]  /*10e30*/  FFMA.FTZ R48, R15.reuse, R40, -R48 ;  /* 0x000000280f307223 */ /* 0x040fe20000010830 */
[----:B------:R-:W-:Y:S01]  /*10e40*/  FFMA.FTZ R49, R15, R46, R47 ;  /* 0x0000002e0f317223 */ /* 0x000fe2000001002f */
[----:B------:R-:W-:Y:S01]  /*10e50*/  HADD2.F32 R6, -RZ, R6.H0_H0 ;  /* 0x20000006ff067230 */ /* 0x000fe20000004100 */
[----:B------:R-:W-:Y:S01]  /*10e60*/  F2FP.F16.E4M3.UNPACK_B R45, R45.H1 ;  /* 0x0000002dff2d723e */ /* 0x000fe200030006ff */
[C---:B------:R-:W-:Y:S01]  /*10e70*/  FMUL.FTZ R15, R5.reuse, R42 ;  /* 0x0000002a050f7220 */ /* 0x040fe20000410000 */
[----:B------:R-:W-:Y:S01]  /*10e80*/  F2FP.F16.E4M3.UNPACK_B R41, R41.H1 ;  /* 0x00000029ff29723e */ /* 0x000fe200030006ff */
[-C--:B------:R-:W-:Y:S01]  /*10e90*/  FMUL.FTZ R47, R5, R39.reuse ;  /* 0x00000027052f7220 */ /* 0x080fe20000410000 */
[----:B------:R-:W-:Y:S02]  /*10ea0*/  HADD2.F32 R5, -RZ, R36.H1_H1 ;  /* 0x30000024ff057230 */ /* 0x000fe40000004100 */
[----:B------:R-:W-:Y:S01]  /*10eb0*/  FFMA.FTZ R46, R6, R39, -R15 ;  /* 0x00000027062e7223 */ /* 0x000fe2000001080f */
[----:B------:R-:W-:-:S02]  /*10ec0*/  HADD2.F32 R40, -RZ, R45.H0_H0 ;  /* 0x2000002dff287230 */ /* 0x000fc40000004100 */
[----:B------:R-:W-:Y:S01]  /*10ed0*/  FFMA.FTZ R47, R6, R42, R47 ;  /* 0x0000002a062f7223 */ /* 0x000fe2000001002f */
[----:B------:R-:W-:Y:S01]  /*10ee0*/  HADD2.F32 R15, -RZ, R41.H0_H0 ;  /* 0x20000029ff0f7230 */ /* 0x000fe20000004100 */
[----:B------:R-:W-:Y:S01]  /*10ef0*/  F2FP.F16.E4M3.UNPACK_B R3, R4 ;  /* 0x00000004ff03723e */ /* 0x000fe200020006ff */
[----:B------:R-:W-:Y:S02]  /*10f00*/  HADD2.F32 R36, -RZ, R36.H0_H0 ;  /* 0x20000024ff247230 */ /* 0x000fe40000004100 */
[C---:B------:R-:W-:Y:S01]  /*10f10*/  FMUL.FTZ R39, R5.reuse, R40 ;  /* 0x0000002805277220 */ /* 0x040fe20000410000 */
[----:B------:R-:W-:Y:S02]  /*10f20*/  HADD2.F32 R45, -RZ, R45.H1_H1 ;  /* 0x3000002dff2d7230 */ /* 0x000fe40000004100 */
[-C--:B------:R-:W-:Y:S01]  /*10f30*/  FMUL.FTZ R5, R5, R15.reuse ;  /* 0x0000000f05057220 */ /* 0x080fe20000410000 */
[----:B------:R-:W-:Y:S02]  /*10f40*/  HADD2.F32 R6, -RZ, R37.H1_H1 ;  /* 0x30000025ff067230 */ /* 0x000fe40000004100 */
[----:B------:R-:W-:Y:S01]  /*10f50*/  FFMA.FTZ R50, R36, R15, -R39 ;  /* 0x0000000f24327223 */ /* 0x000fe20000010827 */
[----:B------:R-:W-:-:S02]  /*10f60*/  HADD2.F32 R41, -RZ, R41.H1_H1 ;  /* 0x30000029ff297230 */ /* 0x000fc40000004100 */
[----:B------:R-:W-:Y:S01]  /*10f70*/  FFMA.FTZ R51, R36, R40, R5 ;  /* 0x0000002824337223 */ /* 0x000fe20000010005 */
[----:B------:R-:W-:Y:S02]  /*10f80*/  HADD2.F32 R37, -RZ, R37.H0_H0 ;  /* 0x20000025ff257230 */ /* 0x000fe40000004100 */
[C---:B------:R-:W-:Y:S01]  /*10f90*/  FMUL.FTZ R42, R6.reuse, R45 ;  /* 0x0000002d062a7220 */ /* 0x040fe20000410000 */
[----:B------:R-:W-:Y:S01]  /*10fa0*/  F2FP.F16.E4M3.UNPACK_B R5, R43 ;  /* 0x0000002bff05723e */ /* 0x000fe200020006ff */
[-C--:B------:R-:W-:Y:S01]  /*10fb0*/  FMUL.FTZ R36, R6, R41.reuse ;  /* 0x0000002906247220 */ /* 0x080fe20000410000 */
[----:B------:R-:W-:Y:S01]  /*10fc0*/  F2FP.F16.E4M3.UNPACK_B R4, R4.H1 ;  /* 0x00000004ff04723e */ /* 0x000fe200030006ff */
[C---:B------:R-:W-:Y:S01]  /*10fd0*/  FFMA.FTZ R52, R37.reuse, R41, -R42 ;  /* 0x0000002925347223 */ /* 0x040fe2000001082a */
[-C--:B------:R-:W-:Y:S01]  /*10fe0*/  F2FP.F16.E4M3.UNPACK_B R15, R38.reuse ;  /* 0x00000026ff0f723e */ /* 0x080fe200020006ff */
[----:B------:R-:W-:Y:S01]  /*10ff0*/  FFMA.FTZ R45, R37, R45, R36 ;  /* 0x0000002d252d7223 */ /* 0x000fe20000010024 */
[--C-:B------:R-:W-:Y:S01]  /*11000*/  HADD2.F32 R39, -RZ, R5.reuse.H1_H1 ;  /* 0x30000005ff277230 */ /* 0x100fe20000004100 */
[----:B------:R-:W-:Y:S01]  /*11010*/  F2FP.F16.E4M3.UNPACK_B R38, R38.H1 ;  /* 0x00000026ff26723e */ /* 0x000fe200030006ff */
[----:B------:R-:W-:Y:S01]  /*11020*/  HADD2.F32 R37, -RZ, R5.H0_H0 ;  /* 0x20000005ff257230 */ /* 0x000fe20000004100 */
[----:B------:R-:W-:Y:S01]  /*11030*/  F2FP.F16.E4M3.UNPACK_B R43, R43.H1 ;  /* 0x0000002bff2b723e */ /* 0x000fe200030006ff */
[----:B------:R-:W-:-:S02]  /*11040*/  HADD2.F32 R6, -RZ, R4.H1_H1 ;  /* 0x30000004ff067230 */ /* 0x000fc40000004100 */
[----:B------:R-:W-:Y:S02]  /*11050*/  HADD2.F32 R36, -RZ, R15.H1_H1 ;  /* 0x3000000fff247230 */ /* 0x000fe40000004100 */
[----:B------:R-:W-:Y:S02]  /*11060*/  HADD2.F32 R5, -RZ, R4.H0_H0 ;  /* 0x20000004ff057230 */ /* 0x000fe40000004100 */
[C---:B------:R-:W-:Y:S01]  /*11070*/  FMUL.FTZ R40, R6.reuse, R39 ;  /* 0x0000002706287220 */ /* 0x040fe20000410000 */
[----:B------:R-:W-:Y:S02]  /*11080*/  HADD2.F32 R4, -RZ, R3.H1_H1 ;  /* 0x30000003ff047230 */ /* 0x000fe40000004100 */
[-C--:B------:R-:W-:Y:S01]  /*11090*/  FMUL.FTZ R42, R6, R36.reuse ;  /* 0x00000024062a7220 */ /* 0x080fe20000410000 */
[----:B------:R-:W-:Y:S02]  /*110a0*/  HADD2.F32 R15, -RZ, R15.H0_H0 ;  /* 0x2000000fff0f7230 */ /* 0x000fe40000004100 */
[----:B------:R-:W-:Y:S01]  /*110b0*/  FFMA.FTZ R40, R5, R36, -R40 ;  /* 0x0000002405287223 */ /* 0x000fe20000010828 */
[----:B------:R-:W-:-:S02]  /*110c0*/  HADD2.F32 R3, -RZ, R3.H0_H0 ;  /* 0x20000003ff037230 */ /* 0x000fc40000004100 */
[C---:B------:R-:W-:Y:S01]  /*110d0*/  FMUL.FTZ R6, R4.reuse, R37 ;  /* 0x0000002504067220 */ /* 0x040fe20000410000 */
[----:B------:R-:W-:Y:S01]  /*110e0*/  FFMA.FTZ R39, R5, R39, R42 ;  /* 0x0000002705277223 */ /* 0x000fe2000001002a */
[-C--:B------:R-:W-:Y:S01]  /*110f0*/  FMUL.FTZ R4, R4, R15.reuse ;  /* 0x0000000f04047220 */ /* 0x080fe20000410000 */
[----:B------:R-:W-:Y:S02]  /*11100*/  HADD2.F32 R5, -RZ, R38.H1_H1 ;  /* 0x30000026ff057230 */ /* 0x000fe40000004100 */
[C---:B------:R-:W-:Y:S01]  /*11110*/  FFMA.FTZ R36, R3.reuse, R15, -R6 ;  /* 0x0000000f03247223 */ /* 0x040fe20000010806 */
[--C-:B------:R-:W-:Y:S02]  /*11120*/  HADD2.F32 R15, -RZ, R43.reuse.H1_H1 ;  /* 0x3000002bff0f7230 */ /* 0x100fe40000004100 */
[----:B------:R-:W-:Y:S01]  /*11130*/  FFMA.FTZ R37, R3, R37, R4 ;  /* 0x0000002503257223 */ /* 0x000fe20000010004 */
[----:B------:R-:W-:Y:S02]  /*11140*/  HADD2.F32 R4, -RZ, R14.H1_H1 ;  /* 0x3000000eff047230 */ /* 0x000fe40000004100 */
[----:B------:R-:W-:-:S02]  /*11150*/  HADD2.F32 R6, -RZ, R43.H0_H0 ;  /* 0x2000002bff067230 */ /* 0x000fc40000004100 */
[--C-:B------:R-:W-:Y:S02]  /*11160*/  HADD2.F32 R3, -RZ, R7.reuse.H1_H1 ;  /* 0x30000007ff037230 */ /* 0x100fe40000004100 */
[C---:B------:R-:W-:Y:S01]  /*11170*/  FMUL.FTZ R41, R4.reuse, R15 ;  /* 0x0000000f04297220 */ /* 0x040fe20000410000 */
[----:B------:R-:W-:Y:S02]  /*11180*/  HADD2.F32 R38, -RZ, R38.H0_H0 ;  /* 0x20000026ff267230 */ /* 0x000fe40000004100 */
[-C--:B------:R-:W-:Y:S01]  /*11190*/  FMUL.FTZ R42, R4, R5.reuse ;  /* 0x00000005042a7220 */ /* 0x080fe20000410000 */
[----:B------:R-:W-:Y:S02]  /*111a0*/  HADD2.F32 R14, -RZ, R14.H0_H0 ;  /* 0x2000000eff0e7230 */ /* 0x000fe40000004100 */
[C---:B------:R-:W-:Y:S01]  /*111b0*/  FMUL.FTZ R4, R3.reuse, R6 ;  /* 0x0000000603047220 */ /* 0x040fe20000410000 */
[----:B------:R-:W-:Y:S02]  /*111c0*/  HADD2.F32 R7, -RZ, R7.H0_H0 ;  /* 0x20000007ff077230 */ /* 0x000fe40000004100 */
[-C--:B------:R-:W-:Y:S01]  /*111d0*/  FMUL.FTZ R3, R3, R38.reuse ;  /* 0x0000002603037220 */ /* 0x080fe20000410000 */
[C---:B------:R-:W-:Y:S01]  /*111e0*/  FFMA.FTZ R41, R14.reuse, R5, -R41 ;  /* 0x000000050e297223 */ /* 0x040fe20000010829 */
[----:B------:R-:W-:Y:S01]  /*111f0*/  FFMA.FTZ R42, R14, R15, R42 ;  /* 0x0000000f0e2a7223 */ /* 0x000fe2000001002a */
[C---:B------:R-:W-:Y:S01]  /*11200*/  FFMA.FTZ R5, R7.reuse, R38, -R4 ;  /* 0x0000002607057223 */ /* 0x040fe20000010804 */
[----:B------:R-:W-:Y:S01]  /*11210*/  FFMA.FTZ R14, R7, R6, R3 ;  /* 0x00000006070e7223 */ /* 0x000fe20000010003 */
[----:B------:R-:W-:-:S02]  /*11220*/  F2FP.SATFINITE.E4M3.F32.PACK_AB_MERGE_C R6, R49, R48, RZ ;  /* 0x000000303106723e */ /* 0x000fc400048070ff */
[----:B------:R-:W-:Y:S02]  /*11230*/  F2FP.SATFINITE.E4M3.F32.PACK_AB_MERGE_C R7, R45, R52, RZ ;  /* 0x000000342d07723e */ /* 0x000fe400048070ff */
[----:B------:R-:W-:Y:S02]  /*11240*/  F2FP.SATFINITE.E4M3.F32.PACK_AB_MERGE_C R4, R39, R40, RZ ;  /* 0x000000282704723e */ /* 0x000fe400048070ff */
[----:B------:R-:W-:Y:S02]  /*11250*/  F2FP.SATFINITE.E4M3.F32.PACK_AB_MERGE_C R41, R42, R41, RZ ;  /* 0x000000292a29723e */ /* 0x000fe400048070ff */
[----:B------:R-:W-:Y:S02]  /*11260*/  F2FP.SATFINITE.E4M3.F32.PACK_AB_MERGE_C R6, R47, R46, R6 ;  /* 0x0000002e2f06723e */ /* 0x000fe40004807006 */
[----:B------:R-:W-:Y:S02]  /*11270*/  F2FP.SATFINITE.E4M3.F32.PACK_AB_MERGE_C R7, R51, R50, R7 ;  /* 0x000000323307723e */ /* 0x000fe40004807007 */
[----:B------:R-:W-:-:S02]  /*11280*/  F2FP.SATFINITE.E4M3.F32.PACK_AB_MERGE_C R4, R37, R36, R4 ;  /* 0x000000242504723e */ /* 0x000fc40004807004 */
[----:B------:R-:W-:-:S05]  /*11290*/  F2FP.SATFINITE.E4M3.F32.PACK_AB_MERGE_C R5, R14, R5, R41 ;  /* 0x000000050e05723e */ /* 0x000fca0004807029 */
[----:B------:R2:W-:Y:S02]  /*112a0*/  STS.128 [R0+0x14400], R4 ;  /* 0x0144000400007388 */ /* 0x0005e40000000c00 */
.L_x_598:
[----:B------:R-:W-:Y:S05]  /*112b0*/  BSYNC B1 ;  /* 0x0000000000017941 */ /* 0x000fea0003800000 */
.L_x_597:
[----:B------:R-:W-:Y:S04]  /*112c0*/  BSSY B1, `(.L_x_599) ;  /* 0x000007c000017945 */ /* 0x000fe80003800000 */
[----:B------:R-:W-:Y:S05]  /*112d0*/  @P1 BRA `(.L_x_600) ;  /* 0x0000000400e81947 */ /* 0x000fea0003800000 */
[----:B012---:R-:W0:Y:S01]  /*112e0*/  LDS.128 R4, [R220] ;  /* 0x00000000dc047984 */ /* 0x007e220000000c00 */
[----:B-----5:R-:W-:Y:S02]  /*112f0*/  SHF.R.U32.HI R15, RZ, 0x8, R33 ;  /* 0x00000008ff0f7819 */ /* 0x020fe40000011621 */
[----:B------:R-:W-:Y:S02]  /*11300*/  SHF.R.U32.HI R40, RZ, 0x8, R35 ;  /* 0x00000008ff287819 */ /* 0x000fe40000011623 */
[----:B------:R-:W-:Y:S02]  /*11310*/  SHF.R.U32.HI R37, RZ, 0x8, R34 ;  /* 0x00000008ff257819 */ /* 0x000fe40000011622 */
[----:B------:R-:W-:Y:S02]  /*11320*/  LOP3.LUT R36, R33, 0xff, RZ, 0xc0, !PT ;  /* 0x000000ff21247812 */ /* 0x000fe400078ec0ff */
[----:B------:R-:W-:Y:S02]  /*11330*/  LOP3.LUT R41, R35, 0xff, RZ, 0xc0, !PT ;  /* 0x000000ff23297812 */ /* 0x000fe400078ec0ff */
[----:B------:R-:W-:-:S02]  /*11340*/  LOP3.LUT R15, R15, 0xff, RZ, 0xc0, !PT ;  /* 0x000000ff0f0f7812 */ /* 0x000fc400078ec0ff */
[----:B------:R-:W-:Y:S02]  /*11350*/  LOP3.LUT R40, R40, 0xff, RZ, 0xc0, !PT ;  /* 0x000000ff28287812 */ /* 0x000fe400078ec0ff */
[----:B------:R-:W-:Y:S02]  /*11360*/  SHF.R.U32.HI R3, RZ, 0x8, R32 ;  /* 0x00000008ff037819 */ /* 0x000fe40000011620 */
[----:B------:R-:W-:Y:S02]  /*11370*/  LOP3.LUT R38, R37, 0xff, RZ, 0xc0, !PT ;  /* 0x000000ff25267812 */ /* 0x000fe400078ec0ff */
[----:B------:R-:W-:Y:S02]  /*11380*/  PRMT R37, R15, 0x7604, R36 ;  /* 0x000076040f257816 */ /* 0x000fe40000000024 */
[----:B------:R-:W-:Y:S02]  /*11390*/  PRMT R41, R40, 0x7604, R41 ;  /* 0x0000760428297816 */ /* 0x000fe40000000029 */
[----:B------:R-:W-:-:S02]  /*113a0*/  SHF.R.U32.HI R36, RZ, 0x10, R33 ;  /* 0x00000010ff247819 */ /* 0x000fc40000011621 */
[----:B------:R-:W-:Y:S02]  /*113b0*/  SHF.R.U32.HI R40, RZ, 0x10, R35 ;  /* 0x00000010ff287819 */ /* 0x000fe40000011623 */
[----:B---3--:R-:W-:Y:S02]  /*113c0*/  LOP3.LUT R14, R32, 0xff, RZ, 0xc0, !PT ;  /* 0x000000ff200e7812 */ /* 0x008fe400078ec0ff */
[----:B------:R-:W-:Y:S02]  /*113d0*/  LOP3.LUT R39, R34, 0xff, RZ, 0xc0, !PT ;  /* 0x000000ff22277812 */ /* 0x000fe400078ec0ff */
[----:B------:R-:W-:Y:S02]  /*113e0*/  LOP3.LUT R3, R3, 0xff, RZ, 0xc0, !PT ;  /* 0x000000ff03037812 */ /* 0x000fe400078ec0ff */
[----:B------:R-:W-:Y:S02]  /*113f0*/  SHF.R.U32.HI R15, RZ, 0x10, R34 ;  /* 0x00000010ff0f7819 */ /* 0x000fe40000011622 */
[----:B------:R-:W-:-:S02]  /*11400*/  LOP3.LUT R36, R36, 0xff, RZ, 0xc0, !PT ;  /* 0x000000ff24247812 */ /* 0x000fc400078ec0ff */
[----:B------:R-:W-:Y:S02]  /*11410*/  LOP3.LUT R40, R40, 0xff, RZ, 0xc0, !PT ;  /* 0x000000ff28287812 */ /* 0x000fe400078ec0ff */
[----:B------:R-:W-:Y:S02]  /*11420*/  PRMT R14, R3, 0x7604, R14 ;  /* 0x00007604030e7816 */ /* 0x000fe4000000000e */
[----:B------:R-:W-:Y:S02]  /*11430*/  PRMT R39, R38, 0x7604, R39 ;  /* 0x0000760426277816 */ /* 0x000fe40000000027 */
[----:B------:R-:W-:Y:S02]  /*11440*/  SHF.R.U32.HI R3, RZ, 0x10, R32 ;  /* 0x00000010ff037819 */ /* 0x000fe40000011620 */
[----:B------:R-:W-:Y:S02]  /*11450*/  LOP3.LUT R38, R15, 0xff, RZ, 0xc0, !PT ;  /* 0x000000ff0f267812 */ /* 0x000fe400078ec0ff */
[----:B------:R-:W-:-:S02]  /*11460*/  PRMT R37, R36, 0x7054, R37 ;  /* 0x0000705424257816 */ /* 0x000fc40000000025 */
[----:B------:R-:W-:Y:S02]  /*11470*/  PRMT R41, R40, 0x7054, R41 ;  /* 0x0000705428297816 */ /* 0x000fe40000000029 */
[----:B------:R-:W-:Y:S02]  /*11480*/  LOP3.LUT R3, R3, 0xff, RZ, 0xc0, !PT ;  /* 0x000000ff03037812 */ /* 0x000fe400078ec0ff */
[----:B------:R-:W-:Y:S02]  /*11490*/  PRMT R39, R38, 0x7054, R39 ;  /* 0x0000705426277816 */ /* 0x000fe40000000027 */
[----:B------:R-:W-:Y:S02]  /*114a0*/  LOP3.LUT R41, R41, 0xff000000, R35, 0xf8, !PT ;  /* 0xff00000029297812 */ /* 0x000fe400078ef823 */
[----:B------:R-:W-:Y:S02]  /*114b0*/  LOP3.LUT R37, R37, 0xff000000, R33, 0xf8, !PT ;  /* 0xff00000025257812 */ /* 0x000fe400078ef821 */
[----:B------:R-:W-:-:S02]  /*114c0*/  PRMT R15, R3, 0x7054, R14 ;  /* 0x00007054030f7816 */ /* 0x000fc4000000000e */
[----:B------:R-:W-:Y:S02]  /*114d0*/  LOP3.LUT R39, R39, 0xff000000, R34, 0xf8, !PT ;  /* 0xff00000027277812 */ /* 0x000fe400078ef822 */
[-C--:B0-----:R-:W-:Y:S02]  /*114e0*/  F2FP.F16.E4M3.UNPACK_B R3, R6.reuse.H1 ;  /* 0x00000006ff03723e */ /* 0x081fe400030006ff */
[----:B------:R-:W-:Y:S02]  /*114f0*/  F2FP.F16.E4M3.UNPACK_B R38, R41 ;  /* 0x00000029ff26723e */ /* 0x000fe400020006ff */
[----:B------:R-:W-:Y:S01]  /*11500*/  F2FP.F16.E4M3.UNPACK_B R34, R37 ;  /* 0x00000025ff22723e */ /* 0x000fe200020006ff */
[--C-:B------:R-:W-:Y:S01]  /*11510*/  HADD2.F32 R14, -RZ, R3.reuse.H1_H1 ;  /* 0x30000003ff0e7230 */ /* 0x100fe20000004100 */
[----:B------:R-:W-:Y:S01]  /*11520*/  F2FP.F16.E4M3.UNPACK_B R6, R6 ;  /* 0x00000006ff06723e */ /* 0x000fe200020006ff */
[----:B------:R-:W-:Y:S01]  /*11530*/  HADD2.F32 R40, -RZ, R38.H1_H1 ;  /* 0x30000026ff287230 */ /* 0x000fe20000004100 */
[----:B------:R-:W-:Y:S01]  /*11540*/  LOP3.LUT R36, R15, 0xff000000, R32, 0xf8, !PT ;  /* 0xff0000000f247812 */ /* 0x000fe200078ef820 */
[----:B------:R-:W-:Y:S01]  /*11550*/  HADD2.F32 R35, -RZ, R34.H1_H1 ;  /* 0x30000022ff237230 */ /* 0x000fe20000004100 */
[-C--:B------:R-:W-:Y:S01]  /*11560*/  F2FP.F16.E4M3.UNPACK_B R32, R7.reuse ;  /* 0x00000007ff20723e */ /* 0x080fe200020006ff */
[----:B------:R-:W-:Y:S01]  /*11570*/  HADD2.F32 R15, -RZ, R3.H0_H0 ;  /* 0x20000003ff0f7230 */ /* 0x000fe20000004100 */
[----:B------:R-:W-:Y:S01]  /*11580*/  F2FP.F16.E4M3.UNPACK_B R33, R7.H1 ;  /* 0x00000007ff21723e */ /* 0x000fe200030006ff */
[C---:B------:R-:W-:Y:S01]  /*11590*/  FMUL.FTZ R42, R14.reuse, R40 ;  /* 0x000000280e2a7220 */ /* 0x040fe20000410000 */
[----:B------:R-:W-:Y:S01]  /*115a0*/  FMUL.FTZ R43, R14, R35 ;  /* 0x000000230e2b7220 */ /* 0x000fe20000410000 */
[-C--:B------:R-:W-:Y:S01]  /*115b0*/  F2FP.F16.E4M3.UNPACK_B R7, R5.reuse ;  /* 0x00000005ff07723e */ /* 0x080fe200020006ff */
[----:B------:R-:W-:Y:S01]  /*115c0*/  HADD2.F32 R38, -RZ, R38.H0_H0 ;  /* 0x20000026ff267230 */ /* 0x000fe20000004100 */
[----:B------:R-:W-:Y:S01]  /*115d0*/  F2FP.F16.E4M3.UNPACK_B R14, R5.H1 ;  /* 0x00000005ff0e723e */ /* 0x000fe200030006ff */
[----:B------:R-:W-:-:S02]  /*115e0*/  HADD2.F32 R5, -RZ, R6.H1_H1 ;  /* 0x30000006ff057230 */ /* 0x000fc40000004100 */
[C---:B------:R-:W-:Y:S01]  /*115f0*/  FFMA.FTZ R45, R15.reuse, R35, -R42 ;  /* 0x000000230f2d7223 */ /* 0x040fe2000001082a */
[----:B------:R-:W-:Y:S02]  /*11600*/  HADD2.F32 R34, -RZ, R34.H0_H0 ;  /* 0x20000022ff227230 */ /* 0x000fe40000004100 */
        /* <DEDUP_REMOVED lines=70> */
[----:B------:R4:W-:Y:S02]  /*11a70*/  STS.128 [R220], R4 ;  /* 0x00000004dc007388 */ /* 0x0009e40000000c00 */
.L_x_600:
[----:B------:R-:W-:Y:S05]  /*11a80*/  BSYNC B1 ;  /* 0x0000000000017941 */ /* 0x000fea0003800000 */
.L_x_599:
[----:B------:R-:W-:Y:S04]  /*11a90*/  BSSY B1, `(.L_x_601) ;  /* 0x0000078000017945 */ /* 0x000fe80003800000 */
[----:B------:R-:W-:Y:S05]  /*11aa0*/  @P2 BRA `(.L_x_602) ;  /* 0x0000000400d82947 */ /* 0x000fea0003800000 */
[----:B012-4-:R-:W0:Y:S01]  /*11ab0*/  LDS.128 R4, [R0+0x16400] ;  /* 0x0164000000047984 */ /* 0x017e220000000c00 */
[----:B---3-5:R-:W-:Y:S02]  /*11ac0*/  SHF.R.U32.HI R14, RZ, 0x8, R30 ;  /* 0x00000008ff0e7819 */ /* 0x028fe4000001161e */
[----:B------:R-:W-:Y:S02]  /*11ad0*/  SHF.R.U32.HI R32, RZ, 0x8, R31 ;  /* 0x00000008ff207819 */ /* 0x000fe4000001161f */
[----:B------:R-:W-:Y:S02]  /*11ae0*/  LOP3.LUT R3, R30, 0xff, RZ, 0xc0, !PT ;  /* 0x000000ff1e037812 */ /* 0x000fe400078ec0ff */
[----:B------:R-:W-:Y:S02]  /*11af0*/  LOP3.LUT R14, R14, 0xff, RZ, 0xc0, !PT ;  /* 0x000000ff0e0e7812 */ /* 0x000fe400078ec0ff */
[----:B------:R-:W-:Y:S02]  /*11b00*/  SHF.R.U32.HI R35, RZ, 0x8, R29 ;  /* 0x00000008ff237819 */ /* 0x000fe4000001161d */
[----:B------:R-:W-:-:S02]  /*11b10*/  LOP3.LUT R15, R31, 0xff, RZ, 0xc0, !PT ;  /* 0x000000ff1f0f7812 */ /* 0x000fc400078ec0ff */
[----:B------:R-:W-:Y:S02]  /*11b20*/  LOP3.LUT R32, R32, 0xff, RZ, 0xc0, !PT ;  /* 0x000000ff20207812 */ /* 0x000fe400078ec0ff */
[----:B------:R-:W-:Y:S02]  /*11b30*/  PRMT R3, R14, 0x7604, R3 ;  /* 0x000076040e037816 */ /* 0x000fe40000000003 */
[----:B------:R-:W-:Y:S02]  /*11b40*/  SHF.R.U32.HI R37, RZ, 0x10, R29 ;  /* 0x00000010ff257819 */ /* 0x000fe4000001161d */
[----:B------:R-:W-:Y:S02]  /*11b50*/  SHF.R.U32.HI R14, RZ, 0x8, R28 ;  /* 0x00000008ff0e7819 */ /* 0x000fe4000001161c */
[----:B------:R-:W-:Y:S01]  /*11b60*/  SHF.R.U32.HI R36, RZ, 0x10, R31 ;  /* 0x00000010ff247819 */ /* 0x000fe2000001161f */
[----:B------:R-:W-:Y:S01]  /*11b70*/  IMAD.U32 R37, R37, 0x10000, RZ ;  /* 0x0001000025257824 */ /* 0x000fe200078e00ff */
[----:B------:R-:W-:-:S02]  /*11b80*/  LOP3.LUT R34, R29, 0xff, RZ, 0xc0, !PT ;  /* 0x000000ff1d227812 */ /* 0x000fc400078ec0ff */
[----:B------:R-:W-:Y:S02]  /*11b90*/  LOP3.LUT R35, R35, 0xff, RZ, 0xc0, !PT ;  /* 0x000000ff23237812 */ /* 0x000fe400078ec0ff */
[----:B------:R-:W-:Y:S02]  /*11ba0*/  PRMT R15, R32, 0x7604, R15 ;  /* 0x00007604200f7816 */ /* 0x000fe4000000000f */
[----:B------:R-:W-:Y:S02]  /*11bb0*/  LOP3.LUT R32, R28, 0xff, RZ, 0xc0, !PT ;  /* 0x000000ff1c207812 */ /* 0x000fe400078ec0ff */
[----:B------:R-:W-:Y:S02]  /*11bc0*/  LOP3.LUT R33, R14, 0xff, RZ, 0xc0, !PT ;  /* 0x000000ff0e217812 */ /* 0x000fe400078ec0ff */
[----:B------:R-:W-:Y:S02]  /*11bd0*/  SHF.L.U32 R14, R36, 0x10, RZ ;  /* 0x00000010240e7819 */ /* 0x000fe400000006ff */
[----:B------:R-:W-:-:S02]  /*11be0*/  PRMT R34, R35, 0x7604, R34 ;  /* 0x0000760423227816 */ /* 0x000fc40000000022 */
[----:B------:R-:W-:Y:S02]  /*11bf0*/  PRMT R35, R33, 0x7604, R32 ;  /* 0x0000760421237816 */ /* 0x000fe40000000020 */
[----:B------:R-:W-:Y:S02]  /*11c00*/  LOP3.LUT R33, R15, 0xff0000, R14, 0xf8, !PT ;  /* 0x00ff00000f217812 */ /* 0x000fe400078ef80e */
[----:B------:R-:W-:Y:S02]  /*11c10*/  LOP3.LUT R37, R34, 0xff0000, R37, 0xf8, !PT ;  /* 0x00ff000022257812 */ /* 0x000fe400078ef825 */
[----:B------:R-:W-:Y:S02]  /*11c20*/  LOP3.LUT R33, R33, 0xff000000, R31, 0xf8, !PT ;  /* 0xff00000021217812 */ /* 0x000fe400078ef81f */
[----:B------:R-:W-:Y:S02]  /*11c30*/  LOP3.LUT R37, R37, 0xff000000, R29, 0xf8, !PT ;  /* 0xff00000025257812 */ /* 0x000fe400078ef81d */
[----:B------:R-:W-:-:S02]  /*11c40*/  LOP3.LUT R15, R3, 0xff0000, R30, 0xf8, !PT ;  /* 0x00ff0000030f7812 */ /* 0x000fc400078ef81e */
[-C--:B0-----:R-:W-:Y:S02]  /*11c50*/  F2FP.F16.E4M3.UNPACK_B R3, R6.reuse.H1 ;  /* 0x00000006ff03723e */ /* 0x081fe400030006ff */
        /* <DEDUP_REMOVED lines=91> */
.L_x_602:
[----:B------:R-:W-:Y:S05]  /*12210*/  BSYNC B1 ;  /* 0x0000000000017941 */ /* 0x000fea0003800000 */
.L_x_601:
[----:B------:R-:W-:Y:S04]  /*12220*/  BSSY B1, `(.L_x_603) ;  /* 0x000007c000017945 */ /* 0x000fe80003800000 */
[----:B------:R-:W-:Y:S05]  /*12230*/  @P3 BRA `(.L_x_604) ;  /* 0x0000000400e83947 */ /* 0x000fea0003800000 */
[----:B012-4-:R-:W0:Y:S01]  /*12240*/  LDS.128 R4, [R220+0x2000] ;  /* 0x00200000dc047984 */ /* 0x017e220000000c00 */
        /* <DEDUP_REMOVED lines=16> */
[----:B------:R-:W-:Y:S02]  /*12350*/  LOP3.LUT R32, R32, 0xff, RZ, 0xc0, !PT ;  /* 0x000000ff20207812 */ /* 0x000fe400078ec0ff */
[----:B------:R-:W-:-:S02]  /*12360*/  LOP3.LUT R31, R24, 0xff, RZ, 0xc0, !PT ;  /* 0x000000ff181f7812 */ /* 0x000fc400078ec0ff */
[----:B------:R-:W-:Y:S02]  /*12370*/  PRMT R14, R3, 0x7604, R14 ;  /* 0x00007604030e7816 */ /* 0x000fe4000000000e */
[----:B------:R-:W-:Y:S02]  /*12380*/  SHF.R.U32.HI R3, RZ, 0x10, R26 ;  /* 0x00000010ff037819 */ /* 0x000fe4000001161a */
[----:B------:R-:W-:Y:S02]  /*12390*/  SHF.R.U32.HI R15, RZ, 0x10, R24 ;  /* 0x00000010ff0f7819 */ /* 0x000fe40000011618 */
[----:B------:R-:W-:Y:S02]  /*123a0*/  PRMT R29, R28, 0x7054, R29 ;  /* 0x000070541c1d7816 */ /* 0x000fe4000000001d */
[----:B------:R-:W-:Y:S02]  /*123b0*/  PRMT R33, R32, 0x7054, R33 ;  /* 0x0000705420217816 */ /* 0x000fe40000000021 */
[----:B------:R-:W-:-:S02]  /*123c0*/  PRMT R31, R30, 0x7604, R31 ;  /* 0x000076041e1f7816 */ /* 0x000fc4000000001f */
[----:B------:R-:W-:Y:S02]  /*123d0*/  LOP3.LUT R3, R3, 0xff, RZ, 0xc0, !PT ;  /* 0x000000ff03037812 */ /* 0x000fe400078ec0ff */
[----:B------:R-:W-:Y:S02]  /*123e0*/  LOP3.LUT R30, R15, 0xff, RZ, 0xc0, !PT ;  /* 0x000000ff0f1e7812 */ /* 0x000fe400078ec0ff */
[----:B------:R-:W-:Y:S02]  /*123f0*/  LOP3.LUT R33, R33, 0xff000000, R25, 0xf8, !PT ;  /* 0xff00000021217812 */ /* 0x000fe400078ef819 */
[----:B------:R-:W-:Y:S02]  /*12400*/  LOP3.LUT R29, R29, 0xff000000, R27, 0xf8, !PT ;  /* 0xff0000001d1d7812 */ /* 0x000fe400078ef81b */
[----:B------:R-:W-:Y:S02]  /*12410*/  PRMT R15, R3, 0x7054, R14 ;  /* 0x00007054030f7816 */ /* 0x000fe4000000000e */
[----:B------:R-:W-:-:S02]  /*12420*/  PRMT R31, R30, 0x7054, R31 ;  /* 0x000070541e1f7816 */ /* 0x000fc4000000001f */
[-C--:B0-----:R-:W-:Y:S02]  /*12430*/  F2FP.F16.E4M3.UNPACK_B R3, R6.reuse.H1 ;  /* 0x00000006ff03723e */ /* 0x081fe400030006ff */
[----:B------:R-:W-:Y:S02]  /*12440*/  F2FP.F16.E4M3.UNPACK_B R30, R33 ;  /* 0x00000021ff1e723e */ /* 0x000fe400020006ff */
[----:B------:R-:W-:Y:S01]  /*12450*/  F2FP.F16.E4M3.UNPACK_B R27, R29 ;  /* 0x0000001dff1b723e */ /* 0x000fe200020006ff */
[----:B------:R-:W-:Y:S01]  /*12460*/  HADD2.F32 R14, -RZ, R3.H1_H1 ;  /* 0x30000003ff0e7230 */ /* 0x000fe20000004100 */
[----:B------:R-:W-:Y:S01]  /*12470*/  F2FP.F16.E4M3.UNPACK_B R6, R6 ;  /* 0x00000006ff06723e */ /* 0x000fe200020006ff */
[--C-:B------:R-:W-:Y:S01]  /*12480*/  HADD2.F32 R32, -RZ, R30.reuse.H1_H1 ;  /* 0x3000001eff207230 */ /* 0x100fe20000004100 */
[----:B------:R-:W-:Y:S01]  /*12490*/  LOP3.LUT R31, R31, 0xff000000, R24, 0xf8, !PT ;  /* 0xff0000001f1f7812 */ /* 0x000fe200078ef818 */
[----:B------:R-:W-:Y:S01]  /*124a0*/  HADD2.F32 R28, -RZ, R27.H1_H1 ;  /* 0x3000001bff1c7230 */ /* 0x000fe20000004100 */
[----:B------:R-:W-:Y:S01]  /*124b0*/  LOP3.LUT R26, R15, 0xff000000, R26, 0xf8, !PT ;  /* 0xff0000000f1a7812 */ /* 0x000fe200078ef81a */
[----:B------:R-:W-:Y:S01]  /*124c0*/  HADD2.F32 R15, -RZ, R3.H0_H0 ;  /* 0x20000003ff0f7230 */ /* 0x000fe20000004100 */
[-C--:B------:R-:W-:Y:S01]  /*124d0*/  F2FP.F16.E4M3.UNPACK_B R24, R7.reuse ;  /* 0x00000007ff18723e */ /* 0x080fe200020006ff */
[C---:B------:R-:W-:Y:S01]  /*124e0*/  FMUL.FTZ R34, R14.reuse, R32 ;  /* 0x000000200e227220 */ /* 0x040fe20000410000 */
[----:B------:R-:W-:Y:S01]  /*124f0*/  F2FP.F16.E4M3.UNPACK_B R25, R7.H1 ;  /* 0x00000007ff19723e */ /* 0x000fe200030006ff */
        /* <DEDUP_REMOVED lines=78> */
.L_x_604:
[----:B------:R-:W-:Y:S05]  /*129e0*/  BSYNC B1 ;  /* 0x0000000000017941 */ /* 0x000fea0003800000 */
.L_x_603:
[----:B------:R-:W-:Y:S04]  /*129f0*/  BSSY B1, `(.L_x_605) ;  /* 0x0000078000017945 */ /* 0x000fe80003800000 */
[----:B------:R-:W-:Y:S05]  /*12a00*/  @P4 BRA `(.L_x_606) ;  /* 0x0000000400d84947 */ /* 0x000fea0003800000 */
[----:B012-4-:R-:W0:Y:S01]  /*12a10*/  LDS.128 R4, [R0+0x18400] ;  /* 0x0184000000047984 */ /* 0x017e220000000c00 */
        /* <DEDUP_REMOVED lines=25> */
[----:B------:R-:W-:-:S02]  /*12bb0*/  LOP3.LUT R15, R3, 0xff0000, R12, 0xf8, !PT ;  /* 0x00ff0000030f7812 */ /* 0x000fc400078ef80c */
[----:B------:R-:W-:Y:S02]  /*12bc0*/  LOP3.LUT R27, R27, 0xff000000, R20, 0xf8, !PT ;  /* 0xff0000001b1b7812 */ /* 0x000fe400078ef814 */
[-C--:B0-----:R-:W-:Y:S02]  /*12bd0*/  F2FP.F16.E4M3.UNPACK_B R3, R6.reuse.H1 ;  /* 0x00000006ff03723e */ /* 0x081fe400030006ff */
[----:B------:R-:W-:Y:S02]  /*12be0*/  F2FP.F16.E4M3.UNPACK_B R26, R29 ;  /* 0x0000001dff1a723e */ /* 0x000fe400020006ff */
[----:B------:R-:W-:Y:S01]  /*12bf0*/  F2FP.F16.E4M3.UNPACK_B R20, R25 ;  /* 0x00000019ff14723e */ /* 0x000fe200020006ff */
[--C-:B------:R-:W-:Y:S01]  /*12c00*/  HADD2.F32 R13, -RZ, R3.reuse.H0_H0 ;  /* 0x20000003ff0d7230 */ /* 0x100fe20000004100 */
[----:B------:R-:W-:Y:S01]  /*12c10*/  LOP3.LUT R24, R15, 0xff000000, R12, 0xf8, !PT ;  /* 0xff0000000f187812 */ /* 0x000fe200078ef80c */
[----:B------:R-:W-:Y:S01]  /*12c20*/  HADD2.F32 R12, -RZ, R3.H1_H1 ;  /* 0x30000003ff0c7230 */ /* 0x000fe20000004100 */
[----:B------:R-:W-:Y:S01]  /*12c30*/  F2FP.F16.E4M3.UNPACK_B R6, R6 ;  /* 0x00000006ff06723e */ /* 0x000fe200020006ff */
[----:B------:R-:W-:Y:S01]  /*12c40*/  HADD2.F32 R28, -RZ, R26.H1_H1 ;  /* 0x3000001aff1c7230 */ /* 0x000fe20000004100 */
[-C--:B------:R-:W-:Y:S01]  /*12c50*/  F2FP.F16.E4M3.UNPACK_B R14, R7.reuse ;  /* 0x00000007ff0e723e */ /* 0x080fe200020006ff */
[----:B------:R-:W-:Y:S01]  /*12c60*/  HADD2.F32 R21, -RZ, R20.H1_H1 ;  /* 0x30000014ff157230 */ /* 0x000fe20000004100 */
[----:B------:R-:W-:Y:S01]  /*12c70*/  F2FP.F16.E4M3.UNPACK_B R15, R7.H1 ;  /* 0x00000007ff0f723e */ /* 0x000fe200030006ff */
[----:B------:R-:W-:-:S02]  /*12c80*/  HADD2.F32 R26, -RZ, R26.H0_H0 ;  /* 0x2000001aff1a7230 */ /* 0x000fc40000004100 */
[CC--:B------:R-:W-:Y:S01]  /*12c90*/  FMUL.FTZ R30, R12.reuse, R28.reuse ;  /* 0x0000001c0c1e7220 */ /* 0x0c0fe20000410000 */
[----:B------:R-:W-:Y:S01]  /*12ca0*/  F2FP.F16.E4M3.UNPACK_B R7, R5 ;  /* 0x00000005ff07723e */ /* 0x000fe200020006ff */
[----:B------:R-:W-:Y:S01]  /*12cb0*/  FMUL.FTZ R31, R12, R21 ;  /* 0x000000150c1f7220 */ /* 0x000fe20000410000 */
[----:B------:R-:W-:Y:S01]  /*12cc0*/  F2FP.F16.E4M3.UNPACK_B R12, R5.H1 ;  /* 0x00000005ff0c723e */ /* 0x000fe200030006ff */
[----:B------:R-:W-:Y:S02]  /*12cd0*/  HADD2.F32 R5, -RZ, R6.H1_H1 ;  /* 0x30000006ff057230 */ /* 0x000fe40000004100 */
[C---:B------:R-:W-:Y:S01]  /*12ce0*/  FFMA.FTZ R32, R13.reuse, R21, -R30 ;  /* 0x000000150d207223 */ /* 0x040fe2000001081e */
[----:B------:R-:W-:Y:S02]  /*12cf0*/  HADD2.F32 R20, -RZ, R20.H0_H0 ;  /* 0x20000014ff147230 */ /* 0x000fe40000004100 */
[----:B------:R-:W-:Y:S01]  /*12d00*/  FFMA.FTZ R33, R13, R28, R31 ;  /* 0x0000001c0d217223 */ /* 0x000fe2000001001f */
[----:B------:R-:W-:Y:S01]  /*12d10*/  HADD2.F32 R6, -RZ, R6.H0_H0 ;  /* 0x20000006ff067230 */ /* 0x000fe20000004100 */
[----:B------:R-:W-:Y:S01]  /*12d20*/  F2FP.F16.E4M3.UNPACK_B R29, R29.H1 ;  /* 0x0000001dff1d723e */ /* 0x000fe200030006ff */
[C---:B------:R-:W-:Y:S01]  /*12d30*/  FMUL.FTZ R13, R5.reuse, R26 ;  /* 0x0000001a050d7220 */ /* 0x040fe20000410000 */
[----:B------:R-:W-:Y:S01]  /*12d40*/  F2FP.F16.E4M3.UNPACK_B R25, R25.H1 ;  /* 0x00000019ff19723e */ /* 0x000fe200030006ff */
[----:B------:R-:W-:Y:S01]  /*12d50*/  FMUL.FTZ R31, R5, R20 ;  /* 0x00000014051f7220 */ /* 0x000fe20000410000 */
[----:B------:R-:W-:-:S02]  /*12d60*/  HADD2.F32 R5, -RZ, R14.H1_H1 ;  /* 0x3000000eff057230 */ /* 0x000fc40000004100 */
[C---:B------:R-:W-:Y:S01]  /*12d70*/  FFMA.FTZ R30, R6.reuse, R20, -R13 ;  /* 0x00000014061e7223 */ /* 0x040fe2000001080d */
[----:B------:R-:W-:Y:S02]  /*12d80*/  HADD2.F32 R21, -RZ, R29.H0_H0 ;  /* 0x2000001dff157230 */ /* 0x000fe40000004100 */
[----:B------:R-:W-:Y:S01]  /*12d90*/  FFMA.FTZ R31, R6, R26, R31 ;  /* 0x0000001a061f7223 */ /* 0x000fe2000001001f */
[----:B------:R-:W-:Y:S01]  /*12da0*/  HADD2.F32 R13, -RZ, R25.H0_H0 ;  /* 0x20000019ff0d7230 */ /* 0x000fe20000004100 */
[----:B------:R-:W-:Y:S01]  /*12db0*/  F2FP.F16.E4M3.UNPACK_B R3, R4 ;  /* 0x00000004ff03723e */ /* 0x000fe200020006ff */
[----:B------:R-:W-:Y:S02]  /*12dc0*/  HADD2.F32 R14, -RZ, R14.H0_H0 ;  /* 0x2000000eff0e7230 */ /* 0x000fe40000004100 */
[C---:B------:R-:W-:Y:S01]  /*12dd0*/  FMUL.FTZ R35, R5.reuse, R21 ;  /* 0x0000001505237220 */ /* 0x040fe20000410000 */
[----:B------:R-:W-:Y:S02]  /*12de0*/  HADD2.F32 R29, -RZ, R29.H1_H1 ;  /* 0x3000001dff1d7230 */ /* 0x000fe40000004100 */
[----:B------:R-:W-:Y:S01]  /*12df0*/  FMUL.FTZ R5, R5, R13 ;  /* 0x0000000d05057220 */ /* 0x000fe20000410000 */
[----:B------:R-:W-:-:S02]  /*12e00*/  HADD2.F32 R6, -RZ, R15.H1_H1 ;  /* 0x3000000fff067230 */ /* 0x000fc40000004100 */
[C---:B------:R-:W-:Y:S01]  /*12e10*/  FFMA.FTZ R35, R14.reuse, R13, -R35 ;  /* 0x0000000d0e237223 */ /* 0x040fe20000010823 */
[----:B------:R-:W-:Y:S02]  /*12e20*/  HADD2.F32 R25, -RZ, R25.H1_H1 ;  /* 0x30000019ff197230 */ /* 0x000fe40000004100 */
        /* <DEDUP_REMOVED lines=52> */
.L_x_606:
[----:B------:R-:W-:Y:S05]  /*13170*/  BSYNC B1 ;  /* 0x0000000000017941 */ /* 0x000fea0003800000 */
.L_x_605:
[----:B------:R-:W-:Y:S05]  /*13180*/  @P5 BRA `(.L_x_596) ;  /* 0x0000003c00005947 */ /* 0x000fea0003800000 */
[----:B012-4-:R-:W0:Y:S01]  /*13190*/  LDS.128 R4, [R220+0x4000] ;  /* 0x00400000dc047984 */ /* 0x017e220000000c00 */
[----:B-----5:R-:W-:Y:S02]  /*131a0*/  SHF.R.U32.HI R12, RZ, 0x8, R11 ;  /* 0x00000008ff0c7819 */ /* 0x020fe4000001160b */
[----:B------:R-:W-:Y:S02]  /*131b0*/  SHF.R.U32.HI R20, RZ, 0x8, R9 ;  /* 0x00000008ff147819 */ /* 0x000fe40000011609 */
[----:B------:R-:W-:Y:S02]  /*131c0*/  LOP3.LUT R13, R11, 0xff, RZ, 0xc0, !PT ;  /* 0x000000ff0b0d7812 */ /* 0x000fe400078ec0ff */
[----:B------:R-:W-:Y:S02]  /*131d0*/  LOP3.LUT R21, R9, 0xff, RZ, 0xc0, !PT ;  /* 0x000000ff09157812 */ /* 0x000fe400078ec0ff */
[----:B------:R-:W-:Y:S02]  /*131e0*/  LOP3.LUT R12, R12, 0xff, RZ, 0xc0, !PT ;  /* 0x000000ff0c0c7812 */ /* 0x000fe400078ec0ff */
[----:B------:R-:W-:-:S02]  /*131f0*/  LOP3.LUT R20, R20, 0xff, RZ, 0xc0, !PT ;  /* 0x000000ff14147812 */ /* 0x000fc400078ec0ff */
[----:B------:R-:W-:Y:S02]  /*13200*/  SHF.R.U32.HI R0, RZ, 0x8, R10 ;  /* 0x00000008ff007819 */ /* 0x000fe4000001160a */
[----:B---3--:R-:W-:Y:S02]  /*13210*/  SHF.R.U32.HI R14, RZ, 0x8, R8 ;  /* 0x00000008ff0e7819 */ /* 0x008fe40000011608 */
[----:B------:R-:W-:Y:S02]  /*13220*/  PRMT R13, R12, 0x7604, R13 ;  /* 0x000076040c0d7816 */ /* 0x000fe4000000000d */
[----:B------:R-:W-:Y:S02]  /*13230*/  PRMT R21, R20, 0x7604, R21 ;  /* 0x0000760414157816 */ /* 0x000fe40000000015 */
[----:B------:R-:W-:Y:S02]  /*13240*/  SHF.R.U32.HI R12, RZ, 0x10, R11 ;  /* 0x00000010ff0c7819 */ /* 0x000fe4000001160b */
[----:B------:R-:W-:-:S02]  /*13250*/  SHF.R.U32.HI R20, RZ, 0x10, R9 ;  /* 0x00000010ff147819 */ /* 0x000fc40000011609 */
[----:B------:R-:W-:Y:S02]  /*13260*/  LOP3.LUT R3, R10, 0xff, RZ, 0xc0, !PT ;  /* 0x000000ff0a037812 */ /* 0x000fe400078ec0ff */
[----:B------:R-:W-:Y:S02]  /*13270*/  LOP3.LUT R15, R8, 0xff, RZ, 0xc0, !PT ;  /* 0x000000ff080f7812 */ /* 0x000fe400078ec0ff */
[----:B------:R-:W-:Y:S02]  /*13280*/  LOP3.LUT R0, R0, 0xff, RZ, 0xc0, !PT ;  /* 0x000000ff00007812 */ /* 0x000fe400078ec0ff */
[----:B------:R-:W-:Y:S02]  /*13290*/  LOP3.LUT R14, R14, 0xff, RZ, 0xc0, !PT ;  /* 0x000000ff0e0e7812 */ /* 0x000fe400078ec0ff */
[----:B------:R-:W-:Y:S02]  /*132a0*/  LOP3.LUT R12, R12, 0xff, RZ, 0xc0, !PT ;  /* 0x000000ff0c0c7812 */ /* 0x000fe400078ec0ff */
[----:B------:R-:W-:-:S02]  /*132b0*/  LOP3.LUT R20, R20, 0xff, RZ, 0xc0, !PT ;  /* 0x000000ff14147812 */ /* 0x000fc400078ec0ff */
[----:B------:R-:W-:Y:S02]  /*132c0*/  PRMT R3, R0, 0x7604, R3 ;  /* 0x0000760400037816 */ /* 0x000fe40000000003 */
[----:B------:R-:W-:Y:S02]  /*132d0*/  PRMT R15, R14, 0x7604, R15 ;  /* 0x000076040e0f7816 */ /* 0x000fe4000000000f */
[----:B------:R-:W-:Y:S02]  /*132e0*/  SHF.R.U32.HI R0, RZ, 0x10, R10 ;  /* 0x00000010ff007819 */ /* 0x000fe4000001160a */
[----:B------:R-:W-:Y:S02]  /*132f0*/  SHF.R.U32.HI R14, RZ, 0x10, R8 ;  /* 0x00000010ff0e7819 */ /* 0x000fe40000011608 */
        /* <DEDUP_REMOVED lines=12> */
[----:B------:R-:W-:Y:S01]  /*133c0*/  LOP3.LUT R12, R3, 0xff000000, R10, 0xf8, !PT ;  /* 0xff000000030c7812 */ /* 0x000fe200078ef80a */
[----:B------:R-:W-:Y:S01]  /*133d0*/  HADD2.F32 R25, -RZ, R24.H1_H1 ;  /* 0x30000018ff197230 */ /* 0x000fe20000004100 */
[----:B------:R-:W-:Y:S01]  /*133e0*/  LOP3.LUT R20, R15, 0xff000000, R8, 0xf8, !PT ;  /* 0xff0000000f147812 */ /* 0x000fe200078ef808 */
[----:B------:R-:W-:Y:S01]  /*133f0*/  HADD2.F32 R15, -RZ, R14.H1_H1 ;  /* 0x3000000eff0f7230 */ /* 0x000fe20000004100 */
[----:B------:R-:W-:Y:S01]  /*13400*/  F2FP.F16.E4M3.UNPACK_B R3, R6 ;  /* 0x00000006ff03723e */ /* 0x000fe200020006ff */
[----:B------:R-:W-:Y:S01]  /*13410*/  HADD2.F32 R8, -RZ, R0.H0_H0 ;  /* 0x20000000ff087230 */ /* 0x000fe20000004100 */
[----:B------:R-:W-:Y:S01]  /*13420*/  F2FP.F16.E4M3.UNPACK_B R10, R7 ;  /* 0x00000007ff0a723e */ /* 0x000fe200020006ff */
[C---:B------:R-:W-:Y:S01]  /*13430*/  FMUL.FTZ R27, R9.reuse, R25 ;  /* 0x00000019091b7220 */ /* 0x040fe20000410000 */
[----:B------:R-:W-:Y:S01]  /*13440*/  F2FP.F16.E4M3.UNPACK_B R11, R7.H1 ;  /* 0x00000007ff0b723e */ /* 0x000fe200030006ff */
[----:B------:R-:W-:Y:S01]  /*13450*/  FMUL.FTZ R26, R9, R15 ;  /* 0x0000000f091a7220 */ /* 0x000fe20000410000 */
[-C--:B------:R-:W-:Y:S01]  /*13460*/  F2FP.F16.E4M3.UNPACK_B R6, R5.reuse ;  /* 0x00000005ff06723e */ /* 0x080fe200020006ff */
[----:B------:R-:W-:Y:S01]  /*13470*/  HADD2.F32 R24, -RZ, R24.H0_H0 ;  /* 0x20000018ff187230 */ /* 0x000fe20000004100 */
[----:B------:R-:W-:Y:S01]  /*13480*/  F2FP.F16.E4M3.UNPACK_B R7, R5.H1 ;  /* 0x00000005ff07723e */ /* 0x000fe200030006ff */
[----:B------:R-:W-:Y:S01]  /*13490*/  HADD2.F32 R5, -RZ, R3.H1_H1 ;  /* 0x30000003ff057230 */ /* 0x000fe20000004100 */
[----:B------:R-:W-:Y:S01]  /*134a0*/  F2FP.F16.E4M3.UNPACK_B R21, R21.H1 ;  /* 0x00000015ff15723e */ /* 0x000fe200030006ff */
[----:B------:R-:W-:-:S02]  /*134b0*/  HADD2.F32 R14, -RZ, R14.H0_H0 ;  /* 0x2000000eff0e7230 */ /* 0x000fc40000004100 */
[C---:B------:R-:W-:Y:S01]  /*134c0*/  FFMA.FTZ R27, R8.reuse, R15, -R27 ;  /* 0x0000000f081b7223 */ /* 0x040fe2000001081b */
[----:B------:R-:W-:Y:S01]  /*134d0*/  FFMA.FTZ R26, R8, R25, R26 ;  /* 0x00000019081a7223 */ /* 0x000fe2000001001a */
[----:B------:R-:W-:Y:S01]  /*134e0*/  HADD2.F32 R3, -RZ, R3.H0_H0 ;  /* 0x20000003ff037230 */ /* 0x000fe20000004100 */
[----:B------:R-:W-:Y:S01]  /*134f0*/  F2FP.F16.E4M3.UNPACK_B R13, R13.H1 ;  /* 0x0000000dff0d723e */ /* 0x000fe200030006ff */
[C---:B------:R-:W-:Y:S01]  /*13500*/  FMUL.FTZ R8, R5.reuse, R24 ;  /* 0x0000001805087220 */ /* 0x040fe20000410000 */
[----:B------:R-:W-:Y:S01]  /*13510*/  FMUL.FTZ R15, R5, R14 ;  /* 0x0000000e050f7220 */ /* 0x000fe20000410000 */
[--C-:B------:R-:W-:Y:S01]  /*13520*/  HADD2.F32 R5, -RZ, R10.reuse.H1_H1 ;  /* 0x3000000aff057230 */ /* 0x100fe20000004100 */
[----:B------:R-:W-:Y:S01]  /*13530*/  F2FP.F16.E4M3.UNPACK_B R0, R4 ;  /* 0x00000004ff00723e */ /* 0x000fe200020006ff */
[----:B------:R-:W-:Y:S02]  /*13540*/  HADD2.F32 R9, -RZ, R21.H0_H0 ;  /* 0x20000015ff097230 */ /* 0x000fe40000004100 */
[C---:B------:R-:W-:Y:S01]  /*13550*/  FFMA.FTZ R25, R3.reuse, R14, -R8 ;  /* 0x0000000e03197223 */ /* 0x040fe20000010808 */
[----:B------:R-:W-:Y:S01]  /*13560*/  FFMA.FTZ R24, R3, R24, R15 ;  /* 0x0000001803187223 */ /* 0x000fe2000001000f */
[----:B------:R-:W-:Y:S01]  /*13570*/  HADD2.F32 R8, -RZ, R13.H0_H0 ;  /* 0x2000000dff087230 */ /* 0x000fe20000004100 */
[----:B------:R-:W-:Y:S01]  /*13580*/  F2FP.F16.E4M3.UNPACK_B R4, R4.H1 ;  /* 0x00000004ff04723e */ /* 0x000fe200030006ff */
[----:B------:R-:W-:-:S02]  /*13590*/  HADD2.F32 R10, -RZ, R10.H0_H0 ;  /* 0x2000000aff0a7230 */ /* 0x000fc40000004100 */
[CC--:B------:R-:W-:Y:S01]  /*135a0*/  FMUL.FTZ R15, R5.reuse, R9.reuse ;  /* 0x00000009050f7220 */ /* 0x0c0fe20000410000 */
[----:B------:R-:W-:Y:S02]  /*135b0*/  HADD2.F32 R14, -RZ, R21.H1_H1 ;  /* 0x30000015ff0e7230 */ /* 0x000fe40000004100 */
[-C--:B------:R-:W-:Y:S01]  /*135c0*/  FMUL.FTZ R5, R5, R8.reuse ;  /* 0x0000000805057220 */ /* 0x080fe20000410000 */
[----:B------:R-:W-:Y:S02]  /*135d0*/  HADD2.F32 R3, -RZ, R11.H1_H1 ;  /* 0x3000000bff037230 */ /* 0x000fe40000004100 */
[C---:B------:R-:W-:Y:S01]  /*135e0*/  FFMA.FTZ R21, R10.reuse, R8, -R15 ;  /* 0x000000080a157223 */ /* 0x040fe2000001080f */
[----:B------:R-:W-:Y:S02]  /*135f0*/  HADD2.F32 R8, -RZ, R13.H1_H1 ;  /* 0x3000000dff087230 */ /* 0x000fe40000004100 */
[----:B------:R-:W-:Y:S01]  /*13600*/  FFMA.FTZ R28, R10, R9, R5 ;  /* 0x000000090a1c7223 */ /* 0x000fe20000010005 */
[----:B------:R-:W-:-:S02]  /*13610*/  HADD2.F32 R11, -RZ, R11.H0_H0 ;  /* 0x2000000bff0b7230 */ /* 0x000fc40000004100 */
[C---:B------:R-:W-:Y:S01]  /*13620*/  FMUL.FTZ R30, R3.reuse, R14 ;  /* 0x0000000e031e7220 */ /* 0x040fe20000410000 */
[----:B------:R-:W-:Y:S01]  /*13630*/  F2FP.F16.E4M3.UNPACK_B R9, R20 ;  /* 0x00000014ff09723e */ /* 0x000fe200020006ff */
[-C--:B------:R-:W-:Y:S01]  /*13640*/  FMUL.FTZ R10, R3, R8.reuse ;  /* 0x00000008030a7220 */ /* 0x080fe20000410000 */
[----:B------:R-:W-:Y:S02]  /*13650*/  HADD2.F32 R5, -RZ, R4.H1_H1 ;  /* 0x30000004ff057230 */ /* 0x000fe40000004100 */
[C---:B------:R-:W-:Y:S01]  /*13660*/  FFMA.FTZ R30, R11.reuse, R8, -R30 ;  /* 0x000000080b1e7223 */ /* 0x040fe2000001081e */
[----:B------:R-:W-:Y:S01]  /*13670*/  F2FP.F16.E4M3.UNPACK_B R8, R12 ;  /* 0x0000000cff08723e */ /* 0x000fe200020006ff */
[----:B------:R-:W-:Y:S01]  /*13680*/  FFMA.FTZ R29, R11, R14, R10 ;  /* 0x0000000e0b1d7223 */ /* 0x000fe2000001000a */
[--C-:B------:R-:W-:Y:S01]  /*13690*/  HADD2.F32 R13, -RZ, R9.reuse.H1_H1 ;  /* 0x30000009ff0d7230 */ /* 0x100fe20000004100 */
[----:B------:R-:W-:Y:S01]  /*136a0*/  F2FP.F16.E4M3.UNPACK_B R12, R12.H1 ;  /* 0x0000000cff0c723e */ /* 0x000fe200030006ff */
[----:B------:R-:W-:Y:S01]  /*136b0*/  HADD2.F32 R10, -RZ, R9.H0_H0 ;  /* 0x20000009ff0a7230 */ /* 0x000fe20000004100 */
[----:B------:R-:W-:Y:S01]  /*136c0*/  F2FP.F16.E4M3.UNPACK_B R20, R20.H1 ;  /* 0x00000014ff14723e */ /* 0x000fe200030006ff */
[----:B------:R-:W-:-:S02]  /*136d0*/  HADD2.F32 R9, -RZ, R8.H1_H1 ;  /* 0x30000008ff097230 */ /* 0x000fc40000004100 */
[C---:B------:R-:W-:Y:S01]  /*136e0*/  FMUL.FTZ R11, R5.reuse, R13 ;  /* 0x0000000d050b7220 */ /* 0x040fe20000410000 */
[----:B------:R-:W-:Y:S02]  /*136f0*/  HADD2.F32 R3, -RZ, R0.H1_H1 ;  /* 0x30000000ff037230 */ /* 0x000fe40000004100 */
        /* <DEDUP_REMOVED lines=10> */
[----:B------:R-:W-:-:S02]  /*137a0*/  HADD2.F32 R4, -RZ, R12.H1_H1 ;  /* 0x3000000cff047230 */ /* 0x000fc40000004100 */
[--C-:B------:R-:W-:Y:S02]  /*137b0*/  HADD2.F32 R3, -RZ, R7.reuse.H1_H1 ;  /* 0x30000007ff037230 */ /* 0x100fe40000004100 */
[--C-:B------:R-:W-:Y:S02]  /*137c0*/  HADD2.F32 R8, -RZ, R20.reuse.H1_H1 ;  /* 0x30000014ff087230 */ /* 0x100fe40000004100 */
[----:B------:R-:W-:Y:S02]  /*137d0*/  HADD2.F32 R9, -RZ, R20.H0_H0 ;  /* 0x20000014ff097230 */ /* 0x000fe40000004100 */
[C---:B------:R-:W-:Y:S01]  /*137e0*/  FMUL.FTZ R13, R3.reuse, R4 ;  /* 0x00000004030d7220 */ /* 0x040fe20000410000 */
[----:B------:R-:W-:Y:S02]  /*137f0*/  HADD2.F32 R0, -RZ, R6.H1_H1 ;  /* 0x30000006ff007230 */ /* 0x000fe40000004100 */
[----:B------:R-:W-:Y:S02]  /*13800*/  HADD2.F32 R5, -RZ, R12.H0_H0 ;  /* 0x2000000cff057230 */ /* 0x000fe40000004100 */
[----:B------:R-:W-:Y:S01]  /*13810*/  FMUL.FTZ R12, R3, R8 ;  /* 0x00000008030c7220 */ /* 0x000fe20000410000 */
[----:B------:R-:W-:-:S02]  /*13820*/  HADD2.F32 R7, -RZ, R7.H0_H0 ;  /* 0x20000007ff077230 */ /* 0x000fc40000004100 */
[C---:B------:R-:W-:Y:S01]  /*13830*/  FMUL.FTZ R3, R0.reuse, R9 ;  /* 0x0000000900037220 */ /* 0x040fe20000410000 */
[----:B------:R-:W-:Y:S02]  /*13840*/  HADD2.F32 R6, -RZ, R6.H0_H0 ;  /* 0x20000006ff067230 */ /* 0x000fe40000004100 */
[-C--:B------:R-:W-:Y:S01]  /*13850*/  FMUL.FTZ R0, R0, R5.reuse ;  /* 0x0000000500007220 */ /* 0x080fe20000410000 */
[C---:B------:R-:W-:Y:S01]  /*13860*/  FFMA.FTZ R12, R7.reuse, R4, -R12 ;  /* 0x00000004070c7223 */ /* 0x040fe2000001080c */
[----:B------:R-:W-:Y:S01]  /*13870*/  FFMA.FTZ R13, R7, R8, R13 ;  /* 0x00000008070d7223 */ /* 0x000fe2000001000d */
[C---:B------:R-:W-:Y:S01]  /*13880*/  FFMA.FTZ R5, R6.reuse, R5, -R3 ;  /* 0x0000000506057223 */ /* 0x040fe20000010803 */
[----:B------:R-:W-:Y:S01]  /*13890*/  FFMA.FTZ R0, R6, R9, R0 ;  /* 0x0000000906007223 */ /* 0x000fe20000010000 */
[----:B------:R-:W-:Y:S02]  /*138a0*/  F2FP.SATFINITE.E4M3.F32.PACK_AB_MERGE_C R6, R26, R27, RZ ;  /* 0x0000001b1a06723e */ /* 0x000fe400048070ff */
[----:B------:R-:W-:-:S02]  /*138b0*/  F2FP.SATFINITE.E4M3.F32.PACK_AB_MERGE_C R7, R29, R30, RZ ;  /* 0x0000001e1d07723e */ /* 0x000fc400048070ff */
[----:B------:R-:W-:Y:S02]  /*138c0*/  F2FP.SATFINITE.E4M3.F32.PACK_AB_MERGE_C R4, R15, R14, RZ ;  /* 0x0000000e0f04723e */ /* 0x000fe400048070ff */
[----:B------:R-:W-:Y:S02]  /*138d0*/  F2FP.SATFINITE.E4M3.F32.PACK_AB_MERGE_C R12, R13, R12, RZ ;  /* 0x0000000c0d0c723e */ /* 0x000fe400048070ff */
[----:B------:R-:W-:Y:S02]  /*138e0*/  F2FP.SATFINITE.E4M3.F32.PACK_AB_MERGE_C R6, R24, R25, R6 ;  /* 0x000000191806723e */ /* 0x000fe40004807006 */
[----:B------:R-:W-:Y:S02]  /*138f0*/  F2FP.SATFINITE.E4M3.F32.PACK_AB_MERGE_C R7, R28, R21, R7 ;  /* 0x000000151c07723e */ /* 0x000fe40004807007 */
[----:B------:R-:W-:Y:S02]  /*13900*/  F2FP.SATFINITE.E4M3.F32.PACK_AB_MERGE_C R4, R10, R11, R4 ;  /* 0x0000000b0a04723e */ /* 0x000fe40004807004 */
[----:B------:R-:W-:-:S05]  /*13910*/  F2FP.SATFINITE.E4M3.F32.PACK_AB_MERGE_C R5, R0, R5, R12 ;  /* 0x000000050005723e */ /* 0x000fca000480700c */
[----:B------:R0:W-:Y:S01]  /*13920*/  STS.128 [R220+0x4000], R4 ;  /* 0x00400004dc007388 */ /* 0x0001e20000000c00 */
[----:B------:R-:W-:Y:S05]  /*13930*/  BRA `(.L_x_596) ;  /* 0x0000003400147947 */ /* 0x000fea0003800000 */
.L_x_590:
[----:B------:R-:W-:-:S03]  /*13940*/  UMOV UR4, 0xffffffff ;  /* 0xffffffff00047882 */ /* 0x000fc60000000000 */
[----:B------:R-:W-:Y:S05]  /*13950*/  BRA.DIV UR4, `(.L_x_607) ;  /* 0x0000015204387947 */ /* 0x000fea000b800000 */
[----:B------:R1:W2:Y:S04]  /*13960*/  SHFL.IDX PT, R3, R24, RZ, 0x1e1f ;  /* 0x001e1fff18037589 */ /* 0x0002a800000e0000 */
[----:B------:R1:W3:Y:S04]  /*13970*/  SHFL.IDX PT, R21, R144, RZ, 0x1e1f ;  /* 0x001e1fff90157589 */ /* 0x0002e800000e0000 */
[----:B------:R1:W4:Y:S04]  /*13980*/  SHFL.IDX PT, R0, R26, RZ, 0x1e1f ;  /* 0x001e1fff1a007589 */ /* 0x00032800000e0000 */
[----:B------:R1:W0:Y:S02]  /*13990*/  SHFL.IDX PT, R20, R27, RZ, 0x1e1f ;  /* 0x001e1fff1b147589 */ /* 0x00022400000e0000 */
.L_x_815:
[----:B------:R-:W-:Y:S01]  /*139a0*/  ULDC UR4, c[0x0][0x448] ;  /* 0x0001120000047ab9 */ /* 0x000fe20000000800 */
[----:B------:R-:W-:Y:S01]  /*139b0*/  BSSY B1, `(.L_x_608) ;  /* 0x0000039000017945 */ /* 0x000fe20003800000 */
[----:B------:R-:W-:Y:S01]  /*139c0*/  IMAD R157, R157, UR4, RZ ;  /* 0x000000049d9d7c24 */ /* 0x000fe2000f8e02ff */
[----:B------:R-:W-:Y:S02]  /*139d0*/  CS2R R4, SRZ ;  /* 0x0000000000047805 */ /* 0x000fe4000001ff00 */
[----:B------:R-:W-:Y:S02]  /*139e0*/  CS2R R6, SRZ ;  /* 0x0000000000067805 */ /* 0x000fe4000001ff00 */
[----:B------:R-:W-:Y:S02]  /*139f0*/  CS2R R10, SRZ ;  /* 0x00000000000a7805 */ /* 0x000fe4000001ff00 */
[----:B------:R-:W-:Y:S02]  /*13a00*/  CS2R R12, SRZ ;  /* 0x00000000000c7805 */ /* 0x000fe4000001ff00 */
[----:B------:R-:W-:-:S02]  /*13a10*/  ISETP.GE.AND P0, PT, R8, R157, PT ;  /* 0x0000009d0800720c */ /* 0x000fc40003f06270 */
[----:B------:R-:W-:Y:S02]  /*13a20*/  CS2R R8, SRZ ;  /* 0x0000000000087805 */ /* 0x000fe4000001ff00 */
[----:B------:R-:W-:Y:S02]  /*13a30*/  CS2R R14, SRZ ;  /* 0x00000000000e7805 */ /* 0x000fe4000001ff00 */
[----:B-1----:R-:W-:Y:S02]  /*13a40*/  CS2R R24, SRZ ;  /* 0x0000000000187805 */ /* 0x002fe4000001ff00 */
[----:B------:R-:W-:Y:S02]  /*13a50*/  CS2R R26, SRZ ;  /* 0x00000000001a7805 */ /* 0x000fe4000001ff00 */
[----:B------:R-:W-:Y:S02]  /*13a60*/  CS2R R28, SRZ ;  /* 0x00000000001c7805 */ /* 0x000fe4000001ff00 */
[----:B------:R-:W-:-:S02]  /*13a70*/  CS2R R30, SRZ ;  /* 0x00000000001e7805 */ /* 0x000fc4000001ff00 */
[----:B------:R-:W-:Y:S02]  /*13a80*/  CS2R R32, SRZ ;  /* 0x0000000000207805 */ /* 0x000fe4000001ff00 */
[----:B------:R-:W-:Y:S01]  /*13a90*/  CS2R R34, SRZ ;  /* 0x0000000000227805 */ /* 0x000fe2000001ff00 */
[----:B------:R-:W-:Y:S06]  /*13aa0*/  @P0 BRA `(.L_x_609) ;  /* 0x0000000000a40947 */ /* 0x000fec0003800000 */
[C---:B------:R-:W-:Y:S01]  /*13ab0*/  IADD3 R4, R18.reuse, 0x20, RZ ;  /* 0x0000002012047810 */ /* 0x040fe20007ffe0ff */
[----:B------:R-:W-:Y:S01]  /*13ac0*/  ULDC UR4, c[0x0][0x3f4] ;  /* 0x0000fd0000047ab9 */ /* 0x000fe20000000800 */
[C---:B------:R-:W-:Y:S01]  /*13ad0*/  VIADD R5, R18.reuse, 0x40 ;  /* 0x0000004012057836 */ /* 0x040fe20000000000 */
[----:B------:R-:W-:Y:S02]  /*13ae0*/  ISETP.GE.AND P2, PT, R18, UR4, PT ;  /* 0x0000000412007c0c */ /* 0x000fe4000bf46270 */
[----:B------:R-:W-:Y:S02]  /*13af0*/  CS2R R24, SRZ ;  /* 0x0000000000187805 */ /* 0x000fe4000001ff00 */
[----:B------:R-:W-:Y:S02]  /*13b00*/  ISETP.GE.AND P1, PT, R4, UR4, PT ;  /* 0x0000000404007c0c */ /* 0x000fe4000bf26270 */
[----:B------:R-:W-:Y:S02]  /*13b10*/  CS2R R26, SRZ ;  /* 0x00000000001a7805 */ /* 0x000fe4000001ff00 */
[----:B------:R-:W-:-:S02]  /*13b20*/  ISETP.GE.AND P0, PT, R5, UR4, PT ;  /* 0x0000000405007c0c */ /* 0x000fc4000bf06270 */
[----:B------:R-:W-:Y:S02]  /*13b30*/  CS2R R6, SRZ ;  /* 0x0000000000067805 */ /* 0x000fe4000001ff00 */
[----:B------:R-:W-:Y:S02]  /*13b40*/  CS2R R28, SRZ ;  /* 0x00000000001c7805 */ /* 0x000fe4000001ff00 */
[----:B------:R-:W-:Y:S02]  /*13b50*/  CS2R R30, SRZ ;  /* 0x00000000001e7805 */ /* 0x000fe4000001ff00 */
[----:B------:R-:W-:Y:S02]  /*13b60*/  @!P2 SHF.R.S32.HI R5, RZ, 0x1f, R18 ;  /* 0x0000001fff05a819 */ /* 0x000fe40000011412 */
[----:B---3--:R-:W-:Y:S01]  /*13b70*/  @!P2 IADD3 R38, P4, R18, R21, RZ ;  /* 0x000000151226a210 */ /* 0x008fe20007f9e0ff */
[----:B------:R-:W-:Y:S01]  /*13b80*/  @!P1 IMAD.SHL.U32 R42, R222, 0x10, RZ ;  /* 0x00000010de2a9824 */ /* 0x000fe200078e00ff */
[----:B--2---:R-:W-:Y:S01]  /*13b90*/  @!P2 IADD3 R36, P3, R18, R3, RZ ;  /* 0x000000031224a210 */ /* 0x004fe20007f7e0ff */
[----:B------:R-:W-:-:S02]  /*13ba0*/  @!P0 IMAD.SHL.U32 R48, R224, 0x10, RZ ;  /* 0x00000010e0308824 */ /* 0x000fc400078e00ff */
[----:B0-----:R-:W-:Y:S01]  /*13bb0*/  @!P2 IMAD.X R39, R20, 0x1, R5, P4 ;  /* 0x000000011427a824 */ /* 0x001fe200020e0605 */
[----:B----4-:R-:W-:Y:S02]  /*13bc0*/  @!P2 IADD3.X R37, R0, R5, RZ, P3, !PT ;  /* 0x000000050025a210 */ /* 0x010fe40001ffe4ff */
[----:B------:R-:W-:Y:S02]  /*13bd0*/  @!P1 SHF.R.S32.HI R5, RZ, 0x1f, R42 ;  /* 0x0000001fff059819 */ /* 0x000fe4000001142a */
[-C--:B------:R-:W-:Y:S02]  /*13be0*/  @!P1 IADD3 R40, P5, R3, R42.reuse, RZ ;  /* 0x0000002a03289210 */ /* 0x080fe40007fbe0ff */
[----:B------:R-:W-:Y:S02]  /*13bf0*/  CS2R R8, SRZ ;  /* 0x0000000000087805 */ /* 0x000fe4000001ff00 */
[----:B------:R-:W-:Y:S02]  /*13c00*/  @!P1 IADD3 R42, P4, R21, R42, RZ ;  /* 0x0000002a152a9210 */ /* 0x000fe40007f9e0ff */
[----:B------:R-:W-:-:S02]  /*13c10*/  CS2R R10, SRZ ;  /* 0x00000000000a7805 */ /* 0x000fc4000001ff00 */
[-C--:B------:R-:W-:Y:S01]  /*13c20*/  @!P0 IADD3 R46, P3, R3, R48.reuse, RZ ;  /* 0x00000030032e8210 */ /* 0x080fe20007f7e0ff */
[--C-:B------:R-:W-:Y:S01]  /*13c30*/  @!P1 IMAD.X R41, R0, 0x1, R5.reuse, P5 ;  /* 0x0000000100299824 */ /* 0x100fe200028e0605 */
[----:B------:R-:W-:Y:S01]  /*13c40*/  @!P0 SHF.R.S32.HI R3, RZ, 0x1f, R48 ;  /* 0x0000001fff038819 */ /* 0x000fe20000011430 */
[----:B------:R-:W-:Y:S01]  /*13c50*/  @!P1 IMAD.X R43, R20, 0x1, R5, P4 ;  /* 0x00000001142b9824 */ /* 0x000fe200020e0605 */
[----:B------:R-:W-:Y:S02]  /*13c60*/  @!P0 IADD3 R48, P5, R21, R48, RZ ;  /* 0x0000003015308210 */ /* 0x000fe40007fbe0ff */
[----:B------:R-:W-:Y:S02]  /*13c70*/  CS2R R4, SRZ ;  /* 0x0000000000047805 */ /* 0x000fe4000001ff00 */
[----:B------:R-:W-:Y:S02]  /*13c80*/  CS2R R32, SRZ ;  /* 0x0000000000207805 */ /* 0x000fe4000001ff00 */
[----:B------:R-:W-:-:S02]  /*13c90*/  CS2R R34, SRZ ;  /* 0x0000000000227805 */ /* 0x000fc4000001ff00 */
[----:B------:R-:W-:Y:S02]  /*13ca0*/  CS2R R12, SRZ ;  /* 0x00000000000c7805 */ /* 0x000fe4000001ff00 */
[----:B------:R-:W-:Y:S02]  /*13cb0*/  CS2R R14, SRZ ;  /* 0x00000000000e7805 */ /* 0x000fe4000001ff00 */
[----:B------:R-:W-:Y:S01]  /*13cc0*/  @!P0 IADD3.X R47, R0, R3, RZ, P3, !PT ;  /* 0x00000003002f8210 */ /* 0x000fe20001ffe4ff */
[----:B------:R-:W-:Y:S01]  /*13cd0*/  @!P0 IMAD.X R49, R20, 0x1, R3, P5 ;  /* 0x0000000114318824 */ /* 0x000fe200028e0603 */
[----:B------:R1:W5:Y:S04]  /*13ce0*/  @!P2 LD.E.128 R24, desc[UR54][R36.64] ;  /* 0x000000362418a980 */ /* 0x000368000c101d00 */
[----:B------:R1:W5:Y:S04]  /*13cf0*/  @!P2 LD.E.128 R4, desc[UR54][R38.64] ;  /* 0x000000362604a980 */ /* 0x000368000c101d00 */
[----:B------:R1:W5:Y:S04]  /*13d00*/  @!P1 LD.E.128 R28, desc[UR54][R40.64] ;  /* 0x00000036281c9980 */ /* 0x000368000c101d00 */
[----:B------:R1:W5:Y:S04]  /*13d10*/  @!P1 LD.E.128 R8, desc[UR54][R42.64] ;  /* 0x000000362a089980 */ /* 0x000368000c101d00 */
[----:B------:R1:W5:Y:S04]  /*13d20*/  @!P0 LD.E.128 R32, desc[UR54][R46.64] ;  /* 0x000000362e208980 */ /* 0x000368000c101d00 */
[----:B------:R1:W5:Y:S02]  /*13d30*/  @!P0 LD.E.128 R12, desc[UR54][R48.64] ;  /* 0x00000036300c8980 */ /* 0x000364000c101d00 */
.L_x_609:
[----:B------:R-:W-:Y:S05]  /*13d40*/  BSYNC B1 ;  /* 0x0000000000017941 */ /* 0x000fea0003800000 */
.L_x_608:
[----:B------:R-:W-:Y:S01]  /*13d50*/  ULEA.HI UR4, UR43, UR43, URZ, 0x1 ;  /* 0x0000002b2b047291 */ /* 0x000fe2000f8f083f */
[----:B----4-:R-:W-:Y:S01]  /*13d60*/  IMAD R0, R205, -0x80, R157 ;  /* 0xffffff80cd007824 */ /* 0x010fe200078e029d */
[----:B------:R-:W-:Y:S02]  /*13d70*/  BSSY B1, `(.L_x_610) ;  /* 0x0000009000017945 */ /* 0x000fe40003800000 */
[----:B------:R-:W-:Y:S02]  /*13d80*/  ULOP3.LUT UR4, UR4, 0xfffffffe, URZ, 0xc0, !UPT ;  /* 0xfffffffe04047892 */ /* 0x000fe4000f8ec03f */
[----:B--2---:R-:W-:Y:S02]  /*13d90*/  VIMNMX R3, R0, 0x80, PT ;  /* 0x0000008000037848 */ /* 0x004fe40003fe0100 */
[----:B------:R-:W-:Y:S02]  /*13da0*/  UIADD3 UR4, UR43, -UR4, URZ ;  /* 0x800000042b047290 */ /* 0x000fe4000fffe03f */
[----:B------:R-:W-:-:S04]  /*13db0*/  ISETP.GE.AND P1, PT, R168, R3, PT ;  /* 0x00000003a800720c */ /* 0x000fc80003f26270 */
[----:B---3--:R-:W-:-:S05]  /*13dc0*/  IMAD.U32 R21, RZ, RZ, UR4 ;  /* 0x00000004ff157e24 */ /* 0x008fca000f8e00ff */
[----:B------:R-:W-:-:S04]  /*13dd0*/  SHF.L.U32 R21, R21, 0x1f, RZ ;  /* 0x0000001f15157819 */ /* 0x000fc800000006ff */
[----:B------:R-:W2:Y:S02]  /*13de0*/  SYNCS.PHASECHK.TRANS64.TRYWAIT P0, [R16+URZ+0x29800], R21 ;  /* 0x02980015100075a7 */ /* 0x000ea4000800017f */
[----:B--2---:R-:W-:Y:S05]  /*13df0*/  @!P0 BRA `(.L_x_611) ;  /* 0x0000014c00848947 */ /* 0x004fea0003800000 */
.L_x_816:
[----:B------:R-:W-:Y:S05]  /*13e00*/  BSYNC B1 ;  /* 0x0000000000017941 */ /* 0x000fea0003800000 */
.L_x_610:
[----:B------:R-:W-:Y:S05]  /*13e10*/  @P1 BRA `(.L_x_596) ;  /* 0x0000002c00dc1947 */ /* 0x000fea0003800000 */
[----:B------:R-:W3:Y:S01]  /*13e20*/  LDC R3, c[0x0][0x3f4] ;  /* 0x0000fd00ff037b82 */ /* 0x000ee20000000800 */
[C---:B------:R-:W-:Y:S01]  /*13e30*/  VIADD R0, R18.reuse, 0x20 ;  /* 0x0000002012007836 */ /* 0x040fe20000000000 */
[C---:B0-----:R-:W-:Y:S01]  /*13e40*/  IADD3 R20, R18.reuse, 0x40, RZ ;  /* 0x0000004012147810 */ /* 0x041fe20007ffe0ff */
[----:B------:R-:W-:Y:S01]  /*13e50*/  BSSY B1, `(.L_x_612) ;  /* 0x00000fb000017945 */ /* 0x000fe20003800000 */
[-C--:B---3--:R-:W-:Y:S02]  /*13e60*/  ISETP.GE.AND P0, PT, R18, R3.reuse, PT ;  /* 0x000000031200720c */ /* 0x088fe40003f06270 */
[-C--:B------:R-:W-:Y:S02]  /*13e70*/  ISETP.GE.AND P1, PT, R0, R3.reuse, PT ;  /* 0x000000030000720c */ /* 0x080fe40003f26270 */
[----:B------:R-:W-:-:S09]  /*13e80*/  ISETP.GE.AND P2, PT, R20, R3, PT ;  /* 0x000000031400720c */ /* 0x000fd20003f46270 */
[----:B------:R-:W-:Y:S05]  /*13e90*/  @P0 BRA `(.L_x_613) ;  /* 0x0000000c00d80947 */ /* 0x000fea0003800000 */
[----:B-----5:R-:W-:Y:S02]  /*13ea0*/  SHF.R.U32.HI R0, RZ, 0x8, R24 ;  /* 0x00000008ff007819 */ /* 0x020fe40000011618 */
[----:B------:R-:W-:Y:S02]  /*13eb0*/  LOP3.LUT R20, R24, 0xff, RZ, 0xc0, !PT ;  /* 0x000000ff18147812 */ /* 0x000fe400078ec0ff */
[----:B--2---:R-:W-:Y:S02]  /*13ec0*/  LOP3.LUT R21, R0, 0xff, RZ, 0xc0, !PT ;  /* 0x000000ff00157812 */ /* 0x004fe400078ec0ff */
[----:B------:R-:W-:Y:S02]  /*13ed0*/  LEA.HI R0, R3, R223, RZ, 0x1c ;  /* 0x000000df03007211 */ /* 0x000fe400078fe0ff */
[----:B------:R-:W-:Y:S02]  /*13ee0*/  PRMT R45, R21, 0x7604, R20 ;  /* 0x00007604152d7816 */ /* 0x000fe40000000014 */
[----:B------:R-:W-:-:S02]  /*13ef0*/  SHF.R.S32.HI R21, RZ, 0x1f, R0 ;  /* 0x0000001fff157819 */ /* 0x000fc40000011400 */
[----:B-1----:R-:W-:Y:S02]  /*13f00*/  SHF.R.U32.HI R37, RZ, 0x8, R25 ;  /* 0x00000008ff257819 */ /* 0x002fe40000011619 */
[----:B------:R-:W-:Y:S01]  /*13f10*/  LEA.HI R20, R21, R0, RZ, 0x2 ;  /* 0x0000000015147211 */ /* 0x000fe200078f10ff */
[----:B------:R-:W-:Y:S01]  /*13f20*/  IMAD.SHL.U32 R0, R0, 0x10, RZ ;  /* 0x0000001000007824 */ /* 0x000fe200078e00ff */
[----:B------:R-:W-:Y:S02]  /*13f30*/  SHF.R.U32.HI R39, RZ, 0x8, R26 ;  /* 0x00000008ff277819 */ /* 0x000fe4000001161a */
[----:B------:R-:W-:Y:S01]  /*13f40*/  LOP3.LUT R36, R25, 0xff, RZ, 0xc0, !PT ;  /* 0x000000ff19247812 */ /* 0x000fe200078ec0ff */
[----:B------:R-:W-:Y:S01]  /*13f50*/  IMAD.SHL.U32 R20, R20, 0x800, RZ ;  /* 0x0000080014147824 */ /* 0x000fe200078e00ff */
[----:B------:R-:W-:Y:S02]  /*13f60*/  LOP3.LUT R21, R175, 0x30, R0, 0xf8, !PT ;  /* 0x00000030af157812 */ /* 0x000fe400078ef800 */
[----:B------:R-:W-:-:S02]  /*13f70*/  LOP3.LUT R38, R26, 0xff, RZ, 0xc0, !PT ;  /* 0x000000ff1a267812 */ /* 0x000fc400078ec0ff */
[----:B------:R-:W-:Y:S02]  /*13f80*/  LOP3.LUT R21, R21, R196, RZ, 0x3c, !PT ;  /* 0x000000c415157212 */ /* 0x000fe400078e3cff */
[----:B------:R-:W-:Y:S02]  /*13f90*/  LOP3.LUT R20, R20, 0xffffe000, RZ, 0xc0, !PT ;  /* 0xffffe00014147812 */ /* 0x000fe400078ec0ff */
[----:B------:R-:W-:Y:S02]  /*13fa0*/  LOP3.LUT R37, R37, 0xff, RZ, 0xc0, !PT ;  /* 0x000000ff25257812 */ /* 0x000fe400078ec0ff */
[----:B------:R-:W-:Y:S02]  /*13fb0*/  LOP3.LUT R39, R39, 0xff, RZ, 0xc0, !PT ;  /* 0x000000ff27277812 */ /* 0x000fe400078ec0ff */
[----:B------:R-:W-:Y:S02]  /*13fc0*/  IADD3 R21, R21, R197, R20 ;  /* 0x000000c515157210 */ /* 0x000fe40007ffe014 */
[----:B------:R-:W-:-:S02]  /*13fd0*/  PRMT R46, R37, 0x7604, R36 ;  /* 0x00007604252e7816 */ /* 0x000fc40000000024 */
[----:B------:R-:W-:Y:S01]  /*13fe0*/  PRMT R47, R39, 0x7604, R38 ;  /* 0x00007604272f7816 */ /* 0x000fe20000000026 */
[----:B------:R-:W-:Y:S01]  /*13ff0*/  IMAD.IADD R0, R16, 0x1, R21 ;  /* 0x0000000110007824 */ /* 0x000fe200078e0215 */
[----:B------:R-:W-:Y:S02]  /*14000*/  SHF.R.U32.HI R37, RZ, 0x8, R27 ;  /* 0x00000008ff257819 */ /* 0x000fe4000001161b */
[----:B------:R-:W-:Y:S02]  /*14010*/  SHF.R.U32.HI R39, RZ, 0x8, R4 ;  /* 0x00000008ff277819 */ /* 0x000fe40000011604 */
[----:B------:R-:W-:Y:S02]  /*14020*/  SHF.R.U32.HI R40, RZ, 0x8, R5 ;  /* 0x00000008ff287819 */ /* 0x000fe40000011605 */
[----:B------:R-:W-:Y:S02]  /*14030*/  LOP3.LUT R36, R27, 0xff, RZ, 0xc0, !PT ;  /* 0x000000ff1b247812 */ /* 0x000fe400078ec0ff */
[----:B------:R-:W-:-:S02]  /*14040*/  LOP3.LUT R38, R4, 0xff, RZ, 0xc0, !PT ;  /* 0x000000ff04267812 */ /* 0x000fc400078ec0ff */
[----:B------:R-:W-:Y:S02]  /*14050*/  LOP3.LUT R37, R37, 0xff, RZ, 0xc0, !PT ;  /* 0x000000ff25257812 */ /* 0x000fe400078ec0ff */
[----:B------:R-:W-:Y:S02]  /*14060*/  LOP3.LUT R39, R39, 0xff, RZ, 0xc0, !PT ;  /* 0x000000ff27277812 */ /* 0x000fe400078ec0ff */
[----:B------:R-:W-:Y:S02]  /*14070*/  LOP3.LUT R21, R40, 0xff, RZ, 0xc0, !PT ;  /* 0x000000ff28157812 */ /* 0x000fe400078ec0ff */
[----:B------:R-:W0:Y:S01]  /*14080*/  LDS.128 R40, [R0+0x14400] ;  /* 0x0144000000287984 */ /* 0x000e220000000c00 */
[----:B------:R-:W-:Y:S02]  /*14090*/  PRMT R48, R37, 0x7604, R36 ;  /* 0x0000760425307816 */ /* 0x000fe40000000024 */
[----:B------:R-:W-:Y:S02]  /*140a0*/  PRMT R53, R39, 0x7604, R38 ;  /* 0x0000760427357816 */ /* 0x000fe40000000026 */
[----:B------:R-:W1:Y:S01]  /*140b0*/  LDS.128 R36, [R233+0x14400] ;  /* 0x01440000e9247984 */ /* 0x000e620000000c00 */
[----:B------:R-:W-:-:S02]  /*140c0*/  SHF.R.U32.HI R50, RZ, 0x8, R6 ;  /* 0x00000008ff327819 */ /* 0x000fc40000011606 */
[----:B------:R-:W-:Y:S02]  /*140d0*/  LOP3.LUT R20, R5, 0xff, RZ, 0xc0, !PT ;  /* 0x000000ff05147812 */ /* 0x000fe400078ec0ff */
[----:B------:R-:W-:Y:S02]  /*140e0*/  LOP3.LUT R49, R6, 0xff, RZ, 0xc0, !PT ;  /* 0x000000ff06317812 */ /* 0x000fe400078ec0ff */
[----:B------:R-:W-:Y:S02]  /*140f0*/  LOP3.LUT R50, R50, 0xff, RZ, 0xc0, !PT ;  /* 0x000000ff32327812 */ /* 0x000fe400078ec0ff */
[----:B------:R-:W-:Y:S02]  /*14100*/  SHF.R.U32.HI R55, RZ, 0x10, R5 ;  /* 0x00000010ff377819 */ /* 0x000fe40000011605 */
[----:B------:R-:W-:Y:S02]  /*14110*/  PRMT R20, R21, 0x7604, R20 ;  /* 0x0000760415147816 */ /* 0x000fe40000000014 */
[----:B------:R-:W-:Y:S01]  /*14120*/  PRMT R57, R50, 0x7604, R49 ;  /* 0x0000760432397816 */ /* 0x000fe20000000031 */
[----:B------:R-:W-:Y:S01]  /*14130*/  IMAD.U32 R55, R55, 0x10000, RZ ;  /* 0x0001000037377824 */ /* 0x000fe200078e00ff */
[----:B------:R-:W-:-:S02]  /*14140*/  SHF.R.U32.HI R21, RZ, 0x10, R25 ;  /* 0x00000010ff157819 */ /* 0x000fc40000011619 */
[----:B------:R-:W-:Y:S02]  /*14150*/  SHF.R.U32.HI R49, RZ, 0x10, R27 ;  /* 0x00000010ff317819 */ /* 0x000fe4000001161b */
[----:B------:R-:W-:Y:S02]  /*14160*/  SHF.R.U32.HI R52, RZ, 0x8, R7 ;  /* 0x00000008ff347819 */ /* 0x000fe40000011607 */
[----:B------:R-:W-:Y:S01]  /*14170*/  SHF.L.U32 R21, R21, 0x10, RZ ;  /* 0x0000001015157819 */ /* 0x000fe200000006ff */
[----:B------:R-:W-:Y:S01]  /*14180*/  IMAD.U32 R49, R49, 0x10000, RZ ;  /* 0x0001000031317824 */ /* 0x000fe200078e00ff */
[----:B------:R-:W-:Y:S02]  /*14190*/  LOP3.LUT R51, R7, 0xff, RZ, 0xc0, !PT ;  /* 0x000000ff07337812 */ /* 0x000fe400078ec0ff */
[----:B------:R-:W-:Y:S02]  /*141a0*/  LOP3.LUT R52, R52, 0xff, RZ, 0xc0, !PT ;  /* 0x000000ff34347812 */ /* 0x000fe400078ec0ff */
[----:B------:R-:W-:-:S02]  /*141b0*/  LOP3.LUT R55, R20, 0xff0000, R55, 0xf8, !PT ;  /* 0x00ff000014377812 */ /* 0x000fc400078ef837 */
[----:B------:R-:W-:Y:S02]  /*141c0*/  LOP3.LUT R21, R46, 0xff0000, R21, 0xf8, !PT ;  /* 0x00ff00002e157812 */ /* 0x000fe400078ef815 */
[----:B------:R-:W-:Y:S02]  /*141d0*/  PRMT R52, R52, 0x7604, R51 ;  /* 0x0000760434347816 */ /* 0x000fe40000000033 */
[----:B------:R-:W-:Y:S02]  /*141e0*/  SHF.R.U32.HI R59, RZ, 0x10, R7 ;  /* 0x00000010ff3b7819 */ /* 0x000fe40000011607 */
[----:B------:R-:W-:Y:S02]  /*141f0*/  LOP3.LUT R51, R48, 0xff0000, R49, 0xf8, !PT ;  /* 0x00ff000030337812 */ /* 0x000fe400078ef831 */
[----:B------:R-:W-:Y:S01]  /*14200*/  LOP3.LUT R47, R47, 0xff0000, R26, 0xf8, !PT ;  /* 0x00ff00002f2f7812 */ /* 0x000fe200078ef81a */
[----:B------:R-:W-:Y:S01]  /*14210*/  IMAD.U32 R59, R59, 0x10000, RZ ;  /* 0x000100003b3b7824 */ /* 0x000fe200078e00ff */
[----:B------:R-:W-:-:S02]  /*14220*/  LOP3.LUT R55, R55, 0xff000000, R5, 0xf8, !PT ;  /* 0xff00000037377812 */ /* 0x000fc400078ef805 */
[----:B------:R-:W-:Y:S02]  /*14230*/  LOP3.LUT R50, R21, 0xff000000, R25, 0xf8, !PT ;  /* 0xff00000015327812 */ /* 0x000fe400078ef819 */
[----:B------:R-:W-:Y:S02]  /*14240*/  LOP3.LUT R21, R53, 0xff0000, R4, 0xf8, !PT ;  /* 0x00ff000035157812 */ /* 0x000fe400078ef804 */
[----:B------:R-:W-:Y:S02]  /*14250*/  LOP3.LUT R45, R45, 0xff0000, R24, 0xf8, !PT ;  /* 0x00ff00002d2d7812 */ /* 0x000fe400078ef818 */
[----:B------:R-:W-:Y:S02]  /*14260*/  LOP3.LUT R53, R51, 0xff000000, R27, 0xf8, !PT ;  /* 0xff00000033357812 */ /* 0x000fe400078ef81b */
[----:B------:R-:W-:Y:S02]  /*14270*/  LOP3.LUT R20, R47, 0xff000000, R26, 0xf8, !PT ;  /* 0xff0000002f147812 */ /* 0x000fe400078ef81a */
[----:B------:R-:W-:-:S02]  /*14280*/  F2FP.F16.E4M3.UNPACK_B R56, R55 ;  /* 0x00000037ff38723e */ /* 0x000fc400020006ff */
[----:B0-----:R-:W-:Y:S02]  /*14290*/  F2FP.F16.E4M3.UNPACK_B R27, R41 ;  /* 0x00000029ff1b723e */ /* 0x001fe400020006ff */
[----:B------:R-:W-:Y:S01]  /*142a0*/  F2FP.F16.E4M3.UNPACK_B R26, R50 ;  /* 0x00000032ff1a723e */ /* 0x000fe200020006ff */
[----:B------:R-:W-:Y:S01]  /*142b0*/  HADD2.F32 R58, -RZ, R56.H0_H0 ;  /* 0x20000038ff3a7230 */ /* 0x000fe20000004100 */
[----:B------:R-:W-:Y:S01]  /*142c0*/  LOP3.LUT R49, R45, 0xff000000, R24, 0xf8, !PT ;  /* 0xff0000002d317812 */ /* 0x000fe200078ef818 */
[----:B------:R-:W-:Y:S01]  /*142d0*/  HADD2.F32 R5, -RZ, R27.H0_H0 ;  /* 0x2000001bff057230 */ /* 0x000fe20000004100 */
[----:B-1----:R-:W-:Y:S02]  /*142e0*/  F2FP.F16.E4M3.UNPACK_B R24, R37 ;  /* 0x00000025ff18723e */ /* 0x002fe400020006ff */
[----:B------:R-:W-:Y:S01]  /*142f0*/  LOP3.LUT R59, R52, 0xff0000, R59, 0xf8, !PT ;  /* 0x00ff0000343b7812 */ /* 0x000fe200078ef83b */
[----:B------:R-:W-:Y:S02]  /*14300*/  HADD2.F32 R52, -RZ, R26.H0_H0 ;  /* 0x2000001aff347230 */ /* 0x000fe40000004100 */
[C---:B------:R-:W-:Y:S01]  /*14310*/  FMUL.FTZ R60, R5.reuse, R58 ;  /* 0x0000003a053c7220 */ /* 0x040fe20000410000 */
[----:B------:R-:W-:Y:S01]  /*14320*/  HADD2.F32 R25, -RZ, R24.H0_H0 ;  /* 0x20000018ff197230 */ /* 0x000fe20000004100 */
[----:B------:R-:W-:Y:S01]  /*14330*/  F2FP.F16.E4M3.UNPACK_B R46, R41.H1 ;  /* 0x00000029ff2e723e */ /* 0x000fe200030006ff */
[----:B------:R-:W-:Y:S01]  /*14340*/  FMUL.FTZ R51, R5, R52 ;  /* 0x0000003405337220 */ /* 0x000fe20000410000 */
[----:B------:R-:W-:-:S02]  /*14350*/  F2FP.F16.E4M3.UNPACK_B R50, R50.H1 ;  /* 0x00000032ff32723e */ /* 0x000fc400030006ff */
[----:B------:R-:W-:Y:S01]  /*14360*/  FFMA.FTZ R5, R25, R52, -R60 ;  /* 0x0000003419057223 */ /* 0x000fe2000001083c */
[--C-:B------:R-:W-:Y:S01]  /*14370*/  LOP3.LUT R57, R57, 0xff0000, R6.reuse, 0xf8, !PT ;  /* 0x00ff000039397812 */ /* 0x100fe200078ef806 */
[----:B------:R-:W-:Y:S01]  /*14380*/  FFMA.FTZ R25, R25, R58, R51 ;  /* 0x0000003a19197223 */ /* 0x000fe20000010033 */
[----:B------:R-:W-:Y:S01]  /*14390*/  LOP3.LUT R59, R59, 0xff000000, R7, 0xf8, !PT ;  /* 0xff0000003b3b7812 */ /* 0x000fe200078ef807 */
[----:B------:R-:W-:Y:S01]  /*143a0*/  HADD2.F32 R51, -RZ, R26.H1_H1 ;  /* 0x3000001aff337230 */ /* 0x000fe20000004100 */
[-C--:B------:R-:W-:Y:S01]  /*143b0*/  F2FP.F16.E4M3.UNPACK_B R47, R43.reuse ;  /* 0x0000002bff2f723e */ /* 0x080fe200020006ff */
[----:B------:R-:W-:Y:S01]  /*143c0*/  HADD2.F32 R26, -RZ, R24.H1_H1 ;  /* 0x30000018ff1a7230 */ /* 0x000fe20000004100 */
[----:B------:R-:W-:Y:S01]  /*143d0*/  F2FP.F16.E4M3.UNPACK_B R48, R43.H1 ;  /* 0x0000002bff30723e */ /* 0x000fe200030006ff */
[--C-:B------:R-:W-:Y:S01]  /*143e0*/  HADD2.F32 R52, -RZ, R50.reuse.H0_H0 ;  /* 0x20000032ff347230 */ /* 0x100fe20000004100 */
[----:B------:R-:W-:Y:S01]  /*143f0*/  F2FP.F16.E4M3.UNPACK_B R37, R37.H1 ;  /* 0x00000025ff25723e */ /* 0x000fe200030006ff */
[----:B------:R-:W-:Y:S01]  /*14400*/  HADD2.F32 R24, -RZ, R27.H1_H1 ;  /* 0x3000001bff187230 */ /* 0x000fe20000004100 */
[-C--:B------:R-:W-:Y:S01]  /*14410*/  F2FP.F16.E4M3.UNPACK_B R7, R42.reuse ;  /* 0x0000002aff07723e */ /* 0x080fe200020006ff */
[----:B------:R-:W-:Y:S01]  /*14420*/  HADD2.F32 R50, -RZ, R50.H1_H1 ;  /* 0x30000032ff327230 */ /* 0x000fe20000004100 */
[----:B------:R-:W-:Y:S01]  /*14430*/  F2FP.F16.E4M3.UNPACK_B R43, R42.H1 ;  /* 0x0000002aff2b723e */ /* 0x000fe200030006ff */
[----:B------:R-:W-:Y:S01]  /*14440*/  HADD2.F32 R42, -RZ, R46.H0_H0 ;  /* 0x2000002eff2a7230 */ /* 0x000fe20000004100 */
[----:B------:R-:W-:Y:S01]  /*14450*/  F2FP.F16.E4M3.UNPACK_B R55, R55.H1 ;  /* 0x00000037ff37723e */ /* 0x000fe200030006ff */
[----:B------:R-:W-:Y:S01]  /*14460*/  HADD2.F32 R27, -RZ, R37.H0_H0 ;  /* 0x20000025ff1b7230 */ /* 0x000fe20000004100 */
[----:B------:R-:W-:Y:S01]  /*14470*/  LOP3.LUT R6, R57, 0xff000000, R6, 0xf8, !PT ;  /* 0xff00000039067812 */ /* 0x000fe200078ef806 */
[----:B------:R-:W-:-:S02]  /*14480*/  HADD2.F32 R57, -RZ, R56.H1_H1 ;  /* 0x30000038ff397230 */ /* 0x000fc40000004100 */
[----:B------:R-:W-:Y:S01]  /*14490*/  FMUL.FTZ R63, R42, R52 ;  /* 0x000000342a3f7220 */ /* 0x000fe20000410000 */
[--C-:B------:R-:W-:Y:S02]  /*144a0*/  HADD2.F32 R56, -RZ, R55.reuse.H0_H0 ;  /* 0x20000037ff387230 */ /* 0x100fe40000004100 */
[C---:B------:R-:W-:Y:S01]  /*144b0*/  FMUL.FTZ R58, R24.reuse, R51 ;  /* 0x00000033183a7220 */ /* 0x040fe20000410000 */
[----:B------:R-:W-:Y:S01]  /*144c0*/  F2FP.F16.E4M3.UNPACK_B R45, R39 ;  /* 0x00000027ff2d723e */ /* 0x000fe200020006ff */
[----:B------:R-:W-:Y:S01]  /*144d0*/  FMUL.FTZ R61, R24, R57 ;  /* 0x00000039183d7220 */ /* 0x000fe20000410000 */
[----:B------:R-:W-:Y:S02]  /*144e0*/  HADD2.F32 R55, -RZ, R55.H1_H1 ;  /* 0x30000037ff377230 */ /* 0x000fe40000004100 */
[-C--:B------:R-:W-:Y:S01]  /*144f0*/  FMUL.FTZ R60, R42, R56.reuse ;  /* 0x000000382a3c7220 */ /* 0x080fe20000410000 */
[C---:B------:R-:W-:Y:S01]  /*14500*/  FFMA.FTZ R63, R27.reuse, R56, R63 ;  /* 0x000000381b3f7223 */ /* 0x040fe2000001003f */
[C---:B------:R-:W-:Y:S01]  /*14510*/  FFMA.FTZ R24, R26.reuse, R51, -R61 ;  /* 0x000000331a187223 */ /* 0x040fe2000001083d */
[----:B------:R-:W-:Y:S01]  /*14520*/  F2FP.F16.E4M3.UNPACK_B R56, R59 ;  /* 0x0000003bff38723e */ /* 0x000fe200020006ff */
[----:B------:R-:W-:Y:S01]  /*14530*/  FFMA.FTZ R26, R26, R57, R58 ;  /* 0x000000391a1a7223 */ /* 0x000fe2000001003a */
[----:B------:R-:W-:Y:S01]  /*14540*/  F2FP.F16.E4M3.UNPACK_B R51, R53 ;  /* 0x00000035ff33723e */ /* 0x000fe200020006ff */
[----:B------:R-:W-:Y:S01]  /*14550*/  FFMA.FTZ R60, R27, R52, -R60 ;  /* 0x000000341b3c7223 */ /* 0x000fe2000001083c */
[----:B------:R-:W-:Y:S01]  /*14560*/  HADD2.F32 R42, -RZ, R47.H0_H0 ;  /* 0x2000002fff2a7230 */ /* 0x000fe20000004100 */
[----:B------:R-:W-:Y:S01]  /*14570*/  F2FP.F16.E4M3.UNPACK_B R59, R59.H1 ;  /* 0x0000003bff3b723e */ /* 0x000fe200030006ff */
[----:B------:R-:W-:Y:S01]  /*14580*/  HADD2.F32 R57, -RZ, R56.H0_H0 ;  /* 0x20000038ff397230 */ /* 0x000fe20000004100 */
[----:B------:R-:W-:Y:S01]  /*14590*/  F2FP.F16.E4M3.UNPACK_B R53, R53.H1 ;  /* 0x00000035ff35723e */ /* 0x000fe200030006ff */
[----:B------:R-:W-:Y:S01]  /*145a0*/  HADD2.F32 R52, -RZ, R51.H0_H0 ;  /* 0x20000033ff347230 */ /* 0x000fe20000004100 */
[----:B------:R-:W-:Y:S01]  /*145b0*/  F2FP.F16.E4M3.UNPACK_B R39, R39.H1 ;  /* 0x00000027ff27723e */ /* 0x000fe200030006ff */
[----:B------:R-:W-:-:S02]  /*145c0*/  HADD2.F32 R46, -RZ, R46.H1_H1 ;  /* 0x3000002eff2e7230 */ /* 0x000fc40000004100 */
[C---:B------:R-:W-:Y:S01]  /*145d0*/  FMUL.FTZ R62, R42.reuse, R57 ;  /* 0x000000392a3e7220 */ /* 0x040fe20000410000 */
[----:B------:R-:W-:Y:S02]  /*145e0*/  HADD2.F32 R27, -RZ, R45.H0_H0 ;  /* 0x2000002dff1b7230 */ /* 0x000fe40000004100 */
[----:B------:R-:W-:Y:S01]  /*145f0*/  FMUL.FTZ R42, R42, R52 ;  /* 0x000000342a2a7220 */ /* 0x000fe20000410000 */
[----:B------:R-:W-:Y:S02]  /*14600*/  HADD2.F32 R37, -RZ, R37.H1_H1 ;  /* 0x30000025ff257230 */ /* 0x000fe40000004100 */
[C---:B------:R-:W-:Y:S01]  /*14610*/  FMUL.FTZ R58, R46.reuse, R55 ;  /* 0x000000372e3a7220 */ /* 0x040fe20000410000 */
[-C--:B------:R-:W-:Y:S01]  /*14620*/  FMUL.FTZ R46, R46, R50.reuse ;  /* 0x000000322e2e7220 */ /* 0x080fe20000410000 */
[----:B------:R-:W-:Y:S01]  /*14630*/  FFMA.FTZ R57, R27, R57, R42 ;  /* 0x000000391b397223 */ /* 0x000fe2000001002a */
[----:B------:R-:W-:Y:S02]  /*14640*/  HADD2.F32 R56, -RZ, R56.H1_H1 ;  /* 0x30000038ff387230 */ /* 0x000fe40000004100 */
[----:B------:R-:W-:Y:S01]  /*14650*/  FFMA.FTZ R61, R37, R50, -R58 ;  /* 0x00000032253d7223 */ /* 0x000fe2000001083a */
[----:B------:R-:W-:-:S02]  /*14660*/  HADD2.F32 R47, -RZ, R47.H1_H1 ;  /* 0x3000002fff2f7230 */ /* 0x000fc40000004100 */
[----:B------:R-:W-:Y:S01]  /*14670*/  FFMA.FTZ R58, R37, R55, R46 ;  /* 0x00000037253a7223 */ /* 0x000fe2000001002e */
[----:B------:R-:W-:Y:S02]  /*14680*/  HADD2.F32 R42, -RZ, R51.H1_H1 ;  /* 0x30000033ff2a7230 */ /* 0x000fe40000004100 */
[----:B------:R-:W-:Y:S01]  /*14690*/  FFMA.FTZ R62, R27, R52, -R62 ;  /* 0x000000341b3e7223 */ /* 0x000fe2000001083e */
[----:B------:R-:W-:Y:S02]  /*146a0*/  HADD2.F32 R45, -RZ, R45.H1_H1 ;  /* 0x3000002dff2d7230 */ /* 0x000fe40000004100 */
[C---:B------:R-:W-:Y:S01]  /*146b0*/  FMUL.FTZ R52, R47.reuse, R56 ;  /* 0x000000382f347220 */ /* 0x040fe20000410000 */
[----:B------:R-:W-:Y:S02]  /*146c0*/  HADD2.F32 R50, -RZ, R59.H0_H0 ;  /* 0x2000003bff327230 */ /* 0x000fe40000004100 */
[----:B------:R-:W-:Y:S01]  /*146d0*/  FMUL.FTZ R47, R47, R42 ;  /* 0x0000002a2f2f7220 */ /* 0x000fe20000410000 */
[----:B------:R-:W-:Y:S01]  /*146e0*/  HADD2.F32 R37, -RZ, R48.H0_H0 ;  /* 0x20000030ff257230 */ /* 0x000fe20000004100 */
[----:B------:R-:W-:Y:S01]  /*146f0*/  LOP3.LUT R54, R21, 0xff000000, R4, 0xf8, !PT ;  /* 0xff00000015367812 */ /* 0x000fe200078ef804 */
[----:B------:R-:W-:Y:S01]  /*14700*/  HADD2.F32 R46, -RZ, R53.H0_H0 ;  /* 0x20000035ff2e7230 */ /* 0x000fe20000004100 */
[----:B------:R-:W-:Y:S01]  /*14710*/  F2FP.F16.E4M3.UNPACK_B R41, R40 ;  /* 0x00000028ff29723e */ /* 0x000fe200020006ff */
[----:B------:R-:W-:-:S02]  /*14720*/  HADD2.F32 R27, -RZ, R39.H0_H0 ;  /* 0x20000027ff1b7230 */ /* 0x000fc40000004100 */
[----:B------:R-:W-:Y:S01]  /*14730*/  FMUL.FTZ R64, R37, R50 ;  /* 0x0000003225407220 */ /* 0x000fe20000410000 */
[C---:B------:R-:W-:Y:S01]  /*14740*/  FFMA.FTZ R55, R45.reuse, R42, -R52 ;  /* 0x0000002a2d377223 */ /* 0x040fe20000010834 */
[----:B------:R-:W-:Y:S01]  /*14750*/  FFMA.FTZ R56, R45, R56, R47 ;  /* 0x000000382d387223 */ /* 0x000fe2000001002f */
[----:B------:R-:W-:Y:S01]  /*14760*/  F2FP.F16.E4M3.UNPACK_B R40, R40.H1 ;  /* 0x00000028ff28723e */ /* 0x000fe200030006ff */
[----:B------:R-:W-:Y:S01]  /*14770*/  FMUL.FTZ R37, R37, R46 ;  /* 0x0000002e25257220 */ /* 0x000fe20000410000 */
[----:B------:R-:W-:Y:S01]  /*14780*/  F2FP.F16.E4M3.UNPACK_B R45, R54.H1 ;  /* 0x00000036ff2d723e */ /* 0x000fe200030006ff */
[----:B------:R-:W-:Y:S01]  /*14790*/  HADD2.F32 R53, -RZ, R53.H1_H1 ;  /* 0x30000035ff357230 */ /* 0x000fe20000004100 */
[----:B------:R-:W-:Y:S01]  /*147a0*/  F2FP.F16.E4M3.UNPACK_B R42, R49.H1 ;  /* 0x00000031ff2a723e */ /* 0x000fe200030006ff */
[----:B------:R-:W-:Y:S01]  /*147b0*/  FFMA.FTZ R65, R27, R50, R37 ;  /* 0x000000321b417223 */ /* 0x000fe20000010025 */
[-C--:B------:R-:W-:Y:S01]  /*147c0*/  F2FP.F16.E4M3.UNPACK_B R21, R36.reuse ;  /* 0x00000024ff15723e */ /* 0x080fe200020006ff */
[----:B------:R-:W-:Y:S01]  /*147d0*/  HADD2.F32 R59, -RZ, R59.H1_H1 ;  /* 0x3000003bff3b7230 */ /* 0x000fe20000004100 */
[----:B------:R-:W-:Y:S01]  /*147e0*/  F2FP.F16.E4M3.UNPACK_B R36, R36.H1 ;  /* 0x00000024ff24723e */ /* 0x000fe200030006ff */
[----:B------:R-:W-:-:S02]  /*147f0*/  HADD2.F32 R48, -RZ, R48.H1_H1 ;  /* 0x30000030ff307230 */ /* 0x000fc40000004100 */
[----:B------:R-:W-:Y:S01]  /*14800*/  FFMA.FTZ R64, R27, R46, -R64 ;  /* 0x0000002e1b407223 */ /* 0x000fe20000010840 */
[----:B------:R-:W-:Y:S01]  /*14810*/  HADD2.F32 R50, -RZ, R45.H0_H0 ;  /* 0x2000002dff327230 */ /* 0x000fe20000004100 */
[----:B------:R-:W-:Y:S01]  /*14820*/  F2FP.F16.E4M3.UNPACK_B R54, R54 ;  /* 0x00000036ff36723e */ /* 0x000fe200020006ff */
[----:B------:R-:W-:Y:S02]  /*14830*/  HADD2.F32 R37, -RZ, R40.H0_H0 ;  /* 0x20000028ff257230 */ /* 0x000fe40000004100 */
[C---:B------:R-:W-:Y:S01]  /*14840*/  FMUL.FTZ R52, R48.reuse, R59 ;  /* 0x0000003b30347220 */ /* 0x040fe20000410000 */
[----:B------:R-:W-:Y:S02]  /*14850*/  HADD2.F32 R46, -RZ, R42.H0_H0 ;  /* 0x2000002aff2e7230 */ /* 0x000fe40000004100 */
[----:B------:R-:W-:Y:S01]  /*14860*/  FMUL.FTZ R66, R48, R53 ;  /* 0x0000003530427220 */ /* 0x000fe20000410000 */
[----:B------:R-:W-:Y:S02]  /*14870*/  HADD2.F32 R27, -RZ, R36.H0_H0 ;  /* 0x20000024ff1b7230 */ /* 0x000fe40000004100 */
[----:B------:R-:W-:Y:S01]  /*14880*/  FMUL.FTZ R48, R37, R50 ;  /* 0x0000003225307220 */ /* 0x000fe20000410000 */
[----:B------:R-:W-:-:S02]  /*14890*/  HADD2.F32 R39, -RZ, R39.H1_H1 ;  /* 0x30000027ff277230 */ /* 0x000fc40000004100 */
[-C--:B------:R-:W-:Y:S01]  /*148a0*/  FMUL.FTZ R37, R37, R46.reuse ;  /* 0x0000002e25257220 */ /* 0x080fe20000410000 */
[----:B------:R-:W-:Y:S02]  /*148b0*/  HADD2.F32 R45, -RZ, R45.H1_H1 ;  /* 0x3000002dff2d7230 */ /* 0x000fe40000004100 */
[C---:B------:R-:W-:Y:S01]  /*148c0*/  FFMA.FTZ R47, R27.reuse, R46, -R48 ;  /* 0x0000002e1b2f7223 */ /* 0x040fe20000010830 */
[----:B------:R-:W-:Y:S02]  /*148d0*/  HADD2.F32 R40, -RZ, R40.H1_H1 ;  /* 0x30000028ff287230 */ /* 0x000fe40000004100 */
[----:B------:R-:W-:Y:S01]  /*148e0*/  FFMA.FTZ R50, R27, R50, R37 ;  /* 0x000000321b327223 */ /* 0x000fe20000010025 */
[----:B------:R-:W-:Y:S02]  /*148f0*/  HADD2.F32 R27, -RZ, R42.H1_H1 ;  /* 0x3000002aff1b7230 */ /* 0x000fe40000004100 */
[C---:B------:R-:W-:Y:S01]  /*14900*/  FFMA.FTZ R67, R39.reuse, R53, -R52 ;  /* 0x0000003527437223 */ /* 0x040fe20000010834 */
[----:B------:R-:W-:Y:S01]  /*14910*/  FFMA.FTZ R66, R39, R59, R66 ;  /* 0x0000003b27427223 */ /* 0x000fe20000010042 */
[----:B------:R-:W-:Y:S01]  /*14920*/  HADD2.F32 R36, -RZ, R36.H1_H1 ;  /* 0x30000024ff247230 */ /* 0x000fe20000004100 */
[----:B------:R-:W-:Y:S01]  /*14930*/  F2FP.F16.E4M3.UNPACK_B R49, R49 ;  /* 0x00000031ff31723e */ /* 0x000fe200020006ff */
[C---:B------:R-:W-:Y:S01]  /*14940*/  FMUL.FTZ R39, R40.reuse, R45 ;  /* 0x0000002d28277220 */ /* 0x040fe20000410000 */
[----:B------:R-:W-:Y:S01]  /*14950*/  FMUL.FTZ R42, R40, R27 ;  /* 0x0000001b282a7220 */ /* 0x000fe20000410000 */
[----:B------:R-:W-:Y:S01]  /*14960*/  HADD2.F32 R40, -RZ, R54.H0_H0 ;  /* 0x20000036ff287230 */ /* 0x000fe20000004100 */
[----:B------:R-:W-:Y:S01]  /*14970*/  F2FP.F16.E4M3.UNPACK_B R4, R38 ;  /* 0x00000026ff04723e */ /* 0x000fe200020006ff */
[----:B------:R-:W-:-:S02]  /*14980*/  HADD2.F32 R37, -RZ, R41.H0_H0 ;  /* 0x20000029ff257230 */ /* 0x000fc40000004100 */
[C---:B------:R-:W-:Y:S01]  /*14990*/  FFMA.FTZ R52, R36.reuse, R27, -R39 ;  /* 0x0000001b24347223 */ /* 0x040fe20000010827 */
[----:B------:R-:W-:Y:S01]  /*149a0*/  FFMA.FTZ R51, R36, R45, R42 ;  /* 0x0000002d24337223 */ /* 0x000fe2000001002a */
[----:B------:R-:W-:Y:S01]  /*149b0*/  HADD2.F32 R36, -RZ, R49.H0_H0 ;  /* 0x20000031ff247230 */ /* 0x000fe20000004100 */
[----:B------:R-:W-:Y:S01]  /*149c0*/  F2FP.F16.E4M3.UNPACK_B R39, R6.H1 ;  /* 0x00000006ff27723e */ /* 0x000fe200030006ff */
[----:B------:R-:W-:Y:S02]  /*149d0*/  HADD2.F32 R27, -RZ, R21.H0_H0 ;  /* 0x20000015ff1b7230 */ /* 0x000fe40000004100 */
[C---:B------:R-:W-:Y:S01]  /*149e0*/  FMUL.FTZ R42, R37.reuse, R40 ;  /* 0x00000028252a7220 */ /* 0x040fe20000410000 */
[----:B------:R-:W-:Y:S02]  /*149f0*/  HADD2.F32 R54, -RZ, R54.H1_H1 ;  /* 0x30000036ff367230 */ /* 0x000fe40000004100 */
[----:B------:R-:W-:Y:S01]  /*14a00*/  FMUL.FTZ R46, R37, R36 ;  /* 0x00000024252e7220 */ /* 0x000fe20000410000 */
[----:B------:R-:W-:-:S02]  /*14a10*/  HADD2.F32 R41, -RZ, R41.H1_H1 ;  /* 0x30000029ff297230 */ /* 0x000fc40000004100 */
[----:B------:R-:W-:Y:S01]  /*14a20*/  FFMA.FTZ R42, R27, R36, -R42 ;  /* 0x000000241b2a7223 */ /* 0x000fe2000001082a */
[----:B------:R-:W-:Y:S01]  /*14a30*/  HADD2.F32 R36, -RZ, R49.H1_H1 ;  /* 0x30000031ff247230 */ /* 0x000fe20000004100 */
[----:B------:R-:W-:Y:S01]  /*14a40*/  F2FP.F16.E4M3.UNPACK_B R37, R20.H1 ;  /* 0x00000014ff25723e */ /* 0x000fe200030006ff */
[----:B------:R-:W-:Y:S02]  /*14a50*/  HADD2.F32 R21, -RZ, R21.H1_H1 ;  /* 0x30000015ff157230 */ /* 0x000fe40000004100 */
[----:B------:R-:W-:Y:S01]  /*14a60*/  FMUL.FTZ R48, R41, R54 ;  /* 0x0000003629307220 */ /* 0x000fe20000410000 */
[----:B------:R-:W-:Y:S01]  /*14a70*/  F2FP.F16.E4M3.UNPACK_B R38, R38.H1 ;  /* 0x00000026ff26723e */ /* 0x000fe200030006ff */
[----:B------:R-:W-:Y:S01]  /*14a80*/  FFMA.FTZ R46, R27, R40, R46 ;  /* 0x000000281b2e7223 */ /* 0x000fe2000001002e */
[-C--:B------:R-:W-:Y:S01]  /*14a90*/  FMUL.FTZ R45, R41, R36.reuse ;  /* 0x00000024292d7220 */ /* 0x080fe20000410000 */
[----:B------:R-:W-:Y:S02]  /*14aa0*/  HADD2.F32 R40, -RZ, R39.H0_H0 ;  /* 0x20000027ff287230 */ /* 0x000fe40000004100 */
[----:B------:R-:W-:Y:S01]  /*14ab0*/  FFMA.FTZ R41, R21, R36, -R48 ;  /* 0x0000002415297223 */ /* 0x000fe20000010830 */
[----:B------:R-:W-:-:S02]  /*14ac0*/  HADD2.F32 R27, -RZ, R43.H0_H0 ;  /* 0x2000002bff1b7230 */ /* 0x000fc40000004100 */
[----:B------:R-:W-:Y:S01]  /*14ad0*/  FFMA.FTZ R45, R21, R54, R45 ;  /* 0x00000036152d7223 */ /* 0x000fe2000001002d */
[----:B------:R-:W-:Y:S01]  /*14ae0*/  HADD2.F32 R36, -RZ, R37.H0_H0 ;  /* 0x20000025ff247230 */ /* 0x000fe20000004100 */
[----:B------:R-:W-:Y:S01]  /*14af0*/  F2FP.F16.E4M3.UNPACK_B R20, R20 ;  /* 0x00000014ff14723e */ /* 0x000fe200020006ff */
[----:B------:R-:W-:Y:S02]  /*14b00*/  HADD2.F32 R39, -RZ, R39.H1_H1 ;  /* 0x30000027ff277230 */ /* 0x000fe40000004100 */
[C---:B------:R-:W-:Y:S01]  /*14b10*/  FMUL.FTZ R48, R27.reuse, R40 ;  /* 0x000000281b307220 */ /* 0x040fe20000410000 */
[----:B------:R-:W-:Y:S02]  /*14b20*/  HADD2.F32 R43, -RZ, R43.H1_H1 ;  /* 0x3000002bff2b7230 */ /* 0x000fe40000004100 */
[----:B------:R-:W-:Y:S01]  /*14b30*/  FMUL.FTZ R54, R27, R36 ;  /* 0x000000241b367220 */ /* 0x000fe20000410000 */
[----:B------:R-:W-:Y:S01]  /*14b40*/  HADD2.F32 R21, -RZ, R38.H0_H0 ;  /* 0x20000026ff157230 */ /* 0x000fe20000004100 */
[----:B------:R-:W-:Y:S01]  /*14b50*/  F2FP.F16.E4M3.UNPACK_B R6, R6 ;  /* 0x00000006ff06723e */ /* 0x000fe200020006ff */
[----:B------:R-:W-:-:S02]  /*14b60*/  HADD2.F32 R37, -RZ, R37.H1_H1 ;  /* 0x30000025ff257230 */ /* 0x000fc40000004100 */
[----:B------:R-:W-:Y:S01]  /*14b70*/  FMUL.FTZ R27, R43, R39 ;  /* 0x000000272b1b7220 */ /* 0x000fe20000410000 */
[----:B------:R-:W-:Y:S02]  /*14b80*/  HADD2.F32 R38, -RZ, R38.H1_H1 ;  /* 0x30000026ff267230 */ /* 0x000fe40000004100 */
[C---:B------:R-:W-:Y:S01]  /*14b90*/  FFMA.FTZ R48, R21.reuse, R36, -R48 ;  /* 0x0000002415307223 */ /* 0x040fe20000010830 */
[----:B------:R-:W-:Y:S01]  /*14ba0*/  FFMA.FTZ R54, R21, R40, R54 ;  /* 0x0000002815367223 */ /* 0x000fe20000010036 */
[-C--:B------:R-:W-:Y:S01]  /*14bb0*/  FMUL.FTZ R36, R43, R37.reuse ;  /* 0x000000252b247220 */ /* 0x080fe20000410000 */
[--C-:B------:R-:W-:Y:S02]  /*14bc0*/  HADD2.F32 R21, -RZ, R20.reuse.H0_H0 ;  /* 0x20000014ff157230 */ /* 0x100fe40000004100 */
[C---:B------:R-:W-:Y:S01]  /*14bd0*/  FFMA.FTZ R49, R38.reuse, R37, -R27 ;  /* 0x0000002526317223 */ /* 0x040fe2000001081b */
[----:B------:R-:W-:Y:S02]  /*14be0*/  HADD2.F32 R27, -RZ, R20.H1_H1 ;  /* 0x30000014ff1b7230 */ /* 0x000fe40000004100 */
[----:B------:R-:W-:Y:S01]  /*14bf0*/  FFMA.FTZ R53, R38, R39, R36 ;  /* 0x0000002726357223 */ /* 0x000fe20000010024 */
[--C-:B------:R-:W-:Y:S01]  /*14c00*/  HADD2.F32 R37, -RZ, R6.reuse.H0_H0 ;  /* 0x20000006ff257230 */ /* 0x100fe20000004100 */
[----:B------:R-:W-:Y:S01]  /*14c10*/  F2FP.SATFINITE.E4M3.F32.PACK_AB_MERGE_C R60, R61, R60, RZ ;  /* 0x0000003c3d3c723e */ /* 0x000fe200048070ff */
[--C-:B------:R-:W-:Y:S01]  /*14c20*/  HADD2.F32 R20, -RZ, R7.reuse.H0_H0 ;  /* 0x20000007ff147230 */ /* 0x100fe20000004100 */
[----:B------:R-:W-:Y:S01]  /*14c30*/  F2FP.SATFINITE.E4M3.F32.PACK_AB_MERGE_C R58, R58, R63, RZ ;  /* 0x0000003f3a3a723e */ /* 0x000fe200048070ff */
[----:B------:R-:W-:Y:S01]  /*14c40*/  HADD2.F32 R36, -RZ, R6.H1_H1 ;  /* 0x30000006ff247230 */ /* 0x000fe20000004100 */
[----:B------:R-:W-:Y:S01]  /*14c50*/  F2FP.SATFINITE.E4M3.F32.PACK_AB_MERGE_C R48, R49, R48, RZ ;  /* 0x000000303130723e */ /* 0x000fe200048070ff */
[----:B------:R-:W-:-:S02]  /*14c60*/  HADD2.F32 R7, -RZ, R7.H1_H1 ;  /* 0x30000007ff077230 */ /* 0x000fc40000004100 */
[C---:B------:R-:W-:Y:S01]  /*14c70*/  FMUL.FTZ R39, R20.reuse, R37 ;  /* 0x0000002514277220 */ /* 0x040fe20000410000 */
[--C-:B------:R-:W-:Y:S02]  /*14c80*/  HADD2.F32 R6, -RZ, R4.reuse.H0_H0 ;  /* 0x20000004ff067230 */ /* 0x100fe40000004100 */
[----:B------:R-:W-:Y:S01]  /*14c90*/  FMUL.FTZ R20, R20, R21 ;  /* 0x0000001514147220 */ /* 0x000fe20000410000 */
[----:B------:R-:W-:Y:S02]  /*14ca0*/  HADD2.F32 R4, -RZ, R4.H1_H1 ;  /* 0x30000004ff047230 */ /* 0x000fe40000004100 */
[CC--:B------:R-:W-:Y:S01]  /*14cb0*/  FMUL.FTZ R43, R7.reuse, R36.reuse ;  /* 0x00000024072b7220 */ /* 0x0c0fe20000410000 */
[----:B------:R-:W-:Y:S01]  /*14cc0*/  FMUL.FTZ R7, R7, R27 ;  /* 0x0000001b07077220 */ /* 0x000fe20000410000 */
        /* <DEDUP_REMOVED lines=8> */
[----:B------:R-:W-:Y:S02]  /*14d50*/  F2FP.SATFINITE.E4M3.F32.PACK_AB_MERGE_C R53, R53, R54, RZ ;  /* 0x000000363535723e */ /* 0x000fe400048070ff */
[----:B------:R-:W-:Y:S02]  /*14d60*/  F2FP.SATFINITE.E4M3.F32.PACK_AB_MERGE_C R5, R24, R5, R60 ;  /* 0x000000051805723e */ /* 0x000fe4000480703c */
[----:B------:R-:W-:-:S02]  /*14d70*/  F2FP.SATFINITE.E4M3.F32.PACK_AB_MERGE_C R7, R55, R62, R7 ;  /* 0x0000003e3707723e */ /* 0x000fc40004807007 */
[----:B------:R-:W-:Y:S02]  /*14d80*/  F2FP.SATFINITE.E4M3.F32.PACK_AB_MERGE_C R25, R26, R25, R58 ;  /* 0x000000191a19723e */ /* 0x000fe4000480703a */
[----:B------:R-:W-:Y:S02]  /*14d90*/  F2FP.SATFINITE.E4M3.F32.PACK_AB_MERGE_C R4, R41, R42, R4 ;  /* 0x0000002a2904723e */ /* 0x000fe40004807004 */
[----:B------:R-:W-:Y:S02]  /*14da0*/  F2FP.SATFINITE.E4M3.F32.PACK_AB_MERGE_C R6, R6, R39, R48 ;  /* 0x000000270606723e */ /* 0x000fe40004807030 */
[----:B------:R-:W-:Y:S02]  /*14db0*/  F2FP.SATFINITE.E4M3.F32.PACK_AB_MERGE_C R27, R56, R57, R27 ;  /* 0x00000039381b723e */ /* 0x000fe4000480701b */
[----:B------:R-:W-:Y:S01]  /*14dc0*/  F2FP.SATFINITE.E4M3.F32.PACK_AB_MERGE_C R24, R45, R46, R50 ;  /* 0x0000002e2d18723e */ /* 0x000fe20004807032 */
[----:B------:R0:W-:Y:S01]  /*14dd0*/  STS.128 [R233+0x14400], R4 ;  /* 0x01440004e9007388 */ /* 0x0001e20000000c00 */
[----:B------:R-:W-:-:S05]  /*14de0*/  F2FP.SATFINITE.E4M3.F32.PACK_AB_MERGE_C R26, R21, R20, R53 ;  /* 0x00000014151a723e */ /* 0x000fca0004807035 */
[----:B------:R0:W-:Y:S02]  /*14df0*/  STS.128 [R0+0x14400], R24 ;  /* 0x0144001800007388 */ /* 0x0001e40000000c00 */
.L_x_613:
[----:B------:R-:W-:Y:S05]  /*14e00*/  BSYNC B1 ;  /* 0x0000000000017941 */ /* 0x000fea0003800000 */
.L_x_612:
[----:B------:R-:W-:Y:S04]  /*14e10*/  BSSY B1, `(.L_x_614) ;  /* 0x0000100000017945 */ /* 0x000fe80003800000 */
[----:B------:R-:W-:Y:S05]  /*14e20*/  @P1 BRA `(.L_x_615) ;  /* 0x0000000c00f81947 */ /* 0x000fea0003800000 */
[----:B0----5:R-:W-:Y:S02]  /*14e30*/  SHF.R.U32.HI R0, RZ, 0x8, R28 ;  /* 0x00000008ff007819 */ /* 0x021fe4000001161c */
[----:B------:R-:W-:Y:S02]  /*14e40*/  LOP3.LUT R5, R28, 0xff, RZ, 0xc0, !PT ;  /* 0x000000ff1c057812 */ /* 0x000fe400078ec0ff */
[----:B------:R-:W-:Y:S02]  /*14e50*/  LOP3.LUT R4, R0, 0xff, RZ, 0xc0, !PT ;  /* 0x000000ff00047812 */ /* 0x000fe400078ec0ff */
[----:B------:R-:W-:Y:S02]  /*14e60*/  LEA.HI R0, R3, R222, RZ, 0x1c ;  /* 0x000000de03007211 */ /* 0x000fe400078fe0ff */
[----:B-1----:R-:W-:Y:S02]  /*14e70*/  PRMT R37, R4, 0x7604, R5 ;  /* 0x0000760404257816 */ /* 0x002fe40000000005 */
[----:B------:R-:W-:-:S02]  /*14e80*/  SHF.R.S32.HI R5, RZ, 0x1f, R0 ;  /* 0x0000001fff057819 */ /* 0x000fc40000011400 */
[----:B------:R-:W-:Y:S02]  /*14e90*/  SHF.R.U32.HI R24, RZ, 0x8, R31 ;  /* 0x00000008ff187819 */ /* 0x000fe4000001161f */
[----:B------:R-:W-:Y:S02]  /*14ea0*/  LEA.HI R4, R5, R0, RZ, 0x2 ;  /* 0x0000000005047211 */ /* 0x000fe400078f10ff */
[----:B------:R-:W-:Y:S02]  /*14eb0*/  SHF.L.U32 R0, R0, 0x4, RZ ;  /* 0x0000000400007819 */ /* 0x000fe400000006ff */
[----:B------:R-:W-:Y:S01]  /*14ec0*/  SHF.R.U32.HI R6, RZ, 0x8, R29 ;  /* 0x00000008ff067819 */ /* 0x000fe2000001161d */
[----:B------:R-:W-:Y:S01]  /*14ed0*/  IMAD.SHL.U32 R4, R4, 0x800, RZ ;  /* 0x0000080004047824 */ /* 0x000fe200078e00ff */
[----:B------:R-:W-:Y:S02]  /*14ee0*/  LOP3.LUT R5, R175, 0x30, R0, 0xf8, !PT ;  /* 0x00000030af057812 */ /* 0x000fe400078ef800 */
[----:B--2---:R-:W-:-:S02]  /*14ef0*/  LOP3.LUT R21, R31, 0xff, RZ, 0xc0, !PT ;  /* 0x000000ff1f157812 */ /* 0x004fc400078ec0ff */
[----:B------:R-:W-:Y:S02]  /*14f00*/  SHF.R.U32.HI R20, RZ, 0x8, R8 ;  /* 0x00000008ff147819 */ /* 0x000fe40000011608 */
[----:B------:R-:W-:Y:S02]  /*14f10*/  LOP3.LUT R0, R24, 0xff, RZ, 0xc0, !PT ;  /* 0x000000ff18007812 */ /* 0x000fe400078ec0ff */
[----:B------:R-:W-:Y:S02]  /*14f20*/  LOP3.LUT R7, R29, 0xff, RZ, 0xc0, !PT ;  /* 0x000000ff1d077812 */ /* 0x000fe400078ec0ff */
[----:B------:R-:W-:Y:S02]  /*14f30*/  LOP3.LUT R6, R6, 0xff, RZ, 0xc0, !PT ;  /* 0x000000ff06067812 */ /* 0x000fe400078ec0ff */
[----:B------:R-:W-:Y:S02]  /*14f40*/  LOP3.LUT R25, R8, 0xff, RZ, 0xc0, !PT ;  /* 0x000000ff08197812 */ /* 0x000fe400078ec0ff */
[----:B------:R-:W-:-:S02]  /*14f50*/  LOP3.LUT R20, R20, 0xff, RZ, 0xc0, !PT ;  /* 0x000000ff14147812 */ /* 0x000fc400078ec0ff */
[----:B------:R-:W-:Y:S02]  /*14f60*/  PRMT R43, R0, 0x7604, R21 ;  /* 0x00007604002b7816 */ /* 0x000fe40000000015 */
[----:B------:R-:W-:Y:S02]  /*14f70*/  PRMT R36, R6, 0x7604, R7 ;  /* 0x0000760406247816 */ /* 0x000fe40000000007 */
[----:B------:R-:W-:Y:S02]  /*14f80*/  LOP3.LUT R5, R5, R196, RZ, 0x3c, !PT ;  /* 0x000000c405057212 */ /* 0x000fe400078e3cff */
[----:B------:R-:W-:Y:S02]  /*14f90*/  LOP3.LUT R4, R4, 0xffffe000, RZ, 0xc0, !PT ;  /* 0xffffe00004047812 */ /* 0x000fe400078ec0ff */
[----:B------:R-:W-:Y:S02]  /*14fa0*/  SHF.R.U32.HI R0, RZ, 0x8, R9 ;  /* 0x00000008ff007819 */ /* 0x000fe40000011609 */
[----:B------:R-:W-:-:S02]  /*14fb0*/  SHF.R.U32.HI R6, RZ, 0x8, R30 ;  /* 0x00000008ff067819 */ /* 0x000fc4000001161e */
[----:B------:R-:W-:Y:S02]  /*14fc0*/  PRMT R45, R20, 0x7604, R25 ;  /* 0x00007604142d7816 */ /* 0x000fe40000000019 */
[----:B------:R-:W-:Y:S02]  /*14fd0*/  IADD3 R21, R5, R197, R4 ;  /* 0x000000c505157210 */ /* 0x000fe40007ffe004 */
[----:B------:R-:W-:Y:S02]  /*14fe0*/  LOP3.LUT R25, R9, 0xff, RZ, 0xc0, !PT ;  /* 0x000000ff09197812 */ /* 0x000fe400078ec0ff */
[----:B------:R-:W-:Y:S02]  /*14ff0*/  SHF.R.U32.HI R24, RZ, 0x8, R11 ;  /* 0x00000008ff187819 */ /* 0x000fe4000001160b */
[----:B------:R-:W-:Y:S02]  /*15000*/  LOP3.LUT R0, R0, 0xff, RZ, 0xc0, !PT ;  /* 0x000000ff00007812 */ /* 0x000fe400078ec0ff */
[----:B------:R-:W-:-:S02]  /*15010*/  LOP3.LUT R7, R30, 0xff, RZ, 0xc0, !PT ;  /* 0x000000ff1e077812 */ /* 0x000fc400078ec0ff */
[----:B------:R-:W-:Y:S02]  /*15020*/  LOP3.LUT R6, R6, 0xff, RZ, 0xc0, !PT ;  /* 0x000000ff06067812 */ /* 0x000fe400078ec0ff */
[----:B------:R-:W-:Y:S02]  /*15030*/  SHF.R.U32.HI R20, RZ, 0x8, R10 ;  /* 0x00000008ff147819 */ /* 0x000fe4000001160a */
[----:B------:R-:W-:Y:S02]  /*15040*/  LOP3.LUT R27, R10, 0xff, RZ, 0xc0, !PT ;  /* 0x000000ff0a1b7812 */ /* 0x000fe400078ec0ff */
[----:B------:R-:W-:Y:S02]  /*15050*/  LOP3.LUT R24, R24, 0xff, RZ, 0xc0, !PT ;  /* 0x000000ff18187812 */ /* 0x000fe400078ec0ff */
[----:B------:R-:W-:Y:S01]  /*15060*/  PRMT R47, R0, 0x7604, R25 ;  /* 0x00007604002f7816 */ /* 0x000fe20000000019 */
[----:B------:R-:W-:Y:S01]  /*15070*/  IMAD.IADD R0, R16, 0x1, R21 ;  /* 0x0000000110007824 */ /* 0x000fe200078e0215 */
[----:B------:R-:W-:-:S02]  /*15080*/  LOP3.LUT R20, R20, 0xff, RZ, 0xc0, !PT ;  /* 0x000000ff14147812 */ /* 0x000fc400078ec0ff */
[----:B------:R-:W-:Y:S02]  /*15090*/  LOP3.LUT R41, R11, 0xff, RZ, 0xc0, !PT ;  /* 0x000000ff0b297812 */ /* 0x000fe400078ec0ff */
[----:B------:R-:W-:Y:S02]  /*150a0*/  PRMT R39, R6, 0x7604, R7 ;  /* 0x0000760406277816 */ /* 0x000fe40000000007 */
[----:B------:R-:W0:Y:S01]  /*150b0*/  LDS.128 R4, [R232+0x14400] ;  /* 0x01440000e8047984 */ /* 0x000e220000000c00 */
[----:B------:R-:W-:Y:S02]  /*150c0*/  PRMT R49, R20, 0x7604, R27 ;  /* 0x0000760414317816 */ /* 0x000fe4000000001b */
[----:B------:R-:W-:Y:S02]  /*150d0*/  PRMT R42, R24, 0x7604, R41 ;  /* 0x00007604182a7816 */ /* 0x000fe40000000029 */
[----:B------:R-:W1:Y:S01]  /*150e0*/  LDS.128 R24, [R0+0x14400] ;  /* 0x0144000000187984 */ /* 0x000e620000000c00 */
[----:B------:R-:W-:-:S02]  /*150f0*/  SHF.R.U32.HI R21, RZ, 0x10, R29 ;  /* 0x00000010ff157819 */ /* 0x000fc4000001161d */
[----:B------:R-:W-:Y:S02]  /*15100*/  SHF.R.U32.HI R20, RZ, 0x10, R28 ;  /* 0x00000010ff147819 */ /* 0x000fe4000001161c */
[----:B------:R-:W-:Y:S02]  /*15110*/  SHF.R.U32.HI R38, RZ, 0x10, R30 ;  /* 0x00000010ff267819 */ /* 0x000fe4000001161e */
[----:B------:R-:W-:Y:S02]  /*15120*/  LOP3.LUT R21, R21, 0xff, RZ, 0xc0, !PT ;  /* 0x000000ff15157812 */ /* 0x000fe400078ec0ff */
[----:B------:R-:W-:Y:S02]  /*15130*/  LOP3.LUT R20, R20, 0xff, RZ, 0xc0, !PT ;  /* 0x000000ff14147812 */ /* 0x000fe400078ec0ff */
[----:B------:R-:W-:Y:S02]  /*15140*/  LOP3.LUT R38, R38, 0xff, RZ, 0xc0, !PT ;  /* 0x000000ff26267812 */ /* 0x000fe400078ec0ff */
[----:B------:R-:W-:-:S02]  /*15150*/  PRMT R21, R21, 0x7054, R36 ;  /* 0x0000705415157816 */ /* 0x000fc40000000024 */
[----:B------:R-:W-:Y:S02]  /*15160*/  PRMT R37, R20, 0x7054, R37 ;  /* 0x0000705414257816 */ /* 0x000fe40000000025 */
[----:B------:R-:W-:Y:S02]  /*15170*/  SHF.R.U32.HI R36, RZ, 0x10, R9 ;  /* 0x00000010ff247819 */ /* 0x000fe40000011609 */
[----:B------:R-:W-:Y:S02]  /*15180*/  SHF.R.U32.HI R20, RZ, 0x10, R8 ;  /* 0x00000010ff147819 */ /* 0x000fe40000011608 */
[----:B------:R-:W-:Y:S02]  /*15190*/  PRMT R41, R38, 0x7054, R39 ;  /* 0x0000705426297816 */ /* 0x000fe40000000027 */
[----:B------:R-:W-:Y:S02]  /*151a0*/  SHF.R.U32.HI R40, RZ, 0x10, R31 ;  /* 0x00000010ff287819 */ /* 0x000fe4000001161f */
[----:B------:R-:W-:-:S02]  /*151b0*/  SHF.R.U32.HI R39, RZ, 0x10, R11 ;  /* 0x00000010ff277819 */ /* 0x000fc4000001160b */
[----:B------:R-:W-:Y:S02]  /*151c0*/  LOP3.LUT R36, R36, 0xff, RZ, 0xc0, !PT ;  /* 0x000000ff24247812 */ /* 0x000fe400078ec0ff */
[----:B------:R-:W-:Y:S02]  /*151d0*/  LOP3.LUT R20, R20, 0xff, RZ, 0xc0, !PT ;  /* 0x000000ff14147812 */ /* 0x000fe400078ec0ff */
[----:B------:R-:W-:Y:S02]  /*151e0*/  LOP3.LUT R40, R40, 0xff, RZ, 0xc0, !PT ;  /* 0x000000ff28287812 */ /* 0x000fe400078ec0ff */
[----:B------:R-:W-:Y:S02]  /*151f0*/  SHF.R.U32.HI R38, RZ, 0x10, R10 ;  /* 0x00000010ff267819 */ /* 0x000fe4000001160a */
[----:B------:R-:W-:Y:S02]  /*15200*/  LOP3.LUT R39, R39, 0xff, RZ, 0xc0, !PT ;  /* 0x000000ff27277812 */ /* 0x000fe400078ec0ff */
[----:B------:R-:W-:-:S02]  /*15210*/  PRMT R47, R36, 0x7054, R47 ;  /* 0x00007054242f7816 */ /* 0x000fc4000000002f */
[----:B------:R-:W-:Y:S02]  /*15220*/  PRMT R45, R20, 0x7054, R45 ;  /* 0x00007054142d7816 */ /* 0x000fe4000000002d */
[----:B------:R-:W-:Y:S02]  /*15230*/  PRMT R43, R40, 0x7054, R43 ;  /* 0x00007054282b7816 */ /* 0x000fe4000000002b */
[----:B------:R-:W-:Y:S02]  /*15240*/  LOP3.LUT R38, R38, 0xff, RZ, 0xc0, !PT ;  /* 0x000000ff26267812 */ /* 0x000fe400078ec0ff */
[----:B------:R-:W-:Y:S02]  /*15250*/  PRMT R51, R39, 0x7054, R42 ;  /* 0x0000705427337816 */ /* 0x000fe4000000002a */
[----:B------:R-:W-:Y:S02]  /*15260*/  LOP3.LUT R39, R37, 0xff000000, R28, 0xf8, !PT ;  /* 0xff00000025277812 */ /* 0x000fe400078ef81c */
[----:B------:R-:W-:-:S02]  /*15270*/  LOP3.LUT R40, R21, 0xff000000, R29, 0xf8, !PT ;  /* 0xff00000015287812 */ /* 0x000fc400078ef81d */
[----:B------:R-:W-:Y:S02]  /*15280*/  LOP3.LUT R47, R47, 0xff000000, R9, 0xf8, !PT ;  /* 0xff0000002f2f7812 */ /* 0x000fe400078ef809 */
[----:B------:R-:W-:Y:S02]  /*15290*/  LOP3.LUT R45, R45, 0xff000000, R8, 0xf8, !PT ;  /* 0xff0000002d2d7812 */ /* 0x000fe400078ef808 */
[-C--:B0-----:R-:W-:Y:S02]  /*152a0*/  F2FP.F16.E4M3.UNPACK_B R28, R7.reuse ;  /* 0x00000007ff1c723e */ /* 0x081fe400020006ff */
[----:B------:R-:W-:Y:S02]  /*152b0*/  F2FP.F16.E4M3.UNPACK_B R29, R7.H1 ;  /* 0x00000007ff1d723e */ /* 0x000fe400030006ff */
[-C--:B------:R-:W-:Y:S02]  /*152c0*/  F2FP.F16.E4M3.UNPACK_B R7, R4.reuse ;  /* 0x00000004ff07723e */ /* 0x080fe400020006ff */
[----:B------:R-:W-:-:S02]  /*152d0*/  F2FP.F16.E4M3.UNPACK_B R8, R4.H1 ;  /* 0x00000004ff08723e */ /* 0x000fc400030006ff */
[----:B------:R-:W-:Y:S02]  /*152e0*/  PRMT R49, R38, 0x7054, R49 ;  /* 0x0000705426317816 */ /* 0x000fe40000000031 */
[-C--:B------:R-:W-:Y:S02]  /*152f0*/  F2FP.F16.E4M3.UNPACK_B R4, R6.reuse ;  /* 0x00000006ff04723e */ /* 0x080fe400020006ff */
[----:B------:R-:W-:Y:S02]  /*15300*/  F2FP.F16.E4M3.UNPACK_B R21, R6.H1 ;  /* 0x00000006ff15723e */ /* 0x000fe400030006ff */
[----:B------:R-:W-:Y:S02]  /*15310*/  LOP3.LUT R20, R41, 0xff000000, R30, 0xf8, !PT ;  /* 0xff00000029147812 */ /* 0x000fe400078ef81e */
[----:B------:R-:W-:Y:S02]  /*15320*/  F2FP.F16.E4M3.UNPACK_B R46, R47 ;  /* 0x0000002fff2e723e */ /* 0x000fe400020006ff */
[----:B-1----:R-:W-:-:S02]  /*15330*/  F2FP.F16.E4M3.UNPACK_B R6, R25 ;  /* 0x00000019ff06723e */ /* 0x002fc400020006ff */
[----:B------:R-:W-:Y:S01]  /*15340*/  F2FP.F16.E4M3.UNPACK_B R41, R40 ;  /* 0x00000028ff29723e */ /* 0x000fe200020006ff */
[--C-:B------:R-:W-:Y:S01]  /*15350*/  HADD2.F32 R48, -RZ, R46.reuse.H0_H0 ;  /* 0x2000002eff307230 */ /* 0x100fe20000004100 */
[----:B------:R-:W-:Y:S01]  /*15360*/  LOP3.LUT R50, R49, 0xff000000, R10, 0xf8, !PT ;  /* 0xff00000031327812 */ /* 0x000fe200078ef80a */
[----:B------:R-:W-:Y:S01]  /*15370*/  HADD2.F32 R49, -RZ, R46.H1_H1 ;  /* 0x3000002eff317230 */ /* 0x000fe20000004100 */
[----:B------:R-:W-:Y:S01]  /*15380*/  LOP3.LUT R51, R51, 0xff000000, R11, 0xf8, !PT ;  /* 0xff00000033337812 */ /* 0x000fe200078ef80b */
[--C-:B------:R-:W-:Y:S01]  /*15390*/  HADD2.F32 R42, -RZ, R41.reuse.H0_H0 ;  /* 0x20000029ff2a7230 */ /* 0x100fe20000004100 */
[-C--:B------:R-:W-:Y:S01]  /*153a0*/  F2FP.F16.E4M3.UNPACK_B R10, R5.reuse ;  /* 0x00000005ff0a723e */ /* 0x080fe200020006ff */
[----:B------:R-:W-:Y:S01]  /*153b0*/  HADD2.F32 R41, -RZ, R41.H1_H1 ;  /* 0x30000029ff297230 */ /* 0x000fe20000004100 */
[----:B------:R-:W-:Y:S01]  /*153c0*/  F2FP.F16.E4M3.UNPACK_B R11, R5.H1 ;  /* 0x00000005ff0b723e */ /* 0x000fe200030006ff */
[----:B------:R-:W-:Y:S01]  /*153d0*/  HADD2.F32 R5, -RZ, R6.H0_H0 ;  /* 0x20000006ff057230 */ /* 0x000fe20000004100 */
[----:B------:R-:W-:Y:S01]  /*153e0*/  LOP3.LUT R43, R43, 0xff000000, R31, 0xf8, !PT ;  /* 0xff0000002b2b7812 */ /* 0x000fe200078ef81f */
[--C-:B------:R-:W-:Y:S01]  /*153f0*/  HADD2.F32 R9, -RZ, R10.reuse.H0_H0 ;  /* 0x2000000aff097230 */ /* 0x100fe20000004100 */
[-C--:B------:R-:W-:Y:S01]  /*15400*/  F2FP.F16.E4M3.UNPACK_B R37, R27.reuse ;  /* 0x0000001bff25723e */ /* 0x080fe200020006ff */
[----:B------:R-:W-:Y:S01]  /*15410*/  HADD2.F32 R10, -RZ, R10.H1_H1 ;  /* 0x3000000aff0a7230 */ /* 0x000fe20000004100 */
[----:B------:R-:W-:Y:S01]  /*15420*/  F2FP.F16.E4M3.UNPACK_B R38, R27.H1 ;  /* 0x0000001bff26723e */ /* 0x000fe200030006ff */
[C---:B------:R-:W-:Y:S01]  /*15430*/  FMUL.FTZ R52, R5.reuse, R48 ;  /* 0x0000003005347220 */ /* 0x040fe20000410000 */
[----:B------:R-:W-:Y:S01]  /*15440*/  F2FP.F16.E4M3.UNPACK_B R31, R26 ;  /* 0x0000001aff1f723e */ /* 0x000fe200020006ff */
[----:B------:R-:W-:Y:S01]  /*15450*/  FMUL.FTZ R27, R5, R42 ;  /* 0x0000002a051b7220 */ /* 0x000fe20000410000 */
[----:B------:R-:W-:Y:S01]  /*15460*/  F2FP.F16.E4M3.UNPACK_B R36, R26.H1 ;  /* 0x0000001aff24723e */ /* 0x000fe200030006ff */
[----:B------:R-:W-:Y:S01]  /*15470*/  HADD2.F32 R26, -RZ, R6.H1_H1 ;  /* 0x30000006ff1a7230 */ /* 0x000fe20000004100 */
[----:B------:R-:W-:Y:S01]  /*15480*/  F2FP.F16.E4M3.UNPACK_B R30, R25.H1 ;  /* 0x00000019ff1e723e */ /* 0x000fe200030006ff */
[C---:B------:R-:W-:Y:S01]  /*15490*/  FFMA.FTZ R5, R9.reuse, R42, -R52 ;  /* 0x0000002a09057223 */ /* 0x040fe20000010834 */
[----:B------:R-:W-:Y:S01]  /*154a0*/  F2FP.F16.E4M3.UNPACK_B R47, R47.H1 ;  /* 0x0000002fff2f723e */ /* 0x000fe200030006ff */
[----:B------:R-:W-:Y:S01]  /*154b0*/  FFMA.FTZ R9, R9, R48, R27 ;  /* 0x0000003009097223 */ /* 0x000fe2000001001b */
[----:B------:R-:W-:Y:S01]  /*154c0*/  F2FP.F16.E4M3.UNPACK_B R40, R40.H1 ;  /* 0x00000028ff28723e */ /* 0x000fe200030006ff */
[----:B------:R-:W-:-:S02]  /*154d0*/  HADD2.F32 R27, -RZ, R30.H0_H0 ;  /* 0x2000001eff1b7230 */ /* 0x000fc40000004100 */
[C---:B------:R-:W-:Y:S01]  /*154e0*/  FMUL.FTZ R53, R26.reuse, R49 ;  /* 0x000000311a357220 */ /* 0x040fe20000410000 */
[----:B------:R-:W-:Y:S02]  /*154f0*/  HADD2.F32 R46, -RZ, R47.H0_H0 ;  /* 0x2000002fff2e7230 */ /* 0x000fe40000004100 */
[-C--:B------:R-:W-:Y:S01]  /*15500*/  FMUL.FTZ R26, R26, R41.reuse ;  /* 0x000000291a1a7220 */ /* 0x080fe20000410000 */
[----:B------:R-:W-:Y:S02]  /*15510*/  HADD2.F32 R42, -RZ, R40.H0_H0 ;  /* 0x20000028ff2a7230 */ /* 0x000fe40000004100 */
[C---:B------:R-:W-:Y:S01]  /*15520*/  FFMA.FTZ R48, R10.reuse, R41, -R53 ;  /* 0x000000290a307223 */ /* 0x040fe20000010835 */
[----:B------:R-:W-:Y:S02]  /*15530*/  HADD2.F32 R6, -RZ, R11.H0_H0 ;  /* 0x2000000bff067230 */ /* 0x000fe40000004100 */
[C---:B------:R-:W-:Y:S01]  /*15540*/  FMUL.FTZ R55, R27.reuse, R46 ;  /* 0x0000002e1b377220 */ /* 0x040fe20000410000 */
[----:B------:R-:W-:Y:S01]  /*15550*/  FFMA.FTZ R52, R10, R49, R26 ;  /* 0x000000310a347223 */ /* 0x000fe2000001001a */
[----:B------:R-:W-:Y:S01]  /*15560*/  F2FP.F16.E4M3.UNPACK_B R41, R51 ;  /* 0x00000033ff29723e */ /* 0x000fe200020006ff */
[----:B------:R-:W-:Y:S01]  /*15570*/  FMUL.FTZ R27, R27, R42 ;  /* 0x0000002a1b1b7220 */ /* 0x000fe20000410000 */
[----:B------:R-:W-:Y:S01]  /*15580*/  F2FP.F16.E4M3.UNPACK_B R26, R43 ;  /* 0x0000002bff1a723e */ /* 0x000fe200020006ff */
[----:B------:R-:W-:-:S02]  /*15590*/  HADD2.F32 R10, -RZ, R37.H0_H0 ;  /* 0x20000025ff0a7230 */ /* 0x000fc40000004100 */
[C---:B------:R-:W-:Y:S01]  /*155a0*/  FFMA.FTZ R55, R6.reuse, R42, -R55 ;  /* 0x0000002a06377223 */ /* 0x040fe20000010837 */
[----:B------:R-:W-:Y:S01]  /*155b0*/  FFMA.FTZ R46, R6, R46, R27 ;  /* 0x0000002e062e7223 */ /* 0x000fe2000001001b */
[----:B------:R-:W-:Y:S01]  /*155c0*/  HADD2.F32 R49, -RZ, R41.H0_H0 ;  /* 0x20000029ff317230 */ /* 0x000fe20000004100 */
[----:B------:R-:W-:Y:S01]  /*155d0*/  F2FP.F16.E4M3.UNPACK_B R51, R51.H1 ;  /* 0x00000033ff33723e */ /* 0x000fe200030006ff */
[----:B------:R-:W-:Y:S01]  /*155e0*/  HADD2.F32 R27, -RZ, R26.H0_H0 ;  /* 0x2000001aff1b7230 */ /* 0x000fe20000004100 */
[----:B------:R-:W-:Y:S01]  /*155f0*/  F2FP.F16.E4M3.UNPACK_B R43, R43.H1 ;  /* 0x0000002bff2b723e */ /* 0x000fe200030006ff */
[----:B------:R-:W-:Y:S02]  /*15600*/  HADD2.F32 R47, -RZ, R47.H1_H1 ;  /* 0x3000002fff2f7230 */ /* 0x000fe40000004100 */
[C---:B------:R-:W-:Y:S01]  /*15610*/  FMUL.FTZ R53, R10.reuse, R49 ;  /* 0x000000310a357220 */ /* 0x040fe20000410000 */
[----:B------:R-:W-:Y:S02]  /*15620*/  HADD2.F32 R30, -RZ, R30.H1_H1 ;  /* 0x3000001eff1e7230 */ /* 0x000fe40000004100 */
[----:B------:R-:W-:Y:S01]  /*15630*/  FMUL.FTZ R10, R10, R27 ;  /* 0x0000001b0a0a7220 */ /* 0x000fe20000410000 */
[----:B------:R-:W-:Y:S01]  /*15640*/  HADD2.F32 R40, -RZ, R40.H1_H1 ;  /* 0x30000028ff287230 */ /* 0x000fe20000004100 */
[----:B------:R-:W-:Y:S01]  /*15650*/  F2FP.F16.E4M3.UNPACK_B R25, R24 ;  /* 0x00000018ff19723e */ /* 0x000fe200020006ff */
[----:B------:R-:W-:-:S02]  /*15660*/  HADD2.F32 R6, -RZ, R28.H0_H0 ;  /* 0x2000001cff067230 */ /* 0x000fc40000004100 */
[C---:B------:R-:W-:Y:S01]  /*15670*/  FMUL.FTZ R42, R30.reuse, R47 ;  /* 0x0000002f1e2a7220 */ /* 0x040fe20000410000 */
[----:B------:R-:W-:Y:S02]  /*15680*/  HADD2.F32 R11, -RZ, R11.H1_H1 ;  /* 0x3000000bff0b7230 */ /* 0x000fe40000004100 */
[-C--:B------:R-:W-:Y:S01]  /*15690*/  FMUL.FTZ R30, R30, R40.reuse ;  /* 0x000000281e1e7220 */ /* 0x080fe20000410000 */
[----:B------:R-:W-:Y:S02]  /*156a0*/  HADD2.F32 R26, -RZ, R26.H1_H1 ;  /* 0x3000001aff1a7230 */ /* 0x000fe40000004100 */
[C---:B------:R-:W-:Y:S01]  /*156b0*/  FFMA.FTZ R53, R6.reuse, R27, -R53 ;  /* 0x0000001b06357223 */ /* 0x040fe20000010835 */
[----:B------:R-:W-:Y:S01]  /*156c0*/  FFMA.FTZ R49, R6, R49, R10 ;  /* 0x0000003106317223 */ /* 0x000fe2000001000a */
[----:B------:R-:W-:Y:S02]  /*156d0*/  HADD2.F32 R41, -RZ, R41.H1_H1 ;  /* 0x30000029ff297230 */ /* 0x000fe40000004100 */
[----:B------:R-:W-:Y:S01]  /*156e0*/  FFMA.FTZ R42, R11, R40, -R42 ;  /* 0x000000280b2a7223 */ /* 0x000fe2000001082a */
[----:B------:R-:W-:-:S02]  /*156f0*/  HADD2.F32 R37, -RZ, R37.H1_H1 ;  /* 0x30000025ff257230 */ /* 0x000fc40000004100 */
[----:B------:R-:W-:Y:S01]  /*15700*/  FFMA.FTZ R47, R11, R47, R30 ;  /* 0x0000002f0b2f7223 */ /* 0x000fe2000001001e */
[----:B------:R-:W-:Y:S01]  /*15710*/  HADD2.F32 R27, -RZ, R51.H0_H0 ;  /* 0x20000033ff1b7230 */ /* 0x000fe20000004100 */
[----:B------:R-:W-:Y:S01]  /*15720*/  F2FP.F16.E4M3.UNPACK_B R24, R24.H1 ;  /* 0x00000018ff18723e */ /* 0x000fe200030006ff */
[----:B------:R-:W-:Y:S02]  /*15730*/  HADD2.F32 R10, -RZ, R38.H0_H0 ;  /* 0x20000026ff0a7230 */ /* 0x000fe40000004100 */
[C---:B------:R-:W-:Y:S01]  /*15740*/  FMUL.FTZ R57, R37.reuse, R41 ;  /* 0x0000002925397220 */ /* 0x040fe20000410000 */
[----:B------:R-:W-:Y:S02]  /*15750*/  HADD2.F32 R28, -RZ, R28.H1_H1 ;  /* 0x3000001cff1c7230 */ /* 0x000fe40000004100 */
[----:B------:R-:W-:Y:S01]  /*15760*/  FMUL.FTZ R30, R37, R26 ;  /* 0x0000001a251e7220 */ /* 0x000fe20000410000 */
[----:B------:R-:W-:Y:S02]  /*15770*/  HADD2.F32 R11, -RZ, R43.H0_H0 ;  /* 0x2000002bff0b7230 */ /* 0x000fe40000004100 */
[----:B------:R-:W-:Y:S01]  /*15780*/  FMUL.FTZ R37, R10, R27 ;  /* 0x0000001b0a257220 */ /* 0x000fe20000410000 */
[----:B------:R-:W-:-:S02]  /*15790*/  HADD2.F32 R6, -RZ, R29.H0_H0 ;  /* 0x2000001dff067230 */ /* 0x000fc40000004100 */
[----:B------:R-:W-:Y:S01]  /*157a0*/  FFMA.FTZ R40, R28, R26, -R57 ;  /* 0x0000001a1c287223 */ /* 0x000fe20000010839 */
[----:B------:R-:W-:Y:S01]  /*157b0*/  F2FP.F16.E4M3.UNPACK_B R26, R45.H1 ;  /* 0x0000002dff1a723e */ /* 0x000fe200030006ff */
[-C--:B------:R-:W-:Y:S01]  /*157c0*/  FMUL.FTZ R10, R10, R11.reuse ;  /* 0x0000000b0a0a7220 */ /* 0x080fe20000410000 */
[----:B------:R-:W-:Y:S02]  /*157d0*/  HADD2.F32 R51, -RZ, R51.H1_H1 ;  /* 0x30000033ff337230 */ /* 0x000fe40000004100 */
[----:B------:R-:W-:Y:S01]  /*157e0*/  FFMA.FTZ R56, R6, R11, -R37 ;  /* 0x0000000b06387223 */ /* 0x000fe20000010825 */
[----:B------:R-:W-:Y:S01]  /*157f0*/  HADD2.F32 R38, -RZ, R38.H1_H1 ;  /* 0x30000026ff267230 */ /* 0x000fe20000004100 */
[----:B------:R-:W-:Y:S01]  /*15800*/  F2FP.F16.E4M3.UNPACK_B R11, R39.H1 ;  /* 0x00000027ff0b723e */ /* 0x000fe200030006ff */
[----:B------:R-:W-:Y:S02]  /*15810*/  HADD2.F32 R43, -RZ, R43.H1_H1 ;  /* 0x3000002bff2b7230 */ /* 0x000fe40000004100 */
[----:B------:R-:W-:Y:S01]  /*15820*/  FFMA.FTZ R54, R28, R41, R30 ;  /* 0x000000291c367223 */ /* 0x000fe2000001001e */
[----:B------:R-:W-:Y:S01]  /*15830*/  FFMA.FTZ R57, R6, R27, R10 ;  /* 0x0000001b06397223 */ /* 0x000fe2000001000a */
[----:B------:R-:W-:-:S02]  /*15840*/  HADD2.F32 R29, -RZ, R29.H1_H1 ;  /* 0x3000001dff1d7230 */ /* 0x000fc40000004100 */
[C---:B------:R-:W-:Y:S01]  /*15850*/  FMUL.FTZ R28, R38.reuse, R51 ;  /* 0x00000033261c7220 */ /* 0x040fe20000410000 */
[----:B------:R-:W-:Y:S02]  /*15860*/  HADD2.F32 R37, -RZ, R26.H0_H0 ;  /* 0x2000001aff257230 */ /* 0x000fe40000004100 */
[-C--:B------:R-:W-:Y:S01]  /*15870*/  FMUL.FTZ R38, R38, R43.reuse ;  /* 0x0000002b26267220 */ /* 0x080fe20000410000 */
[----:B------:R-:W-:Y:S02]  /*15880*/  HADD2.F32 R10, -RZ, R24.H0_H0 ;  /* 0x20000018ff0a7230 */ /* 0x000fe40000004100 */
[C---:B------:R-:W-:Y:S01]  /*15890*/  FFMA.FTZ R59, R29.reuse, R43, -R28 ;  /* 0x0000002b1d3b7223 */ /* 0x040fe2000001081c */
[----:B------:R-:W-:Y:S02]  /*158a0*/  HADD2.F32 R27, -RZ, R11.H0_H0 ;  /* 0x2000000bff1b7230 */ /* 0x000fe40000004100 */
[----:B------:R-:W-:Y:S01]  /*158b0*/  FFMA.FTZ R58, R29, R51, R38 ;  /* 0x000000331d3a7223 */ /* 0x000fe20000010026 */
[----:B------:R-:W-:-:S02]  /*158c0*/  HADD2.F32 R6, -RZ, R8.H0_H0 ;  /* 0x20000008ff067230 */ /* 0x000fc40000004100 */
[C---:B------:R-:W-:Y:S01]  /*158d0*/  FMUL.FTZ R41, R10.reuse, R37 ;  /* 0x000000250a297220 */ /* 0x040fe20000410000 */
[----:B------:R-:W-:Y:S02]  /*158e0*/  HADD2.F32 R29, -RZ, R26.H1_H1 ;  /* 0x3000001aff1d7230 */ /* 0x000fe40000004100 */
[----:B------:R-:W-:Y:S01]  /*158f0*/  FMUL.FTZ R10, R10, R27 ;  /* 0x0000001b0a0a7220 */ /* 0x000fe20000410000 */
[----:B------:R-:W-:Y:S01]  /*15900*/  HADD2.F32 R24, -RZ, R24.H1_H1 ;  /* 0x30000018ff187230 */ /* 0x000fe20000004100 */
[----:B------:R-:W-:Y:S01]  /*15910*/  F2FP.F16.E4M3.UNPACK_B R45, R45 ;  /* 0x0000002dff2d723e */ /* 0x000fe200020006ff */
[----:B------:R-:W-:Y:S02]  /*15920*/  HADD2.F32 R11, -RZ, R11.H1_H1 ;  /* 0x3000000bff0b7230 */ /* 0x000fe40000004100 */
[----:B------:R-:W-:Y:S01]  /*15930*/  FFMA.FTZ R28, R6, R37, R10 ;  /* 0x00000025061c7223 */ /* 0x000fe2000001000a */
[----:B------:R-:W-:Y:S01]  /*15940*/  HADD2.F32 R8, -RZ, R8.H1_H1 ;  /* 0x30000008ff087230 */ /* 0x000fe20000004100 */
[----:B------:R-:W-:Y:S01]  /*15950*/  F2FP.F16.E4M3.UNPACK_B R39, R39 ;  /* 0x00000027ff27723e */ /* 0x000fe200020006ff */
[----:B------:R-:W-:Y:S01]  /*15960*/  FMUL.FTZ R37, R24, R29 ;  /* 0x0000001d18257220 */ /* 0x000fe20000410000 */
[----:B------:R-:W-:Y:S01]  /*15970*/  FFMA.FTZ R41, R6, R27, -R41 ;  /* 0x0000001b06297223 */ /* 0x000fe20000010829 */
[----:B------:R-:W-:Y:S01]  /*15980*/  FMUL.FTZ R24, R24, R11 ;  /* 0x0000000b18187220 */ /* 0x000fe20000410000 */
[----:B------:R-:W-:-:S02]  /*15990*/  HADD2.F32 R27, -RZ, R45.H0_H0 ;  /* 0x2000002dff1b7230 */ /* 0x000fc40000004100 */
[C---:B------:R-:W-:Y:S01]  /*159a0*/  FFMA.FTZ R30, R8.reuse, R11, -R37 ;  /* 0x0000000b081e7223 */ /* 0x040fe20000010825 */
[----:B------:R-:W-:Y:S02]  /*159b0*/  HADD2.F32 R10, -RZ, R25.H0_H0 ;  /* 0x20000019ff0a7230 */ /* 0x000fe40000004100 */
[----:B------:R-:W-:Y:S01]  /*159c0*/  FFMA.FTZ R43, R8, R29, R24 ;  /* 0x0000001d082b7223 */ /* 0x000fe20000010018 */
[----:B------:R-:W-:Y:S01]  /*159d0*/  HADD2.F32 R11, -RZ, R39.H0_H0 ;  /* 0x20000027ff0b7230 */ /* 0x000fe20000004100 */
[----:B------:R-:W-:Y:S01]  /*159e0*/  F2FP.SATFINITE.E4M3.F32.PACK_AB_MERGE_C R42, R42, R55, RZ ;  /* 0x000000372a2a723e */ /* 0x000fe200048070ff */
        /* <DEDUP_REMOVED lines=8> */
[----:B------:R-:W-:Y:S01]  /*15a70*/  HADD2.F32 R7, -RZ, R7.H1_H1 ;  /* 0x30000007ff077230 */ /* 0x000fe20000004100 */
[----:B------:R-:W-:Y:S01]  /*15a80*/  F2FP.F16.E4M3.UNPACK_B R11, R50.H1 ;  /* 0x00000032ff0b723e */ /* 0x000fe200030006ff */
[C---:B------:R-:W-:Y:S01]  /*15a90*/  FMUL.FTZ R10, R25.reuse, R24 ;  /* 0x00000018190a7220 */ /* 0x040fe20000410000 */
[----:B------:R-:W-:Y:S01]  /*15aa0*/  F2FP.F16.E4M3.UNPACK_B R6, R20.H1 ;  /* 0x00000014ff06723e */ /* 0x000fe200030006ff */
[----:B------:R-:W-:Y:S01]  /*15ab0*/  FMUL.FTZ R27, R25, R8 ;  /* 0x00000008191b7220 */ /* 0x000fe20000410000 */
[----:B------:R-:W-:Y:S01]  /*15ac0*/  F2FP.F16.E4M3.UNPACK_B R50, R50 ;  /* 0x00000032ff32723e */ /* 0x000fe200020006ff */
[----:B------:R-:W-:Y:S01]  /*15ad0*/  FFMA.FTZ R26, R7, R8, -R10 ;  /* 0x00000008071a7223 */ /* 0x000fe2000001080a */
[----:B------:R-:W-:-:S02]  /*15ae0*/  HADD2.F32 R25, -RZ, R11.H0_H0 ;  /* 0x2000000bff197230 */ /* 0x000fc40000004100 */
[----:B------:R-:W-:Y:S01]  /*15af0*/  FFMA.FTZ R24, R7, R24, R27 ;  /* 0x0000001807187223 */ /* 0x000fe2000001001b */
[----:B------:R-:W-:Y:S01]  /*15b00*/  HADD2.F32 R8, -RZ, R36.H0_H0 ;  /* 0x20000024ff087230 */ /* 0x000fe20000004100 */
[----:B------:R-:W-:Y:S01]  /*15b10*/  F2FP.F16.E4M3.UNPACK_B R20, R20 ;  /* 0x00000014ff14723e */ /* 0x000fe200020006ff */
[----:B------:R-:W-:Y:S01]  /*15b20*/  HADD2.F32 R7, -RZ, R6.H0_H0 ;  /* 0x20000006ff077230 */ /* 0x000fe20000004100 */
[----:B------:R-:W-:Y:S01]  /*15b30*/  F2FP.SATFINITE.E4M3.F32.PACK_AB_MERGE_C R46, R47, R46, RZ ;  /* 0x0000002e2f2e723e */ /* 0x000fe200048070ff */
[----:B------:R-:W-:Y:S02]  /*15b40*/  HADD2.F32 R11, -RZ, R11.H1_H1 ;  /* 0x3000000bff0b7230 */ /* 0x000fe40000004100 */
[C---:B------:R-:W-:Y:S01]  /*15b50*/  FMUL.FTZ R27, R8.reuse, R25 ;  /* 0x00000019081b7220 */ /* 0x040fe20000410000 */
[----:B------:R-:W-:Y:S02]  /*15b60*/  HADD2.F32 R36, -RZ, R36.H1_H1 ;  /* 0x30000024ff247230 */ /* 0x000fe40000004100 */
[----:B------:R-:W-:Y:S01]  /*15b70*/  FMUL.FTZ R39, R8, R7 ;  /* 0x0000000708277220 */ /* 0x000fe20000410000 */
[----:B------:R-:W-:Y:S01]  /*15b80*/  HADD2.F32 R10, -RZ, R6.H1_H1 ;  /* 0x30000006ff0a7230 */ /* 0x000fe20000004100 */
[----:B------:R-:W-:Y:S01]  /*15b90*/  F2FP.SATFINITE.E4M3.F32.PACK_AB_MERGE_C R5, R48, R5, R42 ;  /* 0x000000053005723e */ /* 0x000fe2000480702a */
[----:B------:R-:W-:-:S02]  /*15ba0*/  HADD2.F32 R6, -RZ, R21.H0_H0 ;  /* 0x20000015ff067230 */ /* 0x000fc40000004100 */
[C---:B------:R-:W-:Y:S01]  /*15bb0*/  FMUL.FTZ R8, R36.reuse, R11 ;  /* 0x0000000b24087220 */ /* 0x040fe20000410000 */
[----:B------:R-:W-:Y:S02]  /*15bc0*/  HADD2.F32 R21, -RZ, R21.H1_H1 ;  /* 0x30000015ff157230 */ /* 0x000fe40000004100 */
[-C--:B------:R-:W-:Y:S01]  /*15bd0*/  FMUL.FTZ R38, R36, R10.reuse ;  /* 0x0000000a24267220 */ /* 0x080fe20000410000 */
[----:B------:R-:W-:Y:S01]  /*15be0*/  F2FP.SATFINITE.E4M3.F32.PACK_AB_MERGE_C R9, R52, R9, R46 ;  /* 0x000000093409723e */ /* 0x000fe2000480702e */
[C---:B------:R-:W-:Y:S01]  /*15bf0*/  FFMA.FTZ R27, R6.reuse, R7, -R27 ;  /* 0x00000007061b7223 */ /* 0x040fe2000001081b */
[----:B------:R-:W-:Y:S02]  /*15c00*/  HADD2.F32 R7, -RZ, R31.H0_H0 ;  /* 0x2000001fff077230 */ /* 0x000fe40000004100 */
[----:B------:R-:W-:Y:S01]  /*15c10*/  FFMA.FTZ R36, R21, R10, -R8 ;  /* 0x0000000a15247223 */ /* 0x000fe20000010808 */
[----:B------:R-:W-:Y:S02]  /*15c20*/  HADD2.F32 R10, -RZ, R50.H0_H0 ;  /* 0x20000032ff0a7230 */ /* 0x000fe40000004100 */
[----:B------:R-:W-:Y:S01]  /*15c30*/  FFMA.FTZ R39, R6, R25, R39 ;  /* 0x0000001906277223 */ /* 0x000fe20000010027 */
[----:B------:R-:W-:-:S02]  /*15c40*/  HADD2.F32 R8, -RZ, R20.H0_H0 ;  /* 0x20000014ff087230 */ /* 0x000fc40000004100 */
[----:B------:R-:W-:Y:S01]  /*15c50*/  FFMA.FTZ R38, R21, R11, R38 ;  /* 0x0000000b15267223 */ /* 0x000fe20000010026 */
[----:B------:R-:W-:Y:S02]  /*15c60*/  HADD2.F32 R50, -RZ, R50.H1_H1 ;  /* 0x30000032ff327230 */ /* 0x000fe40000004100 */
[C---:B------:R-:W-:Y:S01]  /*15c70*/  FMUL.FTZ R11, R7.reuse, R10 ;  /* 0x0000000a070b7220 */ /* 0x040fe20000410000 */
[----:B------:R-:W-:Y:S02]  /*15c80*/  HADD2.F32 R31, -RZ, R31.H1_H1 ;  /* 0x3000001fff1f7230 */ /* 0x000fe40000004100 */
[----:B------:R-:W-:Y:S01]  /*15c90*/  FMUL.FTZ R7, R7, R8 ;  /* 0x0000000807077220 */ /* 0x000fe20000410000 */
[----:B------:R-:W-:Y:S01]  /*15ca0*/  HADD2.F32 R20, -RZ, R20.H1_H1 ;  /* 0x30000014ff147230 */ /* 0x000fe20000004100 */
[----:B------:R-:W-:Y:S01]  /*15cb0*/  F2FP.SATFINITE.E4M3.F32.PACK_AB_MERGE_C R27, R36, R27, RZ ;  /* 0x0000001b241b723e */ /* 0x000fe200048070ff */
[--C-:B------:R-:W-:Y:S02]  /*15cc0*/  HADD2.F32 R6, -RZ, R4.reuse.H0_H0 ;  /* 0x20000004ff067230 */ /* 0x100fe40000004100 */
[----:B------:R-:W-:Y:S01]  /*15cd0*/  FMUL.FTZ R25, R31, R50 ;  /* 0x000000321f197220 */ /* 0x000fe20000410000 */
[----:B------:R-:W-:-:S02]  /*15ce0*/  HADD2.F32 R4, -RZ, R4.H1_H1 ;  /* 0x30000004ff047230 */ /* 0x000fc40000004100 */
[----:B------:R-:W-:Y:S01]  /*15cf0*/  FMUL.FTZ R31, R31, R20 ;  /* 0x000000141f1f7220 */ /* 0x000fe20000410000 */
[----:B------:R-:W-:Y:S01]  /*15d00*/  F2FP.SATFINITE.E4M3.F32.PACK_AB_MERGE_C R38, R38, R39, RZ ;  /* 0x000000272626723e */ /* 0x000fe200048070ff */
[C---:B------:R-:W-:Y:S01]  /*15d10*/  FFMA.FTZ R21, R6.reuse, R8, -R11 ;  /* 0x0000000806157223 */ /* 0x040fe2000001080b */
[----:B------:R-:W-:Y:S01]  /*15d20*/  FFMA.FTZ R10, R6, R10, R7 ;  /* 0x0000000a060a7223 */ /* 0x000fe20000010007 */
[C---:B------:R-:W-:Y:S01]  /*15d30*/  FFMA.FTZ R6, R4.reuse, R20, -R25 ;  /* 0x0000001404067223 */ /* 0x040fe20000010819 */
[----:B------:R-:W-:Y:S01]  /*15d40*/  FFMA.FTZ R31, R4, R50, R31 ;  /* 0x00000032041f7223 */ /* 0x000fe2000001001f */
[----:B------:R-:W-:Y:S02]  /*15d50*/  F2FP.SATFINITE.E4M3.F32.PACK_AB_MERGE_C R7, R59, R56, RZ ;  /* 0x000000383b07723e */ /* 0x000fe400048070ff */
[----:B------:R-:W-:Y:S02]  /*15d60*/  F2FP.SATFINITE.E4M3.F32.PACK_AB_MERGE_C R4, R30, R41, RZ ;  /* 0x000000291e04723e */ /* 0x000fe400048070ff */
[----:B------:R-:W-:-:S02]  /*15d70*/  F2FP.SATFINITE.E4M3.F32.PACK_AB_MERGE_C R11, R58, R57, RZ ;  /* 0x000000393a0b723e */ /* 0x000fc400048070ff */
[----:B------:R-:W-:Y:S02]  /*15d80*/  F2FP.SATFINITE.E4M3.F32.PACK_AB_MERGE_C R8, R43, R28, RZ ;  /* 0x0000001c2b08723e */ /* 0x000fe400048070ff */
        /* <DEDUP_REMOVED lines=8> */
.L_x_615:
[----:B------:R-:W-:Y:S05]  /*15e10*/  BSYNC B1 ;  /* 0x0000000000017941 */ /* 0x000fea0003800000 */
.L_x_614:
[----:B------:R-:W-:Y:S05]  /*15e20*/  @P2 BRA `(.L_x_596) ;  /* 0x0000000c00d82947 */ /* 0x000fea0003800000 */
[----:B0--3-5:R-:W-:Y:S02]  /*15e30*/  SHF.R.U32.HI R4, RZ, 0x8, R32 ;  /* 0x00000008ff047819 */ /* 0x029fe40000011620 */
[----:B------:R-:W-:Y:S02]  /*15e40*/  LOP3.LUT R0, R32, 0xff, RZ, 0xc0, !PT ;  /* 0x000000ff20007812 */ /* 0x000fe400078ec0ff */
[----:B------:R-:W-:Y:S02]  /*15e50*/  SHF.R.U32.HI R8, RZ, 0x8, R34 ;  /* 0x00000008ff087819 */ /* 0x000fe40000011622 */
[----:B------:R-:W-:Y:S02]  /*15e60*/  LOP3.LUT R5, R4, 0xff, RZ, 0xc0, !PT ;  /* 0x000000ff04057812 */ /* 0x000fe400078ec0ff */
[----:B------:R-:W-:Y:S02]  /*15e70*/  LEA.HI R3, R3, R224, RZ, 0x1c ;  /* 0x000000e003037211 */ /* 0x000fe400078fe0ff */
[----:B------:R-:W-:-:S02]  /*15e80*/  LOP3.LUT R4, R34, 0xff, RZ, 0xc0, !PT ;  /* 0x000000ff22047812 */ /* 0x000fc400078ec0ff */
[----:B------:R-:W-:Y:S02]  /*15e90*/  LOP3.LUT R9, R8, 0xff, RZ, 0xc0, !PT ;  /* 0x000000ff08097812 */ /* 0x000fe400078ec0ff */
[----:B--2---:R-:W-:Y:S02]  /*15ea0*/  PRMT R21, R5, 0x7604, R0 ;  /* 0x0000760405157816 */ /* 0x004fe40000000000 */
[----:B------:R-:W-:Y:S02]  /*15eb0*/  SHF.R.S32.HI R0, RZ, 0x1f, R3 ;  /* 0x0000001fff007819 */ /* 0x000fe40000011403 */
[----:B------:R-:W-:Y:S02]  /*15ec0*/  PRMT R25, R9, 0x7604, R4 ;  /* 0x0000760409197816 */ /* 0x000fe40000000004 */
[----:B------:R-:W-:Y:S01]  /*15ed0*/  LEA.HI R4, R0, R3, RZ, 0x2 ;  /* 0x0000000300047211 */ /* 0x000fe200078f10ff */
[----:B------:R-:W-:Y:S01]  /*15ee0*/  IMAD.SHL.U32 R0, R3, 0x10, RZ ;  /* 0x0000001003007824 */ /* 0x000fe200078e00ff */
[----:B------:R-:W-:-:S02]  /*15ef0*/  SHF.R.U32.HI R7, RZ, 0x8, R33 ;  /* 0x00000008ff077819 */ /* 0x000fc40000011621 */
[----:B------:R-:W-:Y:S02]  /*15f00*/  SHF.L.U32 R4, R4, 0xb, RZ ;  /* 0x0000000b04047819 */ /* 0x000fe400000006ff */
[----:B------:R-:W-:Y:S02]  /*15f10*/  LOP3.LUT R3, R175, 0x30, R0, 0xf8, !PT ;  /* 0x00000030af037812 */ /* 0x000fe400078ef800 */
[----:B------:R-:W-:Y:S02]  /*15f20*/  LOP3.LUT R6, R33, 0xff, RZ, 0xc0, !PT ;  /* 0x000000ff21067812 */ /* 0x000fe400078ec0ff */
[----:B------:R-:W-:Y:S02]  /*15f30*/  LOP3.LUT R7, R7, 0xff, RZ, 0xc0, !PT ;  /* 0x000000ff07077812 */ /* 0x000fe400078ec0ff */
[----:B------:R-:W-:Y:S02]  /*15f40*/  SHF.R.U32.HI R8, RZ, 0x8, R12 ;  /* 0x00000008ff087819 */ /* 0x000fe4000001160c */
[----:B------:R-:W-:-:S02]  /*15f50*/  LOP3.LUT R3, R3, R196, RZ, 0x3c, !PT ;  /* 0x000000c403037212 */ /* 0x000fc400078e3cff */
[----:B------:R-:W-:Y:S02]  /*15f60*/  LOP3.LUT R0, R4, 0xffffe000, RZ, 0xc0, !PT ;  /* 0xffffe00004007812 */ /* 0x000fe400078ec0ff */
[----:B------:R-:W-:Y:S02]  /*15f70*/  PRMT R20, R7, 0x7604, R6 ;  /* 0x0000760407147816 */ /* 0x000fe40000000006 */
[----:B------:R-:W-:Y:S02]  /*15f80*/  LOP3.LUT R7, R12, 0xff, RZ, 0xc0, !PT ;  /* 0x000000ff0c077812 */ /* 0x000fe400078ec0ff */
[----:B------:R-:W-:Y:S02]  /*15f90*/  LOP3.LUT R8, R8, 0xff, RZ, 0xc0, !PT ;  /* 0x000000ff08087812 */ /* 0x000fe400078ec0ff */
[----:B------:R-:W-:Y:S02]  /*15fa0*/  IADD3 R3, R3, R197, R0 ;  /* 0x000000c503037210 */ /* 0x000fe40007ffe000 */
[----:B------:R-:W-:-:S02]  /*15fb0*/  PRMT R31, R8, 0x7604, R7 ;  /* 0x00007604081f7816 */ /* 0x000fc40000000007 */
[----:B------:R-:W-:Y:S01]  /*15fc0*/  SHF.R.U32.HI R6, RZ, 0x8, R35 ;  /* 0x00000008ff067819 */ /* 0x000fe20000011623 */
[----:B------:R-:W-:Y:S01]  /*15fd0*/  IMAD.IADD R0, R16, 0x1, R3 ;  /* 0x0000000110007824 */ /* 0x000fe200078e0203 */
[----:B------:R-:W-:Y:S02]  /*15fe0*/  SHF.R.U32.HI R8, RZ, 0x8, R13 ;  /* 0x00000008ff087819 */ /* 0x000fe4000001160d */
[----:B------:R-:W-:Y:S02]  /*15ff0*/  LOP3.LUT R5, R35, 0xff, RZ, 0xc0, !PT ;  /* 0x000000ff23057812 */ /* 0x000fe400078ec0ff */
[----:B------:R-:W-:Y:S02]  /*16000*/  LOP3.LUT R6, R6, 0xff, RZ, 0xc0, !PT ;  /* 0x000000ff06067812 */ /* 0x000fe400078ec0ff */
[----:B------:R-:W-:Y:S02]  /*16010*/  LOP3.LUT R3, R8, 0xff, RZ, 0xc0, !PT ;  /* 0x000000ff08037812 */ /* 0x000fe400078ec0ff */
[----:B------:R-:W0:Y:S01]  /*16020*/  LDS.128 R8, [R0+0x14400] ;  /* 0x0144000000087984 */ /* 0x000e220000000c00 */
[----:B------:R-:W-:-:S02]  /*16030*/  PRMT R24, R6, 0x7604, R5 ;  /* 0x0000760406187816 */ /* 0x000fc40000000005 */
[----:B------:R-:W-:Y:S01]  /*16040*/  SHF.R.U32.HI R30, RZ, 0x8, R15 ;  /* 0x00000008ff1e7819 */ /* 0x000fe2000001160f */
[----:B------:R-:W2:Y:S01]  /*16050*/  LDS.128 R4, [R231+0x14400] ;  /* 0x01440000e7047984 */ /* 0x000ea20000000c00 */
[----:B------:R-:W-:Y:S02]  /*16060*/  LOP3.LUT R26, R13, 0xff, RZ, 0xc0, !PT ;  /* 0x000000ff0d1a7812 */ /* 0x000fe400078ec0ff */
[----:B------:R-:W-:Y:S02]  /*16070*/  SHF.R.U32.HI R28, RZ, 0x8, R14 ;  /* 0x00000008ff1c7819 */ /* 0x000fe4000001160e */
[----:B------:R-:W-:Y:S02]  /*16080*/  LOP3.LUT R29, R15, 0xff, RZ, 0xc0, !PT ;  /* 0x000000ff0f1d7812 */ /* 0x000fe400078ec0ff */
[----:B------:R-:W-:Y:S02]  /*16090*/  LOP3.LUT R30, R30, 0xff, RZ, 0xc0, !PT ;  /* 0x000000ff1e1e7812 */ /* 0x000fe400078ec0ff */
[----:B------:R-:W-:-:S02]  /*160a0*/  PRMT R26, R3, 0x7604, R26 ;  /* 0x00007604031a7816 */ /* 0x000fc4000000001a */
[----:B------:R-:W-:Y:S02]  /*160b0*/  LOP3.LUT R27, R14, 0xff, RZ, 0xc0, !PT ;  /* 0x000000ff0e1b7812 */ /* 0x000fe400078ec0ff */
[----:B------:R-:W-:Y:S02]  /*160c0*/  LOP3.LUT R28, R28, 0xff, RZ, 0xc0, !PT ;  /* 0x000000ff1c1c7812 */ /* 0x000fe400078ec0ff */
[----:B------:R-:W-:Y:S02]  /*160d0*/  SHF.R.U32.HI R3, RZ, 0x10, R33 ;  /* 0x00000010ff037819 */ /* 0x000fe40000011621 */
[----:B------:R-:W-:Y:S02]  /*160e0*/  PRMT R30, R30, 0x7604, R29 ;  /* 0x000076041e1e7816 */ /* 0x000fe4000000001d */
[----:B------:R-:W-:Y:S01]  /*160f0*/  SHF.R.U32.HI R29, RZ, 0x10, R13 ;  /* 0x00000010ff1d7819 */ /* 0x000fe2000001160d */
[----:B------:R-:W-:Y:S01]  /*16100*/  IMAD.U32 R3, R3, 0x10000, RZ ;  /* 0x0001000003037824 */ /* 0x000fe200078e00ff */
[----:B-1----:R-:W-:-:S02]  /*16110*/  PRMT R39, R28, 0x7604, R27 ;  /* 0x000076041c277816 */ /* 0x002fc4000000001b */
[----:B------:R-:W-:Y:S02]  /*16120*/  SHF.R.U32.HI R27, RZ, 0x10, R35 ;  /* 0x00000010ff1b7819 */ /* 0x000fe40000011623 */
[----:B------:R-:W-:Y:S02]  /*16130*/  SHF.L.U32 R29, R29, 0x10, RZ ;  /* 0x000000101d1d7819 */ /* 0x000fe400000006ff */
[----:B------:R-:W-:Y:S01]  /*16140*/  SHF.R.U32.HI R41, RZ, 0x10, R15 ;  /* 0x00000010ff297819 */ /* 0x000fe2000001160f */
[----:B------:R-:W-:Y:S01]  /*16150*/  IMAD.U32 R27, R27, 0x10000, RZ ;  /* 0x000100001b1b7824 */ /* 0x000fe200078e00ff */
        /* <DEDUP_REMOVED lines=9> */
[----:B------:R-:W-:-:S02]  /*161f0*/  LOP3.LUT R31, R31, 0xff0000, R12, 0xf8, !PT ;  /* 0x00ff00001f1f7812 */ /* 0x000fc400078ef80c */
[----:B------:R-:W-:Y:S02]  /*16200*/  LOP3.LUT R41, R30, 0xff0000, R41, 0xf8, !PT ;  /* 0x00ff00001e297812 */ /* 0x000fe400078ef829 */
[----:B------:R-:W-:Y:S02]  /*16210*/  F2FP.F16.E4M3.UNPACK_B R36, R37 ;  /* 0x00000025ff24723e */ /* 0x000fe400020006ff */
[----:B0-----:R-:W-:Y:S02]  /*16220*/  F2FP.F16.E4M3.UNPACK_B R21, R9 ;  /* 0x00000009ff15723e */ /* 0x001fe400020006ff */
[----:B------:R-:W-:Y:S01]  /*16230*/  LOP3.LUT R33, R25, 0xff000000, R34, 0xf8, !PT ;  /* 0xff00000019217812 */ /* 0x000fe200078ef822 */
[--C-:B------:R-:W-:Y:S01]  /*16240*/  HADD2.F32 R38, -RZ, R36.reuse.H0_H0 ;  /* 0x20000024ff267230 */ /* 0x100fe20000004100 */
[----:B------:R-:W-:Y:S01]  /*16250*/  F2FP.F16.E4M3.UNPACK_B R30, R32 ;  /* 0x00000020ff1e723e */ /* 0x000fe200020006ff */
[----:B------:R-:W-:Y:S01]  /*16260*/  HADD2.F32 R36, -RZ, R36.H1_H1 ;  /* 0x30000024ff247230 */ /* 0x000fe20000004100 */
[----:B------:R-:W-:-:S02]  /*16270*/  LOP3.LUT R34, R27, 0xff000000, R35, 0xf8, !PT ;  /* 0xff0000001b227812 */ /* 0x000fc400078ef823 */
[----:B------:R-:W-:Y:S02]  /*16280*/  LOP3.LUT R39, R39, 0xff0000, R14, 0xf8, !PT ;  /* 0x00ff000027277812 */ /* 0x000fe400078ef80e */
[----:B------:R-:W-:Y:S01]  /*16290*/  LOP3.LUT R35, R31, 0xff000000, R12, 0xf8, !PT ;  /* 0xff0000001f237812 */ /* 0x000fe200078ef80c */
[--C-:B------:R-:W-:Y:S01]  /*162a0*/  HADD2.F32 R31, -RZ, R30.reuse.H0_H0 ;  /* 0x2000001eff1f7230 */ /* 0x100fe20000004100 */
[-C--:B--2---:R-:W-:Y:S01]  /*162b0*/  F2FP.F16.E4M3.UNPACK_B R12, R5.reuse ;  /* 0x00000005ff0c723e */ /* 0x084fe200020006ff */
[----:B------:R-:W-:Y:S01]  /*162c0*/  HADD2.F32 R30, -RZ, R30.H1_H1 ;  /* 0x3000001eff1e7230 */ /* 0x000fe20000004100 */
[----:B------:R-:W-:Y:S01]  /*162d0*/  F2FP.F16.E4M3.UNPACK_B R13, R5.H1 ;  /* 0x00000005ff0d723e */ /* 0x000fe200030006ff */
[--C-:B------:R-:W-:Y:S01]  /*162e0*/  HADD2.F32 R5, -RZ, R21.reuse.H0_H0 ;  /* 0x20000015ff057230 */ /* 0x100fe20000004100 */
[----:B------:R-:W-:Y:S01]  /*162f0*/  LOP3.LUT R41, R41, 0xff000000, R15, 0xf8, !PT ;  /* 0xff00000029297812 */ /* 0x000fe200078ef80f */
[----:B------:R-:W-:Y:S01]  /*16300*/  HADD2.F32 R21, -RZ, R21.H1_H1 ;  /* 0x30000015ff157230 */ /* 0x000fe20000004100 */
[----:B------:R-:W-:-:S02]  /*16310*/  LOP3.LUT R40, R39, 0xff000000, R14, 0xf8, !PT ;  /* 0xff00000027287812 */ /* 0x000fc400078ef80e */
[----:B------:R-:W-:Y:S01]  /*16320*/  F2FP.F16.E4M3.UNPACK_B R15, R7 ;  /* 0x00000007ff0f723e */ /* 0x000fe200020006ff */
[----:B------:R-:W-:Y:S01]  /*16330*/  FMUL.FTZ R39, R5, R31 ;  /* 0x0000001f05277220 */ /* 0x000fe20000410000 */
[----:B------:R-:W-:Y:S01]  /*16340*/  F2FP.F16.E4M3.UNPACK_B R20, R7.H1 ;  /* 0x00000007ff14723e */ /* 0x000fe200030006ff */
[C---:B------:R-:W-:Y:S01]  /*16350*/  FMUL.FTZ R43, R21.reuse, R36 ;  /* 0x00000024152b7220 */ /* 0x040fe20000410000 */
[----:B------:R-:W-:Y:S01]  /*16360*/  F2FP.F16.E4M3.UNPACK_B R7, R6 ;  /* 0x00000006ff07723e */ /* 0x000fe200020006ff */
[----:B------:R-:W-:Y:S01]  /*16370*/  FMUL.FTZ R21, R21, R30 ;  /* 0x0000001e15157220 */ /* 0x000fe20000410000 */
[----:B------:R-:W-:Y:S01]  /*16380*/  F2FP.F16.E4M3.UNPACK_B R14, R6.H1 ;  /* 0x00000006ff0e723e */ /* 0x000fe200030006ff */
[--C-:B------:R-:W-:Y:S01]  /*16390*/  HADD2.F32 R6, -RZ, R12.reuse.H0_H0 ;  /* 0x2000000cff067230 */ /* 0x100fe20000004100 */
[----:B------:R-:W-:Y:S01]  /*163a0*/  F2FP.F16.E4M3.UNPACK_B R24, R9.H1 ;  /* 0x00000009ff18723e */ /* 0x000fe200030006ff */
[----:B------:R-:W-:Y:S01]  /*163b0*/  FMUL.FTZ R9, R5, R38 ;  /* 0x0000002605097220 */ /* 0x000fe20000410000 */
[----:B------:R-:W-:Y:S01]  /*163c0*/  F2FP.F16.E4M3.UNPACK_B R37, R37.H1 ;  /* 0x00000025ff25723e */ /* 0x000fe200030006ff */
[----:B------:R-:W-:Y:S01]  /*163d0*/  HADD2.F32 R12, -RZ, R12.H1_H1 ;  /* 0x3000000cff0c7230 */ /* 0x000fe20000004100 */
[----:B------:R-:W-:Y:S01]  /*163e0*/  F2FP.F16.E4M3.UNPACK_B R32, R32.H1 ;  /* 0x00000020ff20723e */ /* 0x000fe200030006ff */
[C---:B------:R-:W-:Y:S01]  /*163f0*/  FFMA.FTZ R5, R6.reuse, R31, -R9 ;  /* 0x0000001f06057223 */ /* 0x040fe20000010809 */
[----:B------:R-:W-:Y:S01]  /*16400*/  F2FP.F16.E4M3.UNPACK_B R25, R10 ;  /* 0x0000000aff19723e */ /* 0x000fe200020006ff */
[----:B------:R-:W-:Y:S01]  /*16410*/  FFMA.FTZ R9, R6, R38, R39 ;  /* 0x0000002606097223 */ /* 0x000fe20000010027 */
[----:B------:R-:W-:Y:S01]  /*16420*/  F2FP.F16.E4M3.UNPACK_B R26, R10.H1 ;  /* 0x0000000aff1a723e */ /* 0x000fe200030006ff */
[----:B------:R-:W-:-:S02]  /*16430*/  HADD2.F32 R39, -RZ, R37.H0_H0 ;  /* 0x20000025ff277230 */ /* 0x000fc40000004100 */
[C---:B------:R-:W-:Y:S01]  /*16440*/  FFMA.FTZ R38, R12.reuse, R30, -R43 ;  /* 0x0000001e0c267223 */ /* 0x040fe2000001082b */
[----:B------:R-:W-:Y:S01]  /*16450*/  HADD2.F32 R10, -RZ, R24.H0_H0 ;  /* 0x20000018ff0a7230 */ /* 0x000fe20000004100 */
[----:B------:R-:W-:Y:S01]  /*16460*/  F2FP.F16.E4M3.UNPACK_B R27, R11 ;  /* 0x0000000bff1b723e */ /* 0x000fe200020006ff */
[----:B------:R-:W-:Y:S02]  /*16470*/  HADD2.F32 R31, -RZ, R32.H0_H0 ;  /* 0x20000020ff1f7230 */ /* 0x000fe40000004100 */
[----:B------:R-:W-:Y:S01]  /*16480*/  FFMA.FTZ R36, R12, R36, R21 ;  /* 0x000000240c247223 */ /* 0x000fe20000010015 */
[----:B------:R-:W-:Y:S02]  /*16490*/  HADD2.F32 R6, -RZ, R13.H0_H0 ;  /* 0x2000000dff067230 */ /* 0x000fe40000004100 */
[C---:B------:R-:W-:Y:S01]  /*164a0*/  FMUL.FTZ R45, R10.reuse, R39 ;  /* 0x000000270a2d7220 */ /* 0x040fe20000410000 */
[----:B------:R-:W-:Y:S01]  /*164b0*/  F2FP.F16.E4M3.UNPACK_B R30, R41 ;  /* 0x00000029ff1e723e */ /* 0x000fe200020006ff */
[-C--:B------:R-:W-:Y:S01]  /*164c0*/  FMUL.FTZ R10, R10, R31.reuse ;  /* 0x0000001f0a0a7220 */ /* 0x080fe20000410000 */
[----:B------:R-:W-:Y:S01]  /*164d0*/  F2FP.F16.E4M3.UNPACK_B R12, R34 ;  /* 0x00000022ff0c723e */ /* 0x000fe200020006ff */
[----:B------:R-:W-:Y:S01]  /*164e0*/  FFMA.FTZ R45, R6, R31, -R45 ;  /* 0x0000001f062d7223 */ /* 0x000fe2000001082d */
[----:B------:R-:W-:-:S02]  /*164f0*/  HADD2.F32 R37, -RZ, R37.H1_H1 ;  /* 0x30000025ff257230 */ /* 0x000fc40000004100 */
[----:B------:R-:W-:Y:S01]  /*16500*/  FFMA.FTZ R39, R6, R39, R10 ;  /* 0x0000002706277223 */ /* 0x000fe2000001000a */
[----:B------:R-:W-:Y:S01]  /*16510*/  HADD2.F32 R31, -RZ, R30.H0_H0 ;  /* 0x2000001eff1f7230 */ /* 0x000fe20000004100 */
[----:B------:R-:W-:Y:S01]  /*16520*/  F2FP.F16.E4M3.UNPACK_B R28, R11.H1 ;  /* 0x0000000bff1c723e */ /* 0x000fe200030006ff */
[----:B------:R-:W-:Y:S01]  /*16530*/  HADD2.F32 R10, -RZ, R27.H0_H0 ;  /* 0x2000001bff0a7230 */ /* 0x000fe20000004100 */
[----:B------:R-:W-:Y:S01]  /*16540*/  F2FP.F16.E4M3.UNPACK_B R41, R41.H1 ;  /* 0x00000029ff29723e */ /* 0x000fe200030006ff */
[----:B------:R-:W-:Y:S01]  /*16550*/  HADD2.F32 R24, -RZ, R24.H1_H1 ;  /* 0x30000018ff187230 */ /* 0x000fe20000004100 */
[----:B------:R-:W-:Y:S01]  /*16560*/  F2FP.F16.E4M3.UNPACK_B R34, R34.H1 ;  /* 0x00000022ff22723e */ /* 0x000fe200030006ff */
[----:B------:R-:W-:Y:S02]  /*16570*/  HADD2.F32 R21, -RZ, R12.H0_H0 ;  /* 0x2000000cff157230 */ /* 0x000fe40000004100 */
[----:B------:R-:W-:Y:S01]  /*16580*/  FMUL.FTZ R43, R10, R31 ;  /* 0x0000001f0a2b7220 */ /* 0x000fe20000410000 */
[----:B------:R-:W-:-:S02]  /*16590*/  HADD2.F32 R32, -RZ, R32.H1_H1 ;  /* 0x30000020ff207230 */ /* 0x000fc40000004100 */
[----:B------:R-:W-:Y:S01]  /*165a0*/  FMUL.FTZ R42, R24, R37 ;  /* 0x00000025182a7220 */ /* 0x000fe20000410000 */
[----:B------:R-:W-:Y:S02]  /*165b0*/  HADD2.F32 R13, -RZ, R13.H1_H1 ;  /* 0x3000000dff0d7230 */ /* 0x000fe40000004100 */
[----:B------:R-:W-:Y:S01]  /*165c0*/  FMUL.FTZ R10, R10, R21 ;  /* 0x000000150a0a7220 */ /* 0x000fe20000410000 */
[----:B------:R-:W-:Y:S02]  /*165d0*/  HADD2.F32 R6, -RZ, R15.H0_H0 ;  /* 0x2000000fff067230 */ /* 0x000fe40000004100 */
[-C--:B------:R-:W-:Y:S01]  /*165e0*/  FMUL.FTZ R24, R24, R32.reuse ;  /* 0x0000002018187220 */ /* 0x080fe20000410000 */
[----:B------:R-:W-:Y:S02]  /*165f0*/  HADD2.F32 R30, -RZ, R30.H1_H1 ;  /* 0x3000001eff1e7230 */ /* 0x000fe40000004100 */
[----:B------:R-:W-:Y:S01]  /*16600*/  FFMA.FTZ R42, R13, R32, -R42 ;  /* 0x000000200d2a7223 */ /* 0x000fe2000001082a */
[----:B------:R-:W-:-:S02]  /*16610*/  HADD2.F32 R27, -RZ, R27.H1_H1 ;  /* 0x3000001bff1b7230 */ /* 0x000fc40000004100 */
[C---:B------:R-:W-:Y:S01]  /*16620*/  FFMA.FTZ R43, R6.reuse, R21, -R43 ;  /* 0x00000015062b7223 */ /* 0x040fe2000001082b */
[----:B------:R-:W-:Y:S01]  /*16630*/  FFMA.FTZ R46, R6, R31, R10 ;  /* 0x0000001f062e7223 */ /* 0x000fe2000001000a */
[----:B------:R-:W-:Y:S01]  /*16640*/  FFMA.FTZ R32, R13, R37, R24 ;  /* 0x000000250d207223 */ /* 0x000fe20000010018 */
[----:B------:R-:W-:Y:S02]  /*16650*/  HADD2.F32 R21, -RZ, R41.H0_H0 ;  /* 0x20000029ff157230 */ /* 0x000fe40000004100 */
[----:B------:R-:W-:Y:S01]  /*16660*/  FMUL.FTZ R24, R27, R30 ;  /* 0x0000001e1b187220 */ /* 0x000fe20000410000 */
[----:B------:R-:W-:Y:S01]  /*16670*/  HADD2.F32 R10, -RZ, R28.H0_H0 ;  /* 0x2000001cff0a7230 */ /* 0x000fe20000004100 */
[-C--:B------:R-:W-:Y:S01]  /*16680*/  F2FP.F16.E4M3.UNPACK_B R11, R8.reuse ;  /* 0x00000008ff0b723e */ /* 0x080fe200020006ff */
[----:B------:R-:W-:Y:S01]  /*16690*/  HADD2.F32 R13, -RZ, R34.H0_H0 ;  /* 0x20000022ff0d7230 */ /* 0x000fe20000004100 */
[----:B------:R-:W-:Y:S01]  /*166a0*/  F2FP.F16.E4M3.UNPACK_B R8, R8.H1 ;  /* 0x00000008ff08723e */ /* 0x000fe200030006ff */
[----:B------:R-:W-:-:S02]  /*166b0*/  HADD2.F32 R6, -RZ, R20.H0_H0 ;  /* 0x20000014ff067230 */ /* 0x000fc40000004100 */
[C---:B------:R-:W-:Y:S01]  /*166c0*/  FMUL.FTZ R31, R10.reuse, R21 ;  /* 0x000000150a1f7220 */ /* 0x040fe20000410000 */
[----:B------:R-:W-:Y:S02]  /*166d0*/  HADD2.F32 R12, -RZ, R12.H1_H1 ;  /* 0x3000000cff0c7230 */ /* 0x000fe40000004100 */
[----:B------:R-:W-:Y:S01]  /*166e0*/  FMUL.FTZ R10, R10, R13 ;  /* 0x0000000d0a0a7220 */ /* 0x000fe20000410000 */
[----:B------:R-:W-:Y:S01]  /*166f0*/  HADD2.F32 R15, -RZ, R15.H1_H1 ;  /* 0x3000000fff0f7230 */ /* 0x000fe20000004100 */
[----:B------:R-:W-:Y:S01]  /*16700*/  F2FP.F16.E4M3.UNPACK_B R3, R4 ;  /* 0x00000004ff03723e */ /* 0x000fe200020006ff */
[----:B------:R-:W-:Y:S02]  /*16710*/  HADD2.F32 R41, -RZ, R41.H1_H1 ;  /* 0x30000029ff297230 */ /* 0x000fe40000004100 */
[C---:B------:R-:W-:Y:S01]  /*16720*/  FFMA.FTZ R50, R6.reuse, R21, R10 ;  /* 0x0000001506327223 */ /* 0x040fe2000001000a */
[-C--:B------:R-:W-:Y:S01]  /*16730*/  FMUL.FTZ R27, R27, R12.reuse ;  /* 0x0000000c1b1b7220 */ /* 0x080fe20000410000 */
[C---:B------:R-:W-:Y:S01]  /*16740*/  FFMA.FTZ R48, R15.reuse, R12, -R24 ;  /* 0x0000000c0f307223 */ /* 0x040fe20000010818 */
[----:B------:R-:W-:Y:S01]  /*16750*/  F2FP.F16.E4M3.UNPACK_B R21, R35.H1 ;  /* 0x00000023ff15723e */ /* 0x000fe200030006ff */
[----:B------:R-:W-:Y:S01]  /*16760*/  HADD2.F32 R28, -RZ, R28.H1_H1 ;  /* 0x3000001cff1c7230 */ /* 0x000fe20000004100 */
[----:B------:R-:W-:Y:S01]  /*16770*/  F2FP.F16.E4M3.UNPACK_B R12, R29.H1 ;  /* 0x0000001dff0c723e */ /* 0x000fe200030006ff */
[----:B------:R-:W-:Y:S01]  /*16780*/  FFMA.FTZ R47, R15, R30, R27 ;  /* 0x0000001e0f2f7223 */ /* 0x000fe2000001001b */
[----:B------:R-:W-:Y:S01]  /*16790*/  F2FP.F16.E4M3.UNPACK_B R4, R4.H1 ;  /* 0x00000004ff04723e */ /* 0x000fe200030006ff */
[----:B------:R-:W-:Y:S01]  /*167a0*/  FFMA.FTZ R49, R6, R13, -R31 ;  /* 0x0000000d06317223 */ /* 0x000fe2000001081f */
[----:B------:R-:W-:-:S02]  /*167b0*/  HADD2.F32 R15, -RZ, R34.H1_H1 ;  /* 0x30000022ff0f7230 */ /* 0x000fc40000004100 */
[C---:B------:R-:W-:Y:S01]  /*167c0*/  FMUL.FTZ R37, R28.reuse, R41 ;  /* 0x000000291c257220 */ /* 0x040fe20000410000 */
[----:B------:R-:W-:Y:S01]  /*167d0*/  HADD2.F32 R27, -RZ, R21.H0_H0 ;  /* 0x20000015ff1b7230 */ /* 0x000fe20000004100 */
[----:B------:R-:W-:Y:S01]  /*167e0*/  F2FP.F16.E4M3.UNPACK_B R35, R35 ;  /* 0x00000023ff23723e */ /* 0x000fe200020006ff */
[----:B------:R-:W-:Y:S02]  /*167f0*/  HADD2.F32 R10, -RZ, R8.H0_H0 ;  /* 0x20000008ff0a7230 */ /* 0x000fe40000004100 */
[----:B------:R-:W-:Y:S01]  /*16800*/  FMUL.FTZ R28, R28, R15 ;  /* 0x0000000f1c1c7220 */ /* 0x000fe20000410000 */
[----:B------:R-:W-:Y:S01]  /*16810*/  HADD2.F32 R13, -RZ, R12.H0_H0 ;  /* 0x2000000cff0d7230 */ /* 0x000fe20000004100 */
[----:B------:R-:W-:Y:S01]  /*16820*/  F2FP.F16.E4M3.UNPACK_B R29, R29 ;  /* 0x0000001dff1d723e */ /* 0x000fe200020006ff */
[----:B------:R-:W-:Y:S02]  /*16830*/  HADD2.F32 R20, -RZ, R20.H1_H1 ;  /* 0x30000014ff147230 */ /* 0x000fe40000004100 */
[----:B------:R-:W-:Y:S01]  /*16840*/  FMUL.FTZ R31, R10, R27 ;  /* 0x0000001b0a1f7220 */ /* 0x000fe20000410000 */
[----:B------:R-:W-:-:S02]  /*16850*/  HADD2.F32 R6, -RZ, R4.H0_H0 ;  /* 0x20000004ff067230 */ /* 0x000fc40000004100 */
[----:B------:R-:W-:Y:S01]  /*16860*/  FMUL.FTZ R10, R10, R13 ;  /* 0x0000000d0a0a7220 */ /* 0x000fe20000410000 */
[----:B------:R-:W-:Y:S02]  /*16870*/  HADD2.F32 R21, -RZ, R21.H1_H1 ;  /* 0x30000015ff157230 */ /* 0x000fe40000004100 */
[----:B------:R-:W-:Y:S01]  /*16880*/  FFMA.FTZ R41, R20, R41, R28 ;  /* 0x0000002914297223 */ /* 0x000fe2000001001c */
[----:B------:R-:W-:Y:S02]  /*16890*/  HADD2.F32 R8, -RZ, R8.H1_H1 ;  /* 0x30000008ff087230 */ /* 0x000fe40000004100 */
[C---:B------:R-:W-:Y:S01]  /*168a0*/  FFMA.FTZ R31, R6.reuse, R13, -R31 ;  /* 0x0000000d061f7223 */ /* 0x040fe2000001081f */
[----:B------:R-:W-:Y:S01]  /*168b0*/  FFMA.FTZ R28, R6, R27, R10 ;  /* 0x0000001b061c7223 */ /* 0x000fe2000001000a */
[----:B------:R-:W-:Y:S02]  /*168c0*/  HADD2.F32 R13, -RZ, R12.H1_H1 ;  /* 0x3000000cff0d7230 */ /* 0x000fe40000004100 */
[----:B------:R-:W-:Y:S01]  /*168d0*/  FFMA.FTZ R34, R20, R15, -R37 ;  /* 0x0000000f14227223 */ /* 0x000fe20000010825 */
        /* <DEDUP_REMOVED lines=8> */
[----:B------:R-:W-:-:S02]  /*16960*/  HADD2.F32 R10, -RZ, R35.H1_H1 ;  /* 0x30000023ff0a7230 */ /* 0x000fc40000004100 */
[C---:B------:R-:W-:Y:S01]  /*16970*/  FMUL.FTZ R21, R6.reuse, R15 ;  /* 0x0000000f06157220 */ /* 0x040fe20000410000 */
[----:B------:R-:W-:Y:S02]  /*16980*/  HADD2.F32 R11, -RZ, R11.H1_H1 ;  /* 0x3000000bff0b7230 */ /* 0x000fe40000004100 */
[-C--:B------:R-:W-:Y:S01]  /*16990*/  FMUL.FTZ R27, R6, R13.reuse ;  /* 0x0000000d061b7220 */ /* 0x080fe20000410000 */
[----:B------:R-:W-:Y:S01]  /*169a0*/  HADD2.F32 R4, -RZ, R3.H0_H0 ;  /* 0x20000003ff047230 */ /* 0x000fe20000004100 */
[----:B------:R-:W-:Y:S01]  /*169b0*/  F2FP.F16.E4M3.UNPACK_B R12, R40.H1 ;  /* 0x00000028ff0c723e */ /* 0x000fe200030006ff */
[----:B------:R-:W-:Y:S02]  /*169c0*/  HADD2.F32 R6, -RZ, R29.H1_H1 ;  /* 0x3000001dff067230 */ /* 0x000fe40000004100 */
[C---:B------:R-:W-:Y:S01]  /*169d0*/  FMUL.FTZ R20, R11.reuse, R10 ;  /* 0x0000000a0b147220 */ /* 0x040fe20000410000 */
[----:B------:R-:W-:Y:S02]  /*169e0*/  HADD2.F32 R3, -RZ, R3.H1_H1 ;  /* 0x30000003ff037230 */ /* 0x000fe40000004100 */
[C---:B------:R-:W-:Y:S01]  /*169f0*/  FFMA.FTZ R21, R4.reuse, R13, -R21 ;  /* 0x0000000d04157223 */ /* 0x040fe20000010815 */
[----:B------:R-:W-:Y:S01]  /*16a00*/  FFMA.FTZ R27, R4, R15, R27 ;  /* 0x0000000f041b7223 */ /* 0x000fe2000001001b */
[----:B------:R-:W-:Y:S01]  /*16a10*/  F2FP.F16.E4M3.UNPACK_B R8, R33.H1 ;  /* 0x00000021ff08723e */ /* 0x000fe200030006ff */
[----:B------:R-:W-:Y:S01]  /*16a20*/  FMUL.FTZ R11, R11, R6 ;  /* 0x000000060b0b7220 */ /* 0x000fe20000410000 */
[----:B------:R-:W-:-:S02]  /*16a30*/  HADD2.F32 R13, -RZ, R12.H0_H0 ;  /* 0x2000000cff0d7230 */ /* 0x000fc40000004100 */
[C---:B------:R-:W-:Y:S01]  /*16a40*/  FFMA.FTZ R20, R3.reuse, R6, -R20 ;  /* 0x0000000603147223 */ /* 0x040fe20000010814 */
[----:B------:R-:W-:Y:S02]  /*16a50*/  HADD2.F32 R4, -RZ, R26.H0_H0 ;  /* 0x2000001aff047230 */ /* 0x000fe40000004100 */
[----:B------:R-:W-:Y:S01]  /*16a60*/  FFMA.FTZ R24, R3, R10, R11 ;  /* 0x0000000a03187223 */ /* 0x000fe2000001000b */
[--C-:B------:R-:W-:Y:S01]  /*16a70*/  HADD2.F32 R6, -RZ, R8.reuse.H0_H0 ;  /* 0x20000008ff067230 */ /* 0x100fe20000004100 */
[----:B------:R-:W-:Y:S01]  /*16a80*/  F2FP.F16.E4M3.UNPACK_B R33, R33 ;  /* 0x00000021ff21723e */ /* 0x000fe200020006ff */
[----:B------:R-:W-:Y:S02]  /*16a90*/  HADD2.F32 R11, -RZ, R8.H1_H1 ;  /* 0x30000008ff0b7230 */ /* 0x000fe40000004100 */
[C---:B------:R-:W-:Y:S01]  /*16aa0*/  FMUL.FTZ R8, R4.reuse, R13 ;  /* 0x0000000d04087220 */ /* 0x040fe20000410000 */
[----:B------:R-:W-:Y:S02]  /*16ab0*/  HADD2.F32 R3, -RZ, R14.H0_H0 ;  /* 0x2000000eff037230 */ /* 0x000fe40000004100 */
[----:B------:R-:W-:Y:S01]  /*16ac0*/  FMUL.FTZ R4, R4, R6 ;  /* 0x0000000604047220 */ /* 0x000fe20000410000 */
[----:B------:R-:W-:Y:S01]  /*16ad0*/  HADD2.F32 R15, -RZ, R12.H1_H1 ;  /* 0x3000000cff0f7230 */ /* 0x000fe20000004100 */
[----:B------:R-:W-:Y:S01]  /*16ae0*/  F2FP.F16.E4M3.UNPACK_B R40, R40 ;  /* 0x00000028ff28723e */ /* 0x000fe200020006ff */
[----:B------:R-:W-:-:S02]  /*16af0*/  HADD2.F32 R26, -RZ, R26.H1_H1 ;  /* 0x3000001aff1a7230 */ /* 0x000fc40000004100 */
[C---:B------:R-:W-:Y:S01]  /*16b00*/  FFMA.FTZ R29, R3.reuse, R6, -R8 ;  /* 0x00000006031d7223 */ /* 0x040fe20000010808 */
[----:B------:R-:W-:Y:S02]  /*16b10*/  HADD2.F32 R14, -RZ, R14.H1_H1 ;  /* 0x3000000eff0e7230 */ /* 0x000fe40000004100 */
[----:B------:R-:W-:Y:S01]  /*16b20*/  FFMA.FTZ R13, R3, R13, R4 ;  /* 0x0000000d030d7223 */ /* 0x000fe20000010004 */
[----:B------:R-:W-:Y:S02]  /*16b30*/  HADD2.F32 R10, -RZ, R40.H0_H0 ;  /* 0x20000028ff0a7230 */ /* 0x000fe40000004100 */
[C---:B------:R-:W-:Y:S01]  /*16b40*/  FMUL.FTZ R35, R26.reuse, R15 ;  /* 0x0000000f1a237220 */ /* 0x040fe20000410000 */
[----:B------:R-:W-:Y:S01]  /*16b50*/  FMUL.FTZ R6, R26, R11 ;  /* 0x0000000b1a067220 */ /* 0x000fe20000410000 */
[----:B------:R-:W-:Y:S01]  /*16b60*/  HADD2.F32 R4, -RZ, R25.H0_H0 ;  /* 0x20000019ff047230 */ /* 0x000fe20000004100 */
[----:B------:R-:W-:Y:S01]  /*16b70*/  F2FP.SATFINITE.E4M3.F32.PACK_AB_MERGE_C R42, R42, R45, RZ ;  /* 0x0000002d2a2a723e */ /* 0x000fe200048070ff */
[C---:B------:R-:W-:Y:S01]  /*16b80*/  FFMA.FTZ R26, R14.reuse, R11, -R35 ;  /* 0x0000000b0e1a7223 */ /* 0x040fe20000010823 */
[----:B------:R-:W-:Y:S01]  /*16b90*/  FFMA.FTZ R14, R14, R15, R6 ;  /* 0x0000000f0e0e7223 */ /* 0x000fe20000010006 */
[----:B------:R-:W-:-:S02]  /*16ba0*/  HADD2.F32 R6, -RZ, R33.H0_H0 ;  /* 0x20000021ff067230 */ /* 0x000fc40000004100 */
[----:B------:R-:W-:Y:S01]  /*16bb0*/  FMUL.FTZ R12, R4, R10 ;  /* 0x0000000a040c7220 */ /* 0x000fe20000410000 */
[----:B------:R-:W-:Y:S01]  /*16bc0*/  HADD2.F32 R40, -RZ, R40.H1_H1 ;  /* 0x30000028ff287230 */ /* 0x000fe20000004100 */
[----:B------:R-:W-:Y:S01]  /*16bd0*/  F2FP.SATFINITE.E4M3.F32.PACK_AB_MERGE_C R26, R26, R29, RZ ;  /* 0x0000001d1a1a723e */ /* 0x000fe200048070ff */
        /* <DEDUP_REMOVED lines=21> */
[----:B------:R-:W-:-:S02]  /*16d30*/  F2FP.SATFINITE.E4M3.F32.PACK_AB_MERGE_C R9, R36, R9, R32 ;  /* 0x000000092409723e */ /* 0x000fc40004807020 */
[----:B------:R-:W-:Y:S01]  /*16d40*/  F2FP.SATFINITE.E4M3.F32.PACK_AB_MERGE_C R11, R47, R46, R11 ;  /* 0x0000002e2f0b723e */ /* 0x000fe2000480700b */
[----:B------:R4:W-:Y:S01]  /*16d50*/  STS.128 [R231+0x14400], R4 ;  /* 0x01440004e7007388 */ /* 0x0009e20000000c00 */
[----:B------:R-:W-:Y:S02]  /*16d60*/  F2FP.SATFINITE.E4M3.F32.PACK_AB_MERGE_C R8, R24, R27, R8 ;  /* 0x0000001b1808723e */ /* 0x000fe40004807008 */
[----:B------:R-:W-:-:S05]  /*16d70*/  F2FP.SATFINITE.E4M3.F32.PACK_AB_MERGE_C R10, R25, R10, R13 ;  /* 0x0000000a190a723e */ /* 0x000fca000480700d */
[----:B------:R4:W-:Y:S02]  /*16d80*/  STS.128 [R0+0x14400], R8 ;  /* 0x0144000800007388 */ /* 0x0009e40000000c00 */
.L_x_596:
[----:B------:R-:W-:Y:S05]  /*16d90*/  BSYNC B0 ;  /* 0x0000000000007941 */ /* 0x000fea0003800000 */
.L_x_589:
[----:B------:R-:W-:Y:S01]  /*16da0*/  @!PT LDS RZ, [RZ] ;  /* 0x00000000fffff984 */ /* 0x000fe20000000800 */
[----:B------:R-:W-:Y:S01]  /*16db0*/  @!PT LDS RZ, [RZ] ;  /* 0x00000000fffff984 */ /* 0x000fe20000000800 */
[----:B------:R-:W-:Y:S01]  /*16dc0*/  @!PT LDS RZ, [RZ] ;  /* 0x00000000fffff984 */ /* 0x000fe20000000800 */
[----:B------:R-:W-:Y:S01]  /*16dd0*/  @!PT LDS RZ, [RZ] ;  /* 0x00000000fffff984 */ /* 0x000fe20000000800 */
[----:B------:R1:W-:Y:S06]  /*16de0*/  MEMBAR.ALL.CTA ;  /* 0x0000000000007992 */ /* 0x0003ec0000008000 */
[----:B-1----:R-:W1:Y:S01]  /*16df0*/  FENCE.VIEW.ASYNC.S ;  /* 0x00000000000073c6 */ /* 0x002e620000000000 */
[----:B------:R-:W-:Y:S05]  /*16e00*/  WARPSYNC.ALL ;  /* 0x0000000000007948 */ /* 0x000fea0003800000 */
[----:B-1----:R-:W-:Y:S06]  /*16e10*/  BAR.SYNC.DEFER_BLOCKING 0xd, 0x100 ;  /* 0x0344000000007b1d */ /* 0x002fec0000010000 */
.L_x_587:
[----:B0-234-:R-:W-:-:S05]  /*16e20*/  IMAD.U32 R0, RZ, RZ, UR53 ;  /* 0x00000035ff007e24 */ /* 0x01dfca000f8e00ff */
[----:B------:R-:W-:-:S13]  /*16e30*/  ISETP.NE.AND P0, PT, R0, 0x3, PT ;  /* 0x000000030000780c */ /* 0x000fda0003f05270 */
[----:B------:R-:W-:Y:S05]  /*16e40*/  @!P0 BRA `(.L_x_616) ;  /* 0x0000000000048947 */ /* 0x000fea0003800000 */
[----:B------:R-:W-:Y:S01]  /*16e50*/  BPT.TRAP 0x1 ;  /* 0x000000040000795c */ /* 0x000fe20000300000 */
.L_x_616:
[----:B-1----:R-:W-:Y:S01]  /*16e60*/  IMAD R3, R156, 0x8, R16 ;  /* 0x000000089c037824 */ /* 0x002fe200078e0210 */
[----:B------:R-:W-:-:S04]  /*16e70*/  SHF.L.U32 R0, R198, 0x1f, RZ ;  /* 0x0000001fc6007819 */ /* 0x000fc800000006ff */
[----:B------:R0:W1:Y:S01]  /*16e80*/  SYNCS.PHASECHK.TRANS64.TRYWAIT P2, [R3+URZ+0x29830], R0 ;  /* 0x02983000030075a7 */ /* 0x000062000804017f */
[----:B------:R-:W-:Y:S05]  /*16e90*/  @!P0 BRA `(.L_x_617) ;  /* 0x0000000000048947 */ /* 0x000fea0003800000 */
[----:B------:R-:W-:Y:S01]  /*16ea0*/  BPT.TRAP 0x1 ;  /* 0x000000040000795c */ /* 0x000fe20000300000 */
.L_x_617:
[----:B-----5:R-:W2:Y:S01]  /*16eb0*/  S2R R4, SR_TID.X ;  /* 0x0000000000047919 */ /* 0x020ea20000002100 */
[----:B------:R-:W-:Y:S02]  /*16ec0*/  MOV R87, RZ ;  /* 0x000000ff00577202 */ /* 0x000fe40000000f00 */
[----:B--2---:R-:W-:-:S04]  /*16ed0*/  LOP3.LUT R4, R4, 0x7f, RZ, 0xc0, !PT ;  /* 0x0000007f04047812 */ /* 0x004fc800078ec0ff */
[----:B------:R-:W-:Y:S01]  /*16ee0*/  ISETP.NE.AND P1, PT, R4, RZ, PT ;  /* 0x000000ff0400720c */ /* 0x000fe20003f25270 */
[----:B-1----:R-:W-:-:S12]  /*16ef0*/  @P2 BRA `(.L_x_618) ;  /* 0x0000000000082947 */ /* 0x002fd80003800000 */
[----:B------:R-:W1:Y:S02]  /*16f00*/  SYNCS.PHASECHK.TRANS64.TRYWAIT P2, [R3+URZ+0x29830], R0 ;  /* 0x02983000030075a7 */ /* 0x000e64000804017f */
[----:B-1----:R-:W-:Y:S05]  /*16f10*/  @!P2 BRA `(.L_x_619) ;  /* 0x0000011c0050a947 */ /* 0x002fea0003800000 */
.L_x_618:
[----:B------:R-:W-:Y:S05]  /*16f20*/  WARPSYNC.ALL ;  /* 0x0000000000007948 */ /* 0x000fea0003800000 */
[----:B01----:R-:W-:Y:S01]  /*16f30*/  VIADD R0, R16, 0x1a400 ;  /* 0x0001a40010007836 */ /* 0x003fe20000000000 */
[----:B------:R-:W-:Y:S01]  /*16f40*/  R2UR UR32, R44 ;  /* 0x000000002c2072ca */ /* 0x000fe200000e0000 */
[----:B------:R-:W-:Y:S01]  /*16f50*/  IMAD.MOV.U32 R5, RZ, RZ, -0x7fffffe0 ;  /* 0x80000020ff057424 */ /* 0x000fe200078e00ff */
[----:B------:R-:W-:Y:S01]  /*16f60*/  WARPGROUP.ARRIVE ;  /* 0x00000000000079c5 */ /* 0x000fe20000000000 */
[----:B------:R-:W-:Y:S01]  /*16f70*/  UMOV UR29, 0x80000020 ;  /* 0x80000020001d7882 */ /* 0x000fe20000000000 */
[----:B------:R-:W-:Y:S01]  /*16f80*/  SHF.R.U32.HI R0, RZ, 0x4, R0 ;  /* 0x00000004ff007819 */ /* 0x000fe20000011600 */
[----:B------:R-:W-:Y:S01]  /*16f90*/  IMAD.MOV.U32 R7, RZ, RZ, -0x7fffffe0 ;  /* 0x80000020ff077424 */ /* 0x000fe200078e00ff */
[----:B------:R-:W-:Y:S01]  /*16fa0*/  R2UR UR31, R5 ;  /* 0x00000000051f72ca */ /* 0x000fe200000e0000 */
[----:B------:R-:W-:Y:S01]  /*16fb0*/  IMAD.MOV.U32 R9, RZ, RZ, -0x7fffffe0 ;  /* 0x80000020ff097424 */ /* 0x000fe200078e00ff */
[----:B------:R-:W-:Y:S01]  /*16fc0*/  LOP3.LUT R0, R0, 0x3fff, RZ, 0xc0, !PT ;  /* 0x00003fff00007812 */ /* 0x000fe200078ec0ff */
[----:B------:R-:W-:Y:S01]  /*16fd0*/  UMOV UR5, UR29 ;  /* 0x0000001d00057c82 */ /* 0x000fe20008000000 */
[----:B------:R-:W-:Y:S01]  /*16fe0*/  UMOV UR9, UR29 ;  /* 0x0000001d00097c82 */ /* 0x000fe20008000000 */
[----:B------:R-:W-:Y:S01]  /*16ff0*/  UMOV UR13, UR29 ;  /* 0x0000001d000d7c82 */ /* 0x000fe20008000000 */
[----:B------:R-:W-:Y:S01]  /*17000*/  LOP3.LUT R0, R0, 0x10000, RZ, 0xfc, !PT ;  /* 0x0001000000007812 */ /* 0x000fe200078efcff */
[----:B------:R-:W-:Y:S01]  /*17010*/  ULOP3.LUT UR32, UR32, 0x10000, URZ, 0xfc, !UPT ;  /* 0x0001000020207892 */ /* 0x000fe2000f8efc3f */
[----:B------:R-:W-:Y:S01]  /*17020*/  R2UR UR7, R9 ;  /* 0x00000000090772ca */ /* 0x000fe200000e0000 */
[----:B------:R-:W-:Y:S01]  /*17030*/  IMAD.MOV.U32 R9, RZ, RZ, -0x7fffffe0 ;  /* 0x80000020ff097424 */ /* 0x000fe200078e00ff */
[----:B------:R-:W-:Y:S01]  /*17040*/  MOV R11, 0x80000020 ;  /* 0x80000020000b7802 */ /* 0x000fe20000000f00 */
[----:B------:R-:W-:Y:S01]  /*17050*/  IMAD R4, R156, 0x780, R0 ;  /* 0x000007809c047824 */ /* 0x000fe200078e0200 */
[----:B------:R-:W-:Y:S01]  /*17060*/  UIADD3 UR48, UR32, 0x2, URZ ;  /* 0x0000000220307890 */ /* 0x000fe2000fffe03f */
[----:B------:R-:W-:Y:S01]  /*17070*/  IMAD.MOV.U32 R5, RZ, RZ, -0x7fffffe0 ;  /* 0x80000020ff057424 */ /* 0x000fe200078e00ff */
[----:B------:R-:W-:Y:S01]  /*17080*/  UMOV UR28, UR32 ;  /* 0x00000020001c7c82 */ /* 0x000fe20008000000 */
[C---:B------:R-:W-:Y:S01]  /*17090*/  VIADD R6, R4.reuse, 0x80 ;  /* 0x0000008004067836 */ /* 0x040fe20000000000 */
[C---:B------:R-:W-:Y:S01]  /*170a0*/  R2UR UR30, R4.reuse ;  /* 0x00000000041e72ca */ /* 0x040fe200000e0000 */
[----:B------:R-:W-:Y:S01]  /*170b0*/  UMOV UR4, UR28 ;  /* 0x0000001c00047c82 */ /* 0x000fe20008000000 */
[----:B------:R-:W-:Y:S01]  /*170c0*/  IADD3 R8, R4, 0x100, RZ ;  /* 0x0000010004087810 */ /* 0x000fe20007ffe0ff */
[----:B------:R-:W-:Y:S01]  /*170d0*/  UMOV UR8, UR28 ;  /* 0x0000001c00087c82 */ /* 0x000fe20008000000 */
[----:B------:R-:W-:Y:S01]  /*170e0*/  R2UR UR15, R9 ;  /* 0x00000000090f72ca */ /* 0x000fe200000e0000 */
[----:B------:R-:W-:Y:S01]  /*170f0*/  UMOV UR12, UR28 ;  /* 0x0000001c000c7c82 */ /* 0x000fe20008000000 */
[----:B------:R-:W-:Y:S01]  /*17100*/  R2UR UR6, R8 ;  /* 0x00000000080672ca */ /* 0x000fe200000e0000 */
[C---:B------:R-:W-:Y:S01]  /*17110*/  VIADD R10, R4.reuse, 0x2 ;  /* 0x00000002040a7836 */ /* 0x040fe20000000000 */
[----:B------:R-:W-:Y:S01]  /*17120*/  IADD3 R8, R4, 0x200, RZ ;  /* 0x0000020004087810 */ /* 0x000fe20007ffe0ff */
[----:B------:R-:W-:Y:S01]  /*17130*/  UMOV UR49, 0x80000020 ;  /* 0x8000002000317882 */ /* 0x000fe20000000000 */
[----:B------:R-:W-:Y:S01]  /*17140*/  R2UR UR51, R11 ;  /* 0x000000000b3372ca */ /* 0x000fe200000e0000 */
[----:B------:R-:W-:Y:S01]  /*17150*/  IMAD.MOV.U32 R9, RZ, RZ, -0x7fffffe0 ;  /* 0x80000020ff097424 */ /* 0x000fe200078e00ff */
[----:B------:R-:W-:Y:S01]  /*17160*/  R2UR UR14, R8 ;  /* 0x00000000080e72ca */ /* 0x000fe200000e0000 */
[----:B------:R-:W-:Y:S01]  /*17170*/  QGMMA.64x32x32.F32.E4M3.E4M3 R104, gdesc[UR28], RZ, !UPT, gsb0 ;  /* 0x006000001c6879f3 */ /* 0x000fe2000c0008ff */
[----:B------:R-:W-:Y:S01]  /*17180*/  R2UR UR30, R6 ;  /* 0x00000000061e72ca */ /* 0x000fe200000e0000 */
[----:B------:R-:W-:Y:S01]  /*17190*/  VIADD R6, R4, 0x180 ;  /* 0x0000018004067836 */ /* 0x000fe20000000000 */
[----:B------:R-:W-:Y:S01]  /*171a0*/  R2UR UR31, R7 ;  /* 0x00000000071f72ca */ /* 0x000fe200000e0000 */
[----:B------:R-:W-:Y:S01]  /*171b0*/  IMAD.MOV.U32 R7, RZ, RZ, -0x7fffffe0 ;  /* 0x80000020ff077424 */ /* 0x000fe200078e00ff */
[----:B------:R-:W-:Y:S01]  /*171c0*/  R2UR UR50, R10 ;  /* 0x000000000a3272ca */ /* 0x000fe200000e0000 */
[----:B------:R-:W-:Y:S01]  /*171d0*/  VIADD R8, R4, 0x102 ;  /* 0x0000010204087836 */ /* 0x000fe20000000000 */
[----:B------:R-:W-:Y:S01]  /*171e0*/  R2UR UR10, R6 ;  /* 0x00000000060a72ca */ /* 0x000fe200000e0000 */
[C---:B------:R-:W-:Y:S01]  /*171f0*/  VIADD R6, R4.reuse, 0x82 ;  /* 0x0000008204067836 */ /* 0x040fe20000000000 */
[----:B------:R-:W-:Y:S01]  /*17200*/  R2UR UR11, R7 ;  /* 0x00000000070b72ca */ /* 0x000fe200000e0000 */
[----:B------:R-:W-:Y:S01]  /*17210*/  IMAD.MOV.U32 R7, RZ, RZ, -0x7fffffe0 ;  /* 0x80000020ff077424 */ /* 0x000fe200078e00ff */
[----:B------:R-:W-:Y:S01]  /*17220*/  UMOV UR16, UR48 ;  /* 0x0000003000107c82 */ /* 0x000fe20008000000 */
[----:B------:R-:W-:Y:S01]  /*17230*/  UMOV UR17, UR49 ;  /* 0x0000003100117c82 */ /* 0x000fe20008000000 */
[----:B------:R-:W-:Y:S01]  /*17240*/  VIADD R10, R4, 0x280 ;  /* 0x00000280040a7836 */ /* 0x000fe20000000000 */
[----:B------:R-:W-:Y:S01]  /*17250*/  ULDC UR56, c[0x0][0x988] ;  /* 0x0002620000387ab9 */ /* 0x000fe20000000800 */
[----:B------:R-:W-:Y:S01]  /*17260*/  IMAD.MOV.U32 R11, RZ, RZ, -0x7fffffe0 ;  /* 0x80000020ff0b7424 */ /* 0x000fe200078e00ff */
[----:B------:R-:W-:-:S02]  /*17270*/  WARPGROUP.DEPBAR.LE gsb0, 0x0 ;  /* 0x00008000000079c5 */ /* 0x000fc40000010000 */
[----:B------:R-:W-:-:S06]  /*17280*/  WARPGROUP.ARRIVE ;  /* 0x00000000000079c5 */ /* 0x000fcc0000000000 */
[----:B------:R-:W-:Y:S03]  /*17290*/  QGMMA.64x32x32.F32.E4M3.E4M3 R88, gdesc[UR28], RZ, !UPT, gsb0 ;  /* 0x006000001c5879f3 */ /* 0x000fe6000c0008ff */
[----:B------:R-:W-:Y:S02]  /*172a0*/  WARPGROUP.DEPBAR.LE gsb0, 0x0 ;  /* 0x00008000000079c5 */ /* 0x000fe40000010000 */
[----:B------:R-:W-:-:S06]  /*172b0*/  WARPGROUP.ARRIVE ;  /* 0x00000000000079c5 */ /* 0x000fcc0000000000 */
[----:B------:R-:W-:Y:S01]  /*172c0*/  QGMMA.64x32x32.F32.E4M3.E4M3 R56, gdesc[UR4], RZ, !UPT, gsb0 ;  /* 0x00600000043879f3 */ /* 0x000fe2000c0008ff */
[----:B------:R-:W-:Y:S01]  /*172d0*/  R2UR UR6, R10 ;  /* 0x000000000a0672ca */ /* 0x000fe200000e0000 */
[----:B------:R-:W-:Y:S01]  /*172e0*/  UIADD3 UR4, UR32, 0x200, URZ ;  /* 0x0000020020047890 */ /* 0x000fe2000fffe03f */
[----:B------:R-:W-:Y:S01]  /*172f0*/  R2UR UR7, R11 ;  /* 0x000000000b0772ca */ /* 0x000fe200000e0000 */
[----:B------:R-:W-:Y:S01]  /*17300*/  UMOV UR5, 0x80000020 ;  /* 0x8000002000057882 */ /* 0x000fe20000000000 */
[----:B------:R-:W-:Y:S01]  /*17310*/  VIADD R10, R4, 0x282 ;  /* 0x00000282040a7836 */ /* 0x000fe20000000000 */
[----:B------:R-:W-:Y:S01]  /*17320*/  UMOV UR21, UR5 ;  /* 0x0000000500157c82 */ /* 0x000fe20008000000 */
[----:B------:R-:W-:Y:S02]  /*17330*/  MOV R11, 0x80000020 ;  /* 0x80000020000b7802 */ /* 0x000fe40000000f00 */
[----:B------:R-:W-:Y:S01]  /*17340*/  UMOV UR20, UR4 ;  /* 0x0000000400147c82 */ /* 0x000fe20008000000 */
[----:B------:R-:W-:-:S02]  /*17350*/  WARPGROUP.DEPBAR.LE gsb0, 0x0 ;  /* 0x00008000000079c5 */ /* 0x000fc40000010000 */
[----:B------:R-:W-:-:S06]  /*17360*/  WARPGROUP.ARRIVE ;  /* 0x00000000000079c5 */ /* 0x000fcc0000000000 */
[----:B------:R-:W-:Y:S01]  /*17370*/  QGMMA.64x32x32.F32.E4M3.E4M3 R40, gdesc[UR8], RZ, !UPT, gsb0 ;  /* 0x00600000082879f3 */ /* 0x000fe2000c0008ff */
[----:B------:R-:W-:Y:S01]  /*17380*/  R2UR UR10, R8 ;  /* 0x00000000080a72ca */ /* 0x000fe200000e0000 */
[----:B------:R-:W-:Y:S01]  /*17390*/  UMOV UR8, UR48 ;  /* 0x0000003000087c82 */ /* 0x000fe20008000000 */
[----:B------:R-:W-:Y:S01]  /*173a0*/  R2UR UR11, R9 ;  /* 0x00000000090b72ca */ /* 0x000fe200000e0000 */
[----:B------:R-:W-:Y:S01]  /*173b0*/  UMOV UR9, UR49 ;  /* 0x0000003100097c82 */ /* 0x000fe20008000000 */
[----:B------:R-:W-:Y:S02]  /*173c0*/  VIADD R8, R4, 0x202 ;  /* 0x0000020204087836 */ /* 0x000fe40000000000 */
[----:B------:R-:W-:-:S03]  /*173d0*/  IMAD.MOV.U32 R9, RZ, RZ, -0x7fffffe0 ;  /* 0x80000020ff097424 */ /* 0x000fc600078e00ff */
[----:B------:R-:W-:Y:S02]  /*173e0*/  R2UR UR18, R8 ;  /* 0x00000000081272ca */ /* 0x000fe400000e0000 */
[----:B------:R-:W-:Y:S01]  /*173f0*/  R2UR UR19, R9 ;  /* 0x00000000091372ca */ /* 0x000fe200000e0000 */
[----:B------:R-:W-:Y:S01]  /*17400*/  IMAD.MOV.U32 R9, RZ, RZ, -0x7fffffe0 ;  /* 0x80000020ff097424 */ /* 0x000fe200078e00ff */
[----:B------:R-:W-:Y:S01]  /*17410*/  IADD3 R8, R4, 0x380, RZ ;  /* 0x0000038004087810 */ /* 0x000fe20007ffe0ff */
[----:B------:R-:W-:Y:S02]  /*17420*/  WARPGROUP.DEPBAR.LE gsb0, 0x0 ;  /* 0x00008000000079c5 */ /* 0x000fe40000010000 */
[----:B------:R-:W-:-:S06]  /*17430*/  WARPGROUP.ARRIVE ;  /* 0x00000000000079c5 */ /* 0x000fcc0000000000 */
[----:B------:R-:W-:Y:S01]  /*17440*/  QGMMA.64x32x32.F32.E4M3.E4M3 R24, gdesc[UR12], RZ, !UPT, gsb0 ;  /* 0x006000000c1879f3 */ /* 0x000fe2000c0008ff */
[----:B------:R-:W-:Y:S01]  /*17450*/  UMOV UR12, UR48 ;  /* 0x00000030000c7c82 */ /* 0x000fe20008000000 */
[----:B------:R-:W-:Y:S01]  /*17460*/  UMOV UR13, UR49 ;  /* 0x00000031000d7c82 */ /* 0x000fe20008000000 */
[----:B------:R-:W-:Y:S02]  /*17470*/  WARPGROUP.DEPBAR.LE gsb0, 0x0 ;  /* 0x00008000000079c5 */ /* 0x000fe40000010000 */
[----:B------:R-:W-:-:S06]  /*17480*/  WARPGROUP.ARRIVE ;  /* 0x00000000000079c5 */ /* 0x000fcc0000000000 */
[----:B------:R-:W-:Y:S01]  /*17490*/  QGMMA.64x32x32.F32.E4M3.E4M3 R104, gdesc[UR48], R104, gsb0 ;  /* 0x00600000306879f3 */ /* 0x000fe20008000868 */
[----:B------:R-:W-:Y:S02]  /*174a0*/  R2UR UR50, R6 ;  /* 0x00000000063272ca */ /* 0x000fe400000e0000 */
[----:B------:R-:W-:Y:S02]  /*174b0*/  R2UR UR51, R7 ;  /* 0x00000000073372ca */ /* 0x000fe400000e0000 */
[----:B------:R-:W-:Y:S02]  /*174c0*/  IADD3 R6, R4, 0x182, RZ ;  /* 0x0000018204067810 */ /* 0x000fe40007ffe0ff */
[----:B------:R-:W-:Y:S02]  /*174d0*/  MOV R7, 0x80000020 ;  /* 0x8000002000077802 */ /* 0x000fe40000000f00 */
[----:B------:R-:W-:Y:S01]  /*174e0*/  R2UR UR14, R6 ;  /* 0x00000000060e72ca */ /* 0x000fe200000e0000 */
[----:B------:R-:W-:Y:S01]  /*174f0*/  VIADD R6, R4, 0x300 ;  /* 0x0000030004067836 */ /* 0x000fe20000000000 */
[----:B------:R-:W-:Y:S01]  /*17500*/  R2UR UR15, R7 ;  /* 0x00000000070f72ca */ /* 0x000fe200000e0000 */
[----:B------:R-:W-:Y:S01]  /*17510*/  IMAD.MOV.U32 R7, RZ, RZ, -0x7fffffe0 ;  /* 0x80000020ff077424 */ /* 0x000fe200078e00ff */
[----:B------:R-:W-:-:S02]  /*17520*/  WARPGROUP.DEPBAR.LE gsb0, 0x0 ;  /* 0x00008000000079c5 */ /* 0x000fc40000010000 */
[----:B------:R-:W-:-:S06]  /*17530*/  WARPGROUP.ARRIVE ;  /* 0x00000000000079c5 */ /* 0x000fcc0000000000 */
[----:B------:R-:W-:Y:S03]  /*17540*/  QGMMA.64x32x32.F32.E4M3.E4M3 R88, gdesc[UR48], R88, gsb0 ;  /* 0x00600000305879f3 */ /* 0x000fe60008000858 */
[----:B------:R-:W-:Y:S02]  /*17550*/  WARPGROUP.DEPBAR.LE gsb0, 0x0 ;  /* 0x00008000000079c5 */ /* 0x000fe40000010000 */
[----:B------:R-:W-:-:S06]  /*17560*/  WARPGROUP.ARRIVE ;  /* 0x00000000000079c5 */ /* 0x000fcc0000000000 */
[----:B------:R-:W-:Y:S01]  /*17570*/  QGMMA.64x32x32.F32.E4M3.E4M3 R56, gdesc[UR8], R56, gsb0 ;  /* 0x00600000083879f3 */ /* 0x000fe20008000838 */
[----:B------:R-:W-:Y:S01]  /*17580*/  R2UR UR10, R10 ;  /* 0x000000000a0a72ca */ /* 0x000fe200000e0000 */
[----:B------:R-:W-:Y:S01]  /*17590*/  UIADD3 UR8, UR32, 0x202, URZ ;  /* 0x0000020220087890 */ /* 0x000fe2000fffe03f */
[----:B------:R-:W-:Y:S01]  /*175a0*/  R2UR UR11, R11 ;  /* 0x000000000b0b72ca */ /* 0x000fe200000e0000 */
[----:B------:R-:W-:Y:S01]  /*175b0*/  UMOV UR9, 0x80000020 ;  /* 0x8000002000097882 */ /* 0x000fe20000000000 */
[----:B------:R-:W-:Y:S01]  /*175c0*/  VIADD R10, R4, 0x500 ;  /* 0x00000500040a7836 */ /* 0x000fe20000000000 */
[----:B------:R-:W-:Y:S01]  /*175d0*/  UMOV UR25, UR9 ;  /* 0x0000000900197c82 */ /* 0x000fe20008000000 */
[----:B------:R-:W-:Y:S02]  /*175e0*/  IMAD.MOV.U32 R11, RZ, RZ, -0x7fffffe0 ;  /* 0x80000020ff0b7424 */ /* 0x000fe400078e00ff */
[----:B------:R-:W-:Y:S01]  /*175f0*/  UMOV UR24, UR8 ;  /* 0x0000000800187c82 */ /* 0x000fe20008000000 */
[----:B------:R-:W-:-:S02]  /*17600*/  WARPGROUP.DEPBAR.LE gsb0, 0x0 ;  /* 0x00008000000079c5 */ /* 0x000fc40000010000 */
[----:B------:R-:W-:-:S06]  /*17610*/  WARPGROUP.ARRIVE ;  /* 0x00000000000079c5 */ /* 0x000fcc0000000000 */
[----:B------:R-:W-:Y:S01]  /*17620*/  QGMMA.64x32x32.F32.E4M3.E4M3 R40, gdesc[UR12], R40, gsb0 ;  /* 0x006000000c2879f3 */ /* 0x000fe20008000828 */
[----:B------:R-:W-:Y:S01]  /*17630*/  R2UR UR14, R8 ;  /* 0x00000000080e72ca */ /* 0x000fe200000e0000 */
[----:B------:R-:W-:Y:S01]  /*17640*/  UMOV UR12, UR4 ;  /* 0x00000004000c7c82 */ /* 0x000fe20008000000 */
[----:B------:R-:W-:Y:S01]  /*17650*/  R2UR UR15, R9 ;  /* 0x00000000090f72ca */ /* 0x000fe200000e0000 */
[----:B------:R-:W-:Y:S01]  /*17660*/  UMOV UR13, UR5 ;  /* 0x00000005000d7c82 */ /* 0x000fe20008000000 */
[----:B------:R-:W-:Y:S01]  /*17670*/  IMAD.MOV.U32 R9, RZ, RZ, -0x7fffffe0 ;  /* 0x80000020ff097424 */ /* 0x000fe200078e00ff */
[----:B------:R-:W-:-:S04]  /*17680*/  IADD3 R8, R4, 0x480, RZ ;  /* 0x0000048004087810 */ /* 0x000fc80007ffe0ff */
[----:B------:R-:W-:Y:S01]  /*17690*/  R2UR UR22, R8 ;  /* 0x00000000081672ca */ /* 0x000fe200000e0000 */
[----:B------:R-:W-:Y:S01]  /*176a0*/  VIADD R8, R4, 0x382 ;  /* 0x0000038204087836 */ /* 0x000fe20000000000 */
[----:B------:R-:W-:Y:S01]  /*176b0*/  R2UR UR23, R9 ;  /* 0x00000000091772ca */ /* 0x000fe200000e0000 */
[----:B------:R-:W-:Y:S01]  /*176c0*/  IMAD.MOV.U32 R9, RZ, RZ, -0x7fffffe0 ;  /* 0x80000020ff097424 */ /* 0x000fe200078e00ff */
[----:B------:R-:W-:Y:S02]  /*176d0*/  WARPGROUP.DEPBAR.LE gsb0, 0x0 ;  /* 0x00008000000079c5 */ /* 0x000fe40000010000 */
[----:B------:R-:W-:-:S06]  /*176e0*/  WARPGROUP.ARRIVE ;  /* 0x00000000000079c5 */ /* 0x000fcc0000000000 */
[----:B------:R-:W-:Y:S01]  /*176f0*/  QGMMA.64x32x32.F32.E4M3.E4M3 R24, gdesc[UR16], R24, gsb0 ;  /* 0x00600000101879f3 */ /* 0x000fe20008000818 */
[----:B------:R-:W-:Y:S01]  /*17700*/  UMOV UR16, UR4 ;  /* 0x0000000400107c82 */ /* 0x000fe20008000000 */
[----:B------:R-:W-:Y:S01]  /*17710*/  UMOV UR17, UR5 ;  /* 0x0000000500117c82 */ /* 0x000fe20008000000 */
[----:B------:R-:W-:Y:S02]  /*17720*/  WARPGROUP.DEPBAR.LE gsb0, 0x0 ;  /* 0x00008000000079c5 */ /* 0x000fe40000010000 */
[----:B------:R-:W-:-:S06]  /*17730*/  WARPGROUP.ARRIVE ;  /* 0x00000000000079c5 */ /* 0x000fcc0000000000 */
[----:B------:R-:W-:Y:S01]  /*17740*/  QGMMA.64x32x32.F32.E4M3.E4M3 R104, gdesc[UR4], R104, gsb0 ;  /* 0x00600000046879f3 */ /* 0x000fe20008000868 */
[----:B------:R-:W-:Y:S01]  /*17750*/  R2UR UR6, R6 ;  /* 0x00000000060672ca */ /* 0x000fe200000e0000 */
[----:B------:R-:W-:Y:S01]  /*17760*/  VIADD R6, R4, 0x400 ;  /* 0x0000040004067836 */ /* 0x000fe20000000000 */
[----:B------:R-:W-:Y:S01]  /*17770*/  R2UR UR7, R7 ;  /* 0x00000000070772ca */ /* 0x000fe200000e0000 */
[----:B------:R-:W-:-:S03]  /*17780*/  IMAD.MOV.U32 R7, RZ, RZ, -0x7fffffe0 ;  /* 0x80000020ff077424 */ /* 0x000fc600078e00ff */
[----:B------:R-:W-:Y:S01]  /*17790*/  R2UR UR18, R6 ;  /* 0x00000000061272ca */ /* 0x000fe200000e0000 */
[----:B------:R-:W-:Y:S01]  /*177a0*/  VIADD R6, R4, 0x302 ;  /* 0x0000030204067836 */ /* 0x000fe20000000000 */
[----:B------:R-:W-:Y:S01]  /*177b0*/  R2UR UR19, R7 ;  /* 0x00000000071372ca */ /* 0x000fe200000e0000 */
[----:B------:R-:W-:Y:S01]  /*177c0*/  IMAD.MOV.U32 R7, RZ, RZ, -0x7fffffe0 ;  /* 0x80000020ff077424 */ /* 0x000fe200078e00ff */
[----:B------:R-:W-:Y:S02]  /*177d0*/  WARPGROUP.DEPBAR.LE gsb0, 0x0 ;  /* 0x00008000000079c5 */ /* 0x000fe40000010000 */
[----:B------:R-:W-:-:S06]  /*177e0*/  WARPGROUP.ARRIVE ;  /* 0x00000000000079c5 */ /* 0x000fcc0000000000 */
[----:B------:R-:W-:Y:S01]  /*177f0*/  QGMMA.64x32x32.F32.E4M3.E4M3 R88, gdesc[UR4], R88, gsb0 ;  /* 0x00600000045879f3 */ /* 0x000fe20008000858 */
[----:B------:R-:W-:Y:S02]  /*17800*/  ULDC UR6, c[0x0][0x988] ;  /* 0x0002620000067ab9 */ /* 0x000fe40000000800 */
        /* <DEDUP_REMOVED lines=9> */
[----:B------:R-:W-:Y:S01]  /*178a0*/  MOV R11, 0x80000020 ;  /* 0x80000020000b7802 */ /* 0x000fe20000000f00 */
[----:B------:R-:W-:Y:S02]  /*178b0*/  WARPGROUP.DEPBAR.LE gsb0, 0x0 ;  /* 0x00008000000079c5 */ /* 0x000fe40000010000 */
[----:B------:R-:W-:-:S06]  /*178c0*/  WARPGROUP.ARRIVE ;  /* 0x00000000000079c5 */ /* 0x000fcc0000000000 */
[----:B------:R-:W-:Y:S01]  /*178d0*/  QGMMA.64x32x32.F32.E4M3.E4M3 R40, gdesc[UR16], R40, gsb0 ;  /* 0x00600000102879f3 */ /* 0x000fe20008000828 */
        /* <DEDUP_REMOVED lines=32> */
[----:B------:R-:W-:Y:S01]  /*17ae0*/  UIADD3 UR16, UR32, 0x402, URZ ;  /* 0x0000040220107890 */ /* 0x000fe2000fffe03f */
[----:B------:R-:W-:Y:S01]  /*17af0*/  R2UR UR18, R10 ;  /* 0x000000000a1272ca */ /* 0x000fe200000e0000 */
[----:B------:R-:W-:Y:S01]  /*17b00*/  UMOV UR17, 0x80000020 ;  /* 0x8000002000117882 */ /* 0x000fe20000000000 */
[----:B------:R-:W-:Y:S01]  /*17b10*/  UMOV UR32, UR12 ;  /* 0x0000000c00207c82 */ /* 0x000fe20008000000 */
[----:B------:R-:W-:Y:S01]  /*17b20*/  R2UR UR19, R11 ;  /* 0x000000000b1372ca */ /* 0x000fe200000e0000 */
[----:B------:R-:W-:Y:S02]  /*17b30*/  WARPGROUP.DEPBAR.LE gsb0, 0x0 ;  /* 0x00008000000079c5 */ /* 0x000fe40000010000 */
        /* <DEDUP_REMOVED lines=8> */
[----:B------:R-:W-:Y:S02]  /*17bc0*/  R2UR UR34, R8 ;  /* 0x00000000082272ca */ /* 0x000fe400000e0000 */
[----:B------:R-:W-:Y:S01]  /*17bd0*/  R2UR UR35, R9 ;  /* 0x00000000092372ca */ /* 0x000fe200000e0000 */
        /* <DEDUP_REMOVED lines=31> */
[----:B------:R-:W-:Y:S01]  /*17dd0*/  R2UR UR18, R6 ;  /* 0x00000000061272ca */ /* 0x000fe200000e0000 */
[----:B------:R-:W-:Y:S01]  /*17de0*/  VIADD R6, R4, 0x602 ;  /* 0x0000060204067836 */ /* 0x000fe20000000000 */
[----:B------:R-:W-:Y:S02]  /*17df0*/  R2UR UR19, R7 ;  /* 0x00000000071372ca */ /* 0x000fe400000e0000 */
[----:B------:R-:W-:Y:S01]  /*17e00*/  MOV R7, 0x80000020 ;  /* 0x8000002000077802 */ /* 0x000fe20000000f00 */
[----:B------:R-:W-:Y:S02]  /*17e10*/  WARPGROUP.DEPBAR.LE gsb0, 0x0 ;  /* 0x00008000000079c5 */ /* 0x000fe40000010000 */
[----:B------:R-:W-:Y:S01]  /*17e20*/  WARPGROUP.ARRIVE ;  /* 0x00000000000079c5 */ /* 0x000fe20000000000 */
[C---:B------:R-:W-:Y:S01]  /*17e30*/  FMUL.FTZ R8, R2.reuse, R104 ;  /* 0x0000006802087220 */ /* 0x040fe20000410000 */
[C---:B------:R-:W-:Y:S01]  /*17e40*/  FMUL.FTZ R12, R2.reuse, R106 ;  /* 0x0000006a020c7220 */ /* 0x040fe20000410000 */
[C---:B------:R-:W-:Y:S01]  /*17e50*/  FMUL.FTZ R9, R2.reuse, R105 ;  /* 0x0000006902097220 */ /* 0x040fe20000410000 */
[C---:B------:R-:W-:Y:S01]  /*17e60*/  FMUL.FTZ R15, R2.reuse, R112 ;  /* 0x00000070020f7220 */ /* 0x040fe20000410000 */
[----:B------:R-:W-:-:S03]  /*17e70*/  FMUL.FTZ R11, R2, R108 ;  /* 0x0000006c020b7220 */ /* 0x000fc60000410000 */
[----:B------:R-:W-:Y:S01]  /*17e80*/  QGMMA.64x32x32.F32.E4M3.E4M3 R88, gdesc[UR16], R88, gsb0 ;  /* 0x00600000105879f3 */ /* 0x000fe20008000858 */
[----:B------:R-:W-:Y:S01]  /*17e90*/  R2UR UR18, R6 ;  /* 0x00000000061272ca */ /* 0x000fe200000e0000 */
[----:B------:R-:W-:Y:S01]  /*17ea0*/  VIADD R6, R4, 0x682 ;  /* 0x0000068204067836 */ /* 0x000fe20000000000 */
[----:B------:R-:W-:Y:S01]  /*17eb0*/  R2UR UR19, R7 ;  /* 0x00000000071372ca */ /* 0x000fe200000e0000 */
[----:B------:R-:W-:Y:S01]  /*17ec0*/  IMAD.MOV.U32 R7, RZ, RZ, -0x7fffffe0 ;  /* 0x80000020ff077424 */ /* 0x000fe200078e00ff */
[----:B------:R-:W0:Y:S01]  /*17ed0*/  MUFU.TANH R8, R8 ;  /* 0x0000000800087308 */ /* 0x000e220000002400 */
[C---:B------:R-:W-:Y:S01]  /*17ee0*/  FMUL.FTZ R10, R2.reuse, R109 ;  /* 0x0000006d020a7220 */ /* 0x040fe20000410000 */
[C---:B------:R-:W-:Y:S01]  /*17ef0*/  FMUL.FTZ R13, R2.reuse, R107 ;  /* 0x0000006b020d7220 */ /* 0x040fe20000410000 */
[----:B------:R-:W-:Y:S01]  /*17f00*/  FMUL.FTZ R21, R2, R110 ;  /* 0x0000006e02157220 */ /* 0x000fe20000410000 */
[----:B------:R-:W-:Y:S02]  /*17f10*/  VIADD R4, R4, 0x702 ;  /* 0x0000070204047836 */ /* 0x000fe40000000000 */
[C---:B------:R-:W-:Y:S01]  /*17f20*/  FMUL.FTZ R14, R2.reuse, R113 ;  /* 0x00000071020e7220 */ /* 0x040fe20000410000 */
[C---:B------:R-:W-:Y:S01]  /*17f30*/  FMUL.FTZ R20, R2.reuse, R111 ;  /* 0x0000006f02147220 */ /* 0x040fe20000410000 */
[C---:B------:R-:W-:Y:S01]  /*17f40*/  FMUL.FTZ R73, R2.reuse, R116 ;  /* 0x0000007402497220 */ /* 0x040fe20000410000 */
[----:B------:R-:W-:Y:S01]  /*17f50*/  MUFU.TANH R12, R12 ;  /* 0x0000000c000c7308 */ /* 0x000fe20000002400 */
[C---:B------:R-:W-:Y:S01]  /*17f60*/  FMUL.FTZ R75, R2.reuse, R114 ;  /* 0x00000072024b7220 */ /* 0x040fe20000410000 */
[C---:B------:R-:W-:Y:S01]  /*17f70*/  FMUL.FTZ R72, R2.reuse, R117 ;  /* 0x0000007502487220 */ /* 0x040fe20000410000 */
[C---:B------:R-:W-:Y:S01]  /*17f80*/  FMUL.FTZ R74, R2.reuse, R115 ;  /* 0x00000073024a7220 */ /* 0x040fe20000410000 */
[C---:B------:R-:W-:Y:S01]  /*17f90*/  FMUL.FTZ R79, R2.reuse, R118 ;  /* 0x00000076024f7220 */ /* 0x040fe20000410000 */
[----:B------:R-:W-:-:S03]  /*17fa0*/  FMUL.FTZ R78, R2, R119 ;  /* 0x00000077024e7220 */ /* 0x000fc60000410000 */
[----:B------:R-:W1:Y:S08]  /*17fb0*/  MUFU.TANH R9, R9 ;  /* 0x0000000900097308 */ /* 0x000e700000002400 */
[----:B------:R-:W-:Y:S08]  /*17fc0*/  MUFU.TANH R15, R15 ;  /* 0x0000000f000f7308 */ /* 0x000ff00000002400 */
[----:B------:R-:W2:Y:S08]  /*17fd0*/  MUFU.TANH R11, R11 ;  /* 0x0000000b000b7308 */ /* 0x000eb00000002400 */
[----:B------:R-:W3:Y:S08]  /*17fe0*/  MUFU.TANH R10, R10 ;  /* 0x0000000a000a7308 */ /* 0x000ef00000002400 */
[----:B------:R-:W-:Y:S01]  /*17ff0*/  MUFU.TANH R13, R13 ;  /* 0x0000000d000d7308 */ /* 0x000fe20000002400 */
[----:B------:R-:W-:-:S02]  /*18000*/  WARPGROUP.DEPBAR.LE gsb0, 0x0 ;  /* 0x00008000000079c5 */ /* 0x000fc40000010000 */
[----:B------:R-:W-:Y:S01]  /*18010*/  WARPGROUP.ARRIVE ;  /* 0x00000000000079c5 */ /* 0x000fe20000000000 */
[C---:B------:R-:W-:Y:S01]  /*18020*/  FMUL.FTZ R81, R2.reuse, R92 ;  /* 0x0000005c02517220 */ /* 0x040fe20000410000 */
[----:B------:R-:W-:-:S03]  /*18030*/  FMUL.FTZ R92, R2, R98 ;  /* 0x00000062025c7220 */ /* 0x000fc60000410000 */
[----:B------:R-:W4:Y:S01]  /*18040*/  MUFU.TANH R21, R21 ;  /* 0x0000001500157308 */ /* 0x000f220000002400 */
[C---:B------:R-:W-:Y:S01]  /*18050*/  FMUL.FTZ R76, R2.reuse, R89 ;  /* 0x00000059024c7220 */ /* 0x040fe20000410000 */
[----:B------:R-:W-:Y:S01]  /*18060*/  FMUL.FTZ R89, R2, R100 ;  /* 0x0000006402597220 */ /* 0x000fe20000410000 */
[----:B------:R-:W-:Y:S01]  /*18070*/  QGMMA.64x32x32.F32.E4M3.E4M3 R56, gdesc[UR16], R56, gsb0 ;  /* 0x00600000103879f3 */ /* 0x000fe20008000838 */
[----:B------:R-:W-:Y:S01]  /*18080*/  R2UR UR18, R6 ;  /* 0x00000000061272ca */ /* 0x000fe200000e0000 */
[C---:B------:R-:W-:Y:S01]  /*18090*/  FMUL.FTZ R77, R2.reuse, R88 ;  /* 0x00000058024d7220 */ /* 0x040fe20000410000 */
[----:B------:R-:W-:Y:S01]  /*180a0*/  R2UR UR19, R7 ;  /* 0x00000000071372ca */ /* 0x000fe200000e0000 */
[C---:B------:R-:W-:Y:S01]  /*180b0*/  FMUL.FTZ R88, R2.reuse, R94 ;  /* 0x0000005e02587220 */ /* 0x040fe20000410000 */
[----:B------:R-:W-:Y:S01]  /*180c0*/  IADD3 R7, R237, R158, RZ ;  /* 0x0000009eed077210 */ /* 0x000fe20007ffe0ff */
[----:B------:R-:W-:Y:S01]  /*180d0*/  MUFU.TANH R14, R14 ;  /* 0x0000000e000e7308 */ /* 0x000fe20000002400 */
[C---:B------:R-:W-:Y:S01]  /*180e0*/  FMUL.FTZ R94, R2.reuse, R102 ;  /* 0x00000066025e7220 */ /* 0x040fe20000410000 */
[C---:B------:R-:W-:Y:S01]  /*180f0*/  FMUL.FTZ R82, R2.reuse, R91 ;  /* 0x0000005b02527220 */ /* 0x040fe20000410000 */
[----:B------:R-:W-:Y:S01]  /*18100*/  FMUL.FTZ R83, R2, R90 ;  /* 0x0000005a02537220 */ /* 0x000fe20000410000 */
[----:B------:R-:W-:-:S02]  /*18110*/  IMAD R7, R164, -0xa0, R7 ;  /* 0xffffff60a4077824 */ /* 0x000fc400078e0207 */
[C---:B------:R-:W-:Y:S01]  /*18120*/  FMUL.FTZ R80, R2.reuse, R93 ;  /* 0x0000005d02507220 */ /* 0x040fe20000410000 */
[C---:B------:R-:W-:Y:S01]  /*18130*/  FMUL.FTZ R86, R2.reuse, R95 ;  /* 0x0000005f02567220 */ /* 0x040fe20000410000 */
[C---:B------:R-:W-:Y:S01]  /*18140*/  FMUL.FTZ R85, R2.reuse, R96 ;  /* 0x0000006002557220 */ /* 0x040fe20000410000 */
[----:B------:R-:W5:Y:S01]  /*18150*/  MUFU.TANH R20, R20 ;  /* 0x0000001400147308 */ /* 0x000f620000002400 */
[C---:B------:R-:W-:Y:S01]  /*18160*/  ISETP.GT.AND P2, PT, R7.reuse, RZ, PT ;  /* 0x000000ff0700720c */ /* 0x040fe20003f44270 */
[C---:B------:R-:W-:Y:S01]  /*18170*/  FMUL.FTZ R84, R2.reuse, R97 ;  /* 0x0000006102547220 */ /* 0x040fe20000410000 */
[C---:B------:R-:W-:Y:S01]  /*18180*/  ISETP.GT.AND P3, PT, R7.reuse, 0x1, PT ;  /* 0x000000010700780c */ /* 0x040fe20003f64270 */
[----:B------:R-:W-:Y:S01]  /*18190*/  FMUL.FTZ R91, R2, R99 ;  /* 0x00000063025b7220 */ /* 0x000fe20000410000 */
[----:B0-----:R-:W-:Y:S01]  /*181a0*/  FSEL R98, R8, -INF , P2 ;  /* 0xff80000008627808 */ /* 0x001fe20001000000 */
[C---:B------:R-:W-:Y:S01]  /*181b0*/  FMUL.FTZ R90, R2.reuse, R101 ;  /* 0x00000065025a7220 */ /* 0x040fe20000410000 */
[----:B------:R-:W-:Y:S01]  /*181c0*/  ISETP.GT.AND P4, PT, R7, 0x8, PT ;  /* 0x000000080700780c */ /* 0x000fe20003f84270 */
[----:B------:R-:W0:Y:S01]  /*181d0*/  MUFU.TANH R73, R73 ;  /* 0x0000004900497308 */ /* 0x000e220000002400 */
[----:B-1----:R-:W-:Y:S01]  /*181e0*/  FSEL R9, R9, -INF , P3 ;  /* 0xff80000009097808 */ /* 0x002fe20001800000 */
[----:B------:R-:W-:Y:S01]  /*181f0*/  FMUL.FTZ R95, R2, R103 ;  /* 0x00000067025f7220 */ /* 0x000fe20000410000 */
[----:B------:R-:W-:-:S02]  /*18200*/  ISETP.GT.AND P5, PT, R7, 0x9, PT ;  /* 0x000000090700780c */ /* 0x000fc40003fa4270 */
[----:B--2---:R-:W-:Y:S02]  /*18210*/  FSEL R100, R11, -INF , P4 ;  /* 0xff8000000b647808 */ /* 0x004fe40002000000 */
[----:B---3--:R-:W-:Y:S01]  /*18220*/  FSEL R102, R10, -INF , P5 ;  /* 0xff8000000a667808 */ /* 0x008fe20002800000 */
[----:B------:R-:W-:Y:S01]  /*18230*/  MUFU.TANH R75, R75 ;  /* 0x0000004b004b7308 */ /* 0x000fe20000002400 */
[----:B----4-:R-:W-:Y:S02]  /*18240*/  FSEL R6, R21, -INF , P4 ;  /* 0xff80000015067808 */ /* 0x010fe40002000000 */
[C---:B------:R-:W-:Y:S02]  /*18250*/  ISETP.GT.AND P4, PT, R7.reuse, 0x18, PT ;  /* 0x000000180700780c */ /* 0x040fe40003f84270 */
[----:B-----5:R-:W-:Y:S02]  /*18260*/  FSEL R8, R20, -INF , P5 ;  /* 0xff80000014087808 */ /* 0x020fe40002800000 */
[----:B------:R-:W-:Y:S01]  /*18270*/  ISETP.GT.AND P5, PT, R7, 0x19, PT ;  /* 0x000000190700780c */ /* 0x000fe20003fa4270 */
[----:B------:R-:W1:Y:S01]  /*18280*/  MUFU.TANH R72, R72 ;  /* 0x0000004800487308 */ /* 0x000e620000002400 */
[----:B0-----:R-:W-:-:S07]  /*18290*/  FSEL R108, R73, -INF , P4 ;  /* 0xff800000496c7808 */ /* 0x001fce0002000000 */
[----:B------:R-:W0:Y:S08]  /*182a0*/  MUFU.TANH R74, R74 ;  /* 0x0000004a004a7308 */ /* 0x000e300000002400 */
[----:B------:R-:W2:Y:S01]  /*182b0*/  MUFU.TANH R77, R77 ;  /* 0x0000004d004d7308 */ /* 0x000ea20000002400 */
[----:B-1----:R-:W-:Y:S01]  /*182c0*/  FSEL R110, R72, -INF , P5 ;  /* 0xff800000486e7808 */ /* 0x002fe20002800000 */
[----:B------:R-:W-:-:S02]  /*182d0*/  WARPGROUP.DEPBAR.LE gsb0, 0x0 ;  /* 0x00008000000079c5 */ /* 0x000fc40000010000 */
[----:B------:R-:W-:-:S04]  /*182e0*/  WARPGROUP.ARRIVE ;  /* 0x00000000000079c5 */ /* 0x000fc80000000000 */
[----:B------:R-:W1:Y:S01]  /*182f0*/  MUFU.TANH R79, R79 ;  /* 0x0000004f004f7308 */ /* 0x000e620000002400 */
[C---:B------:R-:W-:Y:S01]  /*18300*/  FMUL.FTZ R97, R2.reuse, R59 ;  /* 0x0000003b02617220 */ /* 0x040fe20000410000 */
[C---:B------:R-:W-:Y:S01]  /*18310*/  FMUL.FTZ R96, R2.reuse, R60 ;  /* 0x0000003c02607220 */ /* 0x040fe20000410000 */
[C---:B------:R-:W-:Y:S01]  /*18320*/  FMUL.FTZ R59, R2.reuse, R61 ;  /* 0x0000003d023b7220 */ /* 0x040fe20000410000 */
[----:B------:R-:W-:Y:S01]  /*18330*/  FMUL.FTZ R60, R2, R62 ;  /* 0x0000003e023c7220 */ /* 0x000fe20000410000 */
[----:B------:R-:W-:Y:S01]  /*18340*/  QGMMA.64x32x32.F32.E4M3.E4M3 R40, gdesc[UR16], R40, gsb0 ;  /* 0x00600000102879f3 */ /* 0x000fe20008000828 */
[----:B------:R-:W-:Y:S01]  /*18350*/  R2UR UR18, R4 ;  /* 0x00000000041272ca */ /* 0x000fe200000e0000 */
[----:B------:R-:W-:Y:S01]  /*18360*/  FMUL.FTZ R62, R2, R63 ;  /* 0x0000003f023e7220 */ /* 0x000fe20000410000 */
[----:B------:R-:W-:Y:S01]  /*18370*/  R2UR UR19, R5 ;  /* 0x00000000051372ca */ /* 0x000fe200000e0000 */
[----:B------:R-:W3:Y:S01]  /*18380*/  MUFU.TANH R82, R82 ;  /* 0x0000005200527308 */ /* 0x000ee20000002400 */
[----:B------:R-:W-:Y:S01]  /*18390*/  FSEL R4, R12, -INF , P2 ;  /* 0xff8000000c047808 */ /* 0x000fe20001000000 */
[C---:B------:R-:W-:Y:S01]  /*183a0*/  FMUL.FTZ R61, R2.reuse, R64 ;  /* 0x00000040023d7220 */ /* 0x040fe20000410000 */
[----:B------:R-:W-:Y:S01]  /*183b0*/  ISETP.GT.AND P2, PT, R7, 0x10, PT ;  /* 0x000000100700780c */ /* 0x000fe20003f44270 */
[C---:B------:R-:W-:Y:S01]  /*183c0*/  FMUL.FTZ R63, R2.reuse, R65 ;  /* 0x00000041023f7220 */ /* 0x040fe20000410000 */
[----:B------:R-:W-:Y:S01]  /*183d0*/  FSEL R5, R13, -INF , P3 ;  /* 0xff8000000d057808 */ /* 0x000fe20001800000 */
[----:B------:R-:W-:Y:S01]  /*183e0*/  FMUL.FTZ R64, R2, R66 ;  /* 0x0000004202407220 */ /* 0x000fe20000410000 */
[----:B------:R-:W-:Y:S01]  /*183f0*/  FSEL R104, R15, -INF , P2 ;  /* 0xff8000000f687808 */ /* 0x000fe20001000000 */
[----:B------:R-:W4:Y:S01]  /*18400*/  MUFU.TANH R76, R76 ;  /* 0x0000004c004c7308 */ /* 0x000f220000002400 */
[----:B------:R-:W-:Y:S01]  /*18410*/  FMNMX.FTZ R15, R98, R9, !PT ;  /* 0x00000009620f7209 */ /* 0x000fe20007810000 */
[C---:B------:R-:W-:Y:S01]  /*18420*/  FMUL.FTZ R66, R2.reuse, R67 ;  /* 0x0000004302427220 */ /* 0x040fe20000410000 */
[----:B------:R-:W-:Y:S01]  /*18430*/  ISETP.GT.AND P3, PT, R7, 0x11, PT ;  /* 0x000000110700780c */ /* 0x000fe20003f64270 */
[----:B------:R-:W-:Y:S01]  /*18440*/  FMUL.FTZ R65, R2, R68 ;  /* 0x0000004402417220 */ /* 0x000fe20000410000 */
[----:B------:R-:W-:Y:S01]  /*18450*/  FMNMX.FTZ R15, R100, R15, !PT ;  /* 0x0000000f640f7209 */ /* 0x000fe20007810000 */
[----:B------:R-:W-:Y:S01]  /*18460*/  FMUL.FTZ R67, R2, R69 ;  /* 0x0000004502437220 */ /* 0x000fe20000410000 */
[----:B------:R-:W-:Y:S01]  /*18470*/  FSEL R106, R14, -INF , P3 ;  /* 0xff8000000e6a7808 */ /* 0x000fe20001800000 */
[----:B------:R-:W-:Y:S01]  /*18480*/  MUFU.TANH R78, R78 ;  /* 0x0000004e004e7308 */ /* 0x000fe20000002400 */
[----:B------:R-:W-:Y:S01]  /*18490*/  FMNMX.FTZ R15, R102, R15, !PT ;  /* 0x0000000f660f7209 */ /* 0x000fe20007810000 */
[C---:B------:R-:W-:Y:S01]  /*184a0*/  FMUL.FTZ R69, R2.reuse, R70 ;  /* 0x0000004602457220 */ /* 0x040fe20000410000 */
[----:B------:R-:W-:Y:S01]  /*184b0*/  FSEL R10, R75, -INF , P2 ;  /* 0xff8000004b0a7808 */ /* 0x000fe20001000000 */
[----:B------:R-:W-:Y:S01]  /*184c0*/  FMUL.FTZ R70, R2, R71 ;  /* 0x0000004702467220 */ /* 0x000fe20000410000 */
[----:B------:R-:W-:Y:S01]  /*184d0*/  FMNMX.FTZ R15, R104, R15, !PT ;  /* 0x0000000f680f7209 */ /* 0x000fe20007810000 */
[----:B------:R-:W-:Y:S01]  /*184e0*/  FMUL.FTZ R57, R2, R57 ;  /* 0x0000003902397220 */ /* 0x000fe20000410000 */
[----:B------:R-:W-:Y:S01]  /*184f0*/  ISETP.GT.AND P2, PT, R7, 0x20, PT ;  /* 0x000000200700780c */ /* 0x000fe20003f44270 */
[----:B------:R-:W-:Y:S01]  /*18500*/  MUFU.TANH R88, R88 ;  /* 0x0000005800587308 */ /* 0x000fe20000002400 */
[----:B------:R-:W-:Y:S01]  /*18510*/  FMNMX.FTZ R15, R106, R15, !PT ;  /* 0x0000000f6a0f7209 */ /* 0x000fe20007810000 */
[----:B------:R-:W-:Y:S01]  /*18520*/  FMUL.FTZ R93, R2, R56 ;  /* 0x00000038025d7220 */ /* 0x000fe20000410000 */
[----:B0-----:R-:W-:Y:S01]  /*18530*/  FSEL R12, R74, -INF , P3 ;  /* 0xff8000004a0c7808 */ /* 0x001fe20001800000 */
[----:B------:R-:W-:Y:S01]  /*18540*/  FMUL.FTZ R58, R2, R58 ;  /* 0x0000003a023a7220 */ /* 0x000fe20000410000 */
[----:B------:R-:W-:-:S02]  /*18550*/  FMNMX.FTZ R15, R108, R15, !PT ;  /* 0x0000000f6c0f7209 */ /* 0x000fc40007810000 */
[----:B------:R-:W-:Y:S01]  /*18560*/  ISETP.GT.AND P3, PT, R7, 0x21, PT ;  /* 0x000000210700780c */ /* 0x000fe20003f64270 */
[----:B------:R-:W-:Y:S01]  /*18570*/  MUFU.TANH R81, R81 ;  /* 0x0000005100517308 */ /* 0x000fe20000002400 */
[----:B--2---:R-:W-:Y:S02]  /*18580*/  FSEL R112, R77, -INF , P2 ;  /* 0xff8000004d707808 */ /* 0x004fe40001000000 */
[----:B------:R-:W-:Y:S02]  /*18590*/  FMNMX.FTZ R15, R110, R15, !PT ;  /* 0x0000000f6e0f7209 */ /* 0x000fe40007810000 */
[----:B-1----:R-:W-:Y:S02]  /*185a0*/  FSEL R20, R79, -INF , P4 ;  /* 0xff8000004f147808 */ /* 0x002fe40002000000 */
[----:B------:R-:W-:Y:S01]  /*185b0*/  ISETP.GT.AND P4, PT, R7, 0x28, PT ;  /* 0x000000280700780c */ /* 0x000fe20003f84270 */
[----:B------:R-:W-:Y:S01]  /*185c0*/  MUFU.TANH R83, R83 ;  /* 0x0000005300537308 */ /* 0x000fe20000002400 */
[----:B------:R-:W-:-:S07]  /*185d0*/  FMNMX.FTZ R21, R112, R15, !PT ;  /* 0x0000000f70157209 */ /* 0x000fce0007810000 */
[----:B------:R-:W-:Y:S01]  /*185e0*/  MUFU.TANH R80, R80 ;  /* 0x0000005000507308 */ /* 0x000fe20000002400 */
[----:B------:R-:W-:Y:S02]  /*185f0*/  WARPGROUP.DEPBAR.LE gsb0, 0x0 ;  /* 0x00008000000079c5 */ /* 0x000fe40000010000 */
[----:B------:R-:W-:-:S05]  /*18600*/  WARPGROUP.ARRIVE ;  /* 0x00000000000079c5 */ /* 0x000fca0000000000 */
[----:B------:R-:W-:Y:S01]  /*18610*/  MUFU.TANH R86, R86 ;  /* 0x0000005600567308 */ /* 0x000fe20000002400 */
[C---:B------:R-:W-:Y:S01]  /*18620*/  FMUL.FTZ R68, R2.reuse, R40 ;  /* 0x0000002802447220 */ /* 0x040fe20000410000 */
[C---:B------:R-:W-:Y:S01]  /*18630*/  FMUL.FTZ R99, R2.reuse, R44 ;  /* 0x0000002c02637220 */ /* 0x040fe20000410000 */
[C---:B------:R-:W-:Y:S01]  /*18640*/  FMUL.FTZ R46, R2.reuse, R46 ;  /* 0x0000002e022e7220 */ /* 0x040fe20000410000 */
[----:B------:R-:W-:Y:S01]  /*18650*/  FMUL.FTZ R40, R2, R47 ;  /* 0x0000002f02287220 */ /* 0x000fe20000410000 */
[----:B------:R-:W-:Y:S01]  /*18660*/  QGMMA.64x32x32.F32.E4M3.E4M3 R24, gdesc[UR16], R24, gsb0 ;  /* 0x00600000101879f3 */ /* 0x000fe20008000818 */
[----:B---3--:R-:W-:Y:S01]  /*18670*/  FSEL R44, R82, -INF , P3 ;  /* 0xff800000522c7808 */ /* 0x008fe20001800000 */
[----:B------:R-:W-:Y:S01]  /*18680*/  FMUL.FTZ R71, R2, R42 ;  /* 0x0000002a02477220 */ /* 0x000fe20000410000 */
[----:B------:R-:W-:Y:S01]  /*18690*/  MUFU.TANH R85, R85 ;  /* 0x0000005500557308 */ /* 0x000fe20000002400 */
[----:B----4-:R-:W-:Y:S01]  /*186a0*/  FSEL R82, R76, -INF , P3 ;  /* 0xff8000004c527808 */ /* 0x010fe20001800000 */
[C---:B------:R-:W-:Y:S01]  /*186b0*/  FMUL.FTZ R42, R2.reuse, R49 ;  /* 0x00000031022a7220 */ /* 0x040fe20000410000 */
[C---:B------:R-:W-:Y:S01]  /*186c0*/  FMUL.FTZ R48, R2.reuse, R48 ;  /* 0x0000003002307220 */ /* 0x040fe20000410000 */
[----:B------:R-:W-:Y:S01]  /*186d0*/  FMUL.FTZ R51, R2, R51 ;  /* 0x0000003302337220 */ /* 0x000fe20000410000 */
[----:B------:R-:W-:Y:S01]  /*186e0*/  FMNMX.FTZ R21, R82, R21, !PT ;  /* 0x0000001552157209 */ /* 0x000fe20007810000 */
[C---:B------:R-:W-:Y:S01]  /*186f0*/  FMUL.FTZ R50, R2.reuse, R50 ;  /* 0x0000003202327220 */ /* 0x040fe20000410000 */
[----:B------:R-:W-:Y:S01]  /*18700*/  ISETP.GT.AND P3, PT, R7, 0x31, PT ;  /* 0x000000310700780c */ /* 0x000fe20003f64270 */
        /* <DEDUP_REMOVED lines=8> */
[----:B------:R-:W-:Y:S08]  /*18790*/  MUFU.TANH R92, R92 ;  /* 0x0000005c005c7308 */ /* 0x000ff00000002400 */
[----:B------:R1:W-:Y:S01]  /*187a0*/  MUFU.TANH R47, R46 ;  /* 0x0000002e002f7308 */ /* 0x0003e20000002400 */
[----:B0-----:R-:W-:-:S07]  /*187b0*/  FSEL R84, R84, -INF , P3 ;  /* 0xff80000054547808 */ /* 0x001fce0001800000 */
[----:B------:R0:W-:Y:S01]  /*187c0*/  MUFU.TANH R49, R40 ;  /* 0x0000002800317308 */ /* 0x0001e20000002400 */
[----:B-1----:R-:W-:Y:S02]  /*187d0*/  FSEL R46, R88, -INF , P4 ;  /* 0xff800000582e7808 */ /* 0x002fe40002000000 */
[----:B------:R-:W-:Y:S02]  /*187e0*/  FSEL R88, R81, -INF , P4 ;  /* 0xff80000051587808 */ /* 0x000fe40002000000 */
[C---:B------:R-:W-:Y:S02]  /*187f0*/  ISETP.GT.AND P4, PT, R7.reuse, 0x38, PT ;  /* 0x000000380700780c */ /* 0x040fe40003f84270 */
[----:B------:R-:W-:Y:S01]  /*18800*/  FMNMX.FTZ R21, R88, R21, !PT ;  /* 0x0000001558157209 */ /* 0x000fe20007810000 */
[----:B------:R-:W-:Y:S01]  /*18810*/  MUFU.TANH R89, R89 ;  /* 0x0000005900597308 */ /* 0x000fe20000002400 */
[----:B0-----:R-:W-:Y:S02]  /*18820*/  FSEL R40, R78, -INF , P5 ;  /* 0xff8000004e287808 */ /* 0x001fe40002800000 */
[----:B------:R-:W-:-:S04]  /*18830*/  ISETP.GT.AND P5, PT, R7, 0x29, PT ;  /* 0x000000290700780c */ /* 0x000fc80003fa4270 */
[----:B------:R-:W-:Y:S01]  /*18840*/  FSEL R80, R80, -INF , P5 ;  /* 0xff80000050507808 */ /* 0x000fe20002800000 */
        /* <DEDUP_REMOVED lines=10> */
[----:B-1----:R-:W-:Y:S01]  /*188f0*/  FSEL R42, R83, -INF , P2 ;  /* 0xff800000532a7808 */ /* 0x002fe20001000000 */
[C---:B------:R-:W-:Y:S01]  /*18900*/  FMUL.FTZ R33, R2.reuse, R33 ;  /* 0x0000002102217220 */ /* 0x040fe20000410000 */
[----:B------:R-:W-:Y:S01]  /*18910*/  ISETP.GT.AND P2, PT, R7, 0x30, PT ;  /* 0x000000300700780c */ /* 0x000fe20003f44270 */
[----:B------:R-:W-:Y:S01]  /*18920*/  FMUL.FTZ R37, R2, R37 ;  /* 0x0000002502257220 */ /* 0x000fe20000410000 */
[----:B0-----:R-:W-:-:S02]  /*18930*/  FSEL R52, R91, -INF , P3 ;  /* 0xff8000005b347808 */ /* 0x001fc40001800000 */
[----:B------:R-:W-:Y:S01]  /*18940*/  ISETP.GT.AND P3, PT, R7, 0x41, PT ;  /* 0x000000410700780c */ /* 0x000fe20003f64270 */
[----:B------:R-:W0:Y:S08]  /*18950*/  MUFU.TANH R94, R94 ;  /* 0x0000005e005e7308 */ /* 0x000e300000002400 */
[----:B------:R-:W1:Y:S08]  /*18960*/  MUFU.TANH R57, R57 ;  /* 0x0000003900397308 */ /* 0x000e700000002400 */
[----:B------:R2:W-:Y:S01]  /*18970*/  MUFU.TANH R13, R48 ;  /* 0x00000030000d7308 */ /* 0x0005e20000002400 */
[----:B0-----:R-:W-:-:S07]  /*18980*/  FSEL R54, R94, -INF , P4 ;  /* 0xff8000005e367808 */ /* 0x001fce0002000000 */
[----:B------:R-:W0:Y:S01]  /*18990*/  MUFU.TANH R93, R93 ;  /* 0x0000005d005d7308 */ /* 0x000e220000002400 */
[----:B--2---:R-:W-:Y:S02]  /*189a0*/  FSEL R48, R86, -INF , P5 ;  /* 0xff80000056307808 */ /* 0x004fe40002800000 */
[----:B------:R-:W-:Y:S02]  /*189b0*/  FSEL R86, R85, -INF , P2 ;  /* 0xff80000055567808 */ /* 0x000fe40001000000 */
[----:B------:R-:W-:Y:S02]  /*189c0*/  ISETP.GT.AND P5, PT, R7, 0x39, PT ;  /* 0x000000390700780c */ /* 0x000fe40003fa4270 */
[----:B-1----:R-:W-:Y:S01]  /*189d0*/  FSEL R116, R57, -INF , P3 ;  /* 0xff80000039747808 */ /* 0x002fe20001800000 */
[----:B------:R1:W-:Y:S01]  /*189e0*/  MUFU.TANH R74, R51 ;  /* 0x00000033004a7308 */ /* 0x0003e20000002400 */
[----:B------:R-:W-:-:S07]  /*189f0*/  FSEL R90, R90, -INF , P5 ;  /* 0xff8000005a5a7808 */ /* 0x000fce0002800000 */
[----:B------:R-:W2:Y:S01]  /*18a00*/  MUFU.TANH R95, R95 ;  /* 0x0000005f005f7308 */ /* 0x000ea20000002400 */
[----:B-1----:R-:W-:Y:S01]  /*18a10*/  FMNMX.FTZ R51, R86, R21, !PT ;  /* 0x0000001556337209 */ /* 0x002fe20007810000 */
[----:B------:R-:W-:-:S03]  /*18a20*/  FMUL.FTZ R21, R2, R26 ;  /* 0x0000001a02157220 */ /* 0x000fc60000410000 */
[----:B------:R-:W-:-:S03]  /*18a30*/  FMNMX.FTZ R51, R84, R51, !PT ;  /* 0x0000003354337209 */ /* 0x000fc60007810000 */
[----:B------:R1:W-:Y:S08]  /*18a40*/  MUFU.TANH R14, R50 ;  /* 0x00000032000e7308 */ /* 0x0003f00000002400 */
[----:B------:R-:W3:Y:S01]  /*18a50*/  MUFU.TANH R96, R96 ;  /* 0x0000006000607308 */ /* 0x000ee20000002400 */
[----:B-1----:R-:W-:Y:S02]  /*18a60*/  FSEL R50, R92, -INF , P2 ;  /* 0xff8000005c327808 */ /* 0x002fe40001000000 */
[----:B------:R-:W-:-:S02]  /*18a70*/  FSEL R92, R89, -INF , P4 ;  /* 0xff800000595c7808 */ /* 0x000fc40002000000 */
[----:B------:R-:W-:Y:S02]  /*18a80*/  ISETP.GT.AND P2, PT, R7, 0x40, PT ;  /* 0x000000400700780c */ /* 0x000fe40003f44270 */
[----:B------:R-:W-:Y:S01]  /*18a90*/  FMNMX.FTZ R51, R92, R51, !PT ;  /* 0x000000335c337209 */ /* 0x000fe20007810000 */
[----:B------:R-:W1:Y:S01]  /*18aa0*/  MUFU.TANH R58, R58 ;  /* 0x0000003a003a7308 */ /* 0x000e620000002400 */
[----:B0-----:R-:W-:Y:S02]  /*18ab0*/  FSEL R94, R93, -INF , P2 ;  /* 0xff8000005d5e7808 */ /* 0x001fe40001000000 */
[----:B------:R-:W-:Y:S01]  /*18ac0*/  FMNMX.FTZ R57, R90, R51, !PT ;  /* 0x000000335a397209 */ /* 0x000fe20007810000 */
[----:B------:R-:W-:Y:S01]  /*18ad0*/  FMUL.FTZ R51, R2, R28 ;  /* 0x0000001c02337220 */ /* 0x000fe20000410000 */
[----:B------:R-:W-:Y:S02]  /*18ae0*/  ISETP.GT.AND P4, PT, R7, 0x48, PT ;  /* 0x000000480700780c */ /* 0x000fe40003f84270 */
[----:B------:R-:W-:Y:S01]  /*18af0*/  FMNMX.FTZ R57, R94, R57, !PT ;  /* 0x000000395e397209 */ /* 0x000fe20007810000 */
[----:B------:R-:W0:Y:S01]  /*18b00*/  MUFU.TANH R59, R59 ;  /* 0x0000003b003b7308 */ /* 0x000e220000002400 */
[----:B--2---:R-:W-:-:S02]  /*18b10*/  FSEL R56, R95, -INF , P5 ;  /* 0xff8000005f387808 */ /* 0x004fc40002800000 */
[C---:B------:R-:W-:Y:S02]  /*18b20*/  ISETP.GT.AND P5, PT, R7.reuse, 0x49, PT ;  /* 0x000000490700780c */ /* 0x040fe40003fa4270 */
[----:B---3--:R-:W-:Y:S02]  /*18b30*/  FSEL R120, R96, -INF , P4 ;  /* 0xff80000060787808 */ /* 0x008fe40002000000 */
[----:B------:R-:W-:Y:S01]  /*18b40*/  FMNMX.FTZ R57, R116, R57, !PT ;  /* 0x0000003974397209 */ /* 0x000fe20007810000 */
[----:B------:R-:W2:Y:S01]  /*18b50*/  MUFU.TANH R97, R97 ;  /* 0x0000006100617308 */ /* 0x000ea20000002400 */
[----:B-1----:R-:W-:Y:S02]  /*18b60*/  FSEL R24, R58, -INF , P2 ;  /* 0xff8000003a187808 */ /* 0x002fe40001000000 */
[----:B------:R-:W-:Y:S02]  /*18b70*/  ISETP.GT.AND P2, PT, R7, 0x50, PT ;  /* 0x000000500700780c */ /* 0x000fe40003f44270 */
[----:B------:R-:W-:-:S03]  /*18b80*/  FMNMX.FTZ R57, R120, R57, !PT ;  /* 0x0000003978397209 */ /* 0x000fc60007810000 */
[----:B------:R-:W1:Y:S01]  /*18b90*/  MUFU.TANH R61, R61 ;  /* 0x0000003d003d7308 */ /* 0x000e620000002400 */
[----:B0-----:R-:W-:-:S04]  /*18ba0*/  FSEL R122, R59, -INF , P5 ;  /* 0xff8000003b7a7808 */ /* 0x001fc80002800000 */
[----:B------:R-:W-:-:S03]  /*18bb0*/  FMNMX.FTZ R57, R122, R57, !PT ;  /* 0x000000397a397209 */ /* 0x000fc60007810000 */
[----:B------:R-:W0:Y:S01]  /*18bc0*/  MUFU.TANH R62, R62 ;  /* 0x0000003e003e7308 */ /* 0x000e220000002400 */
[----:B--2---:R-:W-:Y:S02]  /*18bd0*/  FSEL R58, R97, -INF , P3 ;  /* 0xff800000613a7808 */ /* 0x004fe40001800000 */
[----:B------:R-:W-:-:S05]  /*18be0*/  ISETP.GT.AND P3, PT, R7, 0x51, PT ;  /* 0x000000510700780c */ /* 0x000fca0003f64270 */
[----:B------:R-:W2:Y:S01]  /*18bf0*/  MUFU.TANH R64, R64 ;  /* 0x0000004000407308 */ /* 0x000ea20000002400 */
[----:B-1----:R-:W-:-:S04]  /*18c00*/  FSEL R124, R61, -INF , P2 ;  /* 0xff8000003d7c7808 */ /* 0x002fc80001000000 */
[----:B------:R-:W-:Y:S01]  /*18c10*/  FMNMX.FTZ R59, R124, R57, !PT ;  /* 0x000000397c3b7209 */ /* 0x000fe20007810000 */
[----:B------:R-:W-:Y:S02]  /*18c20*/  FMUL.FTZ R57, R2, R30 ;  /* 0x0000001e02397220 */ /* 0x000fe40000410000 */
[----:B------:R-:W1:Y:S01]  /*18c30*/  MUFU.TANH R60, R60 ;  /* 0x0000003c003c7308 */ /* 0x000e620000002400 */
[----:B0-----:R-:W-:Y:S02]  /*18c40*/  FSEL R26, R62, -INF , P5 ;  /* 0xff8000003e1a7808 */ /* 0x001fe40002800000 */
[----:B------:R-:W-:-:S05]  /*18c50*/  ISETP.GT.AND P5, PT, R7, 0x59, PT ;  /* 0x000000590700780c */ /* 0x000fca0003fa4270 */
[----:B------:R-:W0:Y:S01]  /*18c60*/  MUFU.TANH R63, R63 ;  /* 0x0000003f003f7308 */ /* 0x000e220000002400 */
[----:B--2---:R-:W-:Y:S02]  /*18c70*/  FSEL R62, R64, -INF , P2 ;  /* 0xff800000403e7808 */ /* 0x004fe40001000000 */
[----:B------:R-:W-:-:S05]  /*18c80*/  ISETP.GT.AND P2, PT, R7, 0x60, PT ;  /* 0x000000600700780c */ /* 0x000fca0003f44270 */
[----:B------:R-:W2:Y:S01]  /*18c90*/  MUFU.TANH R66, R66 ;  /* 0x0000004200427308 */ /* 0x000ea20000002400 */
[----:B-1----:R-:W-:Y:S02]  /*18ca0*/  FSEL R60, R60, -INF , P4 ;  /* 0xff8000003c3c7808 */ /* 0x002fe40002000000 */
[----:B------:R-:W-:-:S05]  /*18cb0*/  ISETP.GT.AND P4, PT, R7, 0x58, PT ;  /* 0x000000580700780c */ /* 0x000fca0003f84270 */
[----:B------:R-:W1:Y:S01]  /*18cc0*/  MUFU.TANH R68, R68 ;  /* 0x0000004400447308 */ /* 0x000e620000002400 */
[----:B0-----:R-:W-:-:S04]  /*18cd0*/  FSEL R126, R63, -INF , P3 ;  /* 0xff8000003f7e7808 */ /* 0x001fc80001800000 */
[----:B------:R-:W-:-:S03]  /*18ce0*/  FMNMX.FTZ R59, R126, R59, !PT ;  /* 0x0000003b7e3b7209 */ /* 0x000fc60007810000 */
[----:B------:R-:W0:Y:S01]  /*18cf0*/  MUFU.TANH R71, R71 ;  /* 0x0000004700477308 */ /* 0x000e220000002400 */
[----:B--2---:R-:W-:Y:S02]  /*18d00*/  FSEL R28, R66, -INF , P3 ;  /* 0xff800000421c7808 */ /* 0x004fe40001800000 */
[----:B------:R-:W-:-:S05]  /*18d10*/  ISETP.GT.AND P3, PT, R7, 0x61, PT ;  /* 0x000000610700780c */ /* 0x000fca0003f64270 */
[----:B------:R-:W2:Y:S01]  /*18d20*/  MUFU.TANH R65, R65 ;  /* 0x0000004100417308 */ /* 0x000ea20000002400 */
[----:B-1----:R-:W-:-:S07]  /*18d30*/  FSEL R132, R68, -INF , P2 ;  /* 0xff80000044847808 */ /* 0x002fce0001000000 */
[----:B------:R-:W1:Y:S01]  /*18d40*/  MUFU.TANH R41, R41 ;  /* 0x0000002900297308 */ /* 0x000e620000002400 */
[----:B0-----:R-:W-:Y:S02]  /*18d50*/  FSEL R30, R71, -INF , P2 ;  /* 0xff800000471e7808 */ /* 0x001fe40001000000 */
[----:B------:R-:W-:-:S04]  /*18d60*/  ISETP.GT.AND P2, PT, R7, 0x70, PT ;  /* 0x000000700700780c */ /* 0x000fc80003f44270 */
[----:B------:R-:W-:Y:S01]  /*18d70*/  FSEL R140, R13, -INF , P2 ;  /* 0xff8000000d8c7808 */ /* 0x000fe20001000000 */
[----:B------:R-:W0:Y:S01]  /*18d80*/  MUFU.TANH R43, R43 ;  /* 0x0000002b002b7308 */ /* 0x000e220000002400 */
[----:B--2---:R-:W-:-:S04]  /*18d90*/  FSEL R128, R65, -INF , P4 ;  /* 0xff80000041807808 */ /* 0x004fc80002000000 */
[----:B------:R-:W-:-:S03]  /*18da0*/  FMNMX.FTZ R59, R128, R59, !PT ;  /* 0x0000003b803b7209 */ /* 0x000fc60007810000 */
[----:B------:R-:W2:Y:S01]  /*18db0*/  MUFU.TANH R67, R67 ;  /* 0x0000004300437308 */ /* 0x000ea20000002400 */
[----:B-1----:R-:W-:Y:S01]  /*18dc0*/  FSEL R134, R41, -INF , P3 ;  /* 0xff80000029867808 */ /* 0x002fe20001800000 */
[----:B------:R-:W-:Y:S01]  /*18dd0*/  FMUL.FTZ R41, R2, R32 ;  /* 0x0000002002297220 */ /* 0x000fe20000410000 */
[----:B------:R-:W-:Y:S02]  /*18de0*/  FSEL R32, R14, -INF , P2 ;  /* 0xff8000000e207808 */ /* 0x000fe40001000000 */
[----:B------:R-:W-:-:S03]  /*18df0*/  ISETP.GT.AND P2, PT, R7, 0x80, PT ;  /* 0x000000800700780c */ /* 0x000fc60003f44270 */
[----:B------:R-:W1:Y:S01]  /*18e00*/  MUFU.TANH R21, R21 ;  /* 0x0000001500157308 */ /* 0x000e620000002400 */
[----:B0-----:R-:W-:Y:S01]  /*18e10*/  FSEL R68, R43, -INF , P3 ;  /* 0xff8000002b447808 */ /* 0x001fe20001800000 */
[C---:B------:R-:W-:Y:S01]  /*18e20*/  FMUL.FTZ R43, R2.reuse, R35 ;  /* 0x00000023022b7220 */ /* 0x040fe20000410000 */
[----:B------:R-:W-:Y:S01]  /*18e30*/  ISETP.GT.AND P3, PT, R7, 0x71, PT ;  /* 0x000000710700780c */ /* 0x000fe20003f64270 */
[----:B------:R-:W-:-:S03]  /*18e40*/  FMUL.FTZ R35, R2, R39 ;  /* 0x0000002702237220 */ /* 0x000fc60000410000 */
[----:B------:R-:W-:Y:S01]  /*18e50*/  FSEL R142, R11, -INF , P3 ;  /* 0xff8000000b8e7808 */ /* 0x000fe20001800000 */
[----:B------:R-:W0:Y:S01]  /*18e60*/  MUFU.TANH R69, R69 ;  /* 0x0000004500457308 */ /* 0x000e220000002400 */
[----:B--2---:R-:W-:Y:S01]  /*18e70*/  FSEL R130, R67, -INF , P5 ;  /* 0xff80000043827808 */ /* 0x004fe20002800000 */
[----:B------:R-:W-:Y:S01]  /*18e80*/  FMUL.FTZ R11, R2, R36 ;  /* 0x00000024020b7220 */ /* 0x000fe20000410000 */
[----:B------:R-:W-:Y:S02]  /*18e90*/  FSEL R74, R74, -INF , P3 ;  /* 0xff8000004a4a7808 */ /* 0x000fe40001800000 */
[----:B------:R-:W-:Y:S02]  /*18ea0*/  FMNMX.FTZ R59, R130, R59, !PT ;  /* 0x0000003b823b7209 */ /* 0x000fe40007810000 */
[----:B------:R-:W-:Y:S01]  /*18eb0*/  ISETP.GT.AND P3, PT, R7, 0x81, PT ;  /* 0x000000810700780c */ /* 0x000fe20003f64270 */
[----:B------:R-:W2:Y:S01]  /*18ec0*/  MUFU.TANH R70, R70 ;  /* 0x0000004600467308 */ /* 0x000ea20000002400 */
[----:B-1----:R-:W-:-:S02]  /*18ed0*/  FSEL R36, R21, -INF , P2 ;  /* 0xff80000015247808 */ /* 0x002fc40001000000 */
[----:B------:R-:W-:Y:S02]  /*18ee0*/  FMNMX.FTZ R21, R4, R5, !PT ;  /* 0x0000000504157209 */ /* 0x000fe40007810000 */
[----:B------:R-:W-:Y:S02]  /*18ef0*/  FMNMX.FTZ R59, R132, R59, !PT ;  /* 0x0000003b843b7209 */ /* 0x000fe40007810000 */
[----:B------:R-:W-:Y:S01]  /*18f00*/  FMNMX.FTZ R21, R6, R21, !PT ;  /* 0x0000001506157209 */ /* 0x000fe20007810000 */
[----:B------:R-:W1:Y:S01]  /*18f10*/  MUFU.TANH R99, R99 ;  /* 0x0000006300637308 */ /* 0x000e620000002400 */
[----:B0-----:R-:W-:Y:S02]  /*18f20*/  FSEL R64, R69, -INF , P4 ;  /* 0xff80000045407808 */ /* 0x001fe40002000000 */
[----:B------:R-:W-:Y:S02]  /*18f30*/  ISETP.GT.AND P4, PT, R7, 0x68, PT ;  /* 0x000000680700780c */ /* 0x000fe40003f84270 */
[----:B------:R-:W-:-:S03]  /*18f40*/  FMNMX.FTZ R59, R134, R59, !PT ;  /* 0x0000003b863b7209 */ /* 0x000fc60007810000 */
[----:B------:R-:W0:Y:S01]  /*18f50*/  MUFU.TANH R25, R25 ;  /* 0x0000001900197308 */ /* 0x000e220000002400 */
[----:B--2---:R-:W-:Y:S02]  /*18f60*/  FSEL R66, R70, -INF , P5 ;  /* 0xff80000046427808 */ /* 0x004fe40002800000 */
[----:B------:R-:W-:Y:S02]  /*18f70*/  ISETP.GT.AND P5, PT, R7, 0x69, PT ;  /* 0x000000690700780c */ /* 0x000fe40003fa4270 */
[----:B------:R-:W-:Y:S02]  /*18f80*/  FSEL R70, R47, -INF , P4 ;  /* 0xff8000002f467808 */ /* 0x000fe40002000000 */
[----:B------:R-:W-:Y:S01]  /*18f90*/  FSEL R72, R49, -INF , P5 ;  /* 0xff80000031487808 */ /* 0x000fe20002800000 */
[----:B------:R-:W2:Y:S01]  /*18fa0*/  MUFU.TANH R45, R45 ;  /* 0x0000002d002d7308 */ /* 0x000ea20000002400 */
[----:B-1----:R-:W-:Y:S02]  /*18fb0*/  FSEL R136, R99, -INF , P4 ;  /* 0xff80000063887808 */ /* 0x002fe40002000000 */
[----:B------:R-:W-:-:S02]  /*18fc0*/  ISETP.GT.AND P4, PT, R7, 0x78, PT ;  /* 0x000000780700780c */ /* 0x000fc40003f84270 */
[----:B------:R-:W-:-:S03]  /*18fd0*/  FMNMX.FTZ R59, R136, R59, !PT ;  /* 0x0000003b883b7209 */ /* 0x000fc60007810000 */
[----:B------:R-:W1:Y:S01]  /*18fe0*/  MUFU.TANH R144, R144 ;  /* 0x0000009000907308 */ /* 0x000e620000002400 */
[----:B0-----:R-:W-:Y:S02]  /*18ff0*/  FSEL R150, R25, -INF , P3 ;  /* 0xff80000019967808 */ /* 0x001fe40001800000 */
[----:B------:R-:W-:-:S04]  /*19000*/  FMNMX.FTZ R25, R8, R21, !PT ;  /* 0x0000001508197209 */ /* 0x000fc80007810000 */
[----:B------:R-:W-:Y:S01]  /*19010*/  FMNMX.FTZ R25, R10, R25, !PT ;  /* 0x000000190a197209 */ /* 0x000fe20007810000 */
[----:B------:R-:W0:Y:S01]  /*19020*/  MUFU.TANH R27, R27 ;  /* 0x0000001b001b7308 */ /* 0x000e220000002400 */
[----:B--2---:R-:W-:Y:S02]  /*19030*/  FSEL R138, R45, -INF , P5 ;  /* 0xff8000002d8a7808 */ /* 0x004fe40002800000 */
[----:B------:R-:W-:Y:S02]  /*19040*/  FMNMX.FTZ R25, R12, R25, !PT ;  /* 0x000000190c197209 */ /* 0x000fe40007810000 */
[----:B------:R-:W-:Y:S02]  /*19050*/  FMNMX.FTZ R59, R138, R59, !PT ;  /* 0x0000003b8a3b7209 */ /* 0x000fe40007810000 */
[----:B------:R-:W-:Y:S01]  /*19060*/  FMNMX.FTZ R25, R20, R25, !PT ;  /* 0x0000001914197209 */ /* 0x000fe20007810000 */
[----:B------:R-:W2:Y:S01]  /*19070*/  MUFU.TANH R53, R53 ;  /* 0x0000003500357308 */ /* 0x000ea20000002400 */
[----:B------:R-:W-:-:S02]  /*19080*/  FMNMX.FTZ R59, R140, R59, !PT ;  /* 0x0000003b8c3b7209 */ /* 0x000fc40007810000 */
[----:B------:R-:W-:Y:S02]  /*19090*/  ISETP.GT.AND P5, PT, R7, 0x79, PT ;  /* 0x000000790700780c */ /* 0x000fe40003fa4270 */
[----:B-1----:R-:W-:Y:S02]  /*190a0*/  FSEL R144, R144, -INF , P4 ;  /* 0xff80000090907808 */ /* 0x002fe40002000000 */
[----:B------:R-:W-:Y:S01]  /*190b0*/  FMNMX.FTZ R59, R142, R59, !PT ;  /* 0x0000003b8e3b7209 */ /* 0x000fe20007810000 */
[----:B------:R-:W1:Y:S01]  /*190c0*/  MUFU.TANH R15, R15 ;  /* 0x0000000f000f7308 */ /* 0x000e620000002400 */
[----:B0-----:R-:W-:Y:S02]  /*190d0*/  FSEL R96, R27, -INF , P3 ;  /* 0xff8000001b607808 */ /* 0x001fe40001800000 */
[----:B------:R-:W-:Y:S02]  /*190e0*/  FMNMX.FTZ R27, R40, R25, !PT ;  /* 0x00000019281b7209 */ /* 0x000fe40007810000 */
[----:B------:R-:W-:-:S02]  /*190f0*/  FMNMX.FTZ R59, R144, R59, !PT ;  /* 0x0000003b903b7209 */ /* 0x000fc40007810000 */
[----:B------:R-:W-:Y:S01]  /*19100*/  FMNMX.FTZ R27, R42, R27, !PT ;  /* 0x0000001b2a1b7209 */ /* 0x000fe20007810000 */
[----:B------:R-:W0:Y:S01]  /*19110*/  MUFU.TANH R76, R101 ;  /* 0x00000065004c7308 */ /* 0x000e220000002400 */
[----:B--2---:R-:W-:Y:S02]  /*19120*/  FSEL R146, R53, -INF , P5 ;  /* 0xff80000035927808 */ /* 0x004fe40002800000 */
[----:B------:R-:W-:Y:S02]  /*19130*/  FMNMX.FTZ R27, R44, R27, !PT ;  /* 0x0000001b2c1b7209 */ /* 0x000fe40007810000 */
[----:B------:R-:W-:Y:S02]  /*19140*/  FMNMX.FTZ R59, R146, R59, !PT ;  /* 0x0000003b923b7209 */ /* 0x000fe40007810000 */
[----:B------:R-:W-:Y:S01]  /*19150*/  FMNMX.FTZ R27, R46, R27, !PT ;  /* 0x0000001b2e1b7209 */ /* 0x000fe20007810000 */
[----:B------:R-:W2:Y:S01]  /*19160*/  MUFU.TANH R55, R55 ;  /* 0x0000003700377308 */ /* 0x000ea20000002400 */
[----:B-1----:R-:W-:Y:S01]  /*19170*/  FSEL R148, R15, -INF , P2 ;  /* 0xff8000000f947808 */ /* 0x002fe20001000000 */
[----:B------:R-:W-:Y:S01]  /*19180*/  IMAD.U32 R15, RZ, RZ, UR6 ;  /* 0x00000006ff0f7e24 */ /* 0x000fe2000f8e00ff */
[----:B------:R-:W-:-:S02]  /*19190*/  ISETP.GT.AND P2, PT, R7, 0x90, PT ;  /* 0x000000900700780c */ /* 0x000fc40003f44270 */
[----:B------:R-:W-:Y:S02]  /*191a0*/  FMNMX.FTZ R59, R148, R59, !PT ;  /* 0x0000003b943b7209 */ /* 0x000fe40007810000 */
[C---:B------:R-:W-:Y:S01]  /*191b0*/  ISETP.GT.AND P3, PT, R7.reuse, 0x91, PT ;  /* 0x000000910700780c */ /* 0x040fe20003f64270 */
[----:B------:R-:W1:Y:S01]  /*191c0*/  MUFU.TANH R51, R51 ;  /* 0x0000003300337308 */ /* 0x000e620000002400 */
[----:B0-----:R-:W-:Y:S02]  /*191d0*/  FSEL R76, R76, -INF , P4 ;  /* 0xff8000004c4c7808 */ /* 0x001fe40002000000 */
[----:B------:R-:W-:Y:S02]  /*191e0*/  ISETP.GT.AND P4, PT, R7, 0x88, PT ;  /* 0x000000880700780c */ /* 0x000fe40003f84270 */
[----:B------:R-:W-:-:S03]  /*191f0*/  FMNMX.FTZ R59, R150, R59, !PT ;  /* 0x0000003b963b7209 */ /* 0x000fc60007810000 */
[----:B------:R-:W0:Y:S01]  /*19200*/  MUFU.TANH R31, R31 ;  /* 0x0000001f001f7308 */ /* 0x000e220000002400 */
[----:B--2---:R-:W-:Y:S02]  /*19210*/  FSEL R78, R55, -INF , P5 ;  /* 0xff800000374e7808 */ /* 0x004fe40002800000 */
[----:B------:R-:W-:-:S05]  /*19220*/  ISETP.GT.AND P5, PT, R7, 0x89, PT ;  /* 0x000000890700780c */ /* 0x000fca0003fa4270 */
[----:B------:R-:W2:Y:S01]  /*19230*/  MUFU.TANH R29, R29 ;  /* 0x0000001d001d7308 */ /* 0x000ea20000002400 */
[----:B-1----:R-:W-:-:S04]  /*19240*/  FSEL R152, R51, -INF , P4 ;  /* 0xff80000033987808 */ /* 0x002fc80002000000 */
        /* <DEDUP_REMOVED lines=12> */
[----:B------:R-:W-:Y:S01]  /*19310*/  FMUL.FTZ R41, R2, R34 ;  /* 0x0000002202297220 */ /* 0x000fe20000410000 */
[----:B------:R-:W-:-:S02]  /*19320*/  ISETP.GT.AND P5, PT, R7, 0x99, PT ;  /* 0x000000990700780c */ /* 0x000fc40003fa4270 */
[----:B------:R-:W-:-:S03]  /*19330*/  FMNMX.FTZ R59, R160, R59, !PT ;  /* 0x0000003ba03b7209 */ /* 0x000fc60007810000 */
[----:B------:R-:W1:Y:S01]  /*19340*/  MUFU.TANH R11, R11 ;  /* 0x0000000b000b7308 */ /* 0x000e620000002400 */
[----:B0-----:R-:W-:Y:S02]  /*19350*/  FSEL R114, R57, -INF , P4 ;  /* 0xff80000039727808 */ /* 0x001fe40002000000 */
[----:B------:R-:W-:-:S05]  /*19360*/  ISETP.GT.AND P4, PT, R7, 0x98, PT ;  /* 0x000000980700780c */ /* 0x000fca0003f84270 */
[----:B------:R-:W0:Y:S01]  /*19370*/  MUFU.TANH R37, R37 ;  /* 0x0000002500257308 */ /* 0x000e220000002400 */
[----:B--2---:R-:W-:Y:S02]  /*19380*/  FSEL R162, R33, -INF , P3 ;  /* 0xff80000021a27808 */ /* 0x004fe40001800000 */
[----:B------:R-:W-:Y:S02]  /*19390*/  FMNMX.FTZ R33, R56, R31, !PT ;  /* 0x0000001f38217209 */ /* 0x000fe40007810000 */
[----:B------:R-:W-:Y:S02]  /*193a0*/  FMNMX.FTZ R59, R162, R59, !PT ;  /* 0x0000003ba23b7209 */ /* 0x000fe40007810000 */
[----:B------:R-:W-:Y:S01]  /*193b0*/  FMNMX.FTZ R33, R24, R33, !PT ;  /* 0x0000002118217209 */ /* 0x000fe20007810000 */
[----:B------:R-:W2:Y:S01]  /*193c0*/  MUFU.TANH R41, R41 ;  /* 0x0000002900297308 */ /* 0x000ea20000002400 */
[----:B-1----:R-:W-:Y:S02]  /*193d0*/  FSEL R176, R11, -INF , P4 ;  /* 0xff8000000bb07808 */ /* 0x002fe40002000000 */
[----:B------:R-:W-:-:S02]  /*193e0*/  FMNMX.FTZ R33, R58, R33, !PT ;  /* 0x000000213a217209 */ /* 0x000fc40007810000 */
[----:B------:R-:W-:Y:S02]  /*193f0*/  FMNMX.FTZ R59, R176, R59, !PT ;  /* 0x0000003bb03b7209 */ /* 0x000fe40007810000 */
[----:B------:R-:W-:Y:S01]  /*19400*/  FMNMX.FTZ R33, R60, R33, !PT ;  /* 0x000000213c217209 */ /* 0x000fe20007810000 */
[----:B------:R-:W1:Y:S01]  /*19410*/  MUFU.TANH R43, R43 ;  /* 0x0000002b002b7308 */ /* 0x000e620000002400 */
[----:B0-----:R-:W-:Y:S01]  /*19420*/  FSEL R166, R37, -INF , P5 ;  /* 0xff80000025a67808 */ /* 0x001fe20002800000 */
[----:B------:R-:W-:Y:S01]  /*19430*/  FMUL.FTZ R37, R2, R38 ;  /* 0x0000002602257220 */ /* 0x000fe20000410000 */
[----:B------:R-:W-:Y:S02]  /*19440*/  FMNMX.FTZ R39, R26, R33, !PT ;  /* 0x000000211a277209 */ /* 0x000fe40007810000 */
[----:B------:R-:W-:Y:S02]  /*19450*/  FMNMX.FTZ R59, R166, R59, !PT ;  /* 0x0000003ba63b7209 */ /* 0x000fe40007810000 */
[----:B------:R-:W-:Y:S01]  /*19460*/  FMNMX.FTZ R39, R62, R39, !PT ;  /* 0x000000273e277209 */ /* 0x000fe20007810000 */
[----:B------:R-:W0:Y:S02]  /*19470*/  MUFU.TANH R37, R37 ;  /* 0x0000002500257308 */ /* 0x000e240000002400 */
[----:B------:R-:W3:Y:S01]  /*19480*/  SHFL.BFLY PT, R14, R59, 0x2, 0x1f ;  /* 0x0c401f003b0e7f89 */ /* 0x000ee200000e0000 */
[----:B------:R-:W-:-:S04]  /*19490*/  FMNMX.FTZ R39, R28, R39, !PT ;  /* 0x000000271c277209 */ /* 0x000fc80007810000 */
[----:B------:R-:W-:Y:S01]  /*194a0*/  FMNMX.FTZ R39, R64, R39, !PT ;  /* 0x0000002740277209 */ /* 0x000fe20007810000 */
[----:B------:R-:W4:Y:S03]  /*194b0*/  MUFU.TANH R35, R35 ;  /* 0x0000002300237308 */ /* 0x000f260000002400 */
[----:B------:R-:W-:-:S04]  /*194c0*/  FMNMX.FTZ R45, R66, R39, !PT ;  /* 0x00000027422d7209 */ /* 0x000fc80007810000 */
[----:B------:R-:W-:-:S04]  /*194d0*/  FMNMX.FTZ R45, R30, R45, !PT ;  /* 0x0000002d1e2d7209 */ /* 0x000fc80007810000 */
[----:B------:R-:W-:-:S04]  /*194e0*/  FMNMX.FTZ R45, R68, R45, !PT ;  /* 0x0000002d442d7209 */ /* 0x000fc80007810000 */
[----:B------:R-:W-:Y:S02]  /*194f0*/  FMNMX.FTZ R45, R70, R45, !PT ;  /* 0x0000002d462d7209 */ /* 0x000fe40007810000 */
[----:B---3--:R-:W-:Y:S02]  /*19500*/  FMNMX.FTZ R7, R59, R14, !PT ;  /* 0x0000000e3b077209 */ /* 0x008fe40007810000 */
[----:B------:R-:W-:-:S03]  /*19510*/  FMNMX.FTZ R47, R72, R45, !PT ;  /* 0x0000002d482f7209 */ /* 0x000fc60007810000 */
[----:B------:R-:W3:Y:S01]  /*19520*/  SHFL.BFLY PT, R14, R7, 0x1, 0x1f ;  /* 0x0c201f00070e7f89 */ /* 0x000ee200000e0000 */
[----:B------:R-:W-:-:S04]  /*19530*/  FMNMX.FTZ R47, R32, R47, !PT ;  /* 0x0000002f202f7209 */ /* 0x000fc80007810000 */
[----:B------:R-:W-:-:S04]  /*19540*/  FMNMX.FTZ R47, R74, R47, !PT ;  /* 0x0000002f4a2f7209 */ /* 0x000fc80007810000 */
[----:B------:R-:W-:-:S04]  /*19550*/  FMNMX.FTZ R47, R76, R47, !PT ;  /* 0x0000002f4c2f7209 */ /* 0x000fc80007810000 */
[----:B------:R-:W-:-:S04]  /*19560*/  FMNMX.FTZ R49, R78, R47, !PT ;  /* 0x0000002f4e317209 */ /* 0x000fc80007810000 */
[----:B------:R-:W-:-:S04]  /*19570*/  FMNMX.FTZ R49, R36, R49, !PT ;  /* 0x0000003124317209 */ /* 0x000fc80007810000 */
[----:B------:R-:W-:Y:S02]  /*19580*/  FMNMX.FTZ R49, R96, R49, !PT ;  /* 0x0000003160317209 */ /* 0x000fe40007810000 */
[----:B---3--:R-:W-:Y:S02]  /*19590*/  FMNMX.FTZ R14, R7, R14, !PT ;  /* 0x0000000e070e7209 */ /* 0x008fe40007810000 */
[----:B------:R-:W-:Y:S02]  /*195a0*/  FMNMX.FTZ R49, R114, R49, !PT ;  /* 0x0000003172317209 */ /* 0x000fe40007810000 */
[C---:B------:R-:W-:Y:S01]  /*195b0*/  FSETP.NEU.FTZ.AND P6, PT, R14.reuse, -INF , PT ;  /* 0xff8000000e00780b */ /* 0x040fe20003fdd000 */
[----:B------:R-:W-:-:S01]  /*195c0*/  FFMA.FTZ R29, R14, R15, -8 ;  /* 0xc10000000e1d7423 */ /* 0x000fc2000001000f */
[----:B------:R-:W-:-:S04]  /*195d0*/  FMNMX.FTZ R49, R118, R49, !PT ;  /* 0x0000003176317209 */ /* 0x000fc80007810000 */
[----:B------:R-:W-:-:S05]  /*195e0*/  FSEL R29, R29, RZ, P6 ;  /* 0x000000ff1d1d7208 */ /* 0x000fca0003000000 */
[-CC-:B------:R-:W-:Y:S01]  /*195f0*/  FFMA.FTZ R11, R104, R15.reuse, -R29.reuse ;  /* 0x0000000f680b7223 */ /* 0x180fe2000001081d */
[----:B--2---:R-:W-:Y:S01]  /*19600*/  FSEL R104, R41, -INF , P2 ;  /* 0xff80000029687808 */ /* 0x004fe20001000000 */
[-CC-:B------:R-:W-:Y:S01]  /*19610*/  FFMA.FTZ R7, R98, R15.reuse, -R29.reuse ;  /* 0x0000000f62077223 */ /* 0x180fe2000001081d */
[----:B------:R-:W-:-:S01]  /*19620*/  FFMA.FTZ R98, R106, R15, -R29 ;  /* 0x0000000f6a627223 */ /* 0x000fc2000001081d */
[----:B-1----:R-:W-:Y:S01]  /*19630*/  FSEL R106, R43, -INF , P3 ;  /* 0xff8000002b6a7808 */ /* 0x002fe20001800000 */
[----:B------:R-:W-:-:S01]  /*19640*/  FFMA.FTZ R34, R9, R15, -R29 ;  /* 0x0000000f09227223 */ /* 0x000fc2000001081d */
[----:B------:R-:W-:Y:S01]  /*19650*/  FMNMX.FTZ R49, R104, R49, !PT ;  /* 0x0000003168317209 */ /* 0x000fe20007810000 */
[----:B------:R-:W-:-:S01]  /*19660*/  FFMA.FTZ R9, R100, R15, -R29 ;  /* 0x0000000f64097223 */ /* 0x000fc2000001081d */
[-CC-:B------:R-:W-:Y:S01]  /*19670*/  FFMA.FTZ R100, R110, R15.reuse, -R29.reuse ;  /* 0x0000000f6e647223 */ /* 0x180fe2000001081d */
[----:B------:R-:W-:-:S01]  /*19680*/  FFMA.FTZ R112, R112, R15, -R29 ;  /* 0x0000000f70707223 */ /* 0x000fc2000001081d */
[----:B0-----:R-:W-:Y:S01]  /*19690*/  FSEL R110, R37, -INF , P4 ;  /* 0xff800000256e7808 */ /* 0x001fe20002000000 */
[----:B------:R-:W-:-:S01]  /*196a0*/  FFMA.FTZ R86, R86, R15, -R29 ;  /* 0x0000000f56567223 */ /* 0x000fc2000001081d */
[----:B------:R-:W-:Y:S01]  /*196b0*/  FMNMX.FTZ R49, R106, R49, !PT ;  /* 0x000000316a317209 */ /* 0x000fe20007810000 */
[----:B------:R4:W-:Y:S01]  /*196c0*/  MUFU.EX2 R21, R112 ;  /* 0x0000007000157308 */ /* 0x0009e20000000800 */
[----:B------:R-:W-:-:S01]  /*196d0*/  FFMA.FTZ R90, R90, R15, -R29 ;  /* 0x0000000f5a5a7223 */ /* 0x000fc2000001081d */
[--C-:B------:R-:W-:Y:S01]  /*196e0*/  FFMA.FTZ R38, R102, R15, -R29.reuse ;  /* 0x0000000f66267223 */ /* 0x100fe2000001081d */
[----:B------:R-:W-:Y:S01]  /*196f0*/  FMNMX.FTZ R49, R110, R49, !PT ;  /* 0x000000316e317209 */ /* 0x000fe20007810000 */
[-CC-:B------:R-:W-:Y:S01]  /*19700*/  FFMA.FTZ R41, R132, R15.reuse, -R29.reuse ;  /* 0x0000000f84297223 */ /* 0x180fe2000001081d */
[----:B------:R-:W-:-:S01]  /*19710*/  FFMA.FTZ R88, R88, R15, -R29 ;  /* 0x0000000f58587223 */ /* 0x000fc2000001081d */
[-CC-:B------:R-:W-:Y:S01]  /*19720*/  FFMA.FTZ R92, R92, R15.reuse, -R29.reuse ;  /* 0x0000000f5c5c7223 */ /* 0x180fe2000001081d */
[----:B------:R-:W-:-:S01]  /*19730*/  FFMA.FTZ R94, R94, R15, -R29 ;  /* 0x0000000f5e5e7223 */ /* 0x000fc2000001081d */
[----:B------:R-:W-:Y:S01]  /*19740*/  MUFU.EX2 R27, R86 ;  /* 0x00000056001b7308 */ /* 0x000fe20000000800 */
[----:B----4-:R-:W-:Y:S01]  /*19750*/  FSEL R112, R35, -INF , P5 ;  /* 0xff80000023707808 */ /* 0x010fe20002800000 */
[-CC-:B------:R-:W-:Y:S01]  /*19760*/  FFMA.FTZ R120, R120, R15.reuse, -R29.reuse ;  /* 0x0000000f78787223 */ /* 0x180fe2000001081d */
[----:B------:R-:W-:-:S01]  /*19770*/  FFMA.FTZ R124, R124, R15, -R29 ;  /* 0x0000000f7c7c7223 */ /* 0x000fc2000001081d */
[--C-:B------:R-:W-:Y:S01]  /*19780*/  FFMA.FTZ R128, R128, R15, -R29.reuse ;  /* 0x0000000f80807223 */ /* 0x100fe2000001081d */
[----:B------:R-:W-:Y:S01]  /*19790*/  FMNMX.FTZ R49, R112, R49, !PT ;  /* 0x0000003170317209 */ /* 0x000fe20007810000 */
[-CC-:B------:R-:W-:Y:S01]  /*197a0*/  FFMA.FTZ R13, R108, R15.reuse, -R29.reuse ;  /* 0x0000000f6c0d7223 */ /* 0x180fe2000001081d */
        /* <DEDUP_REMOVED lines=10> */
[----:B0-----:R-:W0:Y:S01]  /*19850*/  SHFL.BFLY PT, R90, R49, 0x2, 0x1f ;  /* 0x0c401f00315a7f89 */ /* 0x001e2200000e0000 */
[----:B------:R-:W-:-:S01]  /*19860*/  FFMA.FTZ R51, R152, R15, -R29 ;  /* 0x0000000f98337223 */ /* 0x000fc2000001081d */
[-CC-:B------:R-:W-:Y:S01]  /*19870*/  FFMA.FTZ R53, R160, R15.reuse, -R29.reuse ;  /* 0x0000000fa0357223 */ /* 0x180fe2000001081d */
[----:B------:R-:W-:-:S04]  /*19880*/  FFMA.FTZ R130, R166, R15, -R29 ;  /* 0x0000000fa6827223 */ /* 0x000fc8000001081d */
[----:B------:R-:W-:Y:S08]  /*19890*/  MUFU.EX2 R34, R34 ;  /* 0x0000002200227308 */ /* 0x000ff00000000800 */
[----:B------:R-:W-:Y:S08]  /*198a0*/  MUFU.EX2 R9, R9 ;  /* 0x0000000900097308 */ /* 0x000ff00000000800 */
[----:B------:R-:W1:Y:S01]  /*198b0*/  MUFU.EX2 R38, R38 ;  /* 0x0000002600267308 */ /* 0x000e620000000800 */
[----:B0-----:R-:W-:Y:S01]  /*198c0*/  FMNMX.FTZ R55, R49, R90, !PT ;  /* 0x0000005a31377209 */ /* 0x001fe20007810000 */
[----:B------:R-:W-:-:S04]  /*198d0*/  FFMA.FTZ R49, R148, R15, -R29 ;  /* 0x0000000f94317223 */ /* 0x000fc8000001081d */
[----:B------:R-:W0:Y:S02]  /*198e0*/  SHFL.BFLY PT, R90, R55, 0x1, 0x1f ;  /* 0x0c201f00375a7f89 */ /* 0x000e2400000e0000 */
[----:B------:R2:W-:Y:S08]  /*198f0*/  MUFU.EX2 R25, R88 ;  /* 0x0000005800197308 */ /* 0x0005f00000000800 */
[----:B------:R3:W4:Y:S01]  /*19900*/  MUFU.EX2 R31, R92 ;  /* 0x0000005c001f7308 */ /* 0x0007220000000800 */
[----:B--2---:R-:W-:-:S01]  /*19910*/  FFMA.FTZ R88, R116, R15, -R29 ;  /* 0x0000000f74587223 */ /* 0x004fc2000001081d */
[----:B------:R-:W-:-:S06]  /*19920*/  FFMA.FTZ R116, R138, R15, -R29 ;  /* 0x0000000f8a747223 */ /* 0x000fcc000001081d */
[----:B------:R2:W-:Y:S01]  /*19930*/  MUFU.EX2 R33, R94 ;  /* 0x0000005e00217308 */ /* 0x0005e20000000800 */
[----:B---3--:R-:W-:-:S01]  /*19940*/  FFMA.FTZ R92, R122, R15, -R29 ;  /* 0x0000000f7a5c7223 */ /* 0x008fc2000001081d */
[-CC-:B------:R-:W-:Y:S01]  /*19950*/  FFMA.FTZ R122, R146, R15.reuse, -R29.reuse ;  /* 0x0000000f927a7223 */ /* 0x180fe2000001081d */
[----:B0-----:R-:W-:Y:S01]  /*19960*/  FMNMX.FTZ R90, R55, R90, !PT ;  /* 0x0000005a375a7209 */ /* 0x001fe20007810000 */
[----:B------:R-:W-:-:S04]  /*19970*/  FFMA.FTZ R55, R176, R15, -R29 ;  /* 0x0000000fb0377223 */ /* 0x000fc8000001081d */
[----:B------:R0:W-:Y:S01]  /*19980*/  MUFU.EX2 R39, R120 ;  /* 0x0000007800277308 */ /* 0x0001e20000000800 */
[----:B--2---:R-:W-:-:S01]  /*19990*/  FFMA.FTZ R94, R126, R15, -R29 ;  /* 0x0000000f7e5e7223 */ /* 0x004fc2000001081d */
[C---:B------:R-:W-:Y:S01]  /*199a0*/  FSETP.NEU.FTZ.AND P2, PT, R90.reuse, -INF , PT ;  /* 0xff8000005a00780b */ /* 0x040fe20003f5d000 */
[----:B------:R-:W-:-:S01]  /*199b0*/  FFMA.FTZ R57, R90, R15, -8 ;  /* 0xc10000005a397423 */ /* 0x000fc2000001000f */
[--C-:B------:R-:W-:Y:S01]  /*199c0*/  FFMA.FTZ R126, R154, R15, -R29.reuse ;  /* 0x0000000f9a7e7223 */ /* 0x100fe2000001081d */
[----:B-1----:R-:W-:Y:S02]  /*199d0*/  F2FP.SATFINITE.E4M3.F32.PACK_AB_MERGE_C R176, R38, R9, RZ ;  /* 0x0000000926b0723e */ /* 0x002fe400048070ff */
[----:B----4-:R-:W-:Y:S01]  /*199e0*/  F2FP.SATFINITE.E4M3.F32.PACK_AB_MERGE_C R182, R86, R31, RZ ;  /* 0x0000001f56b6723e */ /* 0x010fe200048070ff */
[----:B------:R1:W-:Y:S01]  /*199f0*/  MUFU.EX2 R45, R124 ;  /* 0x0000007c002d7308 */ /* 0x0003e20000000800 */
[----:B------:R-:W-:Y:S01]  /*19a00*/  FSEL R57, R57, RZ, P2 ;  /* 0x000000ff39397208 */ /* 0x000fe20001000000 */
[----:B0-----:R-:W-:Y:S01]  /*19a10*/  FFMA.FTZ R120, R142, R15, -R29 ;  /* 0x0000000f8e787223 */ /* 0x001fe2000001081d */
[----:B------:R-:W-:-:S02]  /*19a20*/  F2FP.SATFINITE.E4M3.F32.PACK_AB_MERGE_C R176, R34, R7, R176 ;  /* 0x0000000722b0723e */ /* 0x000fc400048070b0 */
[----:B------:R-:W-:Y:S01]  /*19a30*/  ISETP.GE.AND P2, PT, R158, 0xa1, PT ;  /* 0x000000a19e00780c */ /* 0x000fe20003f46270 */
[----:B------:R-:W-:-:S01]  /*19a40*/  FFMA.FTZ R4, R4, R15, -R57 ;  /* 0x0000000f04047223 */ /* 0x000fc20000010839 */
[-CC-:B------:R-:W-:Y:S01]  /*19a50*/  FFMA.FTZ R5, R5, R15.reuse, -R57.reuse ;  /* 0x0000000f05057223 */ /* 0x180fe20000010839 */
[----:B------:R-:W-:-:S01]  /*19a60*/  FFMA.FTZ R59, R6, R15, -R57 ;  /* 0x0000000f063b7223 */ /* 0x000fc20000010839 */
[-CC-:B------:R-:W-:Y:S01]  /*19a70*/  FFMA.FTZ R132, R8, R15.reuse, -R57.reuse ;  /* 0x0000000f08847223 */ /* 0x180fe20000010839 */
[----:B------:R-:W-:-:S01]  /*19a80*/  FFMA.FTZ R6, R10, R15, -R57 ;  /* 0x0000000f0a067223 */ /* 0x000fc20000010839 */
[----:B------:R0:W-:Y:S01]  /*19a90*/  MUFU.EX2 R47, R128 ;  /* 0x00000080002f7308 */ /* 0x0001e20000000800 */
[----:B-1----:R-:W-:-:S01]  /*19aa0*/  FFMA.FTZ R124, R150, R15, -R29 ;  /* 0x0000000f967c7223 */ /* 0x002fc2000001081d */
[-CC-:B------:R-:W-:Y:S01]  /*19ab0*/  FFMA.FTZ R75, R26, R15.reuse, -R57.reuse ;  /* 0x0000000f1a4b7223 */ /* 0x180fe20000010839 */
[----:B------:R-:W-:-:S01]  /*19ac0*/  FFMA.FTZ R71, R28, R15, -R57 ;  /* 0x0000000f1c477223 */ /* 0x000fc20000010839 */
[----:B------:R-:W-:Y:S01]  /*19ad0*/  FADD.FTZ R26, R7, R34 ;  /* 0x00000022071a7221 */ /* 0x000fe20000010000 */
[----:B------:R-:W-:-:S01]  /*19ae0*/  FFMA.FTZ R65, R40, R15, -R57 ;  /* 0x0000000f28417223 */ /* 0x000fc20000010839 */
[-CC-:B------:R-:W-:Y:S01]  /*19af0*/  FFMA.FTZ R8, R42, R15.reuse, -R57.reuse ;  /* 0x0000000f2a087223 */ /* 0x180fe20000010839 */
[----:B------:R-:W-:-:S01]  /*19b00*/  FFMA.FTZ R61, R44, R15, -R57 ;  /* 0x0000000f2c3d7223 */ /* 0x000fc20000010839 */
[----:B------:R-:W-:Y:S01]  /*19b10*/  MUFU.EX2 R4, R4 ;  /* 0x0000000400047308 */ /* 0x000fe20000000800 */
[----:B0-----:R-:W-:-:S01]  /*19b20*/  FFMA.FTZ R128, R162, R15, -R29 ;  /* 0x0000000fa2807223 */ /* 0x001fc2000001081d */
[-CC-:B------:R-:W-:Y:S01]  /*19b30*/  FFMA.FTZ R29, R12, R15.reuse, -R57.reuse ;  /* 0x0000000f0c1d7223 */ /* 0x180fe20000010839 */
[----:B------:R-:W-:-:S01]  /*19b40*/  FFMA.FTZ R12, R20, R15, -R57 ;  /* 0x0000000f140c7223 */ /* 0x000fc20000010839 */
[----:B------:R-:W-:Y:S01]  /*19b50*/  FADD.FTZ R79, R9, R26 ;  /* 0x0000001a094f7221 */ /* 0x000fe20000010000 */
[----:B------:R-:W-:-:S01]  /*19b60*/  FFMA.FTZ R40, R46, R15, -R57 ;  /* 0x0000000f2e287223 */ /* 0x000fc20000010839 */
[-CC-:B------:R-:W-:Y:S01]  /*19b70*/  FFMA.FTZ R69, R48, R15.reuse, -R57.reuse ;  /* 0x0000000f30457223 */ /* 0x180fe20000010839 */
[----:B------:R-:W-:-:S01]  /*19b80*/  FFMA.FTZ R30, R30, R15, -R57 ;  /* 0x0000000f1e1e7223 */ /* 0x000fc20000010839 */
[----:B------:R-:W0:Y:S01]  /*19b90*/  MUFU.EX2 R5, R5 ;  /* 0x0000000500057308 */ /* 0x000e220000000800 */
[----:B------:R-:W-:-:S02]  /*19ba0*/  @!P1 VIADD R26, R3, 0x29840 ;  /* 0x00029840031a9836 */ /* 0x000fc40000000000 */
        /* <DEDUP_REMOVED lines=11> */
[----:B------:R-:W-:Y:S01]  /*19c60*/  @!P1 PRMT R26, RZ, 0x654, R26 ;  /* 0x00000654ff1a9816 */ /* 0x000fe2000000001a */
[-CC-:B------:R-:W-:Y:S01]  /*19c70*/  FFMA.FTZ R68, R68, R15.reuse, -R57.reuse ;  /* 0x0000000f44447223 */ /* 0x180fe20000010839 */
[----:B------:R-:W-:-:S01]  /*19c80*/  FFMA.FTZ R70, R70, R15, -R57 ;  /* 0x0000000f46467223 */ /* 0x000fc20000010839 */
[----:B------:R-:W2:Y:S01]  /*19c90*/  MUFU.EX2 R132, R132 ;  /* 0x0000008400847308 */ /* 0x000ea20000000800 */
[----:B0-----:R-:W-:-:S01]  /*19ca0*/  FADD.FTZ R28, R4, R5 ;  /* 0x00000005041c7221 */ /* 0x001fc20000010000 */
[----:B------:R0:W-:Y:S01]  /*19cb0*/  @!P1 SYNCS.ARRIVE.TRANS64.RED.A1T0 RZ, [R26+URZ], RZ ;  /* 0x000000ff1aff99a7 */ /* 0x0001e2000810043f */
[----:B------:R-:W-:-:S01]  /*19cc0*/  FFMA.FTZ R72, R72, R15, -R57 ;  /* 0x0000000f48487223 */ /* 0x000fc20000010839 */
[-CC-:B------:R-:W-:Y:S01]  /*19cd0*/  FFMA.FTZ R76, R76, R15.reuse, -R57.reuse ;  /* 0x0000000f4c4c7223 */ /* 0x180fe20000010839 */
[----:B------:R-:W-:-:S01]  /*19ce0*/  FFMA.FTZ R78, R78, R15, -R57 ;  /* 0x0000000f4e4e7223 */ /* 0x000fc20000010839 */
[-CC-:B------:R-:W-:Y:S01]  /*19cf0*/  FFMA.FTZ R36, R36, R15.reuse, -R57.reuse ;  /* 0x0000000f24247223 */ /* 0x180fe20000010839 */
[----:B------:R-:W-:-:S01]  /*19d00*/  FFMA.FTZ R96, R96, R15, -R57 ;  /* 0x0000000f60607223 */ /* 0x000fc20000010839 */
[----:B------:R-:W3:Y:S01]  /*19d10*/  MUFU.EX2 R11, R11 ;  /* 0x0000000b000b7308 */ /* 0x000ee20000000800 */
[----:B-1----:R-:W-:-:S01]  /*19d20*/  FADD.FTZ R81, R59, R28 ;  /* 0x0000001c3b517221 */ /* 0x002fc20000010000 */
[----:B------:R-:W-:Y:S01]  /*19d30*/  FADD.FTZ R28, R38, R79 ;  /* 0x0000004f261c7221 */ /* 0x000fe20000010000 */
[----:B------:R-:W-:-:S01]  /*19d40*/  FFMA.FTZ R114, R114, R15, -R57 ;  /* 0x0000000f72727223 */ /* 0x000fc20000010839 */
[-CC-:B------:R-:W-:Y:S01]  /*19d50*/  FFMA.FTZ R118, R118, R15.reuse, -R57.reuse ;  /* 0x0000000f76767223 */ /* 0x180fe20000010839 */
[----:B------:R-:W-:-:S01]  /*19d60*/  FFMA.FTZ R104, R104, R15, -R57 ;  /* 0x0000000f68687223 */ /* 0x000fc20000010839 */
[-CC-:B------:R-:W-:Y:S01]  /*19d70*/  FFMA.FTZ R106, R106, R15.reuse, -R57.reuse ;  /* 0x0000000f6a6a7223 */ /* 0x180fe20000010839 */
[----:B------:R-:W-:-:S01]  /*19d80*/  FFMA.FTZ R110, R110, R15, -R57 ;  /* 0x0000000f6e6e7223 */ /* 0x000fc20000010839 */
[----:B------:R-:W1:Y:S01]  /*19d90*/  MUFU.EX2 R6, R6 ;  /* 0x0000000600067308 */ /* 0x000e620000000800 */
[----:B--2---:R-:W-:-:S01]  /*19da0*/  FADD.FTZ R81, R132, R81 ;  /* 0x0000005184517221 */ /* 0x004fc20000010000 */
[----:B------:R-:W-:Y:S01]  /*19db0*/  F2FP.SATFINITE.E4M3.F32.PACK_AB_MERGE_C R59, R132, R59, RZ ;  /* 0x0000003b843b723e */ /* 0x000fe200048070ff */
[--C-:B------:R-:W-:Y:S01]  /*19dc0*/  IMAD.MOV.U32 R64, RZ, RZ, R87.reuse ;  /* 0x000000ffff407224 */ /* 0x100fe200078e0057 */
[----:B------:R-:W-:Y:S01]  /*19dd0*/  MOV R66, R87 ;  /* 0x0000005700427202 */ /* 0x000fe20000000f00 */
[----:B------:R-:W-:Y:S01]  /*19de0*/  IMAD.MOV.U32 R60, RZ, RZ, R87 ;  /* 0x000000ffff3c7224 */ /* 0x000fe200078e0057 */
[----:B------:R-:W-:Y:S01]  /*19df0*/  F2FP.SATFINITE.E4M3.F32.PACK_AB_MERGE_C R177, R5, R4, R59 ;  /* 0x0000000405b1723e */ /* 0x000fe2000480703b */
[----:B------:R-:W-:Y:S01]  /*19e00*/  IMAD.MOV.U32 R59, RZ, RZ, R87 ;  /* 0x000000ffff3b7224 */ /* 0x000fe200078e0057 */
[----:B------:R-:W2:Y:S01]  /*19e10*/  MUFU.EX2 R98, R98 ;  /* 0x0000006200627308 */ /* 0x000ea20000000800 */
[----:B---3--:R-:W-:-:S01]  /*19e20*/  FADD.FTZ R79, R11, R28 ;  /* 0x0000001c0b4f7221 */ /* 0x008fc20000010000 */
[-C--:B------:R-:W-:Y:S01]  /*19e30*/  MOV R62, R87.reuse ;  /* 0x00000057003e7202 */ /* 0x080fe20000000f00 */
[--C-:B------:R-:W-:Y:S01]  /*19e40*/  IMAD.MOV.U32 R56, RZ, RZ, R87.reuse ;  /* 0x000000ffff387224 */ /* 0x100fe200078e0057 */
[-C--:B------:R-:W-:Y:S01]  /*19e50*/  MOV R58, R87.reuse ;  /* 0x00000057003a7202 */ /* 0x080fe20000000f00 */
[--C-:B------:R-:W-:Y:S01]  /*19e60*/  IMAD.MOV.U32 R52, RZ, RZ, R87.reuse ;  /* 0x000000ffff347224 */ /* 0x100fe200078e0057 */
[----:B------:R-:W-:Y:S01]  /*19e70*/  MOV R54, R87 ;  /* 0x0000005700367202 */ /* 0x000fe20000000f00 */
[----:B------:R-:W-:Y:S01]  /*19e80*/  IMAD.MOV.U32 R50, RZ, RZ, R87 ;  /* 0x000000ffff327224 */ /* 0x000fe200078e0057 */
[----:B------:R-:W3:Y:S01]  /*19e90*/  MUFU.EX2 R29, R29 ;  /* 0x0000001d001d7308 */ /* 0x000ee20000000800 */
[----:B-1----:R-:W-:-:S01]  /*19ea0*/  FADD.FTZ R28, R6, R81 ;  /* 0x00000051061c7221 */ /* 0x002fc20000010000 */
[----:B------:R-:W-:-:S02]  /*19eb0*/  IMAD.MOV.U32 R38, RZ, RZ, R87 ;  /* 0x000000ffff267224 */ /* 0x000fc400078e0057 */
[----:B------:R-:W-:-:S04]  /*19ec0*/  IMAD.MOV.U32 R34, RZ, RZ, R87 ;  /* 0x000000ffff227224 */ /* 0x000fc800078e0057 */
[----:B------:R-:W1:Y:S01]  /*19ed0*/  MUFU.EX2 R13, R13 ;  /* 0x0000000d000d7308 */ /* 0x000e620000000800 */
[----:B--2---:R-:W-:-:S07]  /*19ee0*/  FADD.FTZ R48, R98, R79 ;  /* 0x0000004f62307221 */ /* 0x004fce0000010000 */
[----:B------:R-:W-:Y:S01]  /*19ef0*/  MUFU.EX2 R12, R12 ;  /* 0x0000000c000c7308 */ /* 0x000fe20000000800 */
[----:B---3--:R-:W-:-:S01]  /*19f00*/  FADD.FTZ R79, R29, R28 ;  /* 0x0000001c1d4f7221 */ /* 0x008fc20000010000 */
[----:B------:R-:W-:-:S06]  /*19f10*/  FFMA.FTZ R28, R32, R15, -R57 ;  /* 0x0000000f201c7223 */ /* 0x000fcc0000010839 */
[----:B------:R-:W2:Y:S01]  /*19f20*/  MUFU.EX2 R100, R100 ;  /* 0x0000006400647308 */ /* 0x000ea20000000800 */
[----:B-1----:R-:W-:-:S07]  /*19f30*/  FADD.FTZ R81, R13, R48 ;  /* 0x000000300d517221 */ /* 0x002fce0000010000 */
[----:B------:R-:W-:Y:S08]  /*19f40*/  MUFU.EX2 R65, R65 ;  /* 0x0000004100417308 */ /* 0x000ff00000000800 */
[----:B------:R-:W-:Y:S01]  /*19f50*/  MUFU.EX2 R8, R8 ;  /* 0x0000000800087308 */ /* 0x000fe20000000800 */
[----:B--2---:R-:W-:-:S01]  /*19f60*/  FADD.FTZ R48, R100, R81 ;  /* 0x0000005164307221 */ /* 0x004fc20000010000 */
[----:B------:R-:W-:-:S03]  /*19f70*/  F2FP.SATFINITE.E4M3.F32.PACK_AB_MERGE_C R178, R100, R13, RZ ;  /* 0x0000000d64b2723e */ /* 0x000fc600048070ff */
[----:B------:R-:W-:Y:S01]  /*19f80*/  FADD.FTZ R83, R21, R48 ;  /* 0x0000003015537221 */ /* 0x000fe20000010000 */
[----:B------:R-:W-:Y:S02]  /*19f90*/  F2FP.SATFINITE.E4M3.F32.PACK_AB_MERGE_C R178, R98, R11, R178 ;  /* 0x0000000b62b2723e */ /* 0x000fe400048070b2 */
[----:B------:R-:W1:Y:S01]  /*19fa0*/  MUFU.EX2 R82, R82 ;  /* 0x0000005200527308 */ /* 0x000e620000000800 */
[----:B------:R-:W-:-:S07]  /*19fb0*/  MOV R48, R87 ;  /* 0x0000005700307202 */ /* 0x000fce0000000f00 */
[----:B------:R-:W2:Y:S08]  /*19fc0*/  MUFU.EX2 R61, R61 ;  /* 0x0000003d003d7308 */ /* 0x000eb00000000800 */
[----:B------:R-:W3:Y:S01]  /*19fd0*/  MUFU.EX2 R40, R40 ;  /* 0x0000002800287308 */ /* 0x000ee20000000800 */
[----:B-1----:R-:W-:-:S04]  /*19fe0*/  FADD.FTZ R32, R82, R83 ;  /* 0x0000005352207221 */ /* 0x002fc80000010000 */
[----:B------:R-:W-:-:S03]  /*19ff0*/  FADD.FTZ R85, R25, R32 ;  /* 0x0000002019557221 */ /* 0x000fc60000010000 */
[----:B------:R1:W-:Y:S08]  /*1a000*/  MUFU.EX2 R3, R30 ;  /* 0x0000001e00037308 */ /* 0x0003f00000000800 */
[----:B------:R-:W4:Y:S01]  /*1a010*/  MUFU.EX2 R80, R80 ;  /* 0x0000005000507308 */ /* 0x000f220000000800 */
[----:B-1----:R-:W-:-:S01]  /*1a020*/  FADD.FTZ R30, R12, R79 ;  /* 0x0000004f0c1e7221 */ /* 0x002fc20000010000 */
[-CC-:B------:R-:W-:Y:S01]  /*1a030*/  FFMA.FTZ R79, R74, R15.reuse, -R57.reuse ;  /* 0x0000000f4a4f7223 */ /* 0x180fe20000010839 */
[----:B------:R-:W-:-:S01]  /*1a040*/  FFMA.FTZ R57, R112, R15, -R57 ;  /* 0x0000000f70397223 */ /* 0x000fc20000010839 */
[----:B------:R-:W-:Y:S01]  /*1a050*/  MOV R74, R87 ;  /* 0x00000057004a7202 */ /* 0x000fe20000000f00 */
[----:B------:R-:W-:-:S01]  /*1a060*/  FADD.FTZ R81, R65, R30 ;  /* 0x0000001e41517221 */ /* 0x000fc20000010000 */
[----:B------:R-:W-:-:S02]  /*1a070*/  F2FP.SATFINITE.E4M3.F32.PACK_AB_MERGE_C R65, R65, R12, RZ ;  /* 0x0000000c4141723e */ /* 0x000fc400048070ff */
[----:B------:R-:W1:Y:S01]  /*1a080*/  MUFU.EX2 R69, R69 ;  /* 0x0000004500457308 */ /* 0x000e620000000800 */
[----:B------:R-:W-:-:S01]  /*1a090*/  FADD.FTZ R30, R8, R81 ;  /* 0x00000051081e7221 */ /* 0x000fc20000010000 */
[----:B------:R-:W-:Y:S01]  /*1a0a0*/  F2FP.SATFINITE.E4M3.F32.PACK_AB_MERGE_C R179, R29, R6, R65 ;  /* 0x000000061db3723e */ /* 0x000fe20004807041 */
[--C-:B------:R-:W-:Y:S02]  /*1a0b0*/  IMAD.MOV.U32 R65, RZ, RZ, R87.reuse ;  /* 0x000000ffff417224 */ /* 0x100fe400078e0057 */
[----:B--2---:R-:W-:Y:S01]  /*1a0c0*/  FADD.FTZ R83, R61, R30 ;  /* 0x0000001e3d537221 */ /* 0x004fe20000010000 */
[----:B------:R-:W-:Y:S02]  /*1a0d0*/  IMAD.MOV.U32 R29, RZ, RZ, R87 ;  /* 0x000000ffff1d7224 */ /* 0x000fe400078e0057 */
[----:B------:R-:W2:Y:S01]  /*1a0e0*/  MUFU.EX2 R10, R10 ;  /* 0x0000000a000a7308 */ /* 0x000ea20000000800 */
[----:B---3--:R-:W-:-:S01]  /*1a0f0*/  FADD.FTZ R30, R40, R83 ;  /* 0x00000053281e7221 */ /* 0x008fc20000010000 */
[C---:B----4-:R-:W-:Y:S01]  /*1a100*/  FADD.FTZ R32, R80.reuse, R85 ;  /* 0x0000005550207221 */ /* 0x050fe20000010000 */
[----:B------:R-:W-:Y:S01]  /*1a110*/  F2FP.SATFINITE.E4M3.F32.PACK_AB_MERGE_C R180, R80, R25, RZ ;  /* 0x0000001950b4723e */ /* 0x000fe200048070ff */
[----:B------:R-:W-:-:S02]  /*1a120*/  IMAD.MOV.U32 R80, RZ, RZ, R87 ;  /* 0x000000ffff507224 */ /* 0x000fc400078e0057 */
[----:B------:R-:W-:-:S01]  /*1a130*/  FADD.FTZ R85, R27, R32 ;  /* 0x000000201b557221 */ /* 0x000fc20000010000 */
[----:B------:R-:W-:Y:S01]  /*1a140*/  F2FP.SATFINITE.E4M3.F32.PACK_AB_MERGE_C R180, R82, R21, R180 ;  /* 0x0000001552b4723e */ /* 0x000fe200048070b4 */
[----:B------:R-:W3:Y:S01]  /*1a150*/  MUFU.EX2 R84, R84 ;  /* 0x0000005400547308 */ /* 0x000ee20000000800 */
[----:B-1----:R-:W-:-:S01]  /*1a160*/  FADD.FTZ R83, R69, R30 ;  /* 0x0000001e45537221 */ /* 0x002fc20000010000 */
[----:B------:R-:W-:Y:S01]  /*1a170*/  F2FP.SATFINITE.E4M3.F32.PACK_AB_MERGE_C R40, R69, R40, RZ ;  /* 0x000000284528723e */ /* 0x000fe200048070ff */
[--C-:B------:R-:W-:Y:S01]  /*1a180*/  IMAD.MOV.U32 R69, RZ, RZ, R87.reuse ;  /* 0x000000ffff457224 */ /* 0x100fe200078e0057 */
[----:B------:R-:W-:Y:S02]  /*1a190*/  MOV R82, R87 ;  /* 0x0000005700527202 */ /* 0x000fe40000000f00 */
[----:B------:R-:W-:Y:S01]  /*1a1a0*/  F2FP.SATFINITE.E4M3.F32.PACK_AB_MERGE_C R181, R61, R8, R40 ;  /* 0x000000083db5723e */ /* 0x000fe20004807028 */
[----:B------:R-:W-:Y:S01]  /*1a1b0*/  IMAD.MOV.U32 R61, RZ, RZ, R87 ;  /* 0x000000ffff3d7224 */ /* 0x000fe200078e0057 */
[----:B------:R-:W1:Y:S01]  /*1a1c0*/  MUFU.EX2 R63, R63 ;  /* 0x0000003f003f7308 */ /* 0x000e620000000800 */
[----:B--2---:R-:W-:-:S01]  /*1a1d0*/  FADD.FTZ R30, R10, R83 ;  /* 0x000000530a1e7221 */ /* 0x004fc20000010000 */
[----:B------:R-:W-:-:S06]  /*1a1e0*/  IMAD.MOV.U32 R40, RZ, RZ, R87 ;  /* 0x000000ffff287224 */ /* 0x000fcc00078e0057 */
[----:B------:R-:W2:Y:S01]  /*1a1f0*/  MUFU.EX2 R42, R42 ;  /* 0x0000002a002a7308 */ /* 0x000ea20000000800 */
[----:B---3--:R-:W-:-:S01]  /*1a200*/  FADD.FTZ R32, R84, R85 ;  /* 0x0000005554207221 */ /* 0x008fc20000010000 */
[----:B------:R-:W-:Y:S01]  /*1a210*/  F2FP.SATFINITE.E4M3.F32.PACK_AB_MERGE_C R182, R84, R27, R182 ;  /* 0x0000001b54b6723e */ /* 0x000fe200048070b6 */
[----:B------:R-:W-:Y:S01]  /*1a220*/  IMAD.MOV.U32 R84, RZ, RZ, R87 ;  /* 0x000000ffff547224 */ /* 0x000fe200078e0057 */
[----:B------:R-:W-:Y:S01]  /*1a230*/  MOV R27, R87 ;  /* 0x00000057001b7202 */ /* 0x000fe20000000f00 */
[----:B------:R-:W-:-:S03]  /*1a240*/  FADD.FTZ R85, R31, R32 ;  /* 0x000000201f557221 */ /* 0x000fc60000010000 */
[----:B------:R-:W3:Y:S01]  /*1a250*/  MUFU.EX2 R73, R73 ;  /* 0x0000004900497308 */ /* 0x000ee20000000800 */
[----:B-1----:R-:W-:-:S01]  /*1a260*/  FADD.FTZ R83, R63, R30 ;  /* 0x0000001e3f537221 */ /* 0x002fc20000010000 */
[----:B------:R-:W-:Y:S01]  /*1a270*/  FADD.FTZ R32, R86, R85 ;  /* 0x0000005556207221 */ /* 0x000fe20000010000 */
[----:B------:R-:W-:Y:S01]  /*1a280*/  MOV R86, R87 ;  /* 0x0000005700567202 */ /* 0x000fe20000000f00 */
[----:B------:R-:W-:-:S04]  /*1a290*/  IMAD.MOV.U32 R85, RZ, RZ, R87 ;  /* 0x000000ffff557224 */ /* 0x000fc800078e0057 */
[----:B------:R-:W1:Y:S01]  /*1a2a0*/  MUFU.EX2 R20, R20 ;  /* 0x0000001400147308 */ /* 0x000e620000000800 */
[----:B--2---:R-:W-:-:S01]  /*1a2b0*/  FADD.FTZ R30, R42, R83 ;  /* 0x000000532a1e7221 */ /* 0x004fc20000010000 */
[----:B------:R-:W-:-:S06]  /*1a2c0*/  FADD.FTZ R83, R33, R32 ;  /* 0x0000002021537221 */ /* 0x000fcc0000010000 */
[----:B------:R-:W2:Y:S01]  /*1a2d0*/  MUFU.EX2 R88, R88 ;  /* 0x0000005800587308 */ /* 0x000ea20000000800 */
[----:B---3--:R-:W-:-:S01]  /*1a2e0*/  FADD.FTZ R9, R73, R30 ;  /* 0x0000001e49097221 */ /* 0x008fc20000010000 */
[----:B------:R-:W-:Y:S01]  /*1a2f0*/  F2FP.SATFINITE.E4M3.F32.PACK_AB_MERGE_C R42, R73, R42, RZ ;  /* 0x0000002a492a723e */ /* 0x000fe200048070ff */
[----:B------:R-:W-:-:S03]  /*1a300*/  IMAD.MOV.U32 R73, RZ, RZ, R87 ;  /* 0x000000ffff497224 */ /* 0x000fc600078e0057 */
[----:B------:R-:W-:Y:S01]  /*1a310*/  F2FP.SATFINITE.E4M3.F32.PACK_AB_MERGE_C R183, R63, R10, R42 ;  /* 0x0000000a3fb7723e */ /* 0x000fe2000480702a */
[----:B------:R-:W-:Y:S01]  /*1a320*/  IMAD.MOV.U32 R63, RZ, RZ, R87 ;  /* 0x000000ffff3f7224 */ /* 0x000fe200078e0057 */
[----:B------:R-:W3:Y:S01]  /*1a330*/  MUFU.EX2 R67, R67 ;  /* 0x0000004300437308 */ /* 0x000ee20000000800 */
[----:B-1----:R-:W-:-:S01]  /*1a340*/  FADD.FTZ R30, R20, R9 ;  /* 0x00000009141e7221 */ /* 0x002fc20000010000 */
[----:B------:R-:W-:-:S06]  /*1a350*/  MOV R42, R87 ;  /* 0x00000057002a7202 */ /* 0x000fcc0000000f00 */
[----:B------:R-:W1:Y:S01]  /*1a360*/  MUFU.EX2 R44, R44 ;  /* 0x0000002c002c7308 */ /* 0x000e620000000800 */
[----:B--2---:R-:W-:-:S01]  /*1a370*/  FADD.FTZ R32, R88, R83 ;  /* 0x0000005358207221 */ /* 0x004fc20000010000 */
[----:B------:R-:W-:-:S03]  /*1a380*/  IMAD.MOV.U32 R83, RZ, RZ, R87 ;  /* 0x000000ffff537224 */ /* 0x000fc600078e0057 */
[----:B------:R-:W-:Y:S01]  /*1a390*/  FADD.FTZ R25, R39, R32 ;  /* 0x0000002027197221 */ /* 0x000fe20000010000 */
[----:B------:R-:W-:Y:S02]  /*1a3a0*/  IMAD.MOV.U32 R32, RZ, RZ, R87 ;  /* 0x000000ffff207224 */ /* 0x000fe400078e0057 */
[----:B------:R-:W2:Y:S01]  /*1a3b0*/  MUFU.EX2 R92, R92 ;  /* 0x0000005c005c7308 */ /* 0x000ea20000000800 */
[----:B---3--:R-:W-:-:S07]  /*1a3c0*/  FADD.FTZ R13, R67, R30 ;  /* 0x0000001e430d7221 */ /* 0x008fce0000010000 */
[----:B------:R-:W3:Y:S01]  /*1a3d0*/  MUFU.EX2 R75, R75 ;  /* 0x0000004b004b7308 */ /* 0x000ee20000000800 */
[----:B-1----:R-:W-:-:S07]  /*1a3e0*/  FADD.FTZ R30, R44, R13 ;  /* 0x0000000d2c1e7221 */ /* 0x002fce0000010000 */
[----:B------:R-:W1:Y:S01]  /*1a3f0*/  MUFU.EX2 R24, R24 ;  /* 0x0000001800187308 */ /* 0x000e620000000800 */
[C---:B--2---:R-:W-:Y:S01]  /*1a400*/  F2FP.SATFINITE.E4M3.F32.PACK_AB_MERGE_C R184, R92.reuse, R39, RZ ;  /* 0x000000275cb8723e */ /* 0x044fe200048070ff */
[----:B------:R-:W-:Y:S01]  /*1a410*/  FADD.FTZ R92, R92, R25 ;  /* 0x000000195c5c7221 */ /* 0x000fe20000010000 */
[----:B------:R-:W-:Y:S02]  /*1a420*/  MOV R39, R87 ;  /* 0x0000005700277202 */ /* 0x000fe40000000f00 */
[----:B------:R-:W-:Y:S01]  /*1a430*/  F2FP.SATFINITE.E4M3.F32.PACK_AB_MERGE_C R184, R88, R33, R184 ;  /* 0x0000002158b8723e */ /* 0x000fe200048070b8 */
[----:B------:R-:W-:-:S01]  /*1a440*/  FADD.FTZ R25, R45, R92 ;  /* 0x0000005c2d197221 */ /* 0x000fc20000010000 */
[----:B------:R-:W-:Y:S01]  /*1a450*/  MOV R33, R87 ;  /* 0x0000005700217202 */ /* 0x000fe20000000f00 */
        /* <DEDUP_REMOVED lines=8> */
[----:B------:R-:W-:-:S06]  /*1a4e0*/  IMAD.MOV.U32 R44, RZ, RZ, R87 ;  /* 0x000000ffff2c7224 */ /* 0x000fcc00078e0057 */
[----:B------:R-:W1:Y:S01]  /*1a4f0*/  MUFU.EX2 R46, R46 ;  /* 0x0000002e002e7308 */ /* 0x000e620000000800 */
[----:B--2---:R-:W-:-:S04]  /*1a500*/  FADD.FTZ R30, R94, R25 ;  /* 0x000000195e1e7221 */ /* 0x004fc80000010000 */
[----:B------:R-:W-:-:S03]  /*1a510*/  FADD.FTZ R31, R47, R30 ;  /* 0x0000001e2f1f7221 */ /* 0x000fc60000010000 */
[----:B------:R-:W2:Y:S01]  /*1a520*/  MUFU.EX2 R102, R102 ;  /* 0x0000006600667308 */ /* 0x000ea20000000800 */
[----:B---3--:R-:W-:-:S07]  /*1a530*/  FADD.FTZ R25, R71, R12 ;  /* 0x0000000c47197221 */ /* 0x008fce0000010000 */
[----:B------:R-:W3:Y:S01]  /*1a540*/  MUFU.EX2 R77, R77 ;  /* 0x0000004d004d7308 */ /* 0x000ee20000000800 */
[----:B-1----:R-:W-:-:S07]  /*1a550*/  FADD.FTZ R12, R46, R25 ;  /* 0x000000192e0c7221 */ /* 0x002fce0000010000 */
[----:B------:R-:W1:Y:S01]  /*1a560*/  MUFU.EX2 R41, R41 ;  /* 0x0000002900297308 */ /* 0x000e620000000800 */
[C---:B--2---:R-:W-:Y:S01]  /*1a570*/  F2FP.SATFINITE.E4M3.F32.PACK_AB_MERGE_C R186, R102.reuse, R47, RZ ;  /* 0x0000002f66ba723e */ /* 0x044fe200048070ff */
[----:B------:R-:W-:Y:S01]  /*1a580*/  FADD.FTZ R102, R102, R31 ;  /* 0x0000001f66667221 */ /* 0x000fe20000010000 */
[--C-:B------:R-:W-:Y:S02]  /*1a590*/  IMAD.MOV.U32 R47, RZ, RZ, R87.reuse ;  /* 0x000000ffff2f7224 */ /* 0x100fe400078e0057 */
[----:B------:R-:W-:Y:S01]  /*1a5a0*/  F2FP.SATFINITE.E4M3.F32.PACK_AB_MERGE_C R186, R94, R45, R186 ;  /* 0x0000002d5eba723e */ /* 0x000fe200048070ba */
[----:B------:R-:W-:Y:S01]  /*1a5b0*/  IMAD.MOV.U32 R31, RZ, RZ, R87 ;  /* 0x000000ffff1f7224 */ /* 0x000fe200078e0057 */
[----:B------:R-:W-:Y:S01]  /*1a5c0*/  MOV R45, R87 ;  /* 0x00000057002d7202 */ /* 0x000fe20000000f00 */
[----:B------:R-:W2:Y:S01]  /*1a5d0*/  MUFU.EX2 R108, R108 ;  /* 0x0000006c006c7308 */ /* 0x000ea20000000800 */
[----:B---3--:R-:W-:-:S01]  /*1a5e0*/  FADD.FTZ R12, R77, R12 ;  /* 0x0000000c4d0c7221 */ /* 0x008fc20000010000 */
[----:B------:R-:W-:Y:S01]  /*1a5f0*/  F2FP.SATFINITE.E4M3.F32.PACK_AB_MERGE_C R46, R77, R46, RZ ;  /* 0x0000002e4d2e723e */ /* 0x000fe200048070ff */
[----:B------:R-:W-:-:S02]  /*1a600*/  IMAD.MOV.U32 R77, RZ, RZ, R87 ;  /* 0x000000ffff4d7224 */ /* 0x000fc400078e0057 */
[----:B------:R-:W-:Y:S01]  /*1a610*/  FADD.FTZ R11, R3, R12 ;  /* 0x0000000c030b7221 */ /* 0x000fe20000010000 */
[----:B------:R-:W-:Y:S01]  /*1a620*/  F2FP.SATFINITE.E4M3.F32.PACK_AB_MERGE_C R187, R71, R24, R46 ;  /* 0x0000001847bb723e */ /* 0x000fe2000480702e */
[----:B------:R-:W-:Y:S01]  /*1a630*/  IMAD.MOV.U32 R71, RZ, RZ, R87 ;  /* 0x000000ffff477224 */ /* 0x000fe200078e0057 */
[----:B0-----:R0:W3:Y:S01]  /*1a640*/  MUFU.EX2 R26, R68 ;  /* 0x00000044001a7308 */ /* 0x0010e20000000800 */
[----:B-1----:R-:W-:-:S01]  /*1a650*/  FADD.FTZ R7, R41, R102 ;  /* 0x0000006629077221 */ /* 0x002fc20000010000 */
[----:B------:R-:W-:Y:S01]  /*1a660*/  IMAD.MOV.U32 R46, RZ, RZ, R87 ;  /* 0x000000ffff2e7224 */ /* 0x000fe200078e0057 */
[----:B------:R-:W-:-:S05]  /*1a670*/  MOV R24, R87 ;  /* 0x0000005700187202 */ /* 0x000fca0000000f00 */
[----:B------:R-:W1:Y:S01]  /*1a680*/  MUFU.EX2 R35, R35 ;  /* 0x0000002300237308 */ /* 0x000e620000000800 */
[----:B--2---:R-:W-:-:S01]  /*1a690*/  FADD.FTZ R12, R108, R7 ;  /* 0x000000076c0c7221 */ /* 0x004fc20000010000 */
[----:B0-----:R-:W-:-:S06]  /*1a6a0*/  IMAD.MOV.U32 R68, RZ, RZ, R87 ;  /* 0x000000ffff447224 */ /* 0x001fcc00078e0057 */
        /* <DEDUP_REMOVED lines=9> */
[----:B-1----:R-:W-:Y:S02]  /*1a740*/  IMAD.MOV.U32 R72, RZ, RZ, R87 ;  /* 0x000000ffff487224 */ /* 0x002fe400078e0057 */
[----:B------:R-:W-:Y:S01]  /*1a750*/  F2FP.SATFINITE.E4M3.F32.PACK_AB_MERGE_C R188, R108, R41, R35 ;  /* 0x000000296cbc723e */ /* 0x000fe20004807023 */
[--C-:B------:R-:W-:Y:S02]  /*1a760*/  IMAD.MOV.U32 R41, RZ, RZ, R87.reuse ;  /* 0x000000ffff297224 */ /* 0x100fe400078e0057 */
[----:B------:R-:W1:Y:S01]  /*1a770*/  MUFU.EX2 R28, R28 ;  /* 0x0000001c001c7308 */ /* 0x000e620000000800 */
[C---:B---3--:R-:W-:Y:S01]  /*1a780*/  F2FP.SATFINITE.E4M3.F32.PACK_AB_MERGE_C R70, R81.reuse, R70, RZ ;  /* 0x000000465146723e */ /* 0x048fe200048070ff */
[----:B------:R-:W-:Y:S01]  /*1a790*/  FADD.FTZ R81, R81, R12 ;  /* 0x0000000c51517221 */ /* 0x000fe20000010000 */
[----:B------:R-:W-:-:S02]  /*1a7a0*/  IMAD.MOV.U32 R35, RZ, RZ, R87 ;  /* 0x000000ffff237224 */ /* 0x000fc400078e0057 */
[----:B------:R-:W-:Y:S01]  /*1a7b0*/  F2FP.SATFINITE.E4M3.F32.PACK_AB_MERGE_C R189, R26, R3, R70 ;  /* 0x000000031abd723e */ /* 0x000fe20004807046 */
[----:B------:R-:W-:Y:S01]  /*1a7c0*/  IMAD.MOV.U32 R26, RZ, RZ, R87 ;  /* 0x000000ffff1a7224 */ /* 0x000fe200078e0057 */
[----:B------:R-:W-:Y:S01]  /*1a7d0*/  MOV R70, R87 ;  /* 0x0000005700467202 */ /* 0x000fe20000000f00 */
[----:B------:R-:W2:Y:S01]  /*1a7e0*/  MUFU.EX2 R120, R120 ;  /* 0x0000007800787308 */ /* 0x000ea20000000800 */
[----:B0-----:R-:W-:-:S07]  /*1a7f0*/  FADD.FTZ R11, R37, R116 ;  /* 0x00000074250b7221 */ /* 0x001fce0000010000 */
[----:B------:R-:W0:Y:S01]  /*1a800*/  MUFU.EX2 R79, R79 ;  /* 0x0000004f004f7308 */ /* 0x000e220000000800 */
[----:B-1----:R-:W-:-:S01]  /*1a810*/  FADD.FTZ R12, R28, R81 ;  /* 0x000000511c0c7221 */ /* 0x002fc20000010000 */
[----:B------:R-:W-:-:S06]  /*1a820*/  IMAD.MOV.U32 R81, RZ, RZ, R87 ;  /* 0x000000ffff517224 */ /* 0x000fcc00078e0057 */
[----:B------:R-:W-:Y:S01]  /*1a830*/  MUFU.EX2 R43, R43 ;  /* 0x0000002b002b7308 */ /* 0x000fe20000000800 */
[----:B--2---:R-:W-:-:S07]  /*1a840*/  FADD.FTZ R30, R120, R11 ;  /* 0x0000000b781e7221 */ /* 0x004fce0000010000 */
[----:B------:R-:W1:Y:S01]  /*1a850*/  MUFU.EX2 R122, R122 ;  /* 0x0000007a007a7308 */ /* 0x000e620000000800 */
[----:B0-----:R-:W-:-:S07]  /*1a860*/  FADD.FTZ R21, R79, R12 ;  /* 0x0000000c4f157221 */ /* 0x001fce0000010000 */
[----:B------:R-:W0:Y:S08]  /*1a870*/  MUFU.EX2 R76, R76 ;  /* 0x0000004c004c7308 */ /* 0x000e300000000800 */
[----:B------:R2:W3:Y:S01]  /*1a880*/  MUFU.EX2 R9, R78 ;  /* 0x0000004e00097308 */ /* 0x0004e20000000800 */
[----:B-1----:R-:W-:Y:S01]  /*1a890*/  F2FP.SATFINITE.E4M3.F32.PACK_AB_MERGE_C R25, R122, R43, RZ ;  /* 0x0000002b7a19723e */ /* 0x002fe200048070ff */
[----:B------:R-:W-:Y:S01]  /*1a8a0*/  FADD.FTZ R43, R43, R30 ;  /* 0x0000001e2b2b7221 */ /* 0x000fe20000010000 */
[----:B------:R-:W-:-:S02]  /*1a8b0*/  MOV R30, R87 ;  /* 0x00000057001e7202 */ /* 0x000fc40000000f00 */
[----:B------:R-:W-:Y:S01]  /*1a8c0*/  F2FP.SATFINITE.E4M3.F32.PACK_AB_MERGE_C R190, R120, R37, R25 ;  /* 0x0000002578be723e */ /* 0x000fe20004807019 */
[----:B------:R-:W-:-:S01]  /*1a8d0*/  FADD.FTZ R122, R122, R43 ;  /* 0x0000002b7a7a7221 */ /* 0x000fc20000010000 */
[----:B------:R-:W-:Y:S01]  /*1a8e0*/  IMAD.MOV.U32 R43, RZ, RZ, R87 ;  /* 0x000000ffff2b7224 */ /* 0x000fe200078e0057 */
[----:B------:R-:W-:Y:S01]  /*1a8f0*/  MUFU.EX2 R51, R51 ;  /* 0x0000003300337308 */ /* 0x000fe20000000800 */
[----:B0-----:R-:W-:-:S01]  /*1a900*/  FADD.FTZ R12, R76, R21 ;  /* 0x000000154c0c7221 */ /* 0x001fc20000010000 */
[----:B--2---:R-:W-:Y:S01]  /*1a910*/  MOV R78, R87 ;  /* 0x00000057004e7202 */ /* 0x004fe20000000f00 */
[--C-:B------:R-:W-:Y:S02]  /*1a920*/  IMAD.MOV.U32 R37, RZ, RZ, R87.reuse ;  /* 0x000000ffff257224 */ /* 0x100fe400078e0057 */
[----:B------:R-:W-:-:S03]  /*1a930*/  IMAD.MOV.U32 R25, RZ, RZ, R87 ;  /* 0x000000ffff197224 */ /* 0x000fc600078e0057 */
[----:B------:R-:W0:Y:S01]  /*1a940*/  MUFU.EX2 R126, R126 ;  /* 0x0000007e007e7308 */ /* 0x000e220000000800 */
[C---:B---3--:R-:W-:Y:S01]  /*1a950*/  F2FP.SATFINITE.E4M3.F32.PACK_AB_MERGE_C R76, R9.reuse, R76, RZ ;  /* 0x0000004c094c723e */ /* 0x048fe200048070ff */
[----:B------:R-:W-:-:S03]  /*1a960*/  FADD.FTZ R9, R9, R12 ;  /* 0x0000000c09097221 */ /* 0x000fc60000010000 */
[----:B------:R-:W-:Y:S01]  /*1a970*/  F2FP.SATFINITE.E4M3.F32.PACK_AB_MERGE_C R191, R79, R28, R76 ;  /* 0x0000001c4fbf723e */ /* 0x000fe2000480704c */
[--C-:B------:R-:W-:Y:S02]  /*1a980*/  IMAD.MOV.U32 R79, RZ, RZ, R87.reuse ;  /* 0x000000ffff4f7224 */ /* 0x100fe400078e0057 */
[----:B------:R-:W1:Y:S01]  /*1a990*/  MUFU.EX2 R49, R49 ;  /* 0x0000003100317308 */ /* 0x000e620000000800 */
[--C-:B------:R-:W-:Y:S02]  /*1a9a0*/  IMAD.MOV.U32 R76, RZ, RZ, R87.reuse ;  /* 0x000000ffff4c7224 */ /* 0x100fe400078e0057 */
[----:B------:R-:W-:-:S05]  /*1a9b0*/  IMAD.MOV.U32 R28, RZ, RZ, R87 ;  /* 0x000000ffff1c7224 */ /* 0x000fca00078e0057 */
[----:B------:R-:W2:Y:S01]  /*1a9c0*/  MUFU.EX2 R36, R36 ;  /* 0x0000002400247308 */ /* 0x000ea20000000800 */
[----:B0-----:R-:W-:-:S07]  /*1a9d0*/  F2FP.SATFINITE.E4M3.F32.PACK_AB_MERGE_C R12, R126, R51, RZ ;  /* 0x000000337e0c723e */ /* 0x001fce00048070ff */
[----:B------:R-:W0:Y:S01]  /*1a9e0*/  MUFU.EX2 R124, R124 ;  /* 0x0000007c007c7308 */ /* 0x000e220000000800 */
[----:B-1----:R-:W-:-:S07]  /*1a9f0*/  FADD.FTZ R5, R49, R122 ;  /* 0x0000007a31057221 */ /* 0x002fce0000010000 */
[----:B------:R-:W1:Y:S01]  /*1aa00*/  MUFU.EX2 R13, R96 ;  /* 0x00000060000d7308 */ /* 0x000e620000000800 */
[----:B--2---:R-:W-:-:S07]  /*1aa10*/  FADD.FTZ R4, R36, R9 ;  /* 0x0000000924047221 */ /* 0x004fce0000010000 */
[----:B------:R-:W2:Y:S01]  /*1aa20*/  MUFU.EX2 R114, R114 ;  /* 0x0000007200727308 */ /* 0x000ea20000000800 */
[C---:B0-----:R-:W-:Y:S01]  /*1aa30*/  F2FP.SATFINITE.E4M3.F32.PACK_AB_MERGE_C R192, R124.reuse, R49, R12 ;  /* 0x000000317cc0723e */ /* 0x041fe2000480700c */
[----:B------:R-:W-:Y:S01]  /*1aa40*/  FADD.FTZ R124, R124, R5 ;  /* 0x000000057c7c7221 */ /* 0x000fe20000010000 */
[----:B------:R-:W-:-:S03]  /*1aa50*/  IMAD.MOV.U32 R49, RZ, RZ, R87 ;  /* 0x000000ffff317224 */ /* 0x000fc600078e0057 */
[----:B------:R-:W-:Y:S02]  /*1aa60*/  FADD.FTZ R51, R51, R124 ;  /* 0x0000007c33337221 */ /* 0x000fe40000010000 */
[----:B------:R-:W0:Y:S01]  /*1aa70*/  MUFU.EX2 R7, R118 ;  /* 0x0000007600077308 */ /* 0x000e220000000800 */
[----:B-1----:R-:W-:-:S01]  /*1aa80*/  FADD.FTZ R5, R13, R4 ;  /* 0x000000040d057221 */ /* 0x002fc20000010000 */
[----:B------:R-:W-:Y:S01]  /*1aa90*/  FADD.FTZ R126, R126, R51 ;  /* 0x000000337e7e7221 */ /* 0x000fe20000010000 */
[----:B------:R-:W-:-:S05]  /*1aaa0*/  MOV R51, R87 ;  /* 0x0000005700337202 */ /* 0x000fca0000000f00 */
[----:B------:R-:W-:Y:S01]  /*1aab0*/  MUFU.EX2 R55, R55 ;  /* 0x0000003700377308 */ /* 0x000fe20000000800 */
[----:B--2---:R-:W-:-:S07]  /*1aac0*/  FADD.FTZ R4, R114, R5 ;  /* 0x0000000572047221 */ /* 0x004fce0000010000 */
[----:B------:R-:W1:Y:S01]  /*1aad0*/  MUFU.EX2 R130, R130 ;  /* 0x0000008200827308 */ /* 0x000e620000000800 */
[C---:B0-----:R-:W-:Y:S01]  /*1aae0*/  F2FP.SATFINITE.E4M3.F32.PACK_AB_MERGE_C R114, R7.reuse, R114, RZ ;  /* 0x000000720772723e */ /* 0x041fe200048070ff */
[----:B------:R-:W-:-:S03]  /*1aaf0*/  FADD.FTZ R7, R7, R4 ;  /* 0x0000000407077221 */ /* 0x000fc60000010000 */
[----:B------:R-:W-:Y:S02]  /*1ab00*/  F2FP.SATFINITE.E4M3.F32.PACK_AB_MERGE_C R193, R13, R36, R114 ;  /* 0x000000240dc1723e */ /* 0x000fe40004807072 */
[----:B------:R-:W-:Y:S01]  /*1ab10*/  MOV R36, R87 ;  /* 0x0000005700247202 */ /* 0x000fe20000000f00 */
        /* <DEDUP_REMOVED lines=10> */
[----:B------:R-:W-:-:S03]  /*1abc0*/  IMAD.MOV.U32 R53, RZ, RZ, R87 ;  /* 0x000000ffff357224 */ /* 0x000fc600078e0057 */
[----:B------:R-:W-:Y:S02]  /*1abd0*/  FADD.FTZ R55, R55, R128 ;  /* 0x0000008037377221 */ /* 0x000fe40000010000 */
[----:B------:R-:W1:Y:S01]  /*1abe0*/  MUFU.EX2 R57, R57 ;  /* 0x0000003900397308 */ /* 0x000e620000000800 */
[----:B0-----:R-:W-:-:S04]  /*1abf0*/  FADD.FTZ R3, R11, R4 ;  /* 0x000000040b037221 */ /* 0x001fc80000010000 */
[----:B--2---:R-:W-:Y:S01]  /*1ac00*/  FADD.FTZ R4, R110, R3 ;  /* 0x000000036e047221 */ /* 0x004fe20000010000 */
[----:B------:R-:W-:-:S01]  /*1ac10*/  FADD.FTZ R3, R130, R55 ;  /* 0x0000003782037221 */ /* 0x000fc20000010000 */
[--C-:B------:R-:W-:Y:S01]  /*1ac20*/  IMAD.MOV.U32 R55, RZ, RZ, R87.reuse ;  /* 0x000000ffff377224 */ /* 0x100fe200078e0057 */
[C---:B-1----:R-:W-:Y:S01]  /*1ac30*/  F2FP.SATFINITE.E4M3.F32.PACK_AB_MERGE_C R5, R57.reuse, R110, RZ ;  /* 0x0000006e3905723e */ /* 0x042fe200048070ff */
[----:B------:R-:W-:Y:S01]  /*1ac40*/  FADD.FTZ R4, R57, R4 ;  /* 0x0000000439047221 */ /* 0x000fe20000010000 */
[----:B------:R-:W-:Y:S02]  /*1ac50*/  IMAD.MOV.U32 R57, RZ, RZ, R87 ;  /* 0x000000ffff397224 */ /* 0x000fe400078e0057 */
[----:B------:R-:W-:Y:S01]  /*1ac60*/  F2FP.SATFINITE.E4M3.F32.PACK_AB_MERGE_C R195, R11, R104, R5 ;  /* 0x000000680bc3723e */ /* 0x000fe20004807005 */
[----:B------:R-:W-:Y:S06]  /*1ac70*/  @!P2 BRA `(.L_x_620) ;  /* 0x0000003c00a4a947 */ /* 0x000fec0003800000 */
[----:B------:R-:W-:Y:S01]  /*1ac80*/  VIADD R5, R164, 0xfffffffe ;  /* 0xfffffffea4057836 */ /* 0x000fe20000000000 */
[----:B------:R-:W-:Y:S01]  /*1ac90*/  MOV R7, R14 ;  /* 0x0000000e00077202 */ /* 0x000fe20000000f00 */
[----:B------:R-:W-:Y:S01]  /*1aca0*/  IMAD.MOV.U32 R6, RZ, RZ, R90 ;  /* 0x000000ffff067224 */ /* 0x000fe200078e005a */
[----:B------:R-:W-:Y:S01]  /*1acb0*/  CS2R R86, SRZ ;  /* 0x0000000000567805 */ /* 0x000fe2000001ff00 */
[----:B------:R-:W-:Y:S01]  /*1acc0*/  IMAD.MOV.U32 R8, RZ, RZ, R198 ;  /* 0x000000ffff087224 */ /* 0x000fe200078e00c6 */
[----:B------:R-:W-:Y:S01]  /*1acd0*/  CS2R R84, SRZ ;  /* 0x0000000000547805 */ /* 0x000fe2000001ff00 */
[----:B------:R-:W-:Y:S01]  /*1ace0*/  IMAD.MOV.U32 R9, RZ, RZ, R156 ;  /* 0x000000ffff097224 */ /* 0x000fe200078e009c */
        /* <DEDUP_REMOVED lines=29> */
[----:B------:R-:W-:-:S07]  /*1aec0*/  CS2R R24, SRZ ;  /* 0x0000000000187805 */ /* 0x000fce000001ff00 */
.L_x_631:
[----:B------:R-:W-:Y:S01]  /*1aed0*/  ISETP.NE.AND P1, PT, R9, 0x1, PT ;  /* 0x000000010900780c */ /* 0x000fe20003f25270 */
[----:B------:R-:W-:Y:S05]  /*1aee0*/  YIELD ;  /* 0x0000000000007946 */ /* 0x000fea0003800000 */
[----:B------:R-:W-:Y:S02]  /*1aef0*/  SEL R11, RZ, 0x1, P1 ;  /* 0x00000001ff0b7807 */ /* 0x000fe40000800000 */
[----:B------:R-:W-:Y:S02]  /*1af00*/  ISETP.NE.AND P1, PT, R201, RZ, PT ;  /* 0x000000ffc900720c */ /* 0x000fe40003f25270 */
[----:B------:R-:W-:-:S11]  /*1af10*/  LOP3.LUT R198, R8, R11, RZ, 0x3c, !PT ;  /* 0x0000000b08c67212 */ /* 0x000fd600078e3cff */
[----:B------:R-:W-:Y:S05]  /*1af20*/  @P1 BRA `(.L_x_621) ;  /* 0x00000000003c1947 */ /* 0x000fea0003800000 */
[----:B------:R-:W-:Y:S05]  /*1af30*/  @!P0 BRA `(.L_x_622) ;  /* 0x0000000000048947 */ /* 0x000fea0003800000 */
[----:B------:R-:W-:Y:S01]  /*1af40*/  BPT.TRAP 0x1 ;  /* 0x000000040000795c */ /* 0x000fe20000300000 */
.L_x_622:
[----:B------:R-:W-:-:S04]  /*1af50*/  IADD3 R10, R9, 0x1, RZ ;  /* 0x00000001090a7810 */ /* 0x000fc80007ffe0ff */
[----:B------:R-:W-:-:S04]  /*1af60*/  ISETP.NE.AND P2, PT, R10, 0x2, PT ;  /* 0x000000020a00780c */ /* 0x000fc80003f45270 */
[----:B------:R-:W-:Y:S02]  /*1af70*/  SEL R11, R10, RZ, P2 ;  /* 0x000000ff0a0b7207 */ /* 0x000fe40001000000 */
[----:B------:R-:W-:-:S03]  /*1af80*/  SHF.L.U32 R10, R198, 0x1f, RZ ;  /* 0x0000001fc60a7819 */ /* 0x000fc600000006ff */
[----:B------:R-:W-:-:S04]  /*1af90*/  IMAD R11, R11, 0x8, R16 ;  /* 0x000000080b0b7824 */ /* 0x000fc800078e0210 */
[----:B------:R0:W1:Y:S01]  /*1afa0*/  SYNCS.PHASECHK.TRANS64.TRYWAIT P2, [R11+URZ+0x29830], R10 ;  /* 0x0298300a0b0075a7 */ /* 0x000062000804017f */
[----:B------:R-:W-:Y:S05]  /*1afb0*/  @!P0 BRA `(.L_x_623) ;  /* 0x0000000000048947 */ /* 0x000fea0003800000 */
[----:B------:R-:W-:Y:S01]  /*1afc0*/  BPT.TRAP 0x1 ;  /* 0x000000040000795c */ /* 0x000fe20000300000 */
.L_x_623:
[----:B------:R-:W-:Y:S04]  /*1afd0*/  BSSY B0, `(.L_x_621) ;  /* 0x0000004000007945 */ /* 0x000fe80003800000 */
[----:B-1----:R-:W-:Y:S05]  /*1afe0*/  @P2 BRA `(.L_x_624) ;  /* 0x0000000000082947 */ /* 0x002fea0003800000 */
[----:B------:R-:W1:Y:S02]  /*1aff0*/  SYNCS.PHASECHK.TRANS64.TRYWAIT P2, [R11+URZ+0x29830], R10 ;  /* 0x0298300a0b0075a7 */ /* 0x000e64000804017f */
[----:B-1----:R-:W-:Y:S05]  /*1b000*/  @!P2 BRA `(.L_x_625) ;  /* 0x000000dc0028a947 */ /* 0x002fea0003800000 */
.L_x_624:
[----:B------:R-:W-:Y:S05]  /*1b010*/  BSYNC B0 ;  /* 0x0000000000007941 */ /* 0x000fea0003800000 */
.L_x_621:
[----:B01----:R-:W0:Y:S01]  /*1b020*/  S2R R10, SR_TID.X ;  /* 0x00000000000a7919 */ /* 0x003e220000002100 */
[----:B------:R-:W-:Y:S05]  /*1b030*/  WARPSYNC.ALL ;  /* 0x0000000000007948 */ /* 0x000fea0003800000 */
[----:B------:R-:W-:Y:S01]  /*1b040*/  IMAD.MOV.U32 R13, RZ, RZ, -0x7fffffe0 ;  /* 0x80000020ff0d7424 */ /* 0x000fe200078e00ff */
[----:B------:R-:W-:Y:S01]  /*1b050*/  UMOV UR20, UR28 ;  /* 0x0000001c00147c82 */ /* 0x000fe20008000000 */
[----:B------:R-:W-:Y:S01]  /*1b060*/  UMOV UR21, UR29 ;  /* 0x0000001d00157c82 */ /* 0x000fe20008000000 */
[----:B------:R-:W-:Y:S01]  /*1b070*/  IMAD.MOV.U32 R15, RZ, RZ, -0x7fffffe0 ;  /* 0x80000020ff0f7424 */ /* 0x000fe200078e00ff */
[----:B------:R-:W-:Y:S01]  /*1b080*/  UMOV UR24, UR28 ;  /* 0x0000001c00187c82 */ /* 0x000fe20008000000 */
[----:B------:R-:W-:Y:S01]  /*1b090*/  R2UR UR23, R13 ;  /* 0x000000000d1772ca */ /* 0x000fe200000e0000 */
[----:B------:R-:W-:Y:S01]  /*1b0a0*/  UMOV UR25, UR29 ;  /* 0x0000001d00197c82 */ /* 0x000fe20008000000 */
[----:B------:R-:W-:Y:S01]  /*1b0b0*/  IMAD.MOV.U32 R21, RZ, RZ, -0x7fffffe0 ;  /* 0x80000020ff157424 */ /* 0x000fe200078e00ff */
[C---:B------:R-:W-:Y:S01]  /*1b0c0*/  R2UR UR27, R15.reuse ;  /* 0x000000000f1b72ca */ /* 0x040fe200000e0000 */
[----:B------:R-:W-:Y:S01]  /*1b0d0*/  UMOV UR32, UR28 ;  /* 0x0000001c00207c82 */ /* 0x000fe20008000000 */
[----:B------:R-:W-:Y:S01]  /*1b0e0*/  R2UR UR35, R15 ;  /* 0x000000000f2372ca */ /* 0x000fe200000e0000 */
[----:B------:R-:W-:Y:S01]  /*1b0f0*/  UMOV UR33, UR29 ;  /* 0x0000001d00217c82 */ /* 0x000fe20008000000 */
[C---:B------:R-:W-:Y:S01]  /*1b100*/  R2UR UR31, R21.reuse ;  /* 0x00000000151f72ca */ /* 0x040fe200000e0000 */
[----:B------:R-:W-:Y:S01]  /*1b110*/  UMOV UR44, UR28 ;  /* 0x0000001c002c7c82 */ /* 0x000fe20008000000 */
[----:B------:R-:W-:Y:S01]  /*1b120*/  MOV R89, 0x80000020 ;  /* 0x8000002000597802 */ /* 0x000fe20000000f00 */
[----:B------:R-:W-:Y:S01]  /*1b130*/  UMOV UR45, UR29 ;  /* 0x0000001d002d7c82 */ /* 0x000fe20008000000 */
[----:B------:R-:W-:Y:S01]  /*1b140*/  R2UR UR51, R21 ;  /* 0x00000000153372ca */ /* 0x000fe200000e0000 */
[----:B------:R-:W-:Y:S01]  /*1b150*/  IMAD.MOV.U32 R15, RZ, RZ, -0x7fffffe0 ;  /* 0x80000020ff0f7424 */ /* 0x000fe200078e00ff */
[----:B------:R-:W-:-:S02]  /*1b160*/  R2UR UR47, R89 ;  /* 0x00000000592f72ca */ /* 0x000fc400000e0000 */
[----:B------:R-:W-:Y:S02]  /*1b170*/  MOV R21, 0x80000020 ;  /* 0x8000002000157802 */ /* 0x000fe40000000f00 */
[----:B------:R-:W-:Y:S02]  /*1b180*/  MOV R13, 0x80000020 ;  /* 0x80000020000d7802 */ /* 0x000fe40000000f00 */
[----:B0-----:R-:W-:Y:S01]  /*1b190*/  SHF.R.U32.HI R11, RZ, 0x7, R10 ;  /* 0x00000007ff0b7819 */ /* 0x001fe2000001160a */
[----:B------:R-:W-:-:S03]  /*1b1a0*/  VIADD R10, R9, 0x1 ;  /* 0x00000001090a7836 */ /* 0x000fc60000000000 */
[----:B------:R-:W-:-:S05]  /*1b1b0*/  IADD3 R11, R11, 0x8, RZ ;  /* 0x000000080b0b7810 */ /* 0x000fca0007ffe0ff */
[----:B------:R0:W-:Y:S01]  /*1b1c0*/  BAR.SYNC.DEFER_BLOCKING R11, 0x100 ;  /* 0x0004000b0000751d */ /* 0x0001e20000010000 */
[----:B------:R-:W-:-:S04]  /*1b1d0*/  ISETP.NE.AND P2, PT, R10, 0x2, PT ;  /* 0x000000020a00780c */ /* 0x000fc80003f45270 */
[----:B------:R-:W-:-:S05]  /*1b1e0*/  SEL R10, R10, RZ, P2 ;  /* 0x000000ff0a0a7207 */ /* 0x000fca0001000000 */
[----:B------:R-:W-:-:S04]  /*1b1f0*/  IMAD R12, R10, 0x780, R0 ;  /* 0x000007800a0c7824 */ /* 0x000fc800078e0200 */
[C---:B------:R-:W-:Y:S01]  /*1b200*/  VIADD R14, R12.reuse, 0x80 ;  /* 0x000000800c0e7836 */ /* 0x040fe20000000000 */
[C---:B------:R-:W-:Y:S02]  /*1b210*/  R2UR UR22, R12.reuse ;  /* 0x000000000c1672ca */ /* 0x040fe400000e0000 */
[----:B------:R-:W-:Y:S02]  /*1b220*/  IADD3 R20, R12, 0x100, RZ ;  /* 0x000001000c147810 */ /* 0x000fe40007ffe0ff */
[----:B------:R-:W-:Y:S01]  /*1b230*/  R2UR UR26, R14 ;  /* 0x000000000e1a72ca */ /* 0x000fe200000e0000 */
[----:B------:R-:W-:Y:S01]  /*1b240*/  VIADD R14, R12, 0x180 ;  /* 0x000001800c0e7836 */ /* 0x000fe20000000000 */
[----:B------:R-:W-:Y:S01]  /*1b250*/  R2UR UR30, R20 ;  /* 0x00000000141e72ca */ /* 0x000fe200000e0000 */
[C---:B------:R-:W-:Y:S01]  /*1b260*/  VIADD R20, R12.reuse, 0x2 ;  /* 0x000000020c147836 */ /* 0x040fe20000000000 */
[----:B------:R-:W-:Y:S01]  /*1b270*/  IADD3 R88, R12, 0x200, RZ ;  /* 0x000002000c587810 */ /* 0x000fe20007ffe0ff */
[----:B------:R-:W-:Y:S01]  /*1b280*/  WARPGROUP.ARRIVE ;  /* 0x00000000000079c5 */ /* 0x000fe20000000000 */
[----:B------:R-:W-:Y:S01]  /*1b290*/  R2UR UR34, R14 ;  /* 0x000000000e2272ca */ /* 0x000fe200000e0000 */
[----:B------:R-:W-:Y:S01]  /*1b2a0*/  VIADD R14, R12, 0x102 ;  /* 0x000001020c0e7836 */ /* 0x000fe20000000000 */
[----:B------:R-:W-:-:S02]  /*1b2b0*/  R2UR UR46, R88 ;  /* 0x00000000582e72ca */ /* 0x000fc400000e0000 */
[----:B------:R-:W-:Y:S01]  /*1b2c0*/  R2UR UR50, R20 ;  /* 0x00000000143272ca */ /* 0x000fe200000e0000 */
[----:B------:R-:W-:Y:S01]  /*1b2d0*/  QGMMA.64x32x32.F32.E4M3.E4M3 R152, gdesc[UR20], RZ, !UPT, gsb0 ;  /* 0x00600000149879f3 */ /* 0x000fe2000c0008ff */
[----:B------:R-:W-:Y:S01]  /*1b2e0*/  VIADD R20, R12, 0x82 ;  /* 0x000000820c147836 */ /* 0x000fe20000000000 */
[----:B------:R-:W-:Y:S01]  /*1b2f0*/  R2UR UR23, R21 ;  /* 0x00000000151772ca */ /* 0x000fe200000e0000 */
[----:B------:R-:W-:Y:S01]  /*1b300*/  UMOV UR20, UR48 ;  /* 0x0000003000147c82 */ /* 0x000fe20008000000 */
[----:B------:R-:W-:Y:S02]  /*1b310*/  UMOV UR21, UR49 ;  /* 0x0000003100157c82 */ /* 0x000fe40008000000 */
[----:B------:R-:W-:Y:S01]  /*1b320*/  R2UR UR22, R20 ;  /* 0x00000000141672ca */ /* 0x000fe200000e0000 */
[----:B------:R-:W-:Y:S02]  /*1b330*/  WARPGROUP.DEPBAR.LE gsb0, 0x0 ;  /* 0x00008000000079c5 */ /* 0x000fe40000010000 */
[----:B------:R-:W-:-:S06]  /*1b340*/  WARPGROUP.ARRIVE ;  /* 0x00000000000079c5 */ /* 0x000fcc0000000000 */
[----:B------:R-:W-:Y:S01]  /*1b350*/  QGMMA.64x32x32.F32.E4M3.E4M3 R136, gdesc[UR24], RZ, !UPT, gsb0 ;  /* 0x00600000188879f3 */ /* 0x000fe2000c0008ff */
[----:B------:R-:W-:Y:S01]  /*1b360*/  R2UR UR26, R14 ;  /* 0x000000000e1a72ca */ /* 0x000fe200000e0000 */
[----:B------:R-:W-:Y:S01]  /*1b370*/  UMOV UR24, UR48 ;  /* 0x0000003000187c82 */ /* 0x000fe20008000000 */
[----:B------:R-:W-:Y:S01]  /*1b380*/  R2UR UR27, R15 ;  /* 0x000000000f1b72ca */ /* 0x000fe200000e0000 */
[----:B------:R-:W-:Y:S01]  /*1b390*/  UMOV UR25, UR49 ;  /* 0x0000003100197c82 */ /* 0x000fe20008000000 */
[----:B------:R-:W-:Y:S01]  /*1b3a0*/  VIADD R14, R12, 0x182 ;  /* 0x000001820c0e7836 */ /* 0x000fe20000000000 */
[----:B------:R-:W-:Y:S01]  /*1b3b0*/  MOV R15, 0x80000020 ;  /* 0x80000020000f7802 */ /* 0x000fe20000000f00 */
[----:B------:R-:W-:Y:S02]  /*1b3c0*/  WARPGROUP.DEPBAR.LE gsb0, 0x0 ;  /* 0x00008000000079c5 */ /* 0x000fe40000010000 */
[----:B------:R-:W-:-:S06]  /*1b3d0*/  WARPGROUP.ARRIVE ;  /* 0x00000000000079c5 */ /* 0x000fcc0000000000 */
[----:B------:R-:W-:Y:S03]  /*1b3e0*/  QGMMA.64x32x32.F32.E4M3.E4M3 R120, gdesc[UR28], RZ, !UPT, gsb0 ;  /* 0x006000001c7879f3 */ /* 0x000fe6000c0008ff */
[----:B------:R-:W-:Y:S02]  /*1b3f0*/  WARPGROUP.DEPBAR.LE gsb0, 0x0 ;  /* 0x00008000000079c5 */ /* 0x000fe40000010000 */
[----:B------:R-:W-:-:S06]  /*1b400*/  WARPGROUP.ARRIVE ;  /* 0x00000000000079c5 */ /* 0x000fcc0000000000 */
[----:B------:R-:W-:Y:S01]  /*1b410*/  QGMMA.64x32x32.F32.E4M3.E4M3 R104, gdesc[UR32], RZ, !UPT, gsb0 ;  /* 0x00600000206879f3 */ /* 0x000fe2000c0008ff */
[----:B------:R-:W-:Y:S01]  /*1b420*/  R2UR UR34, R14 ;  /* 0x000000000e2272ca */ /* 0x000fe200000e0000 */
[----:B------:R-:W-:Y:S01]  /*1b430*/  UMOV UR32, UR48 ;  /* 0x0000003000207c82 */ /* 0x000fe20008000000 */
[----:B------:R-:W-:Y:S01]  /*1b440*/  R2UR UR35, R15 ;  /* 0x000000000f2372ca */ /* 0x000fe200000e0000 */
[----:B------:R-:W-:Y:S01]  /*1b450*/  UMOV UR33, UR49 ;  /* 0x0000003100217c82 */ /* 0x000fe20008000000 */
[----:B------:R-:W-:Y:S02]  /*1b460*/  VIADD R14, R12, 0x202 ;  /* 0x000002020c0e7836 */ /* 0x000fe40000000000 */
[----:B------:R-:W-:Y:S01]  /*1b470*/  IMAD.MOV.U32 R15, RZ, RZ, -0x7fffffe0 ;  /* 0x80000020ff0f7424 */ /* 0x000fe200078e00ff */
[----:B------:R-:W-:Y:S02]  /*1b480*/  WARPGROUP.DEPBAR.LE gsb0, 0x0 ;  /* 0x00008000000079c5 */ /* 0x000fe40000010000 */
[----:B------:R-:W-:-:S06]  /*1b490*/  WARPGROUP.ARRIVE ;  /* 0x00000000000079c5 */ /* 0x000fcc0000000000 */
[----:B------:R-:W-:Y:S01]  /*1b4a0*/  QGMMA.64x32x32.F32.E4M3.E4M3 R88, gdesc[UR44], RZ, !UPT, gsb0 ;  /* 0x006000002c5879f3 */ /* 0x000fe2000c0008ff */
        /* <DEDUP_REMOVED lines=8> */
[----:B------:R-:W-:Y:S02]  /*1b530*/  R2UR UR7, R15 ;  /* 0x000000000f0772ca */ /* 0x000fe400000e0000 */
[----:B------:R-:W-:Y:S01]  /*1b540*/  MOV R15, 0x80000020 ;  /* 0x80000020000f7802 */ /* 0x000fe20000000f00 */
[----:B------:R-:W-:Y:S02]  /*1b550*/  WARPGROUP.DEPBAR.LE gsb0, 0x0 ;  /* 0x00008000000079c5 */ /* 0x000fe40000010000 */
[----:B------:R-:W-:-:S06]  /*1b560*/  WARPGROUP.ARRIVE ;  /* 0x00000000000079c5 */ /* 0x000fcc0000000000 */
[----:B------:R-:W-:Y:S03]  /*1b570*/  QGMMA.64x32x32.F32.E4M3.E4M3 R152, gdesc[UR48], R152, gsb0 ;  /* 0x00600000309879f3 */ /* 0x000fe60008000898 */
        /* <DEDUP_REMOVED lines=17> */
[----:B------:R-:W-:Y:S01]  /*1b690*/  IADD3 R14, R12, 0x400, RZ ;  /* 0x000004000c0e7810 */ /* 0x000fe20007ffe0ff */
[----:B------:R-:W-:Y:S02]  /*1b6a0*/  WARPGROUP.DEPBAR.LE gsb0, 0x0 ;  /* 0x00008000000079c5 */ /* 0x000fe40000010000 */
[----:B------:R-:W-:-:S06]  /*1b6b0*/  WARPGROUP.ARRIVE ;  /* 0x00000000000079c5 */ /* 0x000fcc0000000000 */
[----:B------:R-:W-:Y:S01]  /*1b6c0*/  QGMMA.64x32x32.F32.E4M3.E4M3 R104, gdesc[UR32], R104, gsb0 ;  /* 0x00600000206879f3 */ /* 0x000fe20008000868 */
        /* <DEDUP_REMOVED lines=57> */
[----:B------:R-:W-:-:S04]  /*1ba60*/  MOV R15, 0x80000020 ;  /* 0x80000020000f7802 */ /* 0x000fc80000000f00 */
        /* <DEDUP_REMOVED lines=67> */
[C---:B------:R-:W-:Y:S01]  /*1bea0*/  IADD3 R14, R12.reuse, 0x682, RZ ;  /* 0x000006820c0e7810 */ /* 0x040fe20007ffe0ff */
[----:B------:R-:W-:Y:S01]  /*1beb0*/  VIADD R12, R12, 0x702 ;  /* 0x000007020c0c7836 */ /* 0x000fe20000000000 */
[----:B------:R-:W-:Y:S02]  /*1bec0*/  WARPGROUP.DEPBAR.LE gsb0, 0x0 ;  /* 0x00008000000079c5 */ /* 0x000fe40000010000 */
[----:B------:R-:W-:-:S06]  /*1bed0*/  WARPGROUP.ARRIVE ;  /* 0x00000000000079c5 */ /* 0x000fcc0000000000 */
[----:B------:R-:W-:Y:S01]  /*1bee0*/  QGMMA.64x32x32.F32.E4M3.E4M3 R104, gdesc[UR32], R104, gsb0 ;  /* 0x00600000206879f3 */ /* 0x000fe20008000868 */
[----:B------:R-:W-:Y:S01]  /*1bef0*/  R2UR UR34, R14 ;  /* 0x000000000e2272ca */ /* 0x000fe200000e0000 */
[----:B------:R-:W-:Y:S01]  /*1bf00*/  UMOV UR32, UR16 ;  /* 0x0000001000207c82 */ /* 0x000fe20008000000 */
[----:B------:R-:W-:Y:S01]  /*1bf10*/  R2UR UR35, R15 ;  /* 0x000000000f2372ca */ /* 0x000fe200000e0000 */
[----:B------:R-:W-:Y:S01]  /*1bf20*/  UMOV UR33, UR17 ;  /* 0x0000001100217c82 */ /* 0x000fe20008000000 */
        /* <DEDUP_REMOVED lines=23> */
[----:B0-----:R-:W-:Y:S05]  /*1c0a0*/  @P1 BRA `(.L_x_626) ;  /* 0x0000000000281947 */ /* 0x001fea0003800000 */
[----:B------:R-:W-:Y:S05]  /*1c0b0*/  @!P0 BRA `(.L_x_627) ;  /* 0x0000000000048947 */ /* 0x000fea0003800000 */
[----:B------:R-:W-:Y:S01]  /*1c0c0*/  BPT.TRAP 0x1 ;  /* 0x000000040000795c */ /* 0x000fe20000300000 */
.L_x_627:
[----:B------:R-:W-:Y:S01]  /*1c0d0*/  SHF.L.U32 R8, R8, 0x1f, RZ ;  /* 0x0000001f08087819 */ /* 0x000fe200000006ff */
[----:B------:R-:W-:-:S04]  /*1c0e0*/  IMAD R11, R9, 0x8, R16 ;  /* 0x00000008090b7824 */ /* 0x000fc800078e0210 */
[----:B------:R0:W1:Y:S01]  /*1c0f0*/  SYNCS.PHASECHK.TRANS64.TRYWAIT P1, [R11+URZ+0x29850], R8 ;  /* 0x029850080b0075a7 */ /* 0x000062000802017f */
[----:B------:R-:W-:Y:S05]  /*1c100*/  @!P0 BRA `(.L_x_628) ;  /* 0x0000000000048947 */ /* 0x000fea0003800000 */
[----:B------:R-:W-:Y:S01]  /*1c110*/  BPT.TRAP 0x1 ;  /* 0x000000040000795c */ /* 0x000fe20000300000 */
.L_x_628:
[----:B-1----:R-:W-:Y:S05]  /*1c120*/  @P1 BRA `(.L_x_626) ;  /* 0x0000000000081947 */ /* 0x002fea0003800000 */
[----:B------:R-:W1:Y:S02]  /*1c130*/  SYNCS.PHASECHK.TRANS64.TRYWAIT P1, [R11+URZ+0x29850], R8 ;  /* 0x029850080b0075a7 */ /* 0x000e64000802017f */
[----:B-1----:R-:W-:Y:S05]  /*1c140*/  @!P1 BRA `(.L_x_629) ;  /* 0x000000c800ec9947 */ /* 0x002fea0003800000 */
.L_x_626:
[----:B01----:R-:W-:Y:S01]  /*1c150*/  VIADD R8, R16, 0x400 ;  /* 0x0000040010087836 */ /* 0x003fe20000000000 */
[----:B------:R-:W-:Y:S01]  /*1c160*/  MOV R13, 0xc0000010 ;  /* 0xc0000010000d7802 */ /* 0x000fe20000000f00 */
[----:B------:R-:W-:Y:S05]  /*1c170*/  WARPSYNC.ALL ;  /* 0x0000000000007948 */ /* 0x000fea0003800000 */
[----:B------:R-:W-:Y:S01]  /*1c180*/  SHF.R.U32.HI R8, RZ, 0x4, R8 ;  /* 0x00000004ff087819 */ /* 0x000fe20000011608 */
[----:B------:R-:W-:Y:S01]  /*1c190*/  WARPGROUP.ARRIVE ;  /* 0x00000000000079c5 */ /* 0x000fe20000000000 */
[----:B------:R-:W-:Y:S01]  /*1c1a0*/  R2UR UR7, R13 ;  /* 0x000000000d0772ca */ /* 0x000fe200000e0000 */
[----:B------:R-:W-:Y:S01]  /*1c1b0*/  IMAD.MOV.U32 R15, RZ, RZ, -0x3ffffff0 ;  /* 0xc0000010ff0f7424 */ /* 0x000fe200078e00ff */
[----:B------:R-:W-:Y:S01]  /*1c1c0*/  LOP3.LUT R8, R8, 0x3fff, RZ, 0xc0, !PT ;  /* 0x00003fff08087812 */ /* 0x000fe200078ec0ff */
[C---:B------:R-:W-:Y:S01]  /*1c1d0*/  FMUL.FTZ R13, R2.reuse, R154 ;  /* 0x0000009a020d7220 */ /* 0x040fe20000410000 */
[C---:B------:R-:W-:Y:S01]  /*1c1e0*/  FMUL.FTZ R11, R2.reuse, R153 ;  /* 0x00000099020b7220 */ /* 0x040fe20000410000 */
[----:B------:R-:W-:Y:S01]  /*1c1f0*/  FMUL.FTZ R20, R2, R155 ;  /* 0x0000009b02147220 */ /* 0x000fe20000410000 */
[----:B------:R-:W-:Y:S01]  /*1c200*/  LOP3.LUT R8, R8, 0x10000, RZ, 0xfc, !PT ;  /* 0x0001000008087812 */ /* 0x000fe200078efcff */
[C---:B------:R-:W-:Y:S01]  /*1c210*/  FMUL.FTZ R21, R2.reuse, R156 ;  /* 0x0000009c02157220 */ /* 0x040fe20000410000 */
[C---:B------:R-:W-:Y:S01]  /*1c220*/  FMUL.FTZ R153, R2.reuse, R158 ;  /* 0x0000009e02997220 */ /* 0x040fe20000410000 */
[----:B------:R-:W-:Y:S01]  /*1c230*/  MUFU.TANH R13, R13 ;  /* 0x0000000d000d7308 */ /* 0x000fe20000002400 */
[----:B------:R-:W-:Y:S01]  /*1c240*/  FMUL.FTZ R154, R2, R159 ;  /* 0x0000009f029a7220 */ /* 0x000fe20000410000 */
[----:B------:R-:W-:-:S02]  /*1c250*/  IMAD R12, R9, 0x500, R8 ;  /* 0x00000500090c7824 */ /* 0x000fc400078e0208 */
[C---:B------:R-:W-:Y:S01]  /*1c260*/  FMUL.FTZ R8, R2.reuse, R152 ;  /* 0x0000009802087220 */ /* 0x040fe20000410000 */
[C---:B------:R-:W-:Y:S01]  /*1c270*/  FMUL.FTZ R152, R2.reuse, R157 ;  /* 0x0000009d02987220 */ /* 0x040fe20000410000 */
[----:B------:R-:W-:Y:S01]  /*1c280*/  FMUL.FTZ R155, R2, R160 ;  /* 0x000000a0029b7220 */ /* 0x000fe20000410000 */
[C---:B------:R-:W-:Y:S01]  /*1c290*/  VIADD R14, R12.reuse, 0x100 ;  /* 0x000001000c0e7836 */ /* 0x040fe20000000000 */
[----:B------:R-:W-:Y:S01]  /*1c2a0*/  R2UR UR6, R12 ;  /* 0x000000000c0672ca */ /* 0x000fe200000e0000 */
        /* <DEDUP_REMOVED lines=11> */
[----:B------:R-:W-:Y:S01]  /*1c360*/  FMUL.FTZ R136, R2, R138 ;  /* 0x0000008a02887220 */ /* 0x000fe20000410000 */
[----:B------:R-:W-:Y:S01]  /*1c370*/  QGMMA.64x128x32.F32.E4M3.E4M3 R24, R176, gdesc[UR4], R24, gsb0 ;  /* 0x01e00004b0187df3 */ /* 0x000fe20008000818 */
[----:B------:R-:W-:Y:S01]  /*1c380*/  R2UR UR6, R14 ;  /* 0x000000000e0672ca */ /* 0x000fe200000e0000 */
[----:B------:R-:W-:Y:S01]  /*1c390*/  FMUL.FTZ R164, R2, R137 ;  /* 0x0000008902a47220 */ /* 0x000fe20000410000 */
[----:B------:R-:W-:Y:S01]  /*1c3a0*/  R2UR UR7, R15 ;  /* 0x000000000f0772ca */ /* 0x000fe200000e0000 */
[----:B------:R-:W-:Y:S01]  /*1c3b0*/  IMAD.MOV.U32 R15, RZ, RZ, -0x3ffffff0 ;  /* 0xc0000010ff0f7424 */ /* 0x000fe200078e00ff */
[----:B------:R-:W-:Y:S01]  /*1c3c0*/  IADD3 R14, R12, 0x200, RZ ;  /* 0x000002000c0e7810 */ /* 0x000fe20007ffe0ff */
        /* <DEDUP_REMOVED lines=8> */
[----:B------:R-:W2:Y:S01]  /*1c450*/  MUFU.TANH R21, R21 ;  /* 0x0000001500157308 */ /* 0x000ea20000002400 */
        /* <DEDUP_REMOVED lines=18> */
[C---:B------:R-:W-:Y:S01]  /*1c580*/  FMUL.FTZ R128, R2.reuse, R129 ;  /* 0x0000008102807220 */ /* 0x040fe20000410000 */
[C---:B------:R-:W-:Y:S01]  /*1c590*/  FMUL.FTZ R129, R2.reuse, R131 ;  /* 0x0000008302817220 */ /* 0x040fe20000410000 */
[C---:B------:R-:W-:Y:S01]  /*1c5a0*/  FMUL.FTZ R130, R2.reuse, R132 ;  /* 0x0000008402827220 */ /* 0x040fe20000410000 */
[C---:B------:R-:W-:Y:S01]  /*1c5b0*/  FMUL.FTZ R131, R2.reuse, R134 ;  /* 0x0000008602837220 */ /* 0x040fe20000410000 */
[C---:B------:R-:W-:Y:S01]  /*1c5c0*/  FMUL.FTZ R132, R2.reuse, R133 ;  /* 0x0000008502847220 */ /* 0x040fe20000410000 */
[----:B------:R-:W5:Y:S01]  /*1c5d0*/  MUFU.TANH R154, R154 ;  /* 0x0000009a009a7308 */ /* 0x000f620000002400 */
        /* <DEDUP_REMOVED lines=22> */
[----:B------:R-:W-:Y:S01]  /*1c740*/  FMUL.FTZ R102, R2, R102 ;  /* 0x0000006602667220 */ /* 0x000fe20000410000 */
[----:B------:R-:W5:Y:S01]  /*1c750*/  MUFU.TANH R156, R156 ;  /* 0x0000009c009c7308 */ /* 0x000f620000002400 */
[----:B------:R-:W0:Y:S07]  /*1c760*/  S2R R205, SR_TID.X ;  /* 0x0000000000cd7919 */ /* 0x000e2e0000002100 */
[----:B------:R-:W5:Y:S08]  /*1c770*/  MUFU.TANH R158, R158 ;  /* 0x0000009e009e7308 */ /* 0x000f700000002400 */
[----:B------:R-:W5:Y:S08]  /*1c780*/  MUFU.TANH R159, R159 ;  /* 0x0000009f009f7308 */ /* 0x000f700000002400 */
[----:B------:R-:W5:Y:S08]  /*1c790*/  MUFU.TANH R160, R160 ;  /* 0x000000a000a07308 */ /* 0x000f700000002400 */
[----:B------:R-:W5:Y:S01]  /*1c7a0*/  MUFU.TANH R162, R162 ;  /* 0x000000a200a27308 */ /* 0x000f620000002400 */
[----:B0-----:R-:W-:-:S02]  /*1c7b0*/  LOP3.LUT R207, R205, 0x7f, RZ, 0xc0, !PT ;  /* 0x0000007fcdcf7812 */ /* 0x001fc400078ec0ff */
[----:B------:R-:W0:Y:S02]  /*1c7c0*/  S2R R205, SR_TID.X ;  /* 0x0000000000cd7919 */ /* 0x000e240000002100 */
[----:B------:R-:W-:-:S03]  /*1c7d0*/  ISETP.NE.AND P1, PT, R207, RZ, PT ;  /* 0x000000ffcf00720c */ /* 0x000fc60003f25270 */
[----:B------:R-:W5:Y:S08]  /*1c7e0*/  MUFU.TANH R161, R161 ;  /* 0x000000a100a17308 */ /* 0x000f700000002400 */
[----:B------:R-:W5:Y:S08]  /*1c7f0*/  MUFU.TANH R163, R163 ;  /* 0x000000a300a37308 */ /* 0x000f700000002400 */
[----:B------:R-:W5:Y:S08]  /*1c800*/  MUFU.TANH R136, R136 ;  /* 0x0000008800887308 */ /* 0x000f700000002400 */
[----:B------:R-:W5:Y:S01]  /*1c810*/  MUFU.TANH R164, R164 ;  /* 0x000000a400a47308 */ /* 0x000f620000002400 */
[----:B0-----:R-:W-:-:S07]  /*1c820*/  SHF.R.U32.HI R205, RZ, 0x7, R205 ;  /* 0x00000007ffcd7819 */ /* 0x001fce00000116cd */
[----:B------:R-:W0:Y:S01]  /*1c830*/  MUFU.TANH R137, R137 ;  /* 0x0000008900897308 */ /* 0x000e220000002400 */
[----:B------:R-:W-:Y:S02]  /*1c840*/  WARPGROUP.DEPBAR.LE gsb0, 0x0 ;  /* 0x00008000000079c5 */ /* 0x000fe40000010000 */
[----:B------:R-:W-:-:S05]  /*1c850*/  WARPGROUP.ARRIVE ;  /* 0x00000000000079c5 */ /* 0x000fca0000000000 */
[----:B------:R-:W0:Y:S01]  /*1c860*/  MUFU.TANH R139, R139 ;  /* 0x0000008b008b7308 */ /* 0x000e220000002400 */
[C---:B------:R-:W-:Y:S01]  /*1c870*/  FMUL.FTZ R176, R2.reuse, R117 ;  /* 0x0000007502b07220 */ /* 0x040fe20000410000 */
[----:B------:R-:W-:Y:S01]  /*1c880*/  FMUL.FTZ R178, R2, R119 ;  /* 0x0000007702b27220 */ /* 0x000fe20000410000 */
[----:B------:R-:W-:Y:S01]  /*1c890*/  QGMMA.64x128x32.F32.E4M3.E4M3 R24, R180, gdesc[UR4], R24, gsb0 ;  /* 0x01e00004b4187df3 */ /* 0x000fe20008000818 */
[----:B------:R-:W-:Y:S02]  /*1c8a0*/  R2UR UR6, R14 ;  /* 0x000000000e0672ca */ /* 0x000fe400000e0000 */
[----:B------:R-:W-:Y:S02]  /*1c8b0*/  R2UR UR7, R15 ;  /* 0x000000000f0772ca */ /* 0x000fe400000e0000 */
[----:B------:R-:W0:Y:S01]  /*1c8c0*/  MUFU.TANH R138, R138 ;  /* 0x0000008a008a7308 */ /* 0x000e220000002400 */
[----:B------:R-:W-:Y:S02]  /*1c8d0*/  FMNMX.FTZ R14, R8, R7, !PT ;  /* 0x00000007080e7209 */ /* 0x000fe40007810000 */
[----:B------:R-:W-:-:S02]  /*1c8e0*/  FMNMX.FTZ R15, R13, R6, !PT ;  /* 0x000000060d0f7209 */ /* 0x000fc40007810000 */
[----:B------:R-:W-:-:S03]  /*1c8f0*/  FMNMX.FTZ R14, R11, R14, !PT ;  /* 0x0000000e0b0e7209 */ /* 0x000fc60007810000 */
[----:B------:R-:W0:Y:S08]  /*1c900*/  MUFU.TANH R141, R141 ;  /* 0x0000008d008d7308 */ /* 0x000e300000002400 */
        /* <DEDUP_REMOVED lines=15> */
[----:B------:R-:W0:Y:S01]  /*1ca00*/  MUFU.TANH R124, R124 ;  /* 0x0000007c007c7308 */ /* 0x000e220000002400 */
[----:B------:R-:W-:-:S02]  /*1ca10*/  WARPGROUP.DEPBAR.LE gsb0, 0x0 ;  /* 0x00008000000079c5 */ /* 0x000fc40000010000 */
[----:B------:R-:W-:Y:S01]  /*1ca20*/  WARPGROUP.ARRIVE ;  /* 0x00000000000079c5 */ /* 0x000fe20000000000 */
[----:B-1----:R-:W-:Y:S01]  /*1ca30*/  FMNMX.FTZ R180, R20, R15, !PT ;  /* 0x0000000f14b47209 */ /* 0x002fe20007810000 */
[----:B------:R-:W-:Y:S01]  /*1ca40*/  FMUL.FTZ R182, R2, R89 ;  /* 0x0000005902b67220 */ /* 0x000fe20000410000 */
[----:B--2---:R-:W-:Y:S02]  /*1ca50*/  FMNMX.FTZ R15, R21, R14, !PT ;  /* 0x0000000e150f7209 */ /* 0x004fe40007810000 */
[----:B------:R-:W1:Y:S01]  /*1ca60*/  MUFU.TANH R125, R125 ;  /* 0x0000007d007d7308 */ /* 0x000e620000002400 */
[----:B---3--:R-:W-:Y:S01]  /*1ca70*/  FMNMX.FTZ R113, R153, R180, !PT ;  /* 0x000000b499717209 */ /* 0x008fe20007810000 */
[----:B------:R-:W-:Y:S01]  /*1ca80*/  QGMMA.64x128x32.F32.E4M3.E4M3 R24, R184, gdesc[UR4], R24, gsb0 ;  /* 0x01e00004b8187df3 */ /* 0x000fe20008000818 */
[----:B----4-:R-:W-:Y:S02]  /*1ca90*/  FMNMX.FTZ R14, R152, R15, !PT ;  /* 0x0000000f980e7209 */ /* 0x010fe40007810000 */
[----:B-----5:R-:W-:-:S02]  /*1caa0*/  FMNMX.FTZ R180, R154, R113, !PT ;  /* 0x000000719ab47209 */ /* 0x020fc40007810000 */
[----:B------:R-:W-:Y:S01]  /*1cab0*/  FMNMX.FTZ R15, R155, R14, !PT ;  /* 0x0000000e9b0f7209 */ /* 0x000fe20007810000 */
[----:B------:R-:W2:Y:S01]  /*1cac0*/  MUFU.TANH R126, R126 ;  /* 0x0000007e007e7308 */ /* 0x000ea20000002400 */
[----:B------:R-:W-:Y:S02]  /*1cad0*/  FMNMX.FTZ R113, R157, R180, !PT ;  /* 0x000000b49d717209 */ /* 0x000fe40007810000 */
[----:B------:R-:W-:Y:S02]  /*1cae0*/  FMNMX.FTZ R14, R156, R15, !PT ;  /* 0x0000000f9c0e7209 */ /* 0x000fe40007810000 */
[----:B------:R-:W-:Y:S02]  /*1caf0*/  FMNMX.FTZ R113, R158, R113, !PT ;  /* 0x000000719e717209 */ /* 0x000fe40007810000 */
[----:B------:R-:W-:Y:S01]  /*1cb00*/  FMNMX.FTZ R15, R159, R14, !PT ;  /* 0x0000000e9f0f7209 */ /* 0x000fe20007810000 */
[----:B------:R-:W3:Y:S01]  /*1cb10*/  MUFU.TANH R127, R127 ;  /* 0x0000007f007f7308 */ /* 0x000ee20000002400 */
[----:B------:R-:W-:-:S02]  /*1cb20*/  FMNMX.FTZ R14, R160, R113, !PT ;  /* 0x00000071a00e7209 */ /* 0x000fc40007810000 */
[----:B------:R-:W-:Y:S02]  /*1cb30*/  FMNMX.FTZ R180, R162, R15, !PT ;  /* 0x0000000fa2b47209 */ /* 0x000fe40007810000 */
[----:B------:R-:W-:Y:S02]  /*1cb40*/  FMNMX.FTZ R15, R161, R14, !PT ;  /* 0x0000000ea10f7209 */ /* 0x000fe40007810000 */
[----:B------:R-:W-:Y:S01]  /*1cb50*/  FMNMX.FTZ R89, R163, R180, !PT ;  /* 0x000000b4a3597209 */ /* 0x000fe20007810000 */
[----:B------:R-:W-:Y:S01]  /*1cb60*/  FMUL.FTZ R180, R2, R90 ;  /* 0x0000005a02b47220 */ /* 0x000fe20000410000 */
[----:B------:R-:W-:Y:S01]  /*1cb70*/  FMNMX.FTZ R14, R136, R15, !PT ;  /* 0x0000000f880e7209 */ /* 0x000fe20007810000 */
[----:B------:R-:W4:Y:S01]  /*1cb80*/  MUFU.TANH R128, R128 ;  /* 0x0000008000807308 */ /* 0x000f220000002400 */
[----:B------:R-:W-:Y:S02]  /*1cb90*/  FMNMX.FTZ R90, R164, R89, !PT ;  /* 0x00000059a45a7209 */ /* 0x000fe40007810000 */
[----:B0-----:R-:W-:-:S02]  /*1cba0*/  FMNMX.FTZ R15, R137, R14, !PT ;  /* 0x0000000e890f7209 */ /* 0x001fc40007810000 */
[----:B------:R-:W-:Y:S02]  /*1cbb0*/  FMNMX.FTZ R90, R139, R90, !PT ;  /* 0x0000005a8b5a7209 */ /* 0x000fe40007810000 */
[----:B------:R-:W-:Y:S01]  /*1cbc0*/  FMNMX.FTZ R15, R138, R15, !PT ;  /* 0x0000000f8a0f7209 */ /* 0x000fe20007810000 */
[----:B------:R-:W0:Y:S01]  /*1cbd0*/  MUFU.TANH R129, R129 ;  /* 0x0000008100817308 */ /* 0x000e220000002400 */
[----:B------:R-:W-:Y:S02]  /*1cbe0*/  FMNMX.FTZ R90, R141, R90, !PT ;  /* 0x0000005a8d5a7209 */ /* 0x000fe40007810000 */
[----:B------:R-:W-:Y:S02]  /*1cbf0*/  FMNMX.FTZ R15, R140, R15, !PT ;  /* 0x0000000f8c0f7209 */ /* 0x000fe40007810000 */
[----:B------:R-:W-:Y:S02]  /*1cc00*/  FMNMX.FTZ R90, R143, R90, !PT ;  /* 0x0000005a8f5a7209 */ /* 0x000fe40007810000 */
[----:B------:R-:W-:Y:S01]  /*1cc10*/  FMNMX.FTZ R15, R142, R15, !PT ;  /* 0x0000000f8e0f7209 */ /* 0x000fe20007810000 */
[----:B------:R-:W5:Y:S01]  /*1cc20*/  MUFU.TANH R130, R130 ;  /* 0x0000008200827308 */ /* 0x000f620000002400 */
[----:B------:R-:W-:-:S02]  /*1cc30*/  FMNMX.FTZ R90, R145, R90, !PT ;  /* 0x0000005a915a7209 */ /* 0x000fc40007810000 */
[----:B------:R-:W-:Y:S02]  /*1cc40*/  FMNMX.FTZ R15, R144, R15, !PT ;  /* 0x0000000f900f7209 */ /* 0x000fe40007810000 */
[----:B------:R-:W-:Y:S02]  /*1cc50*/  FMNMX.FTZ R90, R147, R90, !PT ;  /* 0x0000005a935a7209 */ /* 0x000fe40007810000 */
[----:B------:R-:W-:Y:S01]  /*1cc60*/  FMNMX.FTZ R15, R146, R15, !PT ;  /* 0x0000000f920f7209 */ /* 0x000fe20007810000 */
[----:B------:R-:W5:Y:S01]  /*1cc70*/  MUFU.TANH R131, R131 ;  /* 0x0000008300837308 */ /* 0x000f620000002400 */
[----:B------:R-:W-:Y:S02]  /*1cc80*/  FMNMX.FTZ R89, R149, R90, !PT ;  /* 0x0000005a95597209 */ /* 0x000fe40007810000 */
[----:B------:R-:W-:Y:S02]  /*1cc90*/  FMNMX.FTZ R15, R148, R15, !PT ;  /* 0x0000000f940f7209 */ /* 0x000fe40007810000 */
[----:B------:R-:W-:Y:S01]  /*1cca0*/  FMNMX.FTZ R14, R150, R89, !PT ;  /* 0x00000059960e7209 */ /* 0x000fe20007810000 */
[----:B------:R-:W-:Y:S01]  /*1ccb0*/  FMUL.FTZ R89, R2, R97 ;  /* 0x0000006102597220 */ /* 0x000fe20000410000 */
        /* <DEDUP_REMOVED lines=8> */
[----:B-1----:R-:W-:Y:S02]  /*1cd40*/  FMNMX.FTZ R90, R125, R90, !PT ;  /* 0x0000005a7d5a7209 */ /* 0x002fe40007810000 */
[----:B--2---:R-:W-:-:S02]  /*1cd50*/  FMNMX.FTZ R15, R126, R15, !PT ;  /* 0x0000000f7e0f7209 */ /* 0x004fc40007810000 */
[----:B---3--:R-:W-:Y:S01]  /*1cd60*/  FMNMX.FTZ R90, R127, R90, !PT ;  /* 0x0000005a7f5a7209 */ /* 0x008fe20007810000 */
[----:B------:R-:W1:Y:S01]  /*1cd70*/  MUFU.TANH R104, R104 ;  /* 0x0000006800687308 */ /* 0x000e620000002400 */
[----:B----4-:R-:W-:Y:S02]  /*1cd80*/  FMNMX.FTZ R15, R128, R15, !PT ;  /* 0x0000000f800f7209 */ /* 0x010fe40007810000 */
[----:B0-----:R-:W-:Y:S02]  /*1cd90*/  FMNMX.FTZ R90, R129, R90, !PT ;  /* 0x0000005a815a7209 */ /* 0x001fe40007810000 */
[----:B-----5:R-:W-:Y:S02]  /*1cda0*/  FMNMX.FTZ R15, R130, R15, !PT ;  /* 0x0000000f820f7209 */ /* 0x020fe40007810000 */
[----:B------:R-:W-:Y:S01]  /*1cdb0*/  FMNMX.FTZ R90, R131, R90, !PT ;  /* 0x0000005a835a7209 */ /* 0x000fe20007810000 */
[----:B------:R-:W-:Y:S01]  /*1cdc0*/  MUFU.TANH R105, R105 ;  /* 0x0000006900697308 */ /* 0x000fe20000002400 */
[----:B------:R-:W-:-:S02]  /*1cdd0*/  FMNMX.FTZ R15, R132, R15, !PT ;  /* 0x0000000f840f7209 */ /* 0x000fc40007810000 */
[----:B------:R-:W-:-:S05]  /*1cde0*/  FMNMX.FTZ R90, R133, R90, !PT ;  /* 0x0000005a855a7209 */ /* 0x000fca0007810000 */
[----:B------:R-:W0:Y:S01]  /*1cdf0*/  MUFU.TANH R134, R134 ;  /* 0x0000008600867308 */ /* 0x000e220000002400 */
[----:B-1----:R-:W-:-:S07]  /*1ce00*/  FMNMX.FTZ R15, R104, R15, !PT ;  /* 0x0000000f680f7209 */ /* 0x002fce0007810000 */
[----:B------:R-:W-:Y:S08]  /*1ce10*/  MUFU.TANH R106, R106 ;  /* 0x0000006a006a7308 */ /* 0x000ff00000002400 */
[----:B------:R-:W1:Y:S01]  /*1ce20*/  MUFU.TANH R107, R107 ;  /* 0x0000006b006b7308 */ /* 0x000e620000002400 */
[----:B0-----:R-:W-:-:S07]  /*1ce30*/  FMNMX.FTZ R14, R134, R15, !PT ;  /* 0x0000000f860e7209 */ /* 0x001fce0007810000 */
[----:B------:R-:W-:Y:S08]  /*1ce40*/  MUFU.TANH R108, R108 ;  /* 0x0000006c006c7308 */ /* 0x000ff00000002400 */
[----:B------:R-:W0:Y:S01]  /*1ce50*/  MUFU.TANH R109, R109 ;  /* 0x0000006d006d7308 */ /* 0x000e220000002400 */
[----:B-1----:R-:W-:-:S07]  /*1ce60*/  FMNMX.FTZ R14, R107, R14, !PT ;  /* 0x0000000e6b0e7209 */ /* 0x002fce0007810000 */
[----:B------:R-:W-:Y:S08]  /*1ce70*/  MUFU.TANH R110, R110 ;  /* 0x0000006e006e7308 */ /* 0x000ff00000002400 */
[----:B------:R-:W1:Y:S01]  /*1ce80*/  MUFU.TANH R111, R111 ;  /* 0x0000006f006f7308 */ /* 0x000e620000002400 */
[----:B0-----:R-:W-:Y:S01]  /*1ce90*/  FMNMX.FTZ R14, R109, R14, !PT ;  /* 0x0000000e6d0e7209 */ /* 0x001fe20007810000 */
[----:B------:R-:W-:-:S06]  /*1cea0*/  WARPGROUP.DEPBAR.LE gsb0, 0x0 ;  /* 0x00008000000079c5 */ /* 0x000fcc0000010000 */
[----:B------:R-:W0:Y:S01]  /*1ceb0*/  MUFU.TANH R112, R112 ;  /* 0x0000007000707308 */ /* 0x000e220000002400 */
[C---:B------:R-:W-:Y:S01]  /*1cec0*/  FMUL.FTZ R184, R2.reuse, R91 ;  /* 0x0000005b02b87220 */ /* 0x040fe20000410000 */
[----:B------:R-:W-:Y:S01]  /*1ced0*/  FMNMX.FTZ R91, R105, R90, !PT ;  /* 0x0000005a695b7209 */ /* 0x000fe20007810000 */
[C---:B------:R-:W-:Y:S01]  /*1cee0*/  FMUL.FTZ R186, R2.reuse, R93 ;  /* 0x0000005d02ba7220 */ /* 0x040fe20000410000 */
[C---:B------:R-:W-:Y:S01]  /*1cef0*/  FMUL.FTZ R93, R2.reuse, R100 ;  /* 0x00000064025d7220 */ /* 0x040fe20000410000 */
[----:B------:R-:W-:Y:S01]  /*1cf00*/  FMUL.FTZ R100, R2, R101 ;  /* 0x0000006502647220 */ /* 0x000fe20000410000 */
[----:B------:R-:W-:Y:S01]  /*1cf10*/  FMNMX.FTZ R15, R106, R91, !PT ;  /* 0x0000005b6a0f7209 */ /* 0x000fe20007810000 */
[----:B------:R-:W-:Y:S01]  /*1cf20*/  FMUL.FTZ R91, R2, R99 ;  /* 0x00000063025b7220 */ /* 0x000fe20000410000 */
[----:B------:R-:W2:Y:S01]  /*1cf30*/  MUFU.TANH R166, R166 ;  /* 0x000000a600a67308 */ /* 0x000ea20000002400 */
[----:B-1----:R-:W-:Y:S01]  /*1cf40*/  FMNMX.FTZ R95, R111, R14, !PT ;  /* 0x0000000e6f5f7209 */ /* 0x002fe20007810000 */
[----:B------:R-:W-:Y:S01]  /*1cf50*/  WARPGROUP.ARRIVE ;  /* 0x00000000000079c5 */ /* 0x000fe20000000000 */
[----:B------:R-:W-:-:S04]  /*1cf60*/  FMNMX.FTZ R15, R108, R15, !PT ;  /* 0x0000000f6c0f7209 */ /* 0x000fc80007810000 */
[----:B------:R-:W-:Y:S01]  /*1cf70*/  FMNMX.FTZ R15, R110, R15, !PT ;  /* 0x0000000f6e0f7209 */ /* 0x000fe20007810000 */
[----:B------:R-:W1:Y:S03]  /*1cf80*/  MUFU.TANH R114, R114 ;  /* 0x0000007200727308 */ /* 0x000e660000002400 */
[----:B0-----:R-:W-:-:S05]  /*1cf90*/  FMNMX.FTZ R15, R112, R15, !PT ;  /* 0x0000000f700f7209 */ /* 0x001fca0007810000 */
        /* <DEDUP_REMOVED lines=22> */
[----:B------:R-:W-:-:S06]  /*1d100*/  FMUL.FTZ R95, R2, R103 ;  /* 0x00000067025f7220 */ /* 0x000fcc0000410000 */
        /* <DEDUP_REMOVED lines=17> */
[----:B-1----:R-:W-:Y:S02]  /*1d220*/  FMNMX.FTZ R14, R102, R15, !PT ;  /* 0x0000000f660e7209 */ /* 0x002fe40007810000 */
[----:B------:R-:W-:-:S04]  /*1d230*/  MOV R15, 0xc0000010 ;  /* 0xc0000010000f7802 */ /* 0x000fc80000000f00 */
[----:B------:R-:W-:Y:S01]  /*1d240*/  R2UR UR7, R15 ;  /* 0x000000000f0772ca */ /* 0x000fe200000e0000 */
[----:B------:R-:W-:Y:S01]  /*1d250*/  IMAD.U32 R15, RZ, RZ, UR56 ;  /* 0x00000038ff0f7e24 */ /* 0x000fe2000f8e00ff */
[----:B0-----:R-:W-:Y:S02]  /*1d260*/  FMNMX.FTZ R97, R100, R97, !PT ;  /* 0x0000006164617209 */ /* 0x001fe40007810000 */
[----:B--2---:R-:W-:-:S03]  /*1d270*/  FMNMX.FTZ R99, R95, R14, !PT ;  /* 0x0000000e5f637209 */ /* 0x004fc60007810000 */
[----:B------:R-:W0:Y:S04]  /*1d280*/  SHFL.BFLY PT, R14, R97, 0x2, 0x1f ;  /* 0x0c401f00610e7f89 */ /* 0x000e2800000e0000 */
[----:B------:R-:W1:Y:S01]  /*1d290*/  SHFL.BFLY PT, R90, R99, 0x2, 0x1f ;  /* 0x0c401f00635a7f89 */ /* 0x000e6200000e0000 */
[----:B0-----:R-:W-:Y:S01]  /*1d2a0*/  FMNMX.FTZ R101, R97, R14, !PT ;  /* 0x0000000e61657209 */ /* 0x001fe20007810000 */
[----:B------:R-:W-:Y:S01]  /*1d2b0*/  VIADD R14, R12, 0x300 ;  /* 0x000003000c0e7836 */ /* 0x000fe20000000000 */
[----:B-1----:R-:W-:-:S04]  /*1d2c0*/  FMNMX.FTZ R103, R99, R90, !PT ;  /* 0x0000005a63677209 */ /* 0x002fc80007810000 */
[----:B------:R-:W-:Y:S01]  /*1d2d0*/  R2UR UR6, R14 ;  /* 0x000000000e0672ca */ /* 0x000fe200000e0000 */
[----:B------:R-:W0:Y:S04]  /*1d2e0*/  SHFL.BFLY PT, R90, R101, 0x1, 0x1f ;  /* 0x0c201f00655a7f89 */ /* 0x000e2800000e0000 */
[----:B------:R-:W1:Y:S08]  /*1d2f0*/  SHFL.BFLY PT, R113, R103, 0x1, 0x1f ;  /* 0x0c201f0067717f89 */ /* 0x000e7000000e0000 */
[----:B------:R-:W-:Y:S01]  /*1d300*/  QGMMA.64x128x32.F32.E4M3.E4M3 R24, R188, gdesc[UR4], R24, gsb0 ;  /* 0x01e00004bc187df3 */ /* 0x000fe20008000818 */
[----:B0-----:R-:W-:-:S02]  /*1d310*/  FMNMX.FTZ R14, R101, R90, !PT ;  /* 0x0000005a650e7209 */ /* 0x001fc40007810000 */
[----:B-1----:R-:W-:-:S05]  /*1d320*/  FMNMX.FTZ R90, R103, R113, !PT ;  /* 0x00000071675a7209 */ /* 0x002fca0007810000 */
[----:B------:R-:W-:-:S04]  /*1d330*/  FADD.FTZ R6, -R90, R6 ;  /* 0x000000065a067221 */ /* 0x000fc80000010100 */
[----:B------:R-:W-:-:S04]  /*1d340*/  FMUL.FTZ R6, R6, R15 ;  /* 0x0000000f06067220 */ /* 0x000fc80000410000 */
[----:B------:R0:W-:Y:S02]  /*1d350*/  MUFU.EX2 R97, R6 ;  /* 0x0000000600617308 */ /* 0x0001e40000000800 */
[----:B0-----:R-:W-:Y:S02]  /*1d360*/  VIADD R6, R12, 0x400 ;  /* 0x000004000c067836 */ /* 0x001fe40000000000 */
[----:B------:R-:W-:-:S04]  /*1d370*/  FFMA.FTZ R12, R90, R15, -8 ;  /* 0xc10000005a0c7423 */ /* 0x000fc8000001000f */
[-CC-:B------:R-:W-:Y:S01]  /*1d380*/  FFMA.FTZ R136, R136, R15.reuse, -R12.reuse ;  /* 0x0000000f88887223 */ /* 0x180fe2000001080c */
[----:B------:R-:W-:-:S01]  /*1d390*/  FFMA.FTZ R137, R137, R15, -R12 ;  /* 0x0000000f89897223 */ /* 0x000fc2000001080c */
[-CC-:B------:R-:W-:Y:S01]  /*1d3a0*/  FFMA.FTZ R138, R138, R15.reuse, -R12.reuse ;  /* 0x0000000f8a8a7223 */ /* 0x180fe2000001080c */
[----:B------:R-:W-:Y:S01]  /*1d3b0*/  R2UR UR6, R6 ;  /* 0x00000000060672ca */ /* 0x000fe200000e0000 */
        /* <DEDUP_REMOVED lines=22> */
[C---:B------:R-:W-:Y:S01]  /*1d520*/  FFMA.FTZ R190, R14.reuse, R15, -8 ;  /* 0xc10000000ebe7423 */ /* 0x040fe2000001000f */
[----:B------:R-:W-:-:S01]  /*1d530*/  FADD.FTZ R188, -R14, R7 ;  /* 0x000000070ebc7221 */ /* 0x000fc20000010100 */
[----:B------:R-:W-:Y:S01]  /*1d540*/  MOV R7, 0xc0000010 ;  /* 0xc000001000077802 */ /* 0x000fe20000000f00 */
[----:B------:R-:W-:Y:S01]  /*1d550*/  WARPGROUP.ARRIVE ;  /* 0x00000000000079c5 */ /* 0x000fe20000000000 */
        /* <DEDUP_REMOVED lines=39> */
[-C--:B------:R-:W-:Y:S01]  /*1d7d0*/  FMUL.FTZ R188, R188, R15.reuse ;  /* 0x0000000fbcbc7220 */ /* 0x080fe20000410000 */
[-C--:B------:R-:W-:Y:S01]  /*1d7e0*/  FFMA.FTZ R190, R100, R15.reuse, -R190 ;  /* 0x0000000f64be7223 */ /* 0x080fe200000108be */
[----:B------:R-:W-:-:S01]  /*1d7f0*/  FFMA.FTZ R100, R13, R15, -R12 ;  /* 0x0000000f0d647223 */ /* 0x000fc2000001080c */
[----:B------:R-:W-:Y:S01]  /*1d800*/  R2UR UR7, R7 ;  /* 0x00000000070772ca */ /* 0x000fe200000e0000 */
        /* <DEDUP_REMOVED lines=15> */
[----:B------:R-:W-:Y:S01]  /*1d900*/  QGMMA.64x128x32.F32.E4M3.E4M3 R24, R192, gdesc[UR4], R24, gsb0 ;  /* 0x01e00004c0187df3 */ /* 0x000fe20008000818 */
[----:B------:R-:W-:-:S01]  /*1d910*/  FFMA.FTZ R144, R125, R15, -R12 ;  /* 0x0000000f7d907223 */ /* 0x000fc2000001080c */
[----:B------:R-:W1:Y:S01]  /*1d920*/  MUFU.EX2 R100, R100 ;  /* 0x0000006400647308 */ /* 0x000e620000000800 */
[----:B------:R-:W-:-:S01]  /*1d930*/  FFMA.FTZ R125, R127, R15, -R12 ;  /* 0x0000000f7f7d7223 */ /* 0x000fc2000001080c */
[-CC-:B------:R-:W-:Y:S01]  /*1d940*/  FFMA.FTZ R127, R131, R15.reuse, -R12.reuse ;  /* 0x0000000f837f7223 */ /* 0x180fe2000001080c */
[----:B------:R-:W-:-:S01]  /*1d950*/  FFMA.FTZ R131, R114, R15, -R12 ;  /* 0x0000000f72837223 */ /* 0x000fc2000001080c */
[----:B------:R-:W-:-:S04]  /*1d960*/  @!P1 IMAD R158, R10, 0x8, R16 ;  /* 0x000000080a9e9824 */ /* 0x000fc800078e0210 */
[----:B------:R-:W2:Y:S01]  /*1d970*/  MUFU.EX2 R8, R8 ;  /* 0x0000000800087308 */ /* 0x000ea20000000800 */
[----:B0-----:R-:W-:-:S07]  /*1d980*/  FFMA.FTZ R3, R188, R3, R99 ;  /* 0x00000003bc037223 */ /* 0x001fce0000010063 */
[----:B------:R-:W0:Y:S01]  /*1d990*/  MUFU.EX2 R7, R7 ;  /* 0x0000000700077308 */ /* 0x000e220000000800 */
[----:B-1----:R-:W-:-:S07]  /*1d9a0*/  FFMA.FTZ R4, R97, R4, R100 ;  /* 0x0000000461047223 */ /* 0x002fce0000010064 */
        /* <DEDUP_REMOVED lines=28> */
[----:B0-----:R-:W-:-:S04]  /*1db70*/  FADD.FTZ R3, R157, R4 ;  /* 0x000000049d037221 */ /* 0x001fc80000010000 */
[----:B------:R-:W-:-:S03]  /*1db80*/  FADD.FTZ R4, R136, R3 ;  /* 0x0000000388047221 */ /* 0x000fc60000010000 */
[----:B------:R-:W0:Y:S01]  /*1db90*/  MUFU.EX2 R113, R113 ;  /* 0x0000007100717308 */ /* 0x000e220000000800 */
[----:B-1----:R-:W-:-:S01]  /*1dba0*/  FADD.FTZ R129, R103, R154 ;  /* 0x0000009a67817221 */ /* 0x002fc20000010000 */
[----:B------:R-:W-:Y:S01]  /*1dbb0*/  FADD.FTZ R3, R137, R4 ;  /* 0x0000000489037221 */ /* 0x000fe20000010000 */
[----:B------:R-:W-:-:S03]  /*1dbc0*/  WARPGROUP.DEPBAR.LE gsb0, 0x0 ;  /* 0x00008000000079c5 */ /* 0x000fc60000010000 */
[----:B------:R-:W-:Y:S02]  /*1dbd0*/  FADD.FTZ R4, R138, R3 ;  /* 0x000000038a047221 */ /* 0x000fe40000010000 */
        /* <DEDUP_REMOVED lines=29> */
[----:B--2---:R-:W-:-:S01]  /*1ddb0*/  FADD.FTZ R133, R141, R154 ;  /* 0x0000009a8d857221 */ /* 0x004fc20000010000 */
[----:B------:R-:W-:-:S04]  /*1ddc0*/  FADD.FTZ R4, R121, R4 ;  /* 0x0000000479047221 */ /* 0x000fc80000010000 */
[----:B------:R-:W-:Y:S02]  /*1ddd0*/  FADD.FTZ R3, R123, R4 ;  /* 0x000000047b037221 */ /* 0x000fe40000010000 */
[----:B------:R-:W2:Y:S01]  /*1dde0*/  MUFU.EX2 R143, R143 ;  /* 0x0000008f008f7308 */ /* 0x000ea20000000800 */
[----:B0-----:R-:W-:-:S07]  /*1ddf0*/  FADD.FTZ R133, R150, R133 ;  /* 0x0000008596857221 */ /* 0x001fce0000010000 */
[----:B------:R-:W0:Y:S01]  /*1de00*/  MUFU.EX2 R144, R144 ;  /* 0x0000009000907308 */ /* 0x000e220000000800 */
[----:B-1----:R-:W-:-:S01]  /*1de10*/  FADD.FTZ R114, R122, R133 ;  /* 0x000000857a727221 */ /* 0x002fc20000010000 */
[----:B------:R-:W-:-:S06]  /*1de20*/  FFMA.FTZ R133, R178, R15, -R12 ;  /* 0x0000000fb2857223 */ /* 0x000fcc000001080c */
        /* <DEDUP_REMOVED lines=21> */
[----:B--2---:R-:W-:-:S04]  /*1df80*/  FADD.FTZ R4, R148, R3 ;  /* 0x0000000394047221 */ /* 0x004fc80000010000 */
[----:B------:R-:W-:-:S03]  /*1df90*/  FADD.FTZ R3, R105, R4 ;  /* 0x0000000469037221 */ /* 0x000fc60000010000 */
[----:B------:R-:W2:Y:S01]  /*1dfa0*/  MUFU.EX2 R107, R107 ;  /* 0x0000006b006b7308 */ /* 0x000ea20000000800 */
[----:B0-----:R-:W-:-:S01]  /*1dfb0*/  FADD.FTZ R118, R104, R167 ;  /* 0x000000a768767221 */ /* 0x001fc20000010000 */
[----:B------:R-:W-:Y:S01]  /*1dfc0*/  FADD.FTZ R3, R106, R3 ;  /* 0x000000036a037221 */ /* 0x000fe20000010000 */
[----:B------:R-:W-:-:S03]  /*1dfd0*/  FFMA.FTZ R167, R204, R15, -R12 ;  /* 0x0000000fcca77223 */ /* 0x000fc6000001080c */
[----:B------:R-:W-:Y:S02]  /*1dfe0*/  FADD.FTZ R4, R108, R3 ;  /* 0x000000036c047221 */ /* 0x000fe40000010000 */
        /* <DEDUP_REMOVED lines=9> */
[----:B------:R-:W-:-:S05]  /*1e080*/  FFMA.FTZ R98, R91, R15, -R12 ;  /* 0x0000000f5b627223 */ /* 0x000fca000001080c */
[----:B------:R-:W1:Y:S01]  /*1e090*/  MUFU.EX2 R130, R130 ;  /* 0x0000008200827308 */ /* 0x000e620000000800 */
[----:B--2---:R-:W-:-:S07]  /*1e0a0*/  FADD.FTZ R177, R109, R118 ;  /* 0x000000766db17221 */ /* 0x004fce0000010000 */
[----:B------:R-:W2:Y:S01]  /*1e0b0*/  MUFU.EX2 R131, R131 ;  /* 0x0000008300837308 */ /* 0x000ea20000000800 */
[----:B0-----:R-:W-:-:S01]  /*1e0c0*/  FADD.FTZ R118, R110, R3 ;  /* 0x000000036e767221 */ /* 0x001fc20000010000 */
[----:B------:R-:W-:-:S06]  /*1e0d0*/  IADD3 R3, -R205, 0xb, RZ ;  /* 0x0000000bcd037810 */ /* 0x000fcc0007ffe1ff */
        /* <DEDUP_REMOVED lines=16> */
[----:B------:R1:W-:Y:S06]  /*1e1e0*/  BAR.ARV R3, 0x100 ;  /* 0x000400030000751d */ /* 0x0003ec0000002000 */
        /* <DEDUP_REMOVED lines=9> */
[----:B------:R0:W3:Y:S01]  /*1e280*/  MUFU.EX2 R91, R4 ;  /* 0x00000004005b7308 */ /* 0x0000e20000000800 */
[----:B-1----:R-:W-:-:S07]  /*1e290*/  FADD.FTZ R118, R167, R118 ;  /* 0x00000076a7767221 */ /* 0x002fce0000010000 */
[----:B------:R-:W1:Y:S01]  /*1e2a0*/  MUFU.EX2 R89, R89 ;  /* 0x0000005900597308 */ /* 0x000e620000000800 */
[----:B0-----:R-:W-:-:S05]  /*1e2b0*/  @!P1 VIADD R4, R158, 0x29840 ;  /* 0x000298409e049836 */ /* 0x001fca0000000000 */
[----:B------:R-:W-:Y:S02]  /*1e2c0*/  @!P1 PRMT R4, RZ, 0x654, R4 ;  /* 0x00000654ff049816 */ /* 0x000fe40000000004 */
[----:B------:R-:W0:Y:S02]  /*1e2d0*/  MUFU.EX2 R98, R98 ;  /* 0x0000006200627308 */ /* 0x000e240000000800 */
[----:B------:R2:W-:Y:S06]  /*1e2e0*/  @!P1 SYNCS.ARRIVE.TRANS64.RED.A1T0 RZ, [R4+URZ], RZ ;  /* 0x000000ff04ff99a7 */ /* 0x0005ec000810043f */
[----:B------:R-:W4:Y:S01]  /*1e2f0*/  MUFU.EX2 R93, R93 ;  /* 0x0000005d005d7308 */ /* 0x000f220000000800 */
[----:B--2---:R-:W-:-:S01]  /*1e300*/  FADD.FTZ R4, R96, R3 ;  /* 0x0000000360047221 */ /* 0x004fc20000010000 */
[----:B---3--:R-:W-:-:S03]  /*1e310*/  FADD.FTZ R3, R91, R118 ;  /* 0x000000765b037221 */ /* 0x008fc60000010000 */
[----:B-1----:R-:W-:-:S03]  /*1e320*/  FADD.FTZ R4, R89, R4 ;  /* 0x0000000459047221 */ /* 0x002fc60000010000 */
[----:B------:R-:W1:Y:S01]  /*1e330*/  MUFU.EX2 R6, R190 ;  /* 0x000000be00067308 */ /* 0x000e620000000800 */
[----:B0-----:R-:W-:-:S01]  /*1e340*/  FADD.FTZ R3, R98, R3 ;  /* 0x0000000362037221 */ /* 0x001fc20000010000 */
[----:B----4-:R-:W-:-:S03]  /*1e350*/  FADD.FTZ R177, R93, R4 ;  /* 0x000000045db17221 */ /* 0x010fc60000010000 */
[----:B------:R-:W-:-:S04]  /*1e360*/  FADD.FTZ R4, R102, R3 ;  /* 0x0000000366047221 */ /* 0x000fc80000010000 */
[----:B------:R-:W-:Y:S01]  /*1e370*/  FADD.FTZ R4, R95, R4 ;  /* 0x000000045f047221 */ /* 0x000fe20000010000 */
[----:B-1----:R-:W-:-:S01]  /*1e380*/  FADD.FTZ R3, R6, R177 ;  /* 0x000000b106037221 */ /* 0x002fc20000010000 */
[----:B------:R-:W-:Y:S06]  /*1e390*/  @!P0 BRA `(.L_x_630) ;  /* 0x0000000000048947 */ /* 0x000fec0003800000 */
[----:B------:R-:W-:Y:S01]  /*1e3a0*/  BPT.TRAP 0x1 ;  /* 0x000000040000795c */ /* 0x000fe20000300000 */
.L_x_630:
[----:B------:R-:W-:Y:S01]  /*1e3b0*/  F2FP.SATFINITE.E4M3.F32.PACK_AB_MERGE_C R93, R6, R93, RZ ;  /* 0x0000005d065d723e */ /* 0x000fe200048070ff */
[-C--:B------:R-:W-:Y:S01]  /*1e3c0*/  FMUL.FTZ R24, R24, R188.reuse ;  /* 0x000000bc18187220 */ /* 0x080fe20000410000 */
[----:B------:R-:W-:Y:S01]  /*1e3d0*/  F2FP.SATFINITE.E4M3.F32.PACK_AB_MERGE_C R13, R20, R13, RZ ;  /* 0x0000000d140d723e */ /* 0x000fe200048070ff */
[----:B------:R-:W-:Y:S01]  /*1e3e0*/  FMUL.FTZ R25, R25, R188 ;  /* 0x000000bc19197220 */ /* 0x000fe20000410000 */
[----:B------:R-:W-:Y:S01]  /*1e3f0*/  LEA R6, R9, R16, 0x3 ;  /* 0x0000001009067211 */ /* 0x000fe200078e18ff */
[-C--:B------:R-:W-:Y:S01]  /*1e400*/  FMUL.FTZ R28, R28, R188.reuse ;  /* 0x000000bc1c1c7220 */ /* 0x080fe20000410000 */
[----:B------:R-:W-:Y:S01]  /*1e410*/  ISETP.GT.AND P1, PT, R5, RZ, PT ;  /* 0x000000ff0500720c */ /* 0x000fe20003f24270 */
[----:B------:R-:W-:Y:S01]  /*1e420*/  FMUL.FTZ R29, R29, R188 ;  /* 0x000000bc1d1d7220 */ /* 0x000fe20000410000 */
[----:B------:R-:W-:Y:S01]  /*1e430*/  F2FP.SATFINITE.E4M3.F32.PACK_AB_MERGE_C R177, R7, R100, R13 ;  /* 0x0000006407b1723e */ /* 0x000fe2000480700d */
[----:B------:R-:W-:Y:S01]  /*1e440*/  IMAD.U32 R7, RZ, RZ, UR37 ;  /* 0x00000025ff077e24 */ /* 0x000fe2000f8e00ff */
[----:B------:R-:W-:Y:S01]  /*1e450*/  F2FP.SATFINITE.E4M3.F32.PACK_AB_MERGE_C R107, R128, R107, RZ ;  /* 0x0000006b806b723e */ /* 0x000fe200048070ff */
[----:B------:R-:W-:Y:S01]  /*1e460*/  VIADD R6, R6, 0x29860 ;  /* 0x0002986006067836 */ /* 0x000fe20000000000 */
[----:B------:R-:W-:Y:S01]  /*1e470*/  F2FP.SATFINITE.E4M3.F32.PACK_AB_MERGE_C R11, R152, R11, RZ ;  /* 0x0000000b980b723e */ /* 0x000fe200048070ff */
[----:B------:R-:W-:Y:S01]  /*1e480*/  FMUL.FTZ R32, R32, R188 ;  /* 0x000000bc20207220 */ /* 0x000fe20000410000 */
[----:B------:R-:W-:Y:S01]  /*1e490*/  F2FP.SATFINITE.E4M3.F32.PACK_AB_MERGE_C R107, R149, R104, R107 ;  /* 0x00000068956b723e */ /* 0x000fe2000480706b */
[-C--:B------:R-:W-:Y:S01]  /*1e4a0*/  FMUL.FTZ R33, R33, R188.reuse ;  /* 0x000000bc21217220 */ /* 0x080fe20000410000 */
[----:B------:R-:W-:Y:S01]  /*1e4b0*/  PRMT R6, R7, 0x654, R6 ;  /* 0x0000065407067816 */ /* 0x000fe20000000006 */
[-C--:B------:R-:W-:Y:S01]  /*1e4c0*/  FMUL.FTZ R36, R36, R188.reuse ;  /* 0x000000bc24247220 */ /* 0x080fe20000410000 */
[----:B------:R-:W-:Y:S01]  /*1e4d0*/  F2FP.SATFINITE.E4M3.F32.PACK_AB_MERGE_C R101, R162, R101, RZ ;  /* 0x00000065a265723e */ /* 0x000fe200048070ff */
[----:B------:R-:W-:Y:S01]  /*1e4e0*/  FMUL.FTZ R37, R37, R188 ;  /* 0x000000bc25257220 */ /* 0x000fe20000410000 */
[----:B------:R-:W-:Y:S01]  /*1e4f0*/  F2FP.SATFINITE.E4M3.F32.PACK_AB_MERGE_C R134, R157, R134, RZ ;  /* 0x000000869d86723e */ /* 0x000fe200048070ff */
[----:B------:R0:W-:Y:S01]  /*1e500*/  SYNCS.ARRIVE.TRANS64.RED.A1T0 RZ, [R6+URZ], RZ ;  /* 0x000000ff06ff79a7 */ /* 0x0001e2000810043f */
        /* <DEDUP_REMOVED lines=40> */
[-C--:B------:R-:W-:Y:S01]  /*1e790*/  FMUL.FTZ R26, R26, R97.reuse ;  /* 0x000000611a1a7220 */ /* 0x080fe20000410000 */
[----:B------:R-:W-:Y:S01]  /*1e7a0*/  F2FP.SATFINITE.E4M3.F32.PACK_AB_MERGE_C R179, R153, R132, R134 ;  /* 0x0000008499b3723e */ /* 0x000fe20004807086 */
        /* <DEDUP_REMOVED lines=12> */
[-C--:B------:R-:W-:Y:S01]  /*1e870*/  FMUL.FTZ R39, R39, R97.reuse ;  /* 0x0000006127277220 */ /* 0x080fe20000410000 */
[----:B------:R-:W-:Y:S01]  /*1e880*/  F2FP.SATFINITE.E4M3.F32.PACK_AB_MERGE_C R186, R145, R124, R126 ;  /* 0x0000007c91ba723e */ /* 0x000fe2000480707e */
[----:B------:R-:W-:Y:S01]  /*1e890*/  FMUL.FTZ R42, R42, R97 ;  /* 0x000000612a2a7220 */ /* 0x000fe20000410000 */
[----:B------:R-:W-:Y:S01]  /*1e8a0*/  F2FP.SATFINITE.E4M3.F32.PACK_AB_MERGE_C R187, R146, R125, R127 ;  /* 0x0000007d92bb723e */ /* 0x000fe2000480707f */
[----:B------:R-:W-:Y:S01]  /*1e8b0*/  FMUL.FTZ R43, R43, R97 ;  /* 0x000000612b2b7220 */ /* 0x000fe20000410000 */
[----:B------:R-:W-:Y:S01]  /*1e8c0*/  F2FP.SATFINITE.E4M3.F32.PACK_AB_MERGE_C R189, R106, R105, R108 ;  /* 0x000000696abd723e */ /* 0x000fe2000480706c */
[----:B------:R-:W-:Y:S01]  /*1e8d0*/  FMUL.FTZ R46, R46, R97 ;  /* 0x000000612e2e7220 */ /* 0x000fe20000410000 */
[----:B------:R-:W-:Y:S01]  /*1e8e0*/  F2FP.SATFINITE.E4M3.F32.PACK_AB_MERGE_C R190, R130, R109, R111 ;  /* 0x0000006d82be723e */ /* 0x000fe2000480706f */
[-C--:B------:R-:W-:Y:S01]  /*1e8f0*/  FMUL.FTZ R47, R47, R97.reuse ;  /* 0x000000612f2f7220 */ /* 0x080fe20000410000 */
[----:B------:R-:W-:Y:S01]  /*1e900*/  F2FP.SATFINITE.E4M3.F32.PACK_AB_MERGE_C R191, R131, R110, R112 ;  /* 0x0000006e83bf723e */ /* 0x000fe20004807070 */
[-C--:B------:R-:W-:Y:S01]  /*1e910*/  FMUL.FTZ R50, R50, R97.reuse ;  /* 0x0000006132327220 */ /* 0x080fe20000410000 */
[----:B------:R-:W-:Y:S01]  /*1e920*/  F2FP.SATFINITE.E4M3.F32.PACK_AB_MERGE_C R192, R151, R88, R92 ;  /* 0x0000005897c0723e */ /* 0x000fe2000480705c */
[-C--:B------:R-:W-:Y:S01]  /*1e930*/  FMUL.FTZ R51, R51, R97.reuse ;  /* 0x0000006133337220 */ /* 0x080fe20000410000 */
[----:B------:R-:W-:Y:S01]  /*1e940*/  F2FP.SATFINITE.E4M3.F32.PACK_AB_MERGE_C R193, R165, R114, R94 ;  /* 0x00000072a5c1723e */ /* 0x000fe2000480705e */
[-C--:B------:R-:W-:Y:S01]  /*1e950*/  FMUL.FTZ R54, R54, R97.reuse ;  /* 0x0000006136367220 */ /* 0x080fe20000410000 */
        /* <DEDUP_REMOVED lines=19> */
[----:B------:R-:W-:Y:S01]  /*1ea90*/  IADD3 R5, R5, -0x1, RZ ;  /* 0xffffffff05057810 */ /* 0x000fe20007ffe0ff */
[----:B0-----:R-:W-:Y:S01]  /*1eaa0*/  IMAD.MOV.U32 R6, RZ, RZ, R90 ;  /* 0x000000ffff067224 */ /* 0x001fe200078e005a */
[----:B------:R-:W-:Y:S01]  /*1eab0*/  MOV R8, R198 ;  /* 0x000000c600087202 */ /* 0x000fe20000000f00 */
[----:B------:R-:W-:-:S02]  /*1eac0*/  IMAD.MOV.U32 R7, RZ, RZ, R14 ;  /* 0x000000ffff077224 */ /* 0x000fc400078e000e */
[----:B------:R-:W-:Y:S02]  /*1ead0*/  IMAD.MOV.U32 R9, RZ, RZ, R10 ;  /* 0x000000ffff097224 */ /* 0x000fe400078e000a */
[----:B------:R-:W-:Y:S01]  /*1eae0*/  IMAD.MOV.U32 R188, RZ, RZ, R107 ;  /* 0x000000ffffbc7224 */ /* 0x000fe200078e006b */
[----:B------:R-:W-:Y:S06]  /*1eaf0*/  @P1 BRA `(.L_x_631) ;  /* 0xffffffc000f41947 */ /* 0x000fec000383ffff */
[----:B------:R-:W-:-:S07]  /*1eb00*/  MOV R156, R10 ;  /* 0x0000000a009c7202 */ /* 0x000fce0000000f00 */
.L_x_620:
[----:B------:R-:W-:Y:S05]  /*1eb10*/  WARPSYNC.ALL ;  /* 0x0000000000007948 */ /* 0x000fea0003800000 */
[----:B------:R-:W-:Y:S06]  /*1eb20*/  BAR.ARV 0x8, 0x180 ;  /* 0x0206000000007b1d */ /* 0x000fec0000002000 */
[----:B------:R-:W-:Y:S05]  /*1eb30*/  @!P0 BRA `(.L_x_632) ;  /* 0x0000000000048947 */ /* 0x000fea0003800000 */
[----:B------:R-:W-:Y:S01]  /*1eb40*/  BPT.TRAP 0x1 ;  /* 0x000000040000795c */ /* 0x000fe20000300000 */
.L_x_632:
[----:B------:R-:W-:Y:S01]  /*1eb50*/  IMAD R13, R156, 0x8, R16 ;  /* 0x000000089c0d7824 */ /* 0x000fe200078e0210 */
[----:B------:R-:W-:-:S04]  /*1eb60*/  SHF.L.U32 R0, R198, 0x1f, RZ ;  /* 0x0000001fc6007819 */ /* 0x000fc800000006ff */
[----:B------:R0:W1:Y:S01]  /*1eb70*/  SYNCS.PHASECHK.TRANS64.TRYWAIT P1, [R13+URZ+0x29850], R0 ;  /* 0x029850000d0075a7 */ /* 0x000062000802017f */
[----:B------:R-:W-:Y:S05]  /*1eb80*/  @!P0 BRA `(.L_x_633) ;  /* 0x0000000000048947 */ /* 0x000fea0003800000 */
[----:B------:R-:W-:Y:S01]  /*1eb90*/  BPT.TRAP 0x1 ;  /* 0x000000040000795c */ /* 0x000fe20000300000 */
.L_x_633:
[----:B------:R-:W-:-:S05]  /*1eba0*/  VIADD R16, R16, 0x400 ;  /* 0x0000040010107836 */ /* 0x000fca0000000000 */
[----:B------:R-:W-:-:S04]  /*1ebb0*/  SHF.R.U32.HI R16, RZ, 0x4, R16 ;  /* 0x00000004ff107819 */ /* 0x000fc80000011610 */
[----:B------:R-:W-:-:S04]  /*1ebc0*/  LOP3.LUT R16, R16, 0x3fff, RZ, 0xc0, !PT ;  /* 0x00003fff10107812 */ /* 0x000fc800078ec0ff */
[----:B------:R-:W-:Y:S01]  /*1ebd0*/  LOP3.LUT R7, R16, 0x10000, RZ, 0xfc, !PT ;  /* 0x0001000010077812 */ /* 0x000fe200078efcff */
[----:B-1----:R-:W-:Y:S06]  /*1ebe0*/  @P1 BRA `(.L_x_634) ;  /* 0x0000000000081947 */ /* 0x002fec0003800000 */
[----:B------:R-:W1:Y:S02]  /*1ebf0*/  SYNCS.PHASECHK.TRANS64.TRYWAIT P1, [R13+URZ+0x29850], R0 ;  /* 0x029850000d0075a7 */ /* 0x000e64000802017f */
[----:B-1----:R-:W-:Y:S05]  /*1ec00*/  @!P1 BRA `(.L_x_635) ;  /* 0x000000a000509947 */ /* 0x002fea0003800000 */
.L_x_634:
[----:B------:R-:W-:Y:S01]  /*1ec10*/  IMAD R6, R156, 0x500, R7 ;  /* 0x000005009c067824 */ /* 0x000fe200078e0207 */
[----:B------:R-:W-:Y:S01]  /*1ec20*/  MOV R7, 0xc0000010 ;  /* 0xc000001000077802 */ /* 0x000fe20000000f00 */
[----:B------:R-:W-:Y:S05]  /*1ec30*/  WARPSYNC.ALL ;  /* 0x0000000000007948 */ /* 0x000fea0003800000 */
[C---:B------:R-:W-:Y:S01]  /*1ec40*/  R2UR UR6, R6.reuse ;  /* 0x00000000060672ca */ /* 0x040fe200000e0000 */
[----:B------:R-:W-:Y:S01]  /*1ec50*/  WARPGROUP.ARRIVE ;  /* 0x00000000000079c5 */ /* 0x000fe20000000000 */
[----:B------:R-:W-:Y:S01]  /*1ec60*/  R2UR UR7, R7 ;  /* 0x00000000070772ca */ /* 0x000fe200000e0000 */
[C---:B------:R-:W-:Y:S01]  /*1ec70*/  VIADD R8, R6.reuse, 0x100 ;  /* 0x0000010006087836 */ /* 0x040fe20000000000 */
[----:B------:R-:W-:Y:S01]  /*1ec80*/  ULDC.64 UR4, c[0x0][0x9a0] ;  /* 0x0002680000047ab9 */ /* 0x000fe20000000a00 */
[----:B------:R-:W-:Y:S01]  /*1ec90*/  IMAD.MOV.U32 R9, RZ, RZ, -0x3ffffff0 ;  /* 0xc0000010ff097424 */ /* 0x000fe200078e00ff */
[----:B------:R-:W-:Y:S01]  /*1eca0*/  ISETP.NE.U32.AND P1, PT, RZ, UR4, PT ;  /* 0x00000004ff007c0c */ /* 0x000fe2000bf25070 */
[----:B------:R-:W-:-:S02]  /*1ecb0*/  VIADD R20, R6, 0x200 ;  /* 0x0000020006147836 */ /* 0x000fc40000000000 */
[----:B------:R-:W-:Y:S01]  /*1ecc0*/  IMAD.MOV.U32 R21, RZ, RZ, -0x3ffffff0 ;  /* 0xc0000010ff157424 */ /* 0x000fe200078e00ff */
[----:B------:R-:W-:-:S05]  /*1ecd0*/  ISETP.NE.AND.EX P1, PT, RZ, UR5, PT, P1 ;  /* 0x00000005ff007c0c */ /* 0x000fca000bf25310 */
[----:B------:R-:W-:Y:S01]  /*1ece0*/  QGMMA.64x128x32.F32.E4M3.E4M3 R24, R176, gdesc[UR4], R24, gsb0 ;  /* 0x01e00004b0187df3 */ /* 0x000fe20008000818 */
[----:B------:R-:W-:Y:S02]  /*1ecf0*/  R2UR UR6, R8 ;  /* 0x00000000080672ca */ /* 0x000fe400000e0000 */
[----:B------:R-:W-:-:S05]  /*1ed00*/  R2UR UR7, R9 ;  /* 0x00000000090772ca */ /* 0x000fca00000e0000 */
[----:B------:R-:W0:Y:S01]  /*1ed10*/  @P1 LDC.64 R8, c[0x0][0x9c8] ;  /* 0x00027200ff081b82 */ /* 0x000e220000000a00 */
[----:B------:R-:W-:-:S07]  /*1ed20*/  @P1 SHF.R.S32.HI R7, RZ, 0x1f, R206 ;  /* 0x0000001fff071819 */ /* 0x000fce00000114ce */
[----:B------:R-:W2:Y:S01]  /*1ed30*/  @P1 LDC.64 R10, c[0x0][0x9d0] ;  /* 0x00027400ff0a1b82 */ /* 0x000ea20000000a00 */
[----:B01----:R-:W-:-:S04]  /*1ed40*/  @P1 IMAD R0, R216, R8, RZ ;  /* 0x00000008d8001224 */ /* 0x003fc800078e02ff */
[C---:B------:R-:W-:Y:S02]  /*1ed50*/  @P1 IMAD R5, R210.reuse, R9, R0 ;  /* 0x00000009d2051224 */ /* 0x040fe400078e0200 */
[----:B------:R-:W-:-:S04]  /*1ed60*/  @P1 IMAD.WIDE.U32 R8, R210, R8, RZ ;  /* 0x00000008d2081225 */ /* 0x000fc800078e00ff */
[----:B--2---:R-:W-:Y:S01]  /*1ed70*/  @P1 IMAD R0, R7, R10, RZ ;  /* 0x0000000a07001224 */ /* 0x004fe200078e02ff */
[----:B------:R-:W-:-:S03]  /*1ed80*/  @P1 IADD3 R9, R9, R5, RZ ;  /* 0x0000000509091210 */ /* 0x000fc60007ffe0ff */
[C---:B------:R-:W-:Y:S01]  /*1ed90*/  @P1 IMAD R5, R206.reuse, R11, R0 ;  /* 0x0000000bce051224 */ /* 0x040fe200078e0200 */
[----:B------:R-:W-:Y:S01]  /*1eda0*/  MOV R0, 0x3f800000 ;  /* 0x3f80000000007802 */ /* 0x000fe20000000f00 */
[----:B------:R-:W-:-:S04]  /*1edb0*/  @P1 IMAD.WIDE.U32 R8, R206, R10, R8 ;  /* 0x0000000ace081225 */ /* 0x000fc800078e0008 */
[----:B------:R-:W-:Y:S01]  /*1edc0*/  @P1 IMAD.IADD R5, R9, 0x1, R5 ;  /* 0x0000000109051824 */ /* 0x000fe200078e0205 */
[----:B------:R-:W-:-:S04]  /*1edd0*/  @P1 LEA R10, P2, R8, UR4, 0x2 ;  /* 0x00000004080a1c11 */ /* 0x000fc8000f8410ff */
[----:B------:R-:W-:-:S05]  /*1ede0*/  @P1 LEA.HI.X R11, R8, UR5, R5, 0x2, P2 ;  /* 0x00000005080b1c11 */ /* 0x000fca00090f1405 */
[----:B------:R0:W2:Y:S01]  /*1edf0*/  @P1 LDG.E R0, desc[UR54][R10.64] ;  /* 0x000000360a001981 */ /* 0x0000a2000c1e1900 */
[----:B------:R-:W-:Y:S02]  /*1ee00*/  WARPGROUP.DEPBAR.LE gsb0, 0x0 ;  /* 0x00008000000079c5 */ /* 0x000fe40000010000 */
[----:B------:R-:W-:-:S06]  /*1ee10*/  WARPGROUP.ARRIVE ;  /* 0x00000000000079c5 */ /* 0x000fcc0000000000 */
[----:B------:R-:W-:Y:S01]  /*1ee20*/  QGMMA.64x128x32.F32.E4M3.E4M3 R24, R180, gdesc[UR4], R24, gsb0 ;  /* 0x01e00004b4187df3 */ /* 0x000fe20008000818 */
[----:B------:R-:W-:Y:S02]  /*1ee30*/  R2UR UR6, R20 ;  /* 0x00000000140672ca */ /* 0x000fe400000e0000 */
[----:B------:R-:W-:Y:S01]  /*1ee40*/  R2UR UR7, R21 ;  /* 0x00000000150772ca */ /* 0x000fe200000e0000 */
[----:B------:R-:W-:Y:S01]  /*1ee50*/  VIADD R8, R6, 0x300 ;  /* 0x0000030006087836 */ /* 0x000fe20000000000 */
[----:B------:R-:W-:Y:S01]  /*1ee60*/  MOV R9, 0xc0000010 ;  /* 0xc000001000097802 */ /* 0x000fe20000000f00 */
[----:B------:R-:W-:Y:S02]  /*1ee70*/  WARPGROUP.DEPBAR.LE gsb0, 0x0 ;  /* 0x00008000000079c5 */ /* 0x000fe40000010000 */
[----:B------:R-:W-:-:S08]  /*1ee80*/  WARPGROUP.ARRIVE ;  /* 0x00000000000079c5 */ /* 0x000fd00000000000 */
[----:B------:R-:W-:Y:S01]  /*1ee90*/  QGMMA.64x128x32.F32.E4M3.E4M3 R24, R184, gdesc[UR4], R24, gsb0 ;  /* 0x01e00004b8187df3 */ /* 0x000fe20008000818 */
[----:B------:R-:W-:Y:S02]  /*1eea0*/  R2UR UR6, R8 ;  /* 0x00000000080672ca */ /* 0x000fe400000e0000 */
[----:B------:R-:W-:Y:S01]  /*1eeb0*/  R2UR UR7, R9 ;  /* 0x00000000090772ca */ /* 0x000fe200000e0000 */
[----:B------:R-:W-:Y:S02]  /*1eec0*/  VIADD R6, R6, 0x400 ;  /* 0x0000040006067836 */ /* 0x000fe40000000000 */
[----:B------:R-:W-:Y:S01]  /*1eed0*/  IMAD.MOV.U32 R7, RZ, RZ, -0x3ffffff0 ;  /* 0xc0000010ff077424 */ /* 0x000fe200078e00ff */
[----:B------:R-:W1:Y:S01]  /*1eee0*/  SHFL.BFLY PT, R2, R3, 0x2, 0x1f ;  /* 0x0c401f0003027f89 */ /* 0x000e6200000e0000 */
[----:B------:R-:W-:Y:S02]  /*1eef0*/  WARPGROUP.DEPBAR.LE gsb0, 0x0 ;  /* 0x00008000000079c5 */ /* 0x000fe40000010000 */
[----:B------:R-:W-:-:S06]  /*1ef00*/  WARPGROUP.ARRIVE ;  /* 0x00000000000079c5 */ /* 0x000fcc0000000000 */
[----:B------:R-:W-:Y:S01]  /*1ef10*/  QGMMA.64x128x32.F32.E4M3.E4M3 R24, R188, gdesc[UR4], R24, gsb0 ;  /* 0x01e00004bc187df3 */ /* 0x000fe20008000818 */
[----:B------:R-:W-:Y:S02]  /*1ef20*/  R2UR UR6, R6 ;  /* 0x00000000060672ca */ /* 0x000fe400000e0000 */
[----:B------:R-:W-:Y:S02]  /*1ef30*/  R2UR UR7, R7 ;  /* 0x00000000070772ca */ /* 0x000fe400000e0000 */
[----:B------:R-:W3:Y:S01]  /*1ef40*/  SHFL.BFLY PT, R7, R4, 0x2, 0x1f ;  /* 0x0c401f0004077f89 */ /* 0x000ee200000e0000 */
[----:B-1----:R-:W-:-:S05]  /*1ef50*/  FADD.FTZ R2, R2, R3 ;  /* 0x0000000302027221 */ /* 0x002fca0000010000 */
[----:B------:R-:W1:Y:S01]  /*1ef60*/  SHFL.BFLY PT, R5, R2, 0x1, 0x1f ;  /* 0x0c201f0002057f89 */ /* 0x000e6200000e0000 */
[----:B---3--:R-:W-:-:S05]  /*1ef70*/  FADD.FTZ R7, R7, R4 ;  /* 0x0000000407077221 */ /* 0x008fca0000010000 */
[----:B------:R-:W3:Y:S01]  /*1ef80*/  SHFL.BFLY PT, R6, R7, 0x1, 0x1f ;  /* 0x0c201f0007067f89 */ /* 0x000ee200000e0000 */
[----:B-1----:R-:W-:-:S05]  /*1ef90*/  FADD.FTZ R8, R2, R5 ;  /* 0x0000000502087221 */ /* 0x002fca0000010000 */
[C---:B------:R-:W-:Y:S01]  /*1efa0*/  FSETP.NE.FTZ.AND P1, PT, R8.reuse, RZ, PT ;  /* 0x000000ff0800720b */ /* 0x040fe20003f35000 */
[----:B0-----:R-:W-:Y:S01]  /*1efb0*/  FMUL.FTZ R10, R8, 0.00390625 ;  /* 0x3b800000080a7820 */ /* 0x001fe20000410000 */
[----:B------:R-:W-:-:S04]  /*1efc0*/  MOV R3, RZ ;  /* 0x000000ff00037202 */ /* 0x000fc80000000f00 */
[----:B------:R-:W-:Y:S01]  /*1efd0*/  FSETP.NE.FTZ.AND P2, PT, R10, RZ, PT ;  /* 0x000000ff0a00720b */ /* 0x000fe20003f55000 */
[----:B---3--:R-:W-:-:S04]  /*1efe0*/  FADD.FTZ R6, R7, R6 ;  /* 0x0000000607067221 */ /* 0x008fc80000010000 */
        /* <DEDUP_REMOVED lines=10> */
[----:B------:R-:W3:Y:S01]  /*1f090*/  @P1 MUFU.RCP R7, R6 ;  /* 0x0000000600071308 */ /* 0x000ee20000001000 */
[C---:B------:R-:W-:Y:S01]  /*1f0a0*/  @P2 FMUL.FTZ R5, R15.reuse, 0.69314718246459960938 ;  /* 0x3f3172180f052820 */ /* 0x040fe20000410000 */
[----:B0-----:R-:W-:Y:S01]  /*1f0b0*/  @P2 FMUL.FTZ R2, R2, 0.69314718246459960938 ;  /* 0x3f31721802022820 */ /* 0x001fe20000410000 */
[----:B------:R-:W-:Y:S01]  /*1f0c0*/  @P3 FMUL.FTZ R12, R15, 0.69314718246459960938 ;  /* 0x3f3172180f0c3820 */ /* 0x000fe20000410000 */
[----:B------:R-:W-:Y:S01]  /*1f0d0*/  IMAD.MOV.U32 R88, RZ, RZ, -0x800000 ;  /* 0xff800000ff587424 */ /* 0x000fe200078e00ff */
[----:B------:R-:W-:Y:S01]  /*1f0e0*/  MOV R89, 0xff800000 ;  /* 0xff80000000597802 */ /* 0x000fe20000000f00 */
[----:B------:R-:W-:Y:S01]  /*1f0f0*/  @P2 FFMA.FTZ R88, R5, R14, R2 ;  /* 0x0000000e05582223 */ /* 0x000fe20000010002 */
[----:B-1----:R-:W-:Y:S01]  /*1f100*/  @P3 FMUL.FTZ R9, R4, 0.69314718246459960938 ;  /* 0x3f31721804093820 */ /* 0x002fe20000410000 */
[----:B--2---:R-:W-:-:S03]  /*1f110*/  FMUL.FTZ R3, R3, R0 ;  /* 0x0000000003037220 */ /* 0x004fc60000410000 */
[----:B------:R-:W-:Y:S01]  /*1f120*/  @P3 FFMA.FTZ R89, R12, R90, R9 ;  /* 0x0000005a0c593223 */ /* 0x000fe20000010009 */
[----:B---3--:R-:W-:Y:S01]  /*1f130*/  FMUL.FTZ R2, R7, R0 ;  /* 0x0000000007027220 */ /* 0x008fe20000410000 */
[----:B------:R-:W-:Y:S02]  /*1f140*/  WARPGROUP.DEPBAR.LE gsb0, 0x0 ;  /* 0x00008000000079c5 */ /* 0x000fe40000010000 */
[----:B------:R-:W-:Y:S05]  /*1f150*/  @!P0 BRA `(.L_x_636) ;  /* 0x0000000000048947 */ /* 0x000fea0003800000 */
[----:B------:R-:W-:Y:S01]  /*1f160*/  BPT.TRAP 0x1 ;  /* 0x000000040000795c */ /* 0x000fe20000300000 */
.L_x_636:
[----:B------:R-:W-:Y:S01]  /*1f170*/  VIADD R0, R13, 0x29860 ;  /* 0x000298600d007836 */ /* 0x000fe20000000000 */
[----:B------:R-:W-:Y:S01]  /*1f180*/  IADD3 R156, R156, 0x1, RZ ;  /* 0x000000019c9c7810 */ /* 0x000fe20007ffe0ff */
[----:B------:R-:W-:Y:S02]  /*1f190*/  IMAD.U32 R5, RZ, RZ, UR37 ;  /* 0x00000025ff057e24 */ /* 0x000fe4000f8e00ff */
[-C--:B------:R-:W-:Y:S01]  /*1f1a0*/  FMUL.FTZ R103, R24, R3.reuse ;  /* 0x0000000318677220 */ /* 0x080fe20000410000 */
[-C--:B------:R-:W-:Y:S01]  /*1f1b0*/  FMUL.FTZ R100, R28, R3.reuse ;  /* 0x000000031c647220 */ /* 0x080fe20000410000 */
[----:B------:R-:W-:Y:S01]  /*1f1c0*/  ISETP.NE.AND P0, PT, R156, 0x2, PT ;  /* 0x000000029c00780c */ /* 0x000fe20003f05270 */
[-C--:B------:R-:W-:Y:S01]  /*1f1d0*/  FMUL.FTZ R98, R29, R3.reuse ;  /* 0x000000031d627220 */ /* 0x080fe20000410000 */
[----:B------:R-:W-:Y:S01]  /*1f1e0*/  PRMT R0, R5, 0x654, R0 ;  /* 0x0000065405007816 */ /* 0x000fe20000000000 */
[-C--:B------:R-:W-:Y:S01]  /*1f1f0*/  FMUL.FTZ R99, R32, R3.reuse ;  /* 0x0000000320637220 */ /* 0x080fe20000410000 */
        /* <DEDUP_REMOVED lines=29> */
[----:B------:R-:W-:Y:S01]  /*1f3d0*/  SEL R3, RZ, 0x1, P0 ;  /* 0x00000001ff037807 */ /* 0x000fe20000000000 */
        /* <DEDUP_REMOVED lines=32> */
[----:B------:R-:W-:Y:S01]  /*1f5e0*/  FMUL.FTZ R87, R87, R2 ;  /* 0x0000000257577220 */ /* 0x000fe20000410000 */
[----:B------:R-:W-:Y:S01]  /*1f5f0*/  LOP3.LUT R198, R198, R3, RZ, 0x3c, !PT ;  /* 0x00000003c6c67212 */ /* 0x000fe200078e3cff */
[----:B------:R-:W-:Y:S01]  /*1f600*/  UIADD3 UR43, UR43, 0x1, URZ ;  /* 0x000000012b2b7890 */ /* 0x000fe2000fffe03f */
[----:B0-----:R-:W-:-:S11]  /*1f610*/  SEL R156, R156, RZ, P0 ;  /* 0x000000ff9c9c7207 */ /* 0x001fd60000000000 */
.L_x_580:
[----:B------:R-:W-:Y:S05]  /*1f620*/  WARPSYNC.ALL ;  /* 0x0000000000007948 */ /* 0x000fea0003800000 */
[----:B------:R-:W0:Y:S08]  /*1f630*/  S2UR UR37, SR_CgaCtaId ;  /* 0x00000000002579c3 */ /* 0x000e300000008800 */
[----:B------:R-:W-:Y:S06]  /*1f640*/  BAR.SYNC.DEFER_BLOCKING 0x5, 0x180 ;  /* 0x0146000000007b1d */ /* 0x000fec0000010000 */
[----:B------:R-:W-:Y:S01]  /*1f650*/  UMOV UR4, 0x400 ;  /* 0x0000040000047882 */ /* 0x000fe20000000000 */
[----:B------:R-:W-:Y:S01]  /*1f660*/  BSSY B0, `(.L_x_637) ;  /* 0x0000275000007945 */ /* 0x000fe20003800000 */
[----:B0-----:R-:W-:-:S06]  /*1f670*/  ULEA UR4, UR37, UR4, 0x18 ;  /* 0x0000000425047291 */ /* 0x001fcc000f8ec03f */
[----:B------:R-:W-:-:S05]  /*1f680*/  IMAD.U32 R16, RZ, RZ, UR4 ;  /* 0x00000004ff107e24 */ /* 0x000fca000f8e00ff */
[----:B------:R0:W1:Y:S01]  /*1f690*/  LDS.128 R204, [R16+0x298d0] ;  /* 0x0298d00010cc7984 */ /* 0x0000620000000c00 */
[----:B------:R-:W-:Y:S06]  /*1f6a0*/  BAR.ARV 0x4, 0x180 ;  /* 0x0106000000007b1d */ /* 0x000fec0000002000 */
[----:B------:R-:W-:Y:S05]  /*1f6b0*/  @P1 BRA `(.L_x_638) ;  /* 0x0000001800c41947 */ /* 0x000fea0003800000 */
[----:B------:R-:W2:Y:S01]  /*1f6c0*/  S2R R54, SR_TID.X ;  /* 0x0000000000367919 */ /* 0x000ea20000002100 */
[----:B------:R-:W-:Y:S01]  /*1f6d0*/  ULDC.64 UR4, c[0x4][0x40] ;  /* 0x0100100000047ab9 */ /* 0x000fe20000000a00 */
[----:B------:R-:W3:Y:S01]  /*1f6e0*/  LDL R50, [R1+0x8] ;  /* 0x0000080001327983 */ /* 0x000ee20000100800 */
[----:B--2---:R-:W-:-:S05]  /*1f6f0*/  IMAD.SHL.U32 R0, R54, 0x4, RZ ;  /* 0x0000000436007824 */ /* 0x004fca00078e00ff */
[----:B------:R-:W-:-:S04]  /*1f700*/  LOP3.LUT R0, R0, 0xc, RZ, 0xc0, !PT ;  /* 0x0000000c00007812 */ /* 0x000fc800078ec0ff */
[----:B------:R-:W-:-:S04]  /*1f710*/  IADD3 R2, P0, R0, UR4, RZ ;  /* 0x0000000400027c10 */ /* 0x000fc8000ff1e0ff */
[----:B------:R-:W-:-:S05]  /*1f720*/  IADD3.X R3, RZ, UR5, RZ, P0, !PT ;  /* 0x00000005ff037c10 */ /* 0x000fca00087fe4ff */
[----:B------:R2:W4:Y:S01]  /*1f730*/  LDG.E.CONSTANT R0, desc[UR54][R2.64] ;  /* 0x0000003602007981 */ /* 0x000522000c1e9900 */
[----:B------:R-:W-:Y:S01]  /*1f740*/  F2FP.BF16.F32.PACK_AB R68, R61, R68 ;  /* 0x000000443d44723e */ /* 0x000fe200000010ff */
[----:B------:R-:W-:Y:S01]  /*1f750*/  UMOV UR4, 0xffffffff ;  /* 0xffffffff00047882 */ /* 0x000fe20000000000 */
[----:B------:R-:W-:Y:S01]  /*1f760*/  F2FP.BF16.F32.PACK_AB R59, R47, R52 ;  /* 0x000000342f3b723e */ /* 0x000fe200000010ff */
[----:B------:R-:W0:Y:S01]  /*1f770*/  S2R R51, SR_SWINHI ;  /* 0x0000000000337919 */ /* 0x000e220000002f00 */
[----:B------:R-:W-:Y:S02]  /*1f780*/  F2FP.BF16.F32.PACK_AB R61, R43, R46 ;  /* 0x0000002e2b3d723e */ /* 0x000fe400000010ff */
[----:B------:R-:W-:Y:S02]  /*1f790*/  F2FP.BF16.F32.PACK_AB R43, R4, R5 ;  /* 0x00000005042b723e */ /* 0x000fe400000010ff */
[----:B------:R-:W-:Y:S02]  /*1f7a0*/  F2FP.BF16.F32.PACK_AB R67, R31, R34 ;  /* 0x000000221f43723e */ /* 0x000fe400000010ff */
[----:B------:R-:W-:-:S02]  /*1f7b0*/  F2FP.BF16.F32.PACK_AB R34, R11, R12 ;  /* 0x0000000c0b22723e */ /* 0x000fc400000010ff */
[----:B------:R-:W-:Y:S02]  /*1f7c0*/  F2FP.BF16.F32.PACK_AB R73, R15, R20 ;  /* 0x000000140f49723e */ /* 0x000fe400000010ff */
[----:B------:R-:W-:Y:S02]  /*1f7d0*/  F2FP.BF16.F32.PACK_AB R38, R35, R38 ;  /* 0x000000262326723e */ /* 0x000fe400000010ff */
        /* <DEDUP_REMOVED lines=10> */
[----:B------:R-:W-:Y:S02]  /*1f880*/  MOV R46, R16 ;  /* 0x00000010002e7202 */ /* 0x000fe40000000f00 */
[----:B0-----:R-:W-:Y:S02]  /*1f890*/  MOV R47, R51 ;  /* 0x00000033002f7202 */ /* 0x001fe40000000f00 */
[----:B------:R-:W-:Y:S02]  /*1f8a0*/  F2FP.BF16.F32.PACK_AB R69, R25, R26 ;  /* 0x0000001a1945723e */ /* 0x000fe400000010ff */
[----:B--2---:R-:W-:Y:S02]  /*1f8b0*/  LOP3.LUT P0, R2, R54, 0x3, RZ, 0xc0, !PT ;  /* 0x0000000336027812 */ /* 0x004fe4000780c0ff */
[----:B------:R-:W-:Y:S02]  /*1f8c0*/  F2FP.BF16.F32.PACK_AB R100, R100, R103 ;  /* 0x000000676464723e */ /* 0x000fe400000010ff */
[----:B------:R-:W-:-:S02]  /*1f8d0*/  F2FP.BF16.F32.PACK_AB R101, R98, R101 ;  /* 0x000000656265723e */ /* 0x000fc400000010ff */
[----:B------:R-:W-:Y:S02]  /*1f8e0*/  ISETP.EQ.OR P0, PT, R2, 0x3, !P0 ;  /* 0x000000030200780c */ /* 0x000fe40004702670 */
        /* <DEDUP_REMOVED lines=11> */
[----:B------:R-:W-:Y:S02]  /*1f9a0*/  SEL R13, R100, R101, P0 ;  /* 0x00000065640d7207 */ /* 0x000fe40000000000 */
[----:B------:R-:W-:Y:S01]  /*1f9b0*/  SEL R3, R101, R100, P0 ;  /* 0x0000006465037207 */ /* 0x000fe20000000000 */
[----:B---3--:R-:W-:-:S03]  /*1f9c0*/  IMAD.WIDE R4, R50, 0x2, R46 ;  /* 0x0000000232047825 */ /* 0x008fc600078e022e */
[C---:B------:R-:W-:Y:S02]  /*1f9d0*/  IADD3 R11, P1, R4.reuse, 0x4040, RZ ;  /* 0x00004040040b7810 */ /* 0x040fe40007f3e0ff */
[C---:B------:R-:W-:Y:S02]  /*1f9e0*/  IADD3 R15, P5, R4.reuse, 0x4060, RZ ;  /* 0x00004060040f7810 */ /* 0x040fe40007fbe0ff */
[----:B------:R-:W-:Y:S02]  /*1f9f0*/  LOP3.LUT R10, R11, 0x380, RZ, 0xc0, !PT ;  /* 0x000003800b0a7812 */ /* 0x000fe400078ec0ff */
[----:B------:R-:W-:Y:S02]  /*1fa00*/  LOP3.LUT R14, R15, 0x380, RZ, 0xc0, !PT ;  /* 0x000003800f0e7812 */ /* 0x000fe400078ec0ff */
[----:B------:R-:W-:Y:S02]  /*1fa10*/  IADD3 R7, P3, R4, 0x4000, RZ ;  /* 0x0000400004077810 */ /* 0x000fe40007f7e0ff */
[----:B------:R-:W-:-:S02]  /*1fa20*/  SHF.R.U64 R10, R10, 0x3, RZ ;  /* 0x000000030a0a7819 */ /* 0x000fc400000012ff */
[----:B------:R-:W-:Y:S02]  /*1fa30*/  SHF.R.U64 R14, R14, 0x3, RZ ;  /* 0x000000030e0e7819 */ /* 0x000fe400000012ff */
[----:B------:R-:W-:Y:S02]  /*1fa40*/  LOP3.LUT R6, R7, 0x380, RZ, 0xc0, !PT ;  /* 0x0000038007067812 */ /* 0x000fe400078ec0ff */
[----:B------:R-:W-:Y:S01]  /*1fa50*/  LOP3.LUT R10, R10, R11, RZ, 0x3c, !PT ;  /* 0x0000000b0a0a7212 */ /* 0x000fe200078e3cff */
[--C-:B------:R-:W-:Y:S01]  /*1fa60*/  IMAD.X R11, RZ, RZ, R5.reuse, P1 ;  /* 0x000000ffff0b7224 */ /* 0x100fe200008e0605 */
[----:B------:R-:W-:Y:S01]  /*1fa70*/  LOP3.LUT R14, R14, R15, RZ, 0x3c, !PT ;  /* 0x0000000f0e0e7212 */ /* 0x000fe200078e3cff */
[----:B------:R-:W-:Y:S01]  /*1fa80*/  IMAD.X R15, RZ, RZ, R5, P5 ;  /* 0x000000ffff0f7224 */ /* 0x000fe200028e0605 */
[----:B------:R-:W-:Y:S02]  /*1fa90*/  SHF.R.U64 R6, R6, 0x3, RZ ;  /* 0x0000000306067819 */ /* 0x000fe400000012ff */
[----:B------:R-:W-:-:S02]  /*1faa0*/  IADD3 R21, P4, R4, 0x60, RZ ;  /* 0x0000006004157810 */ /* 0x000fc40007f9e0ff */
[C---:B------:R-:W-:Y:S02]  /*1fab0*/  IADD3 R27, P1, R4.reuse, 0x20, RZ ;  /* 0x00000020041b7810 */ /* 0x040fe40007f3e0ff */
[C---:B------:R-:W-:Y:S02]  /*1fac0*/  IADD3 R9, P2, R4.reuse, 0x4020, RZ ;  /* 0x0000402004097810 */ /* 0x040fe40007f5e0ff */
[----:B------:R-:W-:Y:S02]  /*1fad0*/  IADD3 R25, P5, R4, 0x40, RZ ;  /* 0x0000004004197810 */ /* 0x000fe40007fbe0ff */
[----:B------:R-:W-:Y:S02]  /*1fae0*/  LOP3.LUT R6, R6, R7, RZ, 0x3c, !PT ;  /* 0x0000000706067212 */ /* 0x000fe400078e3cff */
[----:B------:R-:W-:Y:S02]  /*1faf0*/  LOP3.LUT R20, R21, 0x380, RZ, 0xc0, !PT ;  /* 0x0000038015147812 */ /* 0x000fe400078ec0ff */
[----:B------:R-:W-:-:S02]  /*1fb00*/  LOP3.LUT R26, R27, 0x380, RZ, 0xc0, !PT ;  /* 0x000003801b1a7812 */ /* 0x000fc400078ec0ff */
[----:B------:R-:W-:Y:S02]  /*1fb10*/  LOP3.LUT R7, R4, 0x380, RZ, 0xc0, !PT ;  /* 0x0000038004077812 */ /* 0x000fe400078ec0ff */
[----:B------:R-:W-:Y:S02]  /*1fb20*/  LOP3.LUT R8, R9, 0x380, RZ, 0xc0, !PT ;  /* 0x0000038009087812 */ /* 0x000fe400078ec0ff */
[----:B------:R-:W-:Y:S02]  /*1fb30*/  LOP3.LUT R24, R25, 0x380, RZ, 0xc0, !PT ;  /* 0x0000038019187812 */ /* 0x000fe400078ec0ff */
[----:B------:R-:W-:Y:S02]  /*1fb40*/  SHF.R.U64 R20, R20, 0x3, RZ ;  /* 0x0000000314147819 */ /* 0x000fe400000012ff */
[----:B------:R-:W-:Y:S02]  /*1fb50*/  SHF.R.U64 R26, R26, 0x3, RZ ;  /* 0x000000031a1a7819 */ /* 0x000fe400000012ff */
[----:B------:R-:W-:-:S02]  /*1fb60*/  SHF.R.U64 R7, R7, 0x3, RZ ;  /* 0x0000000307077819 */ /* 0x000fc400000012ff */
[----:B------:R-:W-:Y:S02]  /*1fb70*/  SHF.R.U64 R8, R8, 0x3, RZ ;  /* 0x0000000308087819 */ /* 0x000fe400000012ff */
[----:B------:R-:W-:Y:S02]  /*1fb80*/  SHF.R.U64 R24, R24, 0x3, RZ ;  /* 0x0000000318187819 */ /* 0x000fe400000012ff */
[----:B------:R-:W-:Y:S01]  /*1fb90*/  LOP3.LUT R20, R20, R21, RZ, 0x3c, !PT ;  /* 0x0000001514147212 */ /* 0x000fe200078e3cff */
[--C-:B------:R-:W-:Y:S01]  /*1fba0*/  IMAD.X R21, RZ, RZ, R5.reuse, P4 ;  /* 0x000000ffff157224 */ /* 0x100fe200020e0605 */
[----:B------:R-:W-:Y:S01]  /*1fbb0*/  LOP3.LUT R26, R26, R27, RZ, 0x3c, !PT ;  /* 0x0000001b1a1a7212 */ /* 0x000fe200078e3cff */
[--C-:B------:R-:W-:Y:S01]  /*1fbc0*/  IMAD.X R27, RZ, RZ, R5.reuse, P1 ;  /* 0x000000ffff1b7224 */ /* 0x100fe200008e0605 */
[----:B------:R-:W-:Y:S01]  /*1fbd0*/  LOP3.LUT R4, R7, R4, RZ, 0x3c, !PT ;  /* 0x0000000407047212 */ /* 0x000fe200078e3cff */
[----:B------:R-:W-:Y:S01]  /*1fbe0*/  IMAD.X R7, RZ, RZ, R5, P3 ;  /* 0x000000ffff077224 */ /* 0x000fe200018e0605 */
[----:B------:R-:W-:-:S02]  /*1fbf0*/  LOP3.LUT R8, R8, R9, RZ, 0x3c, !PT ;  /* 0x0000000908087212 */ /* 0x000fc400078e3cff */
[----:B------:R-:W-:Y:S02]  /*1fc00*/  LOP3.LUT R24, R24, R25, RZ, 0x3c, !PT ;  /* 0x0000001918187212 */ /* 0x000fe400078e3cff */
[-C--:B------:R-:W-:Y:S02]  /*1fc10*/  IADD3.X R9, RZ, R5.reuse, RZ, P2, !PT ;  /* 0x00000005ff097210 */ /* 0x080fe400017fe4ff */
[-C--:B------:R-:W-:Y:S02]  /*1fc20*/  IADD3.X R25, RZ, R5.reuse, RZ, P5, !PT ;  /* 0x00000005ff197210 */ /* 0x080fe40002ffe4ff */
[----:B------:R-:W-:Y:S02]  /*1fc30*/  MOV R78, R4 ;  /* 0x00000004004e7202 */ /* 0x000fe40000000f00 */
[----:B------:R-:W-:Y:S02]  /*1fc40*/  MOV R62, R14 ;  /* 0x0000000e003e7202 */ /* 0x000fe40000000f00 */
[----:B------:R-:W-:-:S02]  /*1fc50*/  MOV R64, R10 ;  /* 0x0000000a00407202 */ /* 0x000fc40000000f00 */
[----:B------:R-:W-:Y:S02]  /*1fc60*/  MOV R66, R8 ;  /* 0x0000000800427202 */ /* 0x000fe40000000f00 */
[----:B------:R-:W-:Y:S02]  /*1fc70*/  MOV R70, R6 ;  /* 0x0000000600467202 */ /* 0x000fe40000000f00 */
[----:B------:R-:W-:Y:S02]  /*1fc80*/  MOV R72, R20 ;  /* 0x0000001400487202 */ /* 0x000fe40000000f00 */
[----:B------:R-:W-:Y:S02]  /*1fc90*/  MOV R74, R24 ;  /* 0x00000018004a7202 */ /* 0x000fe40000000f00 */
[----:B------:R-:W-:Y:S02]  /*1fca0*/  MOV R76, R26 ;  /* 0x0000001a004c7202 */ /* 0x000fe40000000f00 */
[----:B----4-:R-:W-:Y:S01]  /*1fcb0*/  LOP3.LUT R2, R0, 0x2, RZ, 0x3c, !PT ;  /* 0x0000000200027812 */ /* 0x010fe200078e3cff */
[----:B------:R-:W-:Y:S06]  /*1fcc0*/  BRA.DIV UR4, `(.L_x_639) ;  /* 0x0000009204347947 */ /* 0x000fec000b800000 */
[----:B------:R-:W-:Y:S01]  /*1fcd0*/  SEL R29, R40, R37, P0 ;  /* 0x00000025281d7207 */ /* 0x000fe20000000000 */
[----:B------:R-:W-:Y:S01]  /*1fce0*/  SHFL.IDX PT, R6, R13, R0, 0x1c1f ;  /* 0x001c1f000d067589 */ /* 0x000fe200000e0000 */
[----:B------:R-:W-:Y:S02]  /*1fcf0*/  SEL R31, R37, R40, P0 ;  /* 0x00000028251f7207 */ /* 0x000fe40000000000 */
[----:B------:R-:W-:Y:S01]  /*1fd00*/  SEL R25, R48, R45, P0 ;  /* 0x0000002d30197207 */ /* 0x000fe20000000000 */
[----:B------:R-:W-:Y:S01]  /*1fd10*/  SHFL.IDX PT, R3, R3, R2, 0x1c1f ;  /* 0x001c1f0203037589 */ /* 0x000fe200000e0000 */
[----:B------:R-:W-:Y:S02]  /*1fd20*/  SEL R27, R45, R48, P0 ;  /* 0x000000302d1b7207 */ /* 0x000fe40000000000 */
[----:B------:R-:W-:Y:S01]  /*1fd30*/  SEL R33, R32, R35, P0 ;  /* 0x0000002320217207 */ /* 0x000fe20000000000 */
[----:B------:R-:W-:Y:S01]  /*1fd40*/  SHFL.IDX PT, R26, R25, R0, 0x1c1f ;  /* 0x001c1f00191a7589 */ /* 0x000fe200000e0000 */
[----:B------:R-:W-:-:S02]  /*1fd50*/  SEL R37, R39, R28, P0 ;  /* 0x0000001c27257207 */ /* 0x000fc40000000000 */
        /* <DEDUP_REMOVED lines=16> */
[----:B------:R-:W0:Y:S01]  /*1fe60*/  SHFL.IDX PT, R10, R5, R0, 0x1c1f ;  /* 0x001c1f00050a7589 */ /* 0x000e2200000e0000 */
        /* <DEDUP_REMOVED lines=8> */
[----:B------:R-:W2:Y:S01]  /*1fef0*/  SHFL.IDX PT, R38, R37, R0, 0x1c1f ;  /* 0x001c1f0025267589 */ /* 0x000ea200000e0000 */
[----:B------:R-:W-:-:S02]  /*1ff00*/  SEL R67, R30, R69, P0 ;  /* 0x000000451e437207 */ /* 0x000fc40000000000 */
[----:B------:R-:W-:Y:S01]  /*1ff10*/  SEL R71, R73, R34, P0 ;  /* 0x0000002249477207 */ /* 0x000fe20000000000 */
[----:B------:R-:W3:Y:S01]  /*1ff20*/  SHFL.IDX PT, R20, R21, R2, 0x1c1f ;  /* 0x001c1f0215147589 */ /* 0x000ee200000e0000 */
[----:B------:R-:W-:Y:S02]  /*1ff30*/  SEL R61, R42, R61, P0 ;  /* 0x0000003d2a3d7207 */ /* 0x000fe40000000000 */
[----:B------:R-:W-:Y:S01]  /*1ff40*/  SEL R69, R69, R30, P0 ;  /* 0x0000001e45457207 */ /* 0x000fe20000000000 */
[----:B------:R-:W4:Y:S01]  /*1ff50*/  SHFL.IDX PT, R42, R41, R0, 0x1c1f ;  /* 0x001c1f00292a7589 */ /* 0x000f2200000e0000 */
[----:B------:R-:W-:Y:S02]  /*1ff60*/  SEL R73, R34, R73, P0 ;  /* 0x0000004922497207 */ /* 0x000fe40000000000 */
[----:B------:R-:W-:Y:S01]  /*1ff70*/  SEL R75, R77, R44, P0 ;  /* 0x0000002c4d4b7207 */ /* 0x000fe20000000000 */
[----:B------:R-:W1:Y:S01]  /*1ff80*/  SHFL.IDX PT, R30, R29, R0, 0x1c1f ;  /* 0x001c1f001d1e7589 */ /* 0x000e6200000e0000 */
[----:B------:R-:W-:-:S02]  /*1ff90*/  SEL R77, R44, R77, P0 ;  /* 0x0000004d2c4d7207 */ /* 0x000fc40000000000 */
[----:B0-----:R-:W-:Y:S01]  /*1ffa0*/  SEL R8, R10, R7, P0 ;  /* 0x000000070a087207 */ /* 0x001fe20000000000 */
[----:B------:R-:W0:Y:S01]  /*1ffb0*/  SHFL.IDX PT, R34, R33, R0, 0x1c1f ;  /* 0x001c1f0021227589 */ /* 0x000e2200000e0000 */
[----:B------:R-:W-:Y:S02]  /*1ffc0*/  SEL R24, R26, R27, P0 ;  /* 0x0000001b1a187207 */ /* 0x000fe40000000000 */
[----:B------:R-:W-:Y:S01]  /*1ffd0*/  SEL R4, R6, R3, P0 ;  /* 0x0000000306047207 */ /* 0x000fe20000000000 */
[----:B------:R-:W-:Y:S01]  /*1ffe0*/  SHFL.IDX PT, R45, R45, R0, 0x1c1f ;  /* 0x001c1f002d2d7589 */ /* 0x000fe200000e0000 */
[----:B------:R-:W-:Y:S02]  /*1fff0*/  SEL R10, R7, R10, P0 ;  /* 0x0000000a070a7207 */ /* 0x000fe40000000000 */
[----:B------:R-:W-:Y:S01]  /*20000*/  SEL R26, R27, R26, P0 ;  /* 0x0000001a1b1a7207 */ /* 0x000fe20000000000 */
[----:B------:R-:W-:Y:S01]  /*20010*/  SHFL.IDX PT, R51, R51, R0, 0x1c1f ;  /* 0x001c1f0033337589 */ /* 0x000fe200000e0000 */
[----:B--2---:R-:W-:-:S02]  /*20020*/  SEL R36, R38, R39, P0 ;  /* 0x0000002726247207 */ /* 0x004fc40000000000 */
[----:B------:R-:W-:Y:S01]  /*20030*/  SEL R38, R39, R38, P0 ;  /* 0x0000002627267207 */ /* 0x000fe20000000000 */
[----:B------:R-:W-:Y:S01]  /*20040*/  SHFL.IDX PT, R55, R55, R0, 0x1c1f ;  /* 0x001c1f0037377589 */ /* 0x000fe200000e0000 */
[----:B---3--:R-:W-:Y:S02]  /*20050*/  SEL R12, R9, R20, P0 ;  /* 0x00000014090c7207 */ /* 0x008fe40000000000 */
[----:B------:R-:W-:Y:S01]  /*20060*/  SEL R14, R20, R9, P0 ;  /* 0x00000009140e7207 */ /* 0x000fe20000000000 */
[----:B------:R-:W-:Y:S01]  /*20070*/  SHFL.IDX PT, R59, R59, R0, 0x1c1f ;  /* 0x001c1f003b3b7589 */ /* 0x000fe200000e0000 */
[----:B----4-:R-:W-:Y:S02]  /*20080*/  SEL R40, R42, R43, P0 ;  /* 0x0000002b2a287207 */ /* 0x010fe40000000000 */
[----:B------:R-:W-:Y:S01]  /*20090*/  SEL R6, R3, R6, P0 ;  /* 0x0000000603067207 */ /* 0x000fe20000000000 */
[----:B------:R-:W-:Y:S01]  /*200a0*/  SHFL.IDX PT, R63, R63, R0, 0x1c1f ;  /* 0x001c1f003f3f7589 */ /* 0x000fe200000e0000 */
[----:B-1----:R-:W-:-:S02]  /*200b0*/  SEL R28, R30, R31, P0 ;  /* 0x0000001f1e1c7207 */ /* 0x002fc40000000000 */
[----:B------:R-:W-:Y:S01]  /*200c0*/  SEL R30, R31, R30, P0 ;  /* 0x0000001e1f1e7207 */ /* 0x000fe20000000000 */
[----:B------:R-:W-:Y:S01]  /*200d0*/  SHFL.IDX PT, R67, R67, R0, 0x1c1f ;  /* 0x001c1f0043437589 */ /* 0x000fe200000e0000 */
[----:B0-----:R-:W-:Y:S02]  /*200e0*/  SEL R32, R34, R35, P0 ;  /* 0x0000002322207207 */ /* 0x001fe40000000000 */
[----:B------:R-:W-:Y:S01]  /*200f0*/  SEL R34, R35, R34, P0 ;  /* 0x0000002223227207 */ /* 0x000fe20000000000 */
[----:B------:R-:W-:Y:S01]  /*20100*/  SHFL.IDX PT, R71, R71, R0, 0x1c1f ;  /* 0x001c1f0047477589 */ /* 0x000fe200000e0000 */
[----:B------:R-:W-:-:S03]  /*20110*/  SEL R42, R43, R42, P0 ;  /* 0x0000002a2b2a7207 */ /* 0x000fc60000000000 */
[----:B------:R0:W1:Y:S04]  /*20120*/  SHFL.IDX PT, R44, R49, R2, 0x1c1f ;  /* 0x001c1f02312c7589 */ /* 0x00006800000e0000 */
[----:B------:R-:W2:Y:S04]  /*20130*/  SHFL.IDX PT, R48, R53, R2, 0x1c1f ;  /* 0x001c1f0235307589 */ /* 0x000ea800000e0000 */
[----:B------:R-:W3:Y:S01]  /*20140*/  SHFL.IDX PT, R50, R57, R2, 0x1c1f ;  /* 0x001c1f0239327589 */ /* 0x000ee200000e0000 */
[----:B0-----:R-:W-:-:S03]  /*20150*/  IMAD.MOV.U32 R49, RZ, RZ, RZ ;  /* 0x000000ffff317224 */ /* 0x001fc600078e00ff */
[----:B------:R-:W0:Y:S04]  /*20160*/  SHFL.IDX PT, R52, R61, R2, 0x1c1f ;  /* 0x001c1f023d347589 */ /* 0x000e2800000e0000 */
[----:B------:R-:W4:Y:S04]  /*20170*/  SHFL.IDX PT, R54, R65, R2, 0x1c1f ;  /* 0x001c1f0241367589 */ /* 0x000f2800000e0000 */
[----:B------:R-:W4:Y:S04]  /*20180*/  SHFL.IDX PT, R56, R69, R2, 0x1c1f ;  /* 0x001c1f0245387589 */ /* 0x000f2800000e0000 */
[----:B------:R-:W4:Y:S01]  /*20190*/  SHFL.IDX PT, R58, R73, R2, 0x1c1f ;  /* 0x001c1f02493a7589 */ /* 0x000f2200000e0000 */
[----:B-1----:R-:W-:-:S02]  /*201a0*/  SEL R5, R45, R44, P0 ;  /* 0x0000002c2d057207 */ /* 0x002fc40000000000 */
[----:B------:R-:W-:Y:S01]  /*201b0*/  SEL R7, R44, R45, P0 ;  /* 0x0000002d2c077207 */ /* 0x000fe20000000000 */
[----:B------:R1:W1:Y:S01]  /*201c0*/  SHFL.IDX PT, R75, R75, R0, 0x1c1f ;  /* 0x001c1f004b4b7589 */ /* 0x00026200000e0000 */
[----:B--2---:R-:W-:Y:S02]  /*201d0*/  SEL R9, R51, R48, P0 ;  /* 0x0000003033097207 */ /* 0x004fe40000000000 */
[----:B------:R-:W-:Y:S01]  /*201e0*/  SEL R11, R48, R51, P0 ;  /* 0x00000033300b7207 */ /* 0x000fe20000000000 */
[----:B------:R2:W1:Y:S01]  /*201f0*/  SHFL.IDX PT, R60, R77, R2, 0x1c1f ;  /* 0x001c1f024d3c7589 */ /* 0x00046200000e0000 */
[----:B---3--:R-:W-:Y:S02]  /*20200*/  SEL R13, R55, R50, P0 ;  /* 0x00000032370d7207 */ /* 0x008fe40000000000 */
[----:B------:R-:W-:Y:S02]  /*20210*/  SEL R15, R50, R55, P0 ;  /* 0x00000037320f7207 */ /* 0x000fe40000000000 */
[----:B0-----:R-:W-:-:S02]  /*20220*/  SEL R25, R59, R52, P0 ;  /* 0x000000343b197207 */ /* 0x001fc40000000000 */
[----:B------:R-:W-:Y:S02]  /*20230*/  SEL R27, R52, R59, P0 ;  /* 0x0000003b341b7207 */ /* 0x000fe40000000000 */
[----:B----4-:R-:W-:Y:S02]  /*20240*/  SEL R29, R63, R54, P0 ;  /* 0x000000363f1d7207 */ /* 0x010fe40000000000 */
[----:B------:R-:W-:Y:S02]  /*20250*/  SEL R31, R54, R63, P0 ;  /* 0x0000003f361f7207 */ /* 0x000fe40000000000 */
[----:B------:R-:W-:Y:S02]  /*20260*/  SEL R33, R67, R56, P0 ;  /* 0x0000003843217207 */ /* 0x000fe40000000000 */
[----:B------:R-:W-:Y:S02]  /*20270*/  SEL R35, R56, R67, P0 ;  /* 0x0000004338237207 */ /* 0x000fe40000000000 */
[----:B------:R-:W-:-:S02]  /*20280*/  SEL R37, R71, R58, P0 ;  /* 0x0000003a47257207 */ /* 0x000fc40000000000 */
[----:B--2---:R-:W-:-:S07]  /*20290*/  SEL R39, R58, R71, P0 ;  /* 0x000000473a277207 */ /* 0x004fce0000000000 */
.L_x_849:
[----:B------:R-:W-:Y:S05]  /*202a0*/  WARPSYNC.ALL ;  /* 0x0000000000007948 */ /* 0x000fea0003800000 */
[----:B------:R-:W-:Y:S01]  /*202b0*/  BAR.SYNC.DEFER_BLOCKING 0x1, 0x100 ;  /* 0x0044000000007b1d */ /* 0x000fe20000010000 */
[----:B-1----:R-:W-:-:S05]  /*202c0*/  SEL R41, R75, R60, P0 ;  /* 0x0000003c4b297207 */ /* 0x002fca0000000000 */
[----:B------:R-:W-:Y:S01]  /*202d0*/  ULDC.64 UR4, c[0x0][0xc00] ;  /* 0x0003000000047ab9 */ /* 0x000fe20000000a00 */
[----:B------:R-:W-:Y:S01]  /*202e0*/  SEL R43, R60, R75, P0 ;  /* 0x0000004b3c2b7207 */ /* 0x000fe20000000000 */
[----:B------:R-:W2:Y:S01]  /*202f0*/  LDL R20, [R1+0x4] ;  /* 0x0000040001147983 */ /* 0x000ea20000100800 */
[----:B------:R-:W-:Y:S01]  /*20300*/  ISETP.NE.U32.AND P1, PT, RZ, UR4, PT ;  /* 0x00000004ff007c0c */ /* 0x000fe2000bf25070 */
[----:B------:R-:W0:Y:S01]  /*20310*/  LDC R51, c[0x0][0xbe8] ;  /* 0x0002fa00ff337b82 */ /* 0x000e220000000800 */
[----:B------:R-:W-:Y:S02]  /*20320*/  IADD3 R2, P2, R214, UR4, RZ ;  /* 0x00000004d6027c10 */ /* 0x000fe4000ff5e0ff */
[----:B------:R-:W-:Y:S02]  /*20330*/  ISETP.NE.AND.EX P1, PT, RZ, UR5, PT, P1 ;  /* 0x00000005ff007c0c */ /* 0x000fe4000bf25310 */
[----:B------:R-:W-:Y:S01]  /*20340*/  IADD3.X R3, R215, UR5, RZ, P2, !PT ;  /* 0x00000005d7037c10 */ /* 0x000fe200097fe4ff */
[----:B------:R-:W-:-:S02]  /*20350*/  ULDC.64 UR4, c[0x0][0xc08] ;  /* 0x0003020000047ab9 */ /* 0x000fc40000000a00 */
[----:B------:R-:W-:Y:S01]  /*20360*/  ISETP.NE.U32.AND P0, PT, RZ, UR4, PT ;  /* 0x00000004ff007c0c */ /* 0x000fe2000bf05070 */
[----:B------:R1:W-:Y:S04]  /*20370*/  STSM.16.M88.4 [R78], R4 ;  /* 0x000000044e007844 */ /* 0x0003e80000000200 */
[----:B------:R-:W-:Y:S04]  /*20380*/  STSM.16.M88.4 [R76], R8 ;  /* 0x000000084c007844 */ /* 0x000fe80000000200 */
[----:B------:R2:W-:Y:S04]  /*20390*/  STSM.16.M88.4 [R74], R12 ;  /* 0x0000000c4a007844 */ /* 0x0005e80000000200 */
[----:B------:R3:W-:Y:S04]  /*203a0*/  STSM.16.M88.4 [R72], R24 ;  /* 0x0000001848007844 */ /* 0x0007e80000000200 */
[----:B------:R3:W-:Y:S04]  /*203b0*/  STSM.16.M88.4 [R70], R28 ;  /* 0x0000001c46007844 */ /* 0x0007e80000000200 */
[----:B------:R3:W-:Y:S04]  /*203c0*/  STSM.16.M88.4 [R66], R32 ;  /* 0x0000002042007844 */ /* 0x0007e80000000200 */
[----:B------:R3:W-:Y:S01]  /*203d0*/  STSM.16.M88.4 [R64], R36 ;  /* 0x0000002440007844 */ /* 0x0007e20000000200 */
[----:B------:R-:W-:-:S03]  /*203e0*/  ISETP.NE.AND.EX P0, PT, RZ, UR5, PT, P0 ;  /* 0x00000005ff007c0c */ /* 0x000fc6000bf05300 */
[----:B------:R3:W-:Y:S01]  /*203f0*/  STSM.16.M88.4 [R62], R40 ;  /* 0x000000283e007844 */ /* 0x0007e20000000200 */
[----:B------:R-:W-:Y:S09]  /*20400*/  BAR.SYNC.DEFER_BLOCKING 0x1, 0x100 ;  /* 0x0044000000007b1d */ /* 0x000ff20000010000 */
[----:B------:R-:W-:Y:S01]  /*20410*/  @P0 IADD3 R214, P3, R214, UR4, RZ ;  /* 0x00000004d6d60c10 */ /* 0x000fe2000ff7e0ff */
[----:B------:R-:W-:-:S02]  /*20420*/  ULDC UR4, c[0x0][0xa88] ;  /* 0x0002a20000047ab9 */ /* 0x000fc40000000800 */
[----:B------:R-:W-:Y:S02]  /*20430*/  MOV R0, UR4 ;  /* 0x0000000400007c02 */ /* 0x000fe40008000f00 */
[----:B------:R-:W-:Y:S01]  /*20440*/  @P0 IADD3.X R215, R215, UR5, RZ, P3, !PT ;  /* 0x00000005d7d70c10 */ /* 0x000fe20009ffe4ff */
[----:B------:R3:W5:Y:S01]  /*20450*/  @P1 LDG.E R49, desc[UR54][R2.64] ;  /* 0x0000003602311981 */ /* 0x000762000c1e1900 */
[----:B0-----:R-:W-:-:S03]  /*20460*/  ISETP.NE.AND P2, PT, R51, 0x1, PT ;  /* 0x000000013300780c */ /* 0x001fc60003f45270 */
[----:B------:R3:W5:Y:S10]  /*20470*/  @P0 LDG.E R0, desc[UR54][R214.64] ;  /* 0x00000036d6000981 */ /* 0x000774000c1e1900 */
[----:B-1----:R-:W0:Y:S08]  /*20480*/  @P2 LDC R4, c[0x0][0xbec] ;  /* 0x0002fb00ff042b82 */ /* 0x002e300000000800 */
[----:B------:R-:W1:Y:S01]  /*20490*/  @P2 LDC R5, c[0x0][0xbf0] ;  /* 0x0002fc00ff052b82 */ /* 0x000e620000000800 */
[----:B--2---:R-:W-:Y:S01]  /*204a0*/  IMAD R13, R217, 0x80, R20 ;  /* 0x00000080d90d7824 */ /* 0x004fe200078e0214 */
[----:B01-3--:R-:W-:Y:S06]  /*204b0*/  @P0 BRA `(.L_x_640) ;  /* 0x0000000000100947 */ /* 0x00bfec0003800000 */
[----:B------:R-:W-:Y:S05]  /*204c0*/  @!P1 BRA `(.L_x_640) ;  /* 0x00000000000c9947 */ /* 0x000fea0003800000 */
[----:B------:R-:W2:Y:S04]  /*204d0*/  LDG.E R7, desc[UR54][R2.64] ;  /* 0x0000003602077981 */ /* 0x000ea8000c1e1900 */
[----:B-----5:R-:W2:Y:S02]  /*204e0*/  LDG.E R0, desc[UR54][R2.64+0x4] ;  /* 0x0000043602007981 */ /* 0x020ea4000c1e1900 */
[----:B--2---:R-:W-:-:S07]  /*204f0*/  IMAD.IADD R0, R0, 0x1, -R7 ;  /* 0x0000000100007824 */ /* 0x004fce00078e0a07 */
.L_x_640:
[----:B------:R-:W-:Y:S01]  /*20500*/  @P2 IMAD.HI.U32 R2, R13, R4, RZ ;  /* 0x000000040d022227 */ /* 0x000fe200078e00ff */
[----:B------:R-:W-:Y:S01]  /*20510*/  SHF.R.S32.HI R48, RZ, 0x1f, R213 ;  /* 0x0000001fff307819 */ /* 0x000fe200000114d5 */
[----:B------:R-:W-:Y:S01]  /*20520*/  ULDC.64 UR4, c[0x0][0xb90] ;  /* 0x0002e40000047ab9 */ /* 0x000fe20000000a00 */
[----:B------:R-:W-:Y:S01]  /*20530*/  MOV R7, R13 ;  /* 0x0000000d00077202 */ /* 0x000fe20000000f00 */
[----:B------:R-:W-:Y:S01]  /*20540*/  IMAD R11, R221, 0x40, R202 ;  /* 0x00000040dd0b7824 */ /* 0x000fe200078e02ca */
[--C-:B-----5:R-:W-:Y:S01]  /*20550*/  SHF.R.S32.HI R3, RZ, 0x1f, R49.reuse ;  /* 0x0000001fff037819 */ /* 0x120fe20000011431 */
[----:B------:R-:W-:Y:S01]  /*20560*/  IMAD R6, R48, UR4, RZ ;  /* 0x0000000430067c24 */ /* 0x000fe2000f8e02ff */
[----:B------:R-:W-:Y:S01]  /*20570*/  @P2 SHF.R.U32.HI R7, RZ, R5, R2 ;  /* 0x00000005ff072219 */ /* 0x000fe20000011602 */
[----:B------:R-:W-:Y:S01]  /*20580*/  IMAD.MOV.U32 R2, RZ, RZ, R49 ;  /* 0x000000ffff027224 */ /* 0x000fe200078e0031 */
[----:B------:R-:W-:Y:S01]  /*20590*/  SEL R216, R216, RZ, !P1 ;  /* 0x000000ffd8d87207 */ /* 0x000fe20004800000 */
[C---:B------:R-:W-:Y:S01]  /*205a0*/  IMAD R9, R213.reuse, UR5, R6 ;  /* 0x00000005d5097c24 */ /* 0x040fe2000f8e0206 */
[----:B------:R-:W-:Y:S01]  /*205b0*/  SEL R53, R210, RZ, !P1 ;  /* 0x000000ffd2357207 */ /* 0x000fe20004800000 */
[----:B------:R-:W-:Y:S01]  /*205c0*/  IMAD.WIDE.U32 R4, R213, UR4, R2 ;  /* 0x00000004d5047c25 */ /* 0x000fe2000f8e0002 */
[----:B------:R-:W-:Y:S01]  /*205d0*/  IADD3 R2, -R7, RZ, RZ ;  /* 0x000000ff07027210 */ /* 0x000fe20007ffe1ff */
[----:B------:R-:W-:Y:S01]  /*205e0*/  ULDC.64 UR4, c[0x0][0xb98] ;  /* 0x0002e60000047ab9 */ /* 0x000fe20000000a00 */
[----:B------:R-:W0:Y:S01]  /*205f0*/  @P2 LDC R57, c[0x0][0xbec] ;  /* 0x0002fb00ff392b82 */ /* 0x000e220000000800 */
[----:B------:R-:W-:-:S02]  /*20600*/  IMAD.IADD R5, R5, 0x1, R9 ;  /* 0x0000000105057824 */ /* 0x000fc400078e0209 */
[----:B------:R-:W-:Y:S02]  /*20610*/  IMAD R9, R51, R2, R13 ;  /* 0x0000000233097224 */ /* 0x000fe400078e020d */
[----:B------:R-:W-:Y:S02]  /*20620*/  IMAD R2, R216, UR4, RZ ;  /* 0x00000004d8027c24 */ /* 0x000fe4000f8e02ff */
[----:B------:R-:W-:-:S04]  /*20630*/  IMAD.WIDE.U32 R4, R53, UR4, R4 ;  /* 0x0000000435047c25 */ /* 0x000fc8000f8e0004 */
[----:B------:R-:W-:Y:S01]  /*20640*/  IMAD.WIDE R46, R11, 0x2, R46 ;  /* 0x000000020b2e7825 */ /* 0x000fe200078e022e */
[----:B------:R-:W-:Y:S02]  /*20650*/  SHF.R.S32.HI R11, RZ, 0x1f, R7 ;  /* 0x0000001fff0b7819 */ /* 0x000fe40000011407 */
[----:B------:R-:W-:Y:S01]  /*20660*/  IADD3 R4, P1, R7, R4, RZ ;  /* 0x0000000407047210 */ /* 0x000fe20007f3e0ff */
[----:B------:R-:W-:Y:S01]  /*20670*/  IMAD R6, R53, UR5, R2 ;  /* 0x0000000535067c24 */ /* 0x000fe2000f8e0202 */
[----:B------:R-:W-:Y:S01]  /*20680*/  SHF.R.S32.HI R2, RZ, 0x1f, R9 ;  /* 0x0000001fff027819 */ /* 0x000fe20000011409 */
[----:B------:R-:W-:Y:S01]  /*20690*/  ULDC.64 UR4, c[0x0][0xb88] ;  /* 0x0002e20000047ab9 */ /* 0x000fe20000000a00 */
[----:B------:R-:W-:Y:S01]  /*206a0*/  IADD3 R7, P0, R46, 0x1000, RZ ;  /* 0x000010002e077810 */ /* 0x000fe20007f1e0ff */
[----:B------:R-:W-:Y:S01]  /*206b0*/  IMAD R55, R0, R51, RZ ;  /* 0x0000003300377224 */ /* 0x000fe200078e02ff */
[----:B------:R-:W-:Y:S01]  /*206c0*/  IADD3.X R5, R11, R5, R6, P1, !PT ;  /* 0x000000050b057210 */ /* 0x000fe20000ffe406 */
[----:B------:R-:W-:Y:S01]  /*206d0*/  IMAD R2, R2, UR4, RZ ;  /* 0x0000000402027c24 */ /* 0x000fe2000f8e02ff */
[C---:B------:R-:W-:Y:S01]  /*206e0*/  IADD3 R29, P3, R46.reuse, 0x4000, RZ ;  /* 0x000040002e1d7810 */ /* 0x040fe20007f7e0ff */
[----:B------:R-:W-:Y:S01]  /*206f0*/  IMAD R6, R217, 0x80, R235 ;  /* 0x00000080d9067824 */ /* 0x000fe200078e02eb */
[----:B------:R-:W-:Y:S01]  /*20700*/  IADD3 R13, P4, R46, 0x2000, RZ ;  /* 0x000020002e0d7810 */ /* 0x000fe20007f9e0ff */
[----:B------:R-:W-:Y:S01]  /*20710*/  IMAD R11, R9, UR5, R2 ;  /* 0x00000005090b7c24 */ /* 0x000fe2000f8e0202 */
[----:B------:R-:W-:Y:S01]  /*20720*/  LOP3.LUT R28, R29, 0x380, RZ, 0xc0, !PT ;  /* 0x000003801d1c7812 */ /* 0x000fe200078ec0ff */
[----:B------:R-:W-:Y:S01]  /*20730*/  IMAD.WIDE.U32 R4, R9, UR4, R4 ;  /* 0x0000000409047c25 */ /* 0x000fe2000f8e0004 */
[----:B------:R-:W-:Y:S01]  /*20740*/  ULDC.64 UR4, c[0x0][0xb50] ;  /* 0x0002d40000047ab9 */ /* 0x000fe20000000a00 */
[----:B------:R-:W-:-:S02]  /*20750*/  IADD3.X R9, RZ, R47, RZ, P0, !PT ;  /* 0x0000002fff097210 */ /* 0x000fc400007fe4ff */
[----:B------:R-:W-:Y:S01]  /*20760*/  IMAD.IADD R5, R5, 0x1, R11 ;  /* 0x0000000105057824 */ /* 0x000fe200078e020b */
[----:B------:R-:W-:Y:S01]  /*20770*/  LEA R2, P1, R4, UR4, 0x2 ;  /* 0x0000000404027c11 */ /* 0x000fe2000f8210ff */
[----:B------:R-:W-:Y:S01]  /*20780*/  VIADD R0, R6, 0x8 ;  /* 0x0000000806007836 */ /* 0x000fe20000000000 */
[----:B------:R-:W-:Y:S02]  /*20790*/  LOP3.LUT P0, RZ, R225, 0x3, RZ, 0xc0, !PT ;  /* 0x00000003e1ff7812 */ /* 0x000fe4000780c0ff */
[----:B------:R-:W-:Y:S01]  /*207a0*/  LEA.HI.X R4, R4, UR5, R5, 0x2, P1 ;  /* 0x0000000504047c11 */ /* 0x000fe200088f1405 */
[----:B------:R-:W-:Y:S01]  /*207b0*/  SHFL.IDX PT, R20, R2, RZ, 0x1c1f ;  /* 0x001c1fff02147589 */ /* 0x000fe200000e0000 */
[----:B------:R-:W-:Y:S01]  /*207c0*/  IADD3 R25, P1, R46, 0x3000, RZ ;  /* 0x000030002e197810 */ /* 0x000fe20007f3e0ff */
[----:B------:R-:W-:Y:S01]  /*207d0*/  ULDC.64 UR4, c[0x0][0xaa0] ;  /* 0x0002a80000047ab9 */ /* 0x000fe20000000a00 */
[----:B------:R-:W-:Y:S01]  /*207e0*/  SHF.R.U64 R28, R28, 0x3, RZ ;  /* 0x000000031c1c7819 */ /* 0x000fe200000012ff */
[----:B------:R-:W1:Y:S01]  /*207f0*/  SHFL.IDX PT, R21, R4, RZ, 0x1c1f ;  /* 0x001c1fff04157589 */ /* 0x000e6200000e0000 */
[----:B------:R-:W-:-:S02]  /*20800*/  LOP3.LUT R24, R25, 0x380, RZ, 0xc0, !PT ;  /* 0x0000038019187812 */ /* 0x000fc400078ec0ff */
[----:B------:R-:W-:Y:S01]  /*20810*/  LOP3.LUT R28, R28, R29, RZ, 0x3c, !PT ;  /* 0x0000001d1c1c7212 */ /* 0x000fe200078e3cff */
[----:B------:R-:W-:Y:S01]  /*20820*/  SHFL.IDX PT, R44, R2, 0x1, 0x1c1f ;  /* 0x003c1f00022c7f89 */ /* 0x000fe200000e0000 */
[----:B------:R-:W-:Y:S01]  /*20830*/  SHF.R.U64 R24, R24, 0x3, RZ ;  /* 0x0000000318187819 */ /* 0x000fe200000012ff */
[--C-:B------:R-:W-:Y:S01]  /*20840*/  IMAD.X R29, RZ, RZ, R47.reuse, P3 ;  /* 0x000000ffff1d7224 */ /* 0x100fe200018e062f */
[----:B------:R-:W-:Y:S01]  /*20850*/  IADD3 R5, P3, R46, 0x7000, RZ ;  /* 0x000070002e057810 */ /* 0x000fe20007f7e0ff */
[----:B------:R-:W2:Y:S01]  /*20860*/  SHFL.IDX PT, R45, R4, 0x1, 0x1c1f ;  /* 0x003c1f00042d7f89 */ /* 0x000ea200000e0000 */
[----:B------:R-:W-:Y:S02]  /*20870*/  LOP3.LUT R24, R24, R25, RZ, 0x3c, !PT ;  /* 0x0000001918187212 */ /* 0x000fe400078e3cff */
[----:B------:R-:W-:Y:S01]  /*20880*/  IADD3.X R25, RZ, R47, RZ, P1, !PT ;  /* 0x0000002fff197210 */ /* 0x000fe20000ffe4ff */
[----:B------:R-:W-:Y:S01]  /*20890*/  IMAD.X R41, RZ, RZ, R47, P3 ;  /* 0x000000ffff297224 */ /* 0x000fe200018e062f */
[----:B------:R-:W-:-:S02]  /*208a0*/  ISETP.GE.OR P1, PT, R6, R55, P0 ;  /* 0x000000370600720c */ /* 0x000fc40000726670 */
[----:B------:R-:W-:Y:S02]  /*208b0*/  ISETP.GE.OR P0, PT, R0, R55, P0 ;  /* 0x000000370000720c */ /* 0x000fe40000706670 */
[----:B------:R-:W-:Y:S02]  /*208c0*/  LOP3.LUT R0, R5, 0x380, RZ, 0xc0, !PT ;  /* 0x0000038005007812 */ /* 0x000fe400078ec0ff */
[----:B------:R-:W-:Y:S02]  /*208d0*/  LOP3.LUT R12, R13, 0x380, RZ, 0xc0, !PT ;  /* 0x000003800d0c7812 */ /* 0x000fe400078ec0ff */
[----:B------:R-:W-:Y:S02]  /*208e0*/  SHF.R.U64 R0, R0, 0x3, RZ ;  /* 0x0000000300007819 */ /* 0x000fe400000012ff */
[----:B------:R-:W-:Y:S02]  /*208f0*/  SHF.R.U64 R12, R12, 0x3, RZ ;  /* 0x000000030c0c7819 */ /* 0x000fe400000012ff */
[----:B------:R-:W-:Y:S01]  /*20900*/  LOP3.LUT R40, R0, R5, RZ, 0x3c, !PT ;  /* 0x0000000500287212 */ /* 0x000fe200078e3cff */
[----:B-1----:R1:W-:Y:S01]  /*20910*/  @!P1 ST.E desc[UR54][R20.64], R88 ;  /* 0x0000005814009985 */ /* 0x0023e2000c101936 */
[----:B------:R-:W-:Y:S01]  /*20920*/  IMAD R0, R3, UR4, RZ ;  /* 0x0000000403007c24 */ /* 0x000fe2000f8e02ff */
[----:B------:R-:W-:-:S02]  /*20930*/  LOP3.LUT R8, R7, 0x380, RZ, 0xc0, !PT ;  /* 0x0000038007087812 */ /* 0x000fc400078ec0ff */
[----:B------:R-:W-:Y:S01]  /*20940*/  LOP3.LUT R12, R12, R13, RZ, 0x3c, !PT ;  /* 0x0000000d0c0c7212 */ /* 0x000fe200078e3cff */
[----:B--2---:R2:W-:Y:S01]  /*20950*/  @!P0 ST.E desc[UR54][R44.64], R89 ;  /* 0x000000592c008985 */ /* 0x0045e2000c101936 */
[C---:B------:R-:W-:Y:S01]  /*20960*/  IMAD.WIDE.U32 R2, R49.reuse, UR4, RZ ;  /* 0x0000000431027c25 */ /* 0x040fe2000f8e00ff */
[----:B------:R-:W-:Y:S02]  /*20970*/  IADD3 R33, P5, R46, 0x5000, RZ ;  /* 0x000050002e217810 */ /* 0x000fe40007fbe0ff */
[----:B------:R-:W-:Y:S01]  /*20980*/  SHF.R.U64 R8, R8, 0x3, RZ ;  /* 0x0000000308087819 */ /* 0x000fe200000012ff */
[----:B------:R-:W-:Y:S01]  /*20990*/  IMAD.X R13, RZ, RZ, R47, P4 ;  /* 0x000000ffff0d7224 */ /* 0x000fe200020e062f */
[----:B------:R-:W-:Y:S01]  /*209a0*/  IADD3 R37, P4, R46, 0x6000, RZ ;  /* 0x000060002e257810 */ /* 0x000fe20007f9e0ff */
[----:B-1----:R-:W-:Y:S01]  /*209b0*/  IMAD R21, R49, UR5, R0 ;  /* 0x0000000531157c24 */ /* 0x002fe2000f8e0200 */
[----:B------:R-:W-:Y:S01]  /*209c0*/  ULDC.64 UR4, c[0x0][0xae8] ;  /* 0x0002ba0000047ab9 */ /* 0x000fe20000000a00 */
[----:B--2---:R-:W1:Y:S01]  /*209d0*/  @P2 LDC R45, c[0x0][0xbf0] ;  /* 0x0002fc00ff2d2b82 */ /* 0x004e620000000800 */
[----:B------:R-:W-:-:S02]  /*209e0*/  IMAD R0, R212, 0x20, R221 ;  /* 0x00000020d4007824 */ /* 0x000fc400078e02dd */
[----:B------:R-:W-:Y:S01]  /*209f0*/  IADD3 R3, R3, R21, RZ ;  /* 0x0000001503037210 */ /* 0x000fe20007ffe0ff */
[----:B------:R-:W-:Y:S01]  /*20a00*/  IMAD R20, R48, UR4, RZ ;  /* 0x0000000430147c24 */ /* 0x000fe2000f8e02ff */
[----:B------:R-:W-:Y:S01]  /*20a10*/  LOP3.LUT R32, R33, 0x380, RZ, 0xc0, !PT ;  /* 0x0000038021207812 */ /* 0x000fe200078ec0ff */
[----:B------:R-:W-:Y:S01]  /*20a20*/  IMAD R44, R217, 0x80, R0 ;  /* 0x00000080d92c7824 */ /* 0x000fe200078e0200 */
[----:B------:R-:W-:Y:S01]  /*20a30*/  LOP3.LUT R36, R37, 0x380, RZ, 0xc0, !PT ;  /* 0x0000038025247812 */ /* 0x000fe200078ec0ff */
[C---:B------:R-:W-:Y:S01]  /*20a40*/  IMAD R21, R213.reuse, UR5, R20 ;  /* 0x00000005d5157c24 */ /* 0x040fe2000f8e0214 */
[----:B------:R-:W-:Y:S01]  /*20a50*/  LOP3.LUT R8, R8, R7, RZ, 0x3c, !PT ;  /* 0x0000000708087212 */ /* 0x000fe200078e3cff */
[----:B------:R-:W-:Y:S01]  /*20a60*/  IMAD.WIDE.U32 R2, R213, UR4, R2 ;  /* 0x00000004d5027c25 */ /* 0x000fe2000f8e0002 */
[----:B------:R-:W-:Y:S01]  /*20a70*/  ULDC.64 UR4, c[0x0][0xaf0] ;  /* 0x0002bc0000047ab9 */ /* 0x000fe20000000a00 */
[----:B------:R-:W-:Y:S01]  /*20a80*/  LOP3.LUT R7, R46, 0x380, RZ, 0xc0, !PT ;  /* 0x000003802e077812 */ /* 0x000fe200078ec0ff */
[----:B------:R-:W5:Y:S01]  /*20a90*/  LD.E.128 R12, desc[UR54][R12.64] ;  /* 0x000000360c0c7980 */ /* 0x000f62000c101d00 */
[----:B0-----:R-:W-:Y:S01]  /*20aa0*/  @P2 IMAD.HI.U32 R0, R44, R57, RZ ;  /* 0x000000392c002227 */ /* 0x001fe200078e00ff */
[----:B------:R-:W-:-:S02]  /*20ab0*/  IADD3 R3, R3, R21, RZ ;  /* 0x0000001503037210 */ /* 0x000fc40007ffe0ff */
[----:B------:R-:W-:Y:S01]  /*20ac0*/  SHF.R.U64 R32, R32, 0x3, RZ ;  /* 0x0000000320207819 */ /* 0x000fe200000012ff */
[----:B------:R-:W-:Y:S01]  /*20ad0*/  IMAD.MOV.U32 R21, RZ, RZ, R44 ;  /* 0x000000ffff157224 */ /* 0x000fe200078e002c */
[----:B------:R-:W-:Y:S01]  /*20ae0*/  SHF.R.U64 R36, R36, 0x3, RZ ;  /* 0x0000000324247819 */ /* 0x000fe200000012ff */
[----:B------:R-:W-:Y:S01]  /*20af0*/  IMAD R20, R216, UR4, RZ ;  /* 0x00000004d8147c24 */ /* 0x000fe2000f8e02ff */
[----:B------:R-:W-:Y:S01]  /*20b00*/  SHF.R.U64 R7, R7, 0x3, RZ ;  /* 0x0000000307077819 */ /* 0x000fe200000012ff */
[C---:B------:R-:W-:Y:S01]  /*20b10*/  IMAD.WIDE.U32 R2, R53.reuse, UR4, R2 ;  /* 0x0000000435027c25 */ /* 0x040fe2000f8e0002 */
[----:B------:R-:W-:Y:S01]  /*20b20*/  LOP3.LUT R32, R32, R33, RZ, 0x3c, !PT ;  /* 0x0000002120207212 */ /* 0x000fe200078e3cff */
[----:B------:R-:W5:Y:S01]  /*20b30*/  LD.E.128 R8, desc[UR54][R8.64] ;  /* 0x0000003608087980 */ /* 0x000f62000c101d00 */
[----:B-1----:R-:W-:Y:S01]  /*20b40*/  @P2 SHF.R.U32.HI R21, RZ, R45, R0 ;  /* 0x0000002dff152219 */ /* 0x002fe20000011600 */
[----:B------:R-:W-:Y:S01]  /*20b50*/  IMAD R45, R53, UR5, R20 ;  /* 0x00000005352d7c24 */ /* 0x000fe2000f8e0214 */
[----:B------:R-:W-:Y:S01]  /*20b60*/  LOP3.LUT R36, R36, R37, RZ, 0x3c, !PT ;  /* 0x0000002524247212 */ /* 0x000fe200078e3cff */
[----:B------:R-:W-:Y:S01]  /*20b70*/  IMAD.X R37, RZ, RZ, R47, P4 ;  /* 0x000000ffff257224 */ /* 0x000fe200020e062f */
[--C-:B------:R-:W-:Y:S01]  /*20b80*/  SHF.R.S32.HI R0, RZ, 0x1f, R21.reuse ;  /* 0x0000001fff007819 */ /* 0x100fe20000011415 */
[----:B------:R-:W-:Y:S01]  /*20b90*/  IMAD.MOV R20, RZ, RZ, -R21 ;  /* 0x000000ffff147224 */ /* 0x000fe200078e0a15 */
[----:B------:R-:W-:Y:S01]  /*20ba0*/  IADD3.X R33, RZ, R47, RZ, P5, !PT ;  /* 0x0000002fff217210 */ /* 0x000fe20002ffe4ff */
[----:B------:R-:W-:Y:S01]  /*20bb0*/  ULDC.64 UR4, c[0x0][0xae0] ;  /* 0x0002b80000047ab9 */ /* 0x000fe20000000a00 */
[----:B------:R-:W-:Y:S01]  /*20bc0*/  LOP3.LUT R46, R7, R46, RZ, 0x3c, !PT ;  /* 0x0000002e072e7212 */ /* 0x000fe200078e3cff */
[----:B------:R-:W-:Y:S01]  /*20bd0*/  IMAD R0, R0, UR4, RZ ;  /* 0x0000000400007c24 */ /* 0x000fe2000f8e02ff */
[----:B------:R-:W-:Y:S01]  /*20be0*/  IADD3 R3, R3, R45, RZ ;  /* 0x0000002d03037210 */ /* 0x000fe20007ffe0ff */
[----:B------:R-:W-:Y:S01]  /*20bf0*/  IMAD R45, R51, R20, R44 ;  /* 0x00000014332d7224 */ /* 0x000fe200078e022c */
[----:B------:R-:W5:Y:S04]  /*20c00*/  LD.E.128 R24, desc[UR54][R24.64] ;  /* 0x0000003618187980 */ /* 0x000f68000c101d00 */
[----:B------:R0:W5:Y:S04]  /*20c10*/  LD.E.128 R4, desc[UR54][R46.64] ;  /* 0x000000362e047980 */ /* 0x000168000c101d00 */
[----:B------:R-:W5:Y:S04]  /*20c20*/  LD.E.128 R28, desc[UR54][R28.64] ;  /* 0x000000361c1c7980 */ /* 0x000f68000c101d00 */
[----:B------:R-:W5:Y:S01]  /*20c30*/  LD.E.128 R32, desc[UR54][R32.64] ;  /* 0x0000003620207980 */ /* 0x000f62000c101d00 */
[----:B0-----:R-:W-:-:S03]  /*20c40*/  IMAD R47, R21, UR5, R0 ;  /* 0x00000005152f7c24 */ /* 0x001fc6000f8e0200 */
[----:B------:R-:W5:Y:S01]  /*20c50*/  LD.E.128 R36, desc[UR54][R36.64] ;  /* 0x0000003624247980 */ /* 0x000f62000c101d00 */
[----:B------:R-:W-:-:S03]  /*20c60*/  SHF.R.S32.HI R0, RZ, 0x1f, R45 ;  /* 0x0000001fff007819 */ /* 0x000fc6000001142d */
[----:B------:R-:W5:Y:S01]  /*20c70*/  LD.E.128 R40, desc[UR54][R40.64] ;  /* 0x0000003628287980 */ /* 0x000f62000c101d00 */
[----:B------:R-:W-:Y:S01]  /*20c80*/  IMAD.WIDE.U32 R2, R21, UR4, R2 ;  /* 0x0000000415027c25 */ /* 0x000fe2000f8e0002 */
[----:B------:R-:W-:Y:S01]  /*20c90*/  ULDC.64 UR4, c[0x0][0xad8] ;  /* 0x0002b60000047ab9 */ /* 0x000fe20000000a00 */
[----:B------:R-:W-:Y:S01]  /*20ca0*/  @!PT LDS RZ, [RZ] ;  /* 0x00000000fffff984 */ /* 0x000fe20000000800 */
[----:B------:R-:W-:Y:S01]  /*20cb0*/  @!PT LDS RZ, [RZ] ;  /* 0x00000000fffff984 */ /* 0x000fe20000000800 */
[----:B------:R-:W-:Y:S01]  /*20cc0*/  @!PT LDS RZ, [RZ] ;  /* 0x00000000fffff984 */ /* 0x000fe20000000800 */
[----:B------:R-:W-:Y:S01]  /*20cd0*/  @!PT LDS RZ, [RZ] ;  /* 0x00000000fffff984 */ /* 0x000fe20000000800 */
[----:B------:R0:W-:Y:S06]  /*20ce0*/  MEMBAR.ALL.CTA ;  /* 0x0000000000007992 */ /* 0x0001ec0000008000 */
[----:B0-----:R-:W0:Y:S01]  /*20cf0*/  FENCE.VIEW.ASYNC.S ;  /* 0x00000000000073c6 */ /* 0x001e220000000000 */
[----:B------:R-:W-:-:S02]  /*20d00*/  IMAD R46, R217, 0x80, R221 ;  /* 0x00000080d92e7824 */ /* 0x000fc400078e02dd */
[----:B------:R-:W-:Y:S02]  /*20d10*/  IMAD.IADD R3, R3, 0x1, R47 ;  /* 0x0000000103037824 */ /* 0x000fe400078e022f */
[----:B------:R-:W-:Y:S01]  /*20d20*/  IMAD R20, R0, UR4, RZ ;  /* 0x0000000400147c24 */ /* 0x000fe2000f8e02ff */
[C---:B------:R-:W-:Y:S01]  /*20d30*/  IADD3 R0, R46.reuse, 0x20, RZ ;  /* 0x000000202e007810 */ /* 0x040fe20007ffe0ff */
[----:B------:R-:W-:Y:S01]  /*20d40*/  IMAD.WIDE.U32 R2, R45, UR4, R2 ;  /* 0x000000042d027c25 */ /* 0x000fe2000f8e0002 */
[----:B------:R-:W-:-:S03]  /*20d50*/  ISETP.GE.AND P2, PT, R46, R55, PT ;  /* 0x000000372e00720c */ /* 0x000fc60003f46270 */
[----:B------:R-:W-:Y:S01]  /*20d60*/  IMAD R21, R45, UR5, R20 ;  /* 0x000000052d157c24 */ /* 0x000fe2000f8e0214 */
[----:B------:R-:W-:Y:S01]  /*20d70*/  ISETP.GE.AND P0, PT, R0, R55, PT ;  /* 0x000000370000720c */ /* 0x000fe20003f06270 */
[----:B------:R-:W-:Y:S01]  /*20d80*/  VIADD R0, R16, 0x29820 ;  /* 0x0002982010007836 */ /* 0x000fe20000000000 */
[----:B------:R-:W-:Y:S02]  /*20d90*/  ULDC.64 UR4, c[0x0][0xa80] ;  /* 0x0002a00000047ab9 */ /* 0x000fe40000000a00 */
[----:B------:R-:W-:Y:S02]  /*20da0*/  IADD3 R3, R3, R21, RZ ;  /* 0x0000001503037210 */ /* 0x000fe40007ffe0ff */
[----:B------:R-:W-:Y:S01]  /*20db0*/  LEA R44, P3, R2, UR4, 0x1 ;  /* 0x00000004022c7c11 */ /* 0x000fe2000f8608ff */
[----:B------:R-:W-:Y:S01]  /*20dc0*/  VIADD R20, R46, 0x40 ;  /* 0x000000402e147836 */ /* 0x000fe20000000000 */
[----:B------:R-:W-:Y:S02]  /*20dd0*/  PRMT R0, RZ, 0x654, R0 ;  /* 0x00000654ff007816 */ /* 0x000fe40000000000 */
[----:B------:R-:W-:Y:S01]  /*20de0*/  LEA.HI.X R45, R2, UR5, R3, 0x1, P3 ;  /* 0x00000005022d7c11 */ /* 0x000fe200098f0c03 */
[----:B------:R-:W-:Y:S01]  /*20df0*/  BSSY B1, `(.L_x_641) ;  /* 0x0000011000017945 */ /* 0x000fe20003800000 */
[----:B------:R-:W-:Y:S01]  /*20e00*/  ISETP.GE.AND P1, PT, R20, R55, PT ;  /* 0x000000371400720c */ /* 0x000fe20003f26270 */
[----:B0-----:R0:W-:Y:S01]  /*20e10*/  SYNCS.ARRIVE.TRANS64.RED.A1T0 RZ, [R0+URZ], RZ ;  /* 0x000000ff00ff79a7 */ /* 0x0011e2000810043f */
[----:B------:R1:W2:Y:S01]  /*20e20*/  SHFL.IDX PT, R20, R44, RZ, 0x181f ;  /* 0x00181fff2c147589 */ /* 0x0002a200000e0000 */
[----:B------:R-:W-:-:S02]  /*20e30*/  SHF.R.S32.HI R50, RZ, 0x1f, R211 ;  /* 0x0000001fff327819 */ /* 0x000fc400000114d3 */
[----:B------:R-:W-:Y:S01]  /*20e40*/  SHF.R.S32.HI R52, RZ, 0x1f, R202 ;  /* 0x0000001fff347819 */ /* 0x000fe200000114ca */
[----:B0-----:R1:W0:Y:S01]  /*20e50*/  SHFL.IDX PT, R0, R45, RZ, 0x181f ;  /* 0x00181fff2d007589 */ /* 0x00122200000e0000 */
[----:B------:R-:W-:Y:S06]  /*20e60*/  @P2 BRA `(.L_x_642) ;  /* 0x0000000000242947 */ /* 0x000fec0003800000 */
[----:B------:R-:W-:Y:S02]  /*20e70*/  ULDC UR4, c[0x0][0xac8] ;  /* 0x0002b20000047ab9 */ /* 0x000fe40000000800 */
[----:B------:R-:W-:Y:S02]  /*20e80*/  ISETP.GE.AND P2, PT, R202, UR4, PT ;  /* 0x00000004ca007c0c */ /* 0x000fe4000bf46270 */
[----:B------:R-:W-:-:S11]  /*20e90*/  ISETP.GE.AND P3, PT, R211, UR4, PT ;  /* 0x00000004d3007c0c */ /* 0x000fd6000bf66270 */
[CC--:B--2---:R-:W-:Y:S02]  /*20ea0*/  @!P2 LEA R2, P4, R202.reuse, R20.reuse, 0x1 ;  /* 0x00000014ca02a211 */ /* 0x0c4fe400078808ff */
[C---:B------:R-:W-:Y:S02]  /*20eb0*/  @!P3 LEA R20, P5, R211.reuse, R20, 0x1 ;  /* 0x00000014d314b211 */ /* 0x040fe400078a08ff */
[-C--:B0-----:R-:W-:Y:S02]  /*20ec0*/  @!P2 LEA.HI.X R3, R202, R0.reuse, R52, 0x1, P4 ;  /* 0x00000000ca03a211 */ /* 0x081fe400020f0c34 */
[----:B------:R-:W-:-:S03]  /*20ed0*/  @!P3 LEA.HI.X R21, R211, R0, R50, 0x1, P5 ;  /* 0x00000000d315b211 */ /* 0x000fc600028f0c32 */
[----:B-----5:R3:W-:Y:S04]  /*20ee0*/  @!P2 ST.E.128 desc[UR54][R2.64], R4 ;  /* 0x000000040200a985 */ /* 0x0207e8000c101d36 */
[----:B------:R3:W-:Y:S02]  /*20ef0*/  @!P3 ST.E.128 desc[UR54][R20.64], R28 ;  /* 0x0000001c1400b985 */ /* 0x0007e4000c101d36 */
.L_x_642:
[----:B------:R-:W-:Y:S05]  /*20f00*/  BSYNC B1 ;  /* 0x0000000000017941 */ /* 0x000fea0003800000 */
.L_x_641:
[----:B0-----:R0:W4:Y:S01]  /*20f10*/  SHFL.IDX PT, R0, R45, 0x1, 0x181f ;  /* 0x00381f002d007f89 */ /* 0x00112200000e0000 */
[----:B------:R-:W-:Y:S03]  /*20f20*/  BSSY B1, `(.L_x_643) ;  /* 0x000000c000017945 */ /* 0x000fe60003800000 */
[----:B---3-5:R0:W3:Y:S01]  /*20f30*/  SHFL.IDX PT, R4, R44, 0x1, 0x181f ;  /* 0x00381f002c047f89 */ /* 0x0280e200000e0000 */
[----:B------:R-:W-:Y:S05]  /*20f40*/  @P0 BRA `(.L_x_644) ;  /* 0x0000000000240947 */ /* 0x000fea0003800000 */
[----:B------:R-:W-:Y:S02]  /*20f50*/  ULDC UR4, c[0x0][0xac8] ;  /* 0x0002b20000047ab9 */ /* 0x000fe40000000800 */
[----:B------:R-:W-:Y:S02]  /*20f60*/  ISETP.GE.AND P3, PT, R202, UR4, PT ;  /* 0x00000004ca007c0c */ /* 0x000fe4000bf66270 */
[----:B------:R-:W-:-:S11]  /*20f70*/  ISETP.GE.AND P4, PT, R211, UR4, PT ;  /* 0x00000004d3007c0c */ /* 0x000fd6000bf86270 */
[CC--:B---3--:R-:W-:Y:S02]  /*20f80*/  @!P3 LEA R2, P0, R202.reuse, R4.reuse, 0x1 ;  /* 0x00000004ca02b211 */ /* 0x0c8fe400078008ff */
[C---:B------:R-:W-:Y:S02]  /*20f90*/  @!P4 LEA R4, P2, R211.reuse, R4, 0x1 ;  /* 0x00000004d304c211 */ /* 0x040fe400078408ff */
[-C--:B----4-:R-:W-:Y:S02]  /*20fa0*/  @!P3 LEA.HI.X R3, R202, R0.reuse, R52, 0x1, P0 ;  /* 0x00000000ca03b211 */ /* 0x090fe400000f0c34 */
[----:B------:R-:W-:-:S03]  /*20fb0*/  @!P4 LEA.HI.X R5, R211, R0, R50, 0x1, P2 ;  /* 0x00000000d305c211 */ /* 0x000fc600010f0c32 */
[----:B------:R3:W-:Y:S04]  /*20fc0*/  @!P3 ST.E.128 desc[UR54][R2.64], R8 ;  /* 0x000000080200b985 */ /* 0x0007e8000c101d36 */
[----:B------:R3:W-:Y:S02]  /*20fd0*/  @!P4 ST.E.128 desc[UR54][R4.64], R32 ;  /* 0x000000200400c985 */ /* 0x0007e4000c101d36 */
.L_x_644:
[----:B------:R-:W-:Y:S05]  /*20fe0*/  BSYNC B1 ;  /* 0x0000000000017941 */ /* 0x000fea0003800000 */
.L_x_643:
[----:B----4-:R4:W0:Y:S01]  /*20ff0*/  SHFL.IDX PT, R0, R45, 0x2, 0x181f ;  /* 0x00581f002d007f89 */ /* 0x01082200000e0000 */
[----:B------:R-:W-:Y:S03]  /*21000*/  BSSY B1, `(.L_x_645) ;  /* 0x000000c000017945 */ /* 0x000fe60003800000 */
[----:B---3--:R4:W3:Y:S01]  /*21010*/  SHFL.IDX PT, R4, R44, 0x2, 0x181f ;  /* 0x00581f002c047f89 */ /* 0x0088e200000e0000 */
[----:B------:R-:W-:Y:S05]  /*21020*/  @P1 BRA `(.L_x_646) ;  /* 0x0000000000241947 */ /* 0x000fea0003800000 */
[----:B------:R-:W-:Y:S02]  /*21030*/  ULDC UR4, c[0x0][0xac8] ;  /* 0x0002b20000047ab9 */ /* 0x000fe40000000800 */
[----:B------:R-:W-:Y:S02]  /*21040*/  ISETP.GE.AND P2, PT, R202, UR4, PT ;  /* 0x00000004ca007c0c */ /* 0x000fe4000bf46270 */
[----:B------:R-:W-:-:S11]  /*21050*/  ISETP.GE.AND P3, PT, R211, UR4, PT ;  /* 0x00000004d3007c0c */ /* 0x000fd6000bf66270 */
[CC--:B---3--:R-:W-:Y:S02]  /*21060*/  @!P2 LEA R2, P0, R202.reuse, R4.reuse, 0x1 ;  /* 0x00000004ca02a211 */ /* 0x0c8fe400078008ff */
[C---:B------:R-:W-:Y:S02]  /*21070*/  @!P3 LEA R4, P1, R211.reuse, R4, 0x1 ;  /* 0x00000004d304b211 */ /* 0x040fe400078208ff */
[-C--:B0-----:R-:W-:Y:S02]  /*21080*/  @!P2 LEA.HI.X R3, R202, R0.reuse, R52, 0x1, P0 ;  /* 0x00000000ca03a211 */ /* 0x081fe400000f0c34 */
[----:B------:R-:W-:-:S03]  /*21090*/  @!P3 LEA.HI.X R5, R211, R0, R50, 0x1, P1 ;  /* 0x00000000d305b211 */ /* 0x000fc600008f0c32 */
[----:B------:R0:W-:Y:S04]  /*210a0*/  @!P2 ST.E.128 desc[UR54][R2.64], R12 ;  /* 0x0000000c0200a985 */ /* 0x0001e8000c101d36 */
[----:B------:R0:W-:Y:S02]  /*210b0*/  @!P3 ST.E.128 desc[UR54][R4.64], R36 ;  /* 0x000000240400b985 */ /* 0x0001e4000c101d36 */
.L_x_646:
[----:B------:R-:W-:Y:S05]  /*210c0*/  BSYNC B1 ;  /* 0x0000000000017941 */ /* 0x000fea0003800000 */
.L_x_645:
[----:B0-----:R-:W-:Y:S01]  /*210d0*/  VIADD R0, R46, 0x60 ;  /* 0x000000602e007836 */ /* 0x001fe20000000000 */
[----:B-1--4-:R-:W0:Y:S04]  /*210e0*/  SHFL.IDX PT, R45, R45, 0x3, 0x181f ;  /* 0x00781f002d2d7f89 */ /* 0x012e2800000e0000 */
[----:B------:R-:W-:Y:S01]  /*210f0*/  ISETP.GE.AND P0, PT, R0, R55, PT ;  /* 0x000000370000720c */ /* 0x000fe20003f06270 */
[----:B------:R-:W1:-:S12]  /*21100*/  SHFL.IDX PT, R44, R44, 0x3, 0x181f ;  /* 0x00781f002c2c7f89 */ /* 0x000e5800000e0000 */
[----:B------:R-:W-:Y:S05]  /*21110*/  @P0 BRA `(.L_x_647) ;  /* 0x0000000c00240947 */ /* 0x000fea0003800000 */
[----:B------:R-:W-:Y:S02]  /*21120*/  ULDC UR4, c[0x0][0xac8] ;  /* 0x0002b20000047ab9 */ /* 0x000fe40000000800 */
[----:B------:R-:W-:-:S13]  /*21130*/  ISETP.GE.AND P1, PT, R202, UR4, PT ;  /* 0x00000004ca007c0c */ /* 0x000fda000bf26270 */
[----:B-1----:R-:W-:-:S04]  /*21140*/  @!P1 LEA R2, P0, R202, R44, 0x1 ;  /* 0x0000002cca029211 */ /* 0x002fc800078008ff */
[----:B0-----:R-:W-:Y:S02]  /*21150*/  @!P1 LEA.HI.X R3, R202, R45, R52, 0x1, P0 ;  /* 0x0000002dca039211 */ /* 0x001fe400000f0c34 */
[----:B------:R-:W-:-:S03]  /*21160*/  ISETP.GE.AND P0, PT, R211, UR4, PT ;  /* 0x00000004d3007c0c */ /* 0x000fc6000bf06270 */
[----:B------:R4:W-:Y:S10]  /*21170*/  @!P1 ST.E.128 desc[UR54][R2.64], R24 ;  /* 0x0000001802009985 */ /* 0x0009f4000c101d36 */
[----:B------:R-:W-:Y:S05]  /*21180*/  @P0 BRA `(.L_x_647) ;  /* 0x0000000c00080947 */ /* 0x000fea0003800000 */
[----:B----4-:R-:W-:-:S04]  /*21190*/  LEA R2, P0, R211, R44, 0x1 ;  /* 0x0000002cd3027211 */ /* 0x010fc800078008ff */
[----:B------:R-:W-:-:S05]  /*211a0*/  LEA.HI.X R3, R211, R45, R50, 0x1, P0 ;  /* 0x0000002dd3037211 */ /* 0x000fca00000f0c32 */
[----:B------:R0:W-:Y:S01]  /*211b0*/  ST.E.128 desc[UR54][R2.64], R40 ;  /* 0x0000002802007985 */ /* 0x0001e2000c101d36 */
[----:B------:R-:W-:Y:S05]  /*211c0*/  BRA `(.L_x_647) ;  /* 0x0000000800f87947 */ /* 0x000fea0003800000 */
.L_x_638:
[----:B------:R-:W-:Y:S01]  /*211d0*/  ULDC.64 UR4, c[0x0][0xc00] ;  /* 0x0003000000047ab9 */ /* 0x000fe20000000a00 */
[----:B------:R-:W-:Y:S01]  /*211e0*/  IMAD.MOV.U32 R0, RZ, RZ, RZ ;  /* 0x000000ffff007224 */ /* 0x000fe200078e00ff */
[----:B------:R-:W-:Y:S01]  /*211f0*/  ISETP.NE.U32.AND P0, PT, RZ, UR4, PT ;  /* 0x00000004ff007c0c */ /* 0x000fe2000bf05070 */
[----:B------:R-:W2:Y:S01]  /*21200*/  LDC R21, c[0x0][0xbe8] ;  /* 0x0002fa00ff157b82 */ /* 0x000ea20000000800 */
[----:B------:R-:W-:Y:S02]  /*21210*/  IADD3 R2, P1, R214, UR4, RZ ;  /* 0x00000004d6027c10 */ /* 0x000fe4000ff3e0ff */
[----:B------:R-:W-:Y:S02]  /*21220*/  ISETP.NE.AND.EX P0, PT, RZ, UR5, PT, P0 ;  /* 0x00000005ff007c0c */ /* 0x000fe4000bf05300 */
[----:B------:R-:W-:Y:S01]  /*21230*/  IADD3.X R3, R215, UR5, RZ, P1, !PT ;  /* 0x00000005d7037c10 */ /* 0x000fe20008ffe4ff */
[----:B------:R-:W-:Y:S02]  /*21240*/  ULDC.64 UR4, c[0x0][0xc08] ;  /* 0x0003020000047ab9 */ /* 0x000fe40000000a00 */
[----:B------:R-:W-:-:S04]  /*21250*/  ISETP.NE.U32.AND P1, PT, RZ, UR4, PT ;  /* 0x00000004ff007c0c */ /* 0x000fc8000bf25070 */
[----:B------:R-:W-:-:S04]  /*21260*/  ISETP.NE.AND.EX P1, PT, RZ, UR5, PT, P1 ;  /* 0x00000005ff007c0c */ /* 0x000fc8000bf25310 */
[----:B------:R3:W5:Y:S01]  /*21270*/  @P0 LDG.E R0, desc[UR54][R2.64] ;  /* 0x0000003602000981 */ /* 0x000762000c1e1900 */
[----:B------:R-:W4:Y:S08]  /*21280*/  S2R R4, SR_TID.X ;  /* 0x0000000000047919 */ /* 0x000f300000002100 */
[----:B------:R-:W-:Y:S01]  /*21290*/  @P1 IADD3 R214, P2, R214, UR4, RZ ;  /* 0x00000004d6d61c10 */ /* 0x000fe2000ff5e0ff */
[----:B------:R-:W-:-:S02]  /*212a0*/  ULDC UR4, c[0x0][0xa88] ;  /* 0x0002a20000047ab9 */ /* 0x000fc40000000800 */
[----:B------:R-:W-:Y:S02]  /*212b0*/  MOV R6, UR4 ;  /* 0x0000000400067c02 */ /* 0x000fe40008000f00 */
[----:B------:R-:W-:-:S05]  /*212c0*/  @P1 IADD3.X R215, R215, UR5, RZ, P2, !PT ;  /* 0x00000005d7d71c10 */ /* 0x000fca00097fe4ff */
[----:B------:R3:W5:Y:S01]  /*212d0*/  @P1 LDG.E R6, desc[UR54][R214.64] ;  /* 0x00000036d6061981 */ /* 0x000762000c1e1900 */
[----:B--2---:R-:W-:-:S13]  /*212e0*/  ISETP.NE.AND P2, PT, R21, 0x1, PT ;  /* 0x000000011500780c */ /* 0x004fda0003f45270 */
[----:B------:R-:W2:Y:S01]  /*212f0*/  @P2 LDC R14, c[0x0][0xbec] ;  /* 0x0002fb00ff0e2b82 */ /* 0x000ea20000000800 */
[----:B----4-:R-:W-:-:S07]  /*21300*/  VIADD R4, R4, 0xffffff80 ;  /* 0xffffff8004047836 */ /* 0x010fce0000000000 */
[----:B------:R-:W4:Y:S01]  /*21310*/  @P2 LDC R25, c[0x0][0xbf0] ;  /* 0x0002fc00ff192b82 */ /* 0x000f220000000800 */
[----:B------:R-:W-:Y:S01]  /*21320*/  ISETP.GE.AND P3, PT, R4, 0x80, PT ;  /* 0x000000800400780c */ /* 0x000fe20003f66270 */
[----:B---3--:R-:W-:-:S12]  /*21330*/  @P1 BRA `(.L_x_648) ;  /* 0x0000000000101947 */ /* 0x008fd80003800000 */
[----:B------:R-:W-:Y:S05]  /*21340*/  @!P0 BRA `(.L_x_648) ;  /* 0x00000000000c8947 */ /* 0x000fea0003800000 */
[----:B------:R-:W3:Y:S04]  /*21350*/  LDG.E R5, desc[UR54][R2.64] ;  /* 0x0000003602057981 */ /* 0x000ee8000c1e1900 */
[----:B-----5:R-:W3:Y:S02]  /*21360*/  LDG.E R6, desc[UR54][R2.64+0x4] ;  /* 0x0000043602067981 */ /* 0x020ee4000c1e1900 */
[----:B---3--:R-:W-:-:S07]  /*21370*/  IMAD.IADD R6, R6, 0x1, -R5 ;  /* 0x0000000106067824 */ /* 0x008fce00078e0a05 */
.L_x_648:
[----:B------:R-:W-:Y:S01]  /*21380*/  BSSY B1, `(.L_x_649) ;  /* 0x000002e000017945 */ /* 0x000fe20003800000 */
[----:B------:R-:W-:Y:S02]  /*21390*/  SHF.R.S32.HI R12, RZ, 0x1f, R213 ;  /* 0x0000001fff0c7819 */ /* 0x000fe400000114d5 */
[----:B------:R-:W-:Y:S02]  /*213a0*/  SEL R13, R210, RZ, !P0 ;  /* 0x000000ffd20d7207 */ /* 0x000fe40004000000 */
[----:B------:R-:W-:Y:S02]  /*213b0*/  SEL R216, R216, RZ, !P0 ;  /* 0x000000ffd8d87207 */ /* 0x000fe40004000000 */
[----:B-----5:R-:W-:Y:S01]  /*213c0*/  SHF.R.S32.HI R11, RZ, 0x1f, R0 ;  /* 0x0000001fff0b7819 */ /* 0x020fe20000011400 */
[----:B------:R-:W-:Y:S06]  /*213d0*/  @P3 BRA `(.L_x_650) ;  /* 0x0000000000a03947 */ /* 0x000fec0003800000 */
[----:B------:R-:W3:Y:S01]  /*213e0*/  S2R R2, SR_TID.X ;  /* 0x0000000000027919 */ /* 0x000ee20000002100 */
[----:B------:R-:W5:Y:S02]  /*213f0*/  LDC R9, c[0x0][0xbe8] ;  /* 0x0002fa00ff097b82 */ /* 0x000f640000000800 */
[----:B-----5:R-:W-:Y:S01]  /*21400*/  IMAD R3, R6, R9, RZ ;  /* 0x0000000906037224 */ /* 0x020fe200078e02ff */
[----:B---3--:R-:W-:-:S05]  /*21410*/  LEA R2, R217, R2, 0x7 ;  /* 0x00000002d9027211 */ /* 0x008fca00078e38ff */
[----:B------:R-:W-:-:S05]  /*21420*/  VIADD R10, R2, 0xffffff80 ;  /* 0xffffff80020a7836 */ /* 0x000fca0000000000 */
[----:B------:R-:W-:-:S13]  /*21430*/  ISETP.GE.AND P0, PT, R10, R3, PT ;  /* 0x000000030a00720c */ /* 0x000fda0003f06270 */
[----:B------:R-:W-:Y:S05]  /*21440*/  @P0 BRA `(.L_x_650) ;  /* 0x0000000000840947 */ /* 0x000fea0003800000 */
[----:B------:R-:W-:Y:S01]  /*21450*/  ISETP.NE.AND P0, PT, R9, 0x1, PT ;  /* 0x000000010900780c */ /* 0x000fe20003f05270 */
[----:B------:R-:W-:Y:S01]  /*21460*/  ULDC.64 UR4, c[0x0][0xb90] ;  /* 0x0002e40000047ab9 */ /* 0x000fe20000000a00 */
[----:B------:R-:W-:Y:S01]  /*21470*/  MOV R2, R0 ;  /* 0x0000000000027202 */ /* 0x000fe20000000f00 */
[----:B------:R-:W-:Y:S02]  /*21480*/  IMAD R8, R12, UR4, RZ ;  /* 0x000000040c087c24 */ /* 0x000fe4000f8e02ff */
[----:B------:R-:W-:Y:S02]  /*21490*/  IMAD.MOV.U32 R3, RZ, RZ, R11 ;  /* 0x000000ffff037224 */ /* 0x000fe400078e000b */
[----:B------:R-:W-:Y:S02]  /*214a0*/  IMAD.MOV.U32 R5, RZ, RZ, R10 ;  /* 0x000000ffff057224 */ /* 0x000fe400078e000a */
[----:B------:R-:W-:-:S04]  /*214b0*/  IMAD.WIDE.U32 R2, R213, UR4, R2 ;  /* 0x00000004d5027c25 */ /* 0x000fc8000f8e0002 */
[----:B------:R-:W3:Y:S08]  /*214c0*/  @P0 LDC R7, c[0x0][0xbec] ;  /* 0x0002fb00ff070b82 */ /* 0x000ef00000000800 */
[----:B------:R-:W5:Y:S01]  /*214d0*/  @P0 LDC R15, c[0x0][0xbf0] ;  /* 0x0002fc00ff0f0b82 */ /* 0x000f620000000800 */
[----:B---3--:R-:W-:-:S04]  /*214e0*/  @P0 IMAD.HI.U32 R4, R10, R7, RZ ;  /* 0x000000070a040227 */ /* 0x008fc800078e00ff */
[----:B------:R-:W-:Y:S01]  /*214f0*/  IMAD R7, R213, UR5, R8 ;  /* 0x00000005d5077c24 */ /* 0x000fe2000f8e0208 */
[----:B------:R-:W-:Y:S01]  /*21500*/  ULDC.64 UR4, c[0x0][0xb98] ;  /* 0x0002e60000047ab9 */ /* 0x000fe20000000a00 */
[----:B-----5:R-:W-:Y:S02]  /*21510*/  @P0 SHF.R.U32.HI R5, RZ, R15, R4 ;  /* 0x0000000fff050219 */ /* 0x020fe40000011604 */
[----:B------:R-:W-:Y:S02]  /*21520*/  IMAD.IADD R3, R3, 0x1, R7 ;  /* 0x0000000103037824 */ /* 0x000fe400078e0207 */
[----:B------:R-:W-:Y:S01]  /*21530*/  IMAD R4, R216, UR4, RZ ;  /* 0x00000004d8047c24 */ /* 0x000fe2000f8e02ff */
[----:B------:R-:W-:Y:S01]  /*21540*/  IADD3 R7, -R5, RZ, RZ ;  /* 0x000000ff05077210 */ /* 0x000fe20007ffe1ff */
[----:B------:R-:W-:-:S04]  /*21550*/  IMAD.WIDE.U32 R2, R13, UR4, R2 ;  /* 0x000000040d027c25 */ /* 0x000fc8000f8e0002 */
[----:B------:R-:W-:Y:S01]  /*21560*/  IMAD R7, R9, R7, R10 ;  /* 0x0000000709077224 */ /* 0x000fe200078e020a */
[----:B------:R-:W-:Y:S01]  /*21570*/  SHF.R.S32.HI R9, RZ, 0x1f, R5 ;  /* 0x0000001fff097819 */ /* 0x000fe20000011405 */
[----:B------:R-:W-:Y:S01]  /*21580*/  IMAD R8, R13, UR5, R4 ;  /* 0x000000050d087c24 */ /* 0x000fe2000f8e0204 */
[----:B------:R-:W-:Y:S01]  /*21590*/  IADD3 R2, P0, R5, R2, RZ ;  /* 0x0000000205027210 */ /* 0x000fe20007f1e0ff */
[----:B------:R-:W-:Y:S01]  /*215a0*/  ULDC.64 UR4, c[0x0][0xb88] ;  /* 0x0002e20000047ab9 */ /* 0x000fe20000000a00 */
[----:B------:R-:W-:Y:S02]  /*215b0*/  SHF.R.S32.HI R4, RZ, 0x1f, R7 ;  /* 0x0000001fff047819 */ /* 0x000fe40000011407 */
[----:B------:R-:W-:-:S03]  /*215c0*/  IADD3.X R3, R9, R3, R8, P0, !PT ;  /* 0x0000000309037210 */ /* 0x000fc600007fe408 */
[----:B------:R-:W-:Y:S02]  /*215d0*/  IMAD R4, R4, UR4, RZ ;  /* 0x0000000404047c24 */ /* 0x000fe4000f8e02ff */
[----:B------:R-:W-:-:S04]  /*215e0*/  IMAD.WIDE.U32 R2, R7, UR4, R2 ;  /* 0x0000000407027c25 */ /* 0x000fc8000f8e0002 */
[----:B------:R-:W-:Y:S01]  /*215f0*/  IMAD R5, R7, UR5, R4 ;  /* 0x0000000507057c24 */ /* 0x000fe2000f8e0204 */
[----:B------:R-:W-:Y:S02]  /*21600*/  ULDC.64 UR4, c[0x0][0xb50] ;  /* 0x0002d40000047ab9 */ /* 0x000fe40000000a00 */
[----:B------:R-:W-:Y:S01]  /*21610*/  LEA R4, P0, R2, UR4, 0x2 ;  /* 0x0000000402047c11 */ /* 0x000fe2000f8010ff */
[----:B------:R-:W-:-:S05]  /*21620*/  IMAD.IADD R3, R3, 0x1, R5 ;  /* 0x0000000103037824 */ /* 0x000fca00078e0205 */
[----:B------:R-:W-:Y:S01]  /*21630*/  LEA.HI.X R5, R2, UR5, R3, 0x2, P0 ;  /* 0x0000000502057c11 */ /* 0x000fe200080f1403 */
[----:B------:R-:W-:-:S05]  /*21640*/  IMAD.MOV.U32 R3, RZ, RZ, -0x800000 ;  /* 0xff800000ff037424 */ /* 0x000fca00078e00ff */
[----:B------:R3:W-:Y:S02]  /*21650*/  STG.E desc[UR54][R4.64], R3 ;  /* 0x0000000304007986 */ /* 0x0007e4000c101936 */
.L_x_650:
[----:B------:R-:W-:Y:S05]  /*21660*/  BSYNC B1 ;  /* 0x0000000000017941 */ /* 0x000fea0003800000 */
.L_x_649:
[----:B------:R-:W-:Y:S02]  /*21670*/  ULDC.64 UR4, c[0x0][0xaa0] ;  /* 0x0002a80000047ab9 */ /* 0x000fe40000000a00 */
[----:B---3--:R-:W-:-:S04]  /*21680*/  IMAD R3, R11, UR4, RZ ;  /* 0x000000040b037c24 */ /* 0x008fc8000f8e02ff */
[C---:B------:R-:W-:Y:S02]  /*21690*/  IMAD R5, R0.reuse, UR5, R3 ;  /* 0x0000000500057c24 */ /* 0x040fe4000f8e0203 */
[----:B------:R-:W-:Y:S01]  /*216a0*/  IMAD.WIDE.U32 R2, R0, UR4, RZ ;  /* 0x0000000400027c25 */ /* 0x000fe2000f8e00ff */
[----:B------:R-:W-:Y:S01]  /*216b0*/  LEA R0, R212, R221, 0x5 ;  /* 0x000000ddd4007211 */ /* 0x000fe200078e28ff */
[----:B------:R-:W-:Y:S02]  /*216c0*/  ULDC.64 UR4, c[0x0][0xae8] ;  /* 0x0002ba0000047ab9 */ /* 0x000fe40000000a00 */
[----:B------:R-:W-:Y:S02]  /*216d0*/  IMAD.IADD R3, R3, 0x1, R5 ;  /* 0x0000000103037824 */ /* 0x000fe400078e0205 */
[----:B------:R-:W-:Y:S02]  /*216e0*/  IMAD R9, R217, 0x80, R0 ;  /* 0x00000080d9097824 */ /* 0x000fe400078e0200 */
[----:B------:R-:W-:-:S02]  /*216f0*/  IMAD R4, R12, UR4, RZ ;  /* 0x000000040c047c24 */ /* 0x000fc4000f8e02ff */
[----:B--2---:R-:W-:Y:S01]  /*21700*/  @P2 IMAD.HI.U32 R0, R9, R14, RZ ;  /* 0x0000000e09002227 */ /* 0x004fe200078e00ff */
[----:B------:R-:W-:-:S03]  /*21710*/  MOV R5, R9 ;  /* 0x0000000900057202 */ /* 0x000fc60000000f00 */
[C---:B------:R-:W-:Y:S01]  /*21720*/  IMAD R7, R213.reuse, UR5, R4 ;  /* 0x00000005d5077c24 */ /* 0x040fe2000f8e0204 */
[----:B----4-:R-:W-:Y:S01]  /*21730*/  @P2 SHF.R.U32.HI R5, RZ, R25, R0 ;  /* 0x00000019ff052219 */ /* 0x010fe20000011600 */
[----:B------:R-:W-:Y:S01]  /*21740*/  IMAD.WIDE.U32 R2, R213, UR4, R2 ;  /* 0x00000004d5027c25 */ /* 0x000fe2000f8e0002 */
[----:B------:R-:W-:Y:S02]  /*21750*/  ULDC.64 UR4, c[0x0][0xaf0] ;  /* 0x0002bc0000047ab9 */ /* 0x000fe40000000a00 */
[----:B------:R-:W-:Y:S01]  /*21760*/  SHF.R.S32.HI R0, RZ, 0x1f, R5 ;  /* 0x0000001fff007819 */ /* 0x000fe20000011405 */
[----:B------:R-:W-:Y:S02]  /*21770*/  IMAD R4, R216, UR4, RZ ;  /* 0x00000004d8047c24 */ /* 0x000fe4000f8e02ff */
[----:B------:R-:W-:Y:S02]  /*21780*/  IMAD.IADD R3, R3, 0x1, R7 ;  /* 0x0000000103037824 */ /* 0x000fe400078e0207 */
[----:B------:R-:W-:-:S02]  /*21790*/  IMAD R7, R13, UR5, R4 ;  /* 0x000000050d077c24 */ /* 0x000fc4000f8e0204 */
[----:B------:R-:W-:Y:S01]  /*217a0*/  IMAD.WIDE.U32 R2, R13, UR4, R2 ;  /* 0x000000040d027c25 */ /* 0x000fe2000f8e0002 */
[----:B------:R-:W-:-:S03]  /*217b0*/  ULDC.64 UR4, c[0x0][0xae0] ;  /* 0x0002b80000047ab9 */ /* 0x000fc60000000a00 */
[----:B------:R-:W-:Y:S01]  /*217c0*/  IMAD.MOV R4, RZ, RZ, -R5 ;  /* 0x000000ffff047224 */ /* 0x000fe200078e0a05 */
[----:B------:R-:W-:Y:S01]  /*217d0*/  IADD3 R3, R3, R7, RZ ;  /* 0x0000000703037210 */ /* 0x000fe20007ffe0ff */
[----:B------:R-:W-:Y:S02]  /*217e0*/  IMAD R0, R0, UR4, RZ ;  /* 0x0000000400007c24 */ /* 0x000fe4000f8e02ff */
[----:B------:R-:W-:Y:S02]  /*217f0*/  IMAD R7, R21, R4, R9 ;  /* 0x0000000415077224 */ /* 0x000fe400078e0209 */
[C---:B------:R-:W-:Y:S02]  /*21800*/  IMAD R9, R5.reuse, UR5, R0 ;  /* 0x0000000505097c24 */ /* 0x040fe4000f8e0200 */
[----:B------:R-:W-:Y:S01]  /*21810*/  IMAD.WIDE.U32 R2, R5, UR4, R2 ;  /* 0x0000000405027c25 */ /* 0x000fe2000f8e0002 */
[----:B------:R-:W-:Y:S01]  /*21820*/  SHF.R.S32.HI R0, RZ, 0x1f, R7 ;  /* 0x0000001fff007819 */ /* 0x000fe20000011407 */
[----:B------:R-:W-:-:S02]  /*21830*/  ULDC.64 UR4, c[0x0][0xad8] ;  /* 0x0002b60000047ab9 */ /* 0x000fc40000000a00 */
[----:B------:R-:W-:Y:S02]  /*21840*/  IMAD.IADD R3, R3, 0x1, R9 ;  /* 0x0000000103037824 */ /* 0x000fe400078e0209 */
[----:B------:R-:W-:Y:S02]  /*21850*/  IMAD R0, R0, UR4, RZ ;  /* 0x0000000400007c24 */ /* 0x000fe4000f8e02ff */
[----:B------:R-:W-:-:S04]  /*21860*/  IMAD.WIDE.U32 R4, R7, UR4, R2 ;  /* 0x0000000407047c25 */ /* 0x000fc8000f8e0002 */
[----:B------:R-:W-:Y:S01]  /*21870*/  IMAD R3, R7, UR5, R0 ;  /* 0x0000000507037c24 */ /* 0x000fe2000f8e0200 */
[----:B------:R-:W-:Y:S02]  /*21880*/  ULDC.64 UR4, c[0x0][0xa80] ;  /* 0x0002a00000047ab9 */ /* 0x000fe40000000a00 */
[----:B------:R-:W-:Y:S01]  /*21890*/  LEA R2, P0, R4, UR4, 0x1 ;  /* 0x0000000404027c11 */ /* 0x000fe2000f8008ff */
[----:B------:R-:W-:Y:S01]  /*218a0*/  IMAD.IADD R3, R5, 0x1, R3 ;  /* 0x0000000105037824 */ /* 0x000fe200078e0203 */
[----:B------:R-:W-:-:S04]  /*218b0*/  UMOV UR4, 0xffffffff ;  /* 0xffffffff00047882 */ /* 0x000fc80000000000 */
[----:B------:R-:W-:Y:S01]  /*218c0*/  LEA.HI.X R3, R4, UR5, R3, 0x1, P0 ;  /* 0x0000000504037c11 */ /* 0x000fe200080f0c03 */
[----:B------:R-:W-:Y:S06]  /*218d0*/  BRA.DIV UR4, `(.L_x_651) ;  /* 0x00000086042c7947 */ /* 0x000fec000b800000 */
[----:B------:R2:W3:Y:S04]  /*218e0*/  SHFL.IDX PT, R0, R3, RZ, 0x181f ;  /* 0x00181fff03007589 */ /* 0x0004e800000e0000 */
[----:B------:R2:W4:Y:S02]  /*218f0*/  SHFL.IDX PT, R14, R2, RZ, 0x181f ;  /* 0x00181fff020e7589 */ /* 0x00052400000e0000 */
.L_x_852:
[----:B------:R-:W-:Y:S01]  /*21900*/  IMAD R21, R6, R21, RZ ;  /* 0x0000001506157224 */ /* 0x000fe200078e02ff */
[----:B------:R-:W-:Y:S01]  /*21910*/  LEA R6, R217, R221, 0x7 ;  /* 0x000000ddd9067211 */ /* 0x000fe200078e38ff */
[----:B------:R-:W-:Y:S03]  /*21920*/  BSSY B1, `(.L_x_652) ;  /* 0x000000e000017945 */ /* 0x000fe60003800000 */
[----:B------:R-:W-:-:S13]  /*21930*/  ISETP.GE.AND P0, PT, R6, R21, PT ;  /* 0x000000150600720c */ /* 0x000fda0003f06270 */
[----:B------:R-:W-:Y:S05]  /*21940*/  @P0 BRA `(.L_x_653) ;  /* 0x00000000002c0947 */ /* 0x000fea0003800000 */
[----:B------:R-:W-:Y:S01]  /*21950*/  ULDC UR4, c[0x0][0xac8] ;  /* 0x0002b20000047ab9 */ /* 0x000fe20000000800 */
[----:B------:R-:W-:Y:S02]  /*21960*/  SHF.R.S32.HI R8, RZ, 0x1f, R202 ;  /* 0x0000001fff087819 */ /* 0x000fe400000114ca */
[----:B------:R-:W-:Y:S02]  /*21970*/  ISETP.GE.AND P2, PT, R202, UR4, PT ;  /* 0x00000004ca007c0c */ /* 0x000fe4000bf46270 */
[----:B------:R-:W-:Y:S02]  /*21980*/  ISETP.GE.AND P3, PT, R211, UR4, PT ;  /* 0x00000004d3007c0c */ /* 0x000fe4000bf66270 */
[----:B------:R-:W-:-:S09]  /*21990*/  SHF.R.S32.HI R7, RZ, 0x1f, R211 ;  /* 0x0000001fff077819 */ /* 0x000fd200000114d3 */
[CC--:B----4-:R-:W-:Y:S02]  /*219a0*/  @!P2 LEA R4, P0, R202.reuse, R14.reuse, 0x1 ;  /* 0x0000000eca04a211 */ /* 0x0d0fe400078008ff */
[C---:B------:R-:W-:Y:S02]  /*219b0*/  @!P3 LEA R14, P1, R211.reuse, R14, 0x1 ;  /* 0x0000000ed30eb211 */ /* 0x040fe400078208ff */
[-C--:B---3--:R-:W-:Y:S02]  /*219c0*/  @!P2 LEA.HI.X R5, R202, R0.reuse, R8, 0x1, P0 ;  /* 0x00000000ca05a211 */ /* 0x088fe400000f0c08 */
[----:B------:R-:W-:-:S03]  /*219d0*/  @!P3 LEA.HI.X R15, R211, R0, R7, 0x1, P1 ;  /* 0x00000000d30fb211 */ /* 0x000fc600008f0c07 */
[----:B------:R3:W-:Y:S04]  /*219e0*/  @!P2 ST.E.128 desc[UR54][R4.64], RZ ;  /* 0x000000ff0400a985 */ /* 0x0007e8000c101d36 */
[----:B------:R3:W-:Y:S02]  /*219f0*/  @!P3 ST.E.128 desc[UR54][R14.64], RZ ;  /* 0x000000ff0e00b985 */ /* 0x0007e4000c101d36 */
.L_x_653:
[----:B------:R-:W-:Y:S05]  /*21a00*/  BSYNC B1 ;  /* 0x0000000000017941 */ /* 0x000fea0003800000 */
.L_x_652:
[----:B------:R-:W-:-:S03]  /*21a10*/  UMOV UR4, 0xffffffff ;  /* 0xffffffff00047882 */ /* 0x000fc60000000000 */
[----:B------:R-:W-:Y:S05]  /*21a20*/  BRA.DIV UR4, `(.L_x_654) ;  /* 0x00000086040c7947 */ /* 0x000fea000b800000 */
[----:B---3--:R3:W0:Y:S04]  /*21a30*/  SHFL.IDX PT, R0, R3, 0x1, 0x181f ;  /* 0x00381f0003007f89 */ /* 0x00862800000e0000 */
[----:B----4-:R3:W4:Y:S02]  /*21a40*/  SHFL.IDX PT, R14, R2, 0x1, 0x181f ;  /* 0x00381f00020e7f89 */ /* 0x01072400000e0000 */
.L_x_856:
[----:B------:R-:W-:Y:S01]  /*21a50*/  VIADD R4, R6, 0x20 ;  /* 0x0000002006047836 */ /* 0x000fe20000000000 */
[----:B------:R-:W-:Y:S04]  /*21a60*/  BSSY B1, `(.L_x_655) ;  /* 0x000000e000017945 */ /* 0x000fe80003800000 */
        /* <DEDUP_REMOVED lines=9> */
[-C--:B0-----:R-:W-:Y:S02]  /*21b00*/  @!P2 LEA.HI.X R5, R202, R0.reuse, R8, 0x1, P0 ;  /* 0x00000000ca05a211 */ /* 0x081fe400000f0c08 */
[----:B------:R-:W-:-:S03]  /*21b10*/  @!P3 LEA.HI.X R15, R211, R0, R7, 0x1, P1 ;  /* 0x00000000d30fb211 */ /* 0x000fc600008f0c07 */
[----:B------:R0:W-:Y:S04]  /*21b20*/  @!P2 ST.E.128 desc[UR54][R4.64], RZ ;  /* 0x000000ff0400a985 */ /* 0x0001e8000c101d36 */
[----:B------:R0:W-:Y:S02]  /*21b30*/  @!P3 ST.E.128 desc[UR54][R14.64], RZ ;  /* 0x000000ff0e00b985 */ /* 0x0001e4000c101d36 */
.L_x_656:
[----:B------:R-:W-:Y:S05]  /*21b40*/  BSYNC B1 ;  /* 0x0000000000017941 */ /* 0x000fea0003800000 */
.L_x_655:
[----:B------:R-:W-:-:S03]  /*21b50*/  UMOV UR4, 0xffffffff ;  /* 0xffffffff00047882 */ /* 0x000fc60000000000 */
[----:B------:R-:W-:Y:S05]  /*21b60*/  BRA.DIV UR4, `(.L_x_657) ;  /* 0x0000008604047947 */ /* 0x000fea000b800000 */
[----:B0-----:R0:W0:Y:S04]  /*21b70*/  SHFL.IDX PT, R0, R3, 0x2, 0x181f ;  /* 0x00581f0003007f89 */ /* 0x00102800000e0000 */
[----:B----4-:R4:W0:Y:S02]  /*21b80*/  SHFL.IDX PT, R14, R2, 0x2, 0x181f ;  /* 0x00581f00020e7f89 */ /* 0x01082400000e0000 */
.L_x_860:
        /* <DEDUP_REMOVED lines=9> */
[CC--:B0-----:R-:W-:Y:S02]  /*21c20*/  @!P2 LEA R4, P0, R202.reuse, R14.reuse, 0x1 ;  /* 0x0000000eca04a211 */ /* 0x0c1fe400078008ff */
[C---:B------:R-:W-:Y:S02]  /*21c30*/  @!P3 LEA R14, P1, R211.reuse, R14, 0x1 ;  /* 0x0000000ed30eb211 */ /* 0x040fe400078208ff */
[-C--:B------:R-:W-:Y:S02]  /*21c40*/  @!P2 LEA.HI.X R5, R202, R0.reuse, R8, 0x1, P0 ;  /* 0x00000000ca05a211 */ /* 0x080fe400000f0c08 */
[----:B------:R-:W-:-:S03]  /*21c50*/  @!P3 LEA.HI.X R15, R211, R0, R7, 0x1, P1 ;  /* 0x00000000d30fb211 */ /* 0x000fc600008f0c07 */
[----:B------:R0:W-:Y:S04]  /*21c60*/  @!P2 ST.E.128 desc[UR54][R4.64], RZ ;  /* 0x000000ff0400a985 */ /* 0x0001e8000c101d36 */
[----:B------:R0:W-:Y:S02]  /*21c70*/  @!P3 ST.E.128 desc[UR54][R14.64], RZ ;  /* 0x000000ff0e00b985 */ /* 0x0001e4000c101d36 */
.L_x_659:
[----:B------:R-:W-:Y:S05]  /*21c80*/  BSYNC B1 ;  /* 0x0000000000017941 */ /* 0x000fea0003800000 */
.L_x_658:
[----:B------:R-:W-:-:S03]  /*21c90*/  UMOV UR4, 0xffffffff ;  /* 0xffffffff00047882 */ /* 0x000fc60000000000 */
[----:B------:R-:W-:Y:S05]  /*21ca0*/  BRA.DIV UR4, `(.L_x_660) ;  /* 0x0000008204fc7947 */ /* 0x000fea000b800000 */
[----:B0-----:R0:W0:Y:S04]  /*21cb0*/  SHFL.IDX PT, R0, R3, 0x3, 0x181f ;  /* 0x00781f0003007f89 */ /* 0x00102800000e0000 */
[----:B------:R0:W0:Y:S02]  /*21cc0*/  SHFL.IDX PT, R14, R2, 0x3, 0x181f ;  /* 0x00781f00020e7f89 */ /* 0x00002400000e0000 */
.L_x_864:
[----:B0-234-:R-:W-:-:S04]  /*21cd0*/  IADD3 R2, R6, 0x60, RZ ;  /* 0x0000006006027810 */ /* 0x01dfc80007ffe0ff */
[----:B------:R-:W-:-:S13]  /*21ce0*/  ISETP.GE.AND P0, PT, R2, R21, PT ;  /* 0x000000150200720c */ /* 0x000fda0003f06270 */
[----:B------:R-:W-:Y:S05]  /*21cf0*/  @P0 BRA `(.L_x_647) ;  /* 0x00000000002c0947 */ /* 0x000fea0003800000 */
[----:B------:R-:W-:Y:S01]  /*21d00*/  ULDC UR4, c[0x0][0xac8] ;  /* 0x0002b20000047ab9 */ /* 0x000fe20000000800 */
[----:B------:R-:W-:Y:S02]  /*21d10*/  SHF.R.S32.HI R5, RZ, 0x1f, R202 ;  /* 0x0000001fff057819 */ /* 0x000fe400000114ca */
[----:B------:R-:W-:Y:S02]  /*21d20*/  ISETP.GE.AND P2, PT, R202, UR4, PT ;  /* 0x00000004ca007c0c */ /* 0x000fe4000bf46270 */
[----:B------:R-:W-:Y:S02]  /*21d30*/  ISETP.GE.AND P3, PT, R211, UR4, PT ;  /* 0x00000004d3007c0c */ /* 0x000fe4000bf66270 */
[----:B------:R-:W-:-:S09]  /*21d40*/  SHF.R.S32.HI R4, RZ, 0x1f, R211 ;  /* 0x0000001fff047819 */ /* 0x000fd200000114d3 */
[CC--:B------:R-:W-:Y:S02]  /*21d50*/  @!P2 LEA R2, P0, R202.reuse, R14.reuse, 0x1 ;  /* 0x0000000eca02a211 */ /* 0x0c0fe400078008ff */
[C---:B------:R-:W-:Y:S02]  /*21d60*/  @!P3 LEA R14, P1, R211.reuse, R14, 0x1 ;  /* 0x0000000ed30eb211 */ /* 0x040fe400078208ff */
[-C--:B------:R-:W-:Y:S02]  /*21d70*/  @!P2 LEA.HI.X R3, R202, R0.reuse, R5, 0x1, P0 ;  /* 0x00000000ca03a211 */ /* 0x080fe400000f0c05 */
[----:B------:R-:W-:-:S03]  /*21d80*/  @!P3 LEA.HI.X R15, R211, R0, R4, 0x1, P1 ;  /* 0x00000000d30fb211 */ /* 0x000fc600008f0c04 */
[----:B------:R0:W-:Y:S04]  /*21d90*/  @!P2 ST.E.128 desc[UR54][R2.64], RZ ;  /* 0x000000ff0200a985 */ /* 0x0001e8000c101d36 */
[----:B------:R0:W-:Y:S02]  /*21da0*/  @!P3 ST.E.128 desc[UR54][R14.64], RZ ;  /* 0x000000ff0e00b985 */ /* 0x0001e4000c101d36 */
.L_x_647:
[----:B------:R-:W-:Y:S05]  /*21db0*/  BSYNC B0 ;  /* 0x0000000000007941 */ /* 0x000fea0003800000 */
.L_x_637:
[----:B------:R-:W-:Y:S02]  /*21dc0*/  ULDC UR4, c[0x0][0xc3c] ;  /* 0x00030f0000047ab9 */ /* 0x000fe40000000800 */
[----:B-1----:R-:W-:-:S13]  /*21dd0*/  ISETP.GE.AND P0, PT, R207, UR4, PT ;  /* 0x00000004cf007c0c */ /* 0x002fda000bf06270 */
[----:B------:R-:W-:Y:S05]  /*21de0*/  @!P0 BRA `(.L_x_661) ;  /* 0xfffffdf400a48947 */ /* 0x000fea000383ffff */
[----:B------:R-:W-:Y:S05]  /*21df0*/  BRA `(.L_x_470) ;  /* 0x0000006800087947 */ /* 0x000fea0003800000 */
.L_x_468:
        /* <DEDUP_REMOVED lines=15> */
[----:B------:R-:W1:Y:S01]  /*21ef0*/  LDS.128 R16, [UR4+0x298d0] ;  /* 0x0298d004ff107984 */ /* 0x000e620008000c00 */
[----:B------:R-:W-:Y:S06]  /*21f00*/  BAR.ARV 0x4, 0x180 ;  /* 0x0106000000007b1d */ /* 0x000fec0000002000 */
[----:B------:R-:W-:Y:S05]  /*21f10*/  BRA `(.L_x_663) ;  /* 0x0000000400fc7947 */ /* 0x000fea0003800000 */
.L_x_662:
[----:B0-----:R-:W0:Y:S01]  /*21f20*/  S2R R2, SR_TID.X ;  /* 0x0000000000027919 */ /* 0x001e220000002100 */
[----:B------:R-:W-:Y:S01]  /*21f30*/  ULDC UR4, c[0x0][0xc3c] ;  /* 0x00030f0000047ab9 */ /* 0x000fe20000000800 */
[----:B------:R-:W1:Y:S01]  /*21f40*/  S2UR UR6, SR_CTAID.X ;  /* 0x00000000000679c3 */ /* 0x000e620000002500 */
[----:B------:R-:W-:Y:S01]  /*21f50*/  ULDC UR5, c[0x0][0xc38] ;  /* 0x00030e0000057ab9 */ /* 0x000fe20000000800 */
        /* <DEDUP_REMOVED lines=8> */
[C---:B------:R-:W-:Y:S01]  /*21fe0*/  ISETP.GE.U32.AND P2, PT, R5.reuse, 0x2, PT ;  /* 0x000000020500780c */ /* 0x040fe20003f46070 */
[----:B------:R-:W-:Y:S01]  /*21ff0*/  IMAD.MOV.U32 R16, RZ, RZ, RZ ;  /* 0x000000ffff107224 */ /* 0x000fe200078e00ff */
[C---:B------:R-:W-:Y:S02]  /*22000*/  ISETP.GE.U32.AND P3, PT, R5.reuse, 0x4, PT ;  /* 0x000000040500780c */ /* 0x040fe40003f66070 */
[C---:B------:R-:W-:Y:S02]  /*22010*/  ISETP.GE.U32.AND P4, PT, R5.reuse, 0x8, PT ;  /* 0x000000080500780c */ /* 0x040fe40003f86070 */
[----:B------:R-:W-:Y:S01]  /*22020*/  ISETP.GE.U32.AND P5, PT, R5, 0x10, PT ;  /* 0x000000100500780c */ /* 0x000fe20003fa6070 */
[----:B--2---:R-:W0:Y:S02]  /*22030*/  SHFL.UP PT, R4, R0, 0x1, RZ ;  /* 0x0420000000047989 */ /* 0x004e2400000e00ff */
[----:B0-----:R-:W-:-:S05]  /*22040*/  SEL R7, R4, RZ, P1 ;  /* 0x000000ff04077207 */ /* 0x001fca0000800000 */
[----:B------:R-:W-:-:S05]  /*22050*/  IMAD.IADD R7, R0, 0x1, R7 ;  /* 0x0000000100077824 */ /* 0x000fca00078e0207 */
[----:B------:R-:W0:Y:S02]  /*22060*/  SHFL.UP PT, R4, R7, 0x2, RZ ;  /* 0x0440000007047989 */ /* 0x000e2400000e00ff */
[----:B0-----:R-:W-:-:S04]  /*22070*/  SEL R4, R4, RZ, P2 ;  /* 0x000000ff04047207 */ /* 0x001fc80001000000 */
[----:B------:R-:W-:-:S05]  /*22080*/  IADD3 R4, R7, R4, RZ ;  /* 0x0000000407047210 */ /* 0x000fca0007ffe0ff */
[----:B------:R-:W0:Y:S02]  /*22090*/  SHFL.UP PT, R6, R4, 0x4, RZ ;  /* 0x0480000004067989 */ /* 0x000e2400000e00ff */
[----:B0-----:R-:W-:-:S05]  /*220a0*/  SEL R3, R6, RZ, P3 ;  /* 0x000000ff06037207 */ /* 0x001fca0001800000 */
[----:B------:R-:W-:-:S05]  /*220b0*/  IMAD.IADD R3, R4, 0x1, R3 ;  /* 0x0000000104037824 */ /* 0x000fca00078e0203 */
[----:B------:R-:W0:Y:S02]  /*220c0*/  SHFL.UP PT, R2, R3, 0x8, RZ ;  /* 0x0500000003027989 */ /* 0x000e2400000e00ff */
[----:B0-----:R-:W-:-:S05]  /*220d0*/  SEL R2, R2, RZ, P4 ;  /* 0x000000ff02027207 */ /* 0x001fca0002000000 */
[----:B------:R-:W-:-:S05]  /*220e0*/  IMAD.IADD R6, R3, 0x1, R2 ;  /* 0x0000000103067824 */ /* 0x000fca00078e0202 */
[----:B------:R-:W0:Y:S02]  /*220f0*/  SHFL.UP PT, R2, R6, 0x10, RZ ;  /* 0x0600000006027989 */ /* 0x000e2400000e00ff */
[----:B0-----:R-:W-:-:S04]  /*22100*/  SEL R7, R2, RZ, P5 ;  /* 0x000000ff02077207 */ /* 0x001fc80002800000 */
[----:B------:R-:W-:-:S05]  /*22110*/  IADD3 R2, R6, R7, RZ ;  /* 0x0000000706027210 */ /* 0x000fca0007ffe0ff */
[----:B------:R-:W0:Y:S02]  /*22120*/  SHFL.IDX PT, R4, R2, 0x1f, 0x1f ;  /* 0x03e01f0002047f89 */ /* 0x000e2400000e0000 */
[----:B0-----:R-:W-:-:S04]  /*22130*/  IMAD R4, R4, UR5, RZ ;  /* 0x0000000504047c24 */ /* 0x001fc8000f8e02ff */
[----:B------:R-:W-:Y:S01]  /*22140*/  IMAD.MOV.U32 R7, RZ, RZ, R4 ;  /* 0x000000ffff077224 */ /* 0x000fe200078e0004 */
[----:B-1----:R-:W-:-:S13]  /*22150*/  ISETP.GT.AND P6, PT, R4, UR6, PT ;  /* 0x0000000604007c0c */ /* 0x002fda000bfc4270 */
[----:B------:R-:W-:Y:S05]  /*22160*/  @P6 BRA `(.L_x_664) ;  /* 0x0000000000a06947 */ /* 0x000fea0003800000 */
[----:B------:R-:W0:Y:S01]  /*22170*/  LDC R6, c[0x0][0xc3c] ;  /* 0x00030f00ff067b82 */ /* 0x000e220000000800 */
[----:B------:R-:W-:Y:S01]  /*22180*/  MOV R4, R7 ;  /* 0x0000000700047202 */ /* 0x000fe20000000f00 */
[----:B------:R-:W-:Y:S01]  /*22190*/  UMOV UR4, URZ ;  /* 0x0000003f00047c82 */ /* 0x000fe20008000000 */
[----:B------:R-:W-:Y:S01]  /*221a0*/  ULDC UR7, c[0x0][0xc3c] ;  /* 0x00030f0000077ab9 */ /* 0x000fe20000000800 */
[----:B------:R-:W-:-:S05]  /*221b0*/  ULDC UR5, c[0x0][0xc38] ;  /* 0x00030e0000057ab9 */ /* 0x000fca0000000800 */
.L_x_668:
[----:B------:R-:W-:Y:S01]  /*221c0*/  UIADD3 UR4, UR4, 0x1f, URZ ;  /* 0x0000001f04047890 */ /* 0x000fe2000fffe03f */
[----:B------:R-:W-:-:S05]  /*221d0*/  IMAD.U32 R19, RZ, RZ, UR7 ;  /* 0x00000007ff137e24 */ /* 0x000fca000f8e00ff */
[----:B0-----:R-:W-:-:S13]  /*221e0*/  ISETP.LE.AND P6, PT, R6, UR4, PT ;  /* 0x0000000406007c0c */ /* 0x001fda000bfc3270 */
[----:B------:R-:W-:Y:S05]  /*221f0*/  @P6 BRA `(.L_x_665) ;  /* 0x0000000400206947 */ /* 0x000fea0003800000 */
[----:B------:R-:W-:Y:S01]  /*22200*/  VIADD R7, R5, UR4 ;  /* 0x0000000405077c36 */ /* 0x000fe20008000000 */
[----:B------:R-:W-:Y:S01]  /*22210*/  BSSY B0, `(.L_x_666) ;  /* 0x0000007000007945 */ /* 0x000fe20003800000 */
[----:B------:R-:W-:-:S03]  /*22220*/  MOV R0, RZ ;  /* 0x000000ff00007202 */ /* 0x000fc60000000f00 */
[----:B------:R-:W-:-:S13]  /*22230*/  ISETP.GE.OR P6, PT, R7, R6, !P0 ;  /* 0x000000060700720c */ /* 0x000fda00047c6670 */
[----:B------:R-:W-:Y:S05]  /*22240*/  @P6 BRA `(.L_x_667) ;  /* 0x00000000000c6947 */ /* 0x000fea0003800000 */
[----:B------:R-:W0:Y:S02]  /*22250*/  LDC.64 R2, c[0x0][0xc80] ;  /* 0x00032000ff027b82 */ /* 0x000e240000000a00 */
[----:B0-----:R-:W-:-:S05]  /*22260*/  IMAD.WIDE R2, R7, 0x4, R2 ;  /* 0x0000000407027825 */ /* 0x001fca00078e0202 */
[----:B------:R0:W5:Y:S02]  /*22270*/  LDG.E R0, desc[UR54][R2.64] ;  /* 0x0000003602007981 */ /* 0x000164000c1e1900 */
.L_x_667:
[----:B------:R-:W-:Y:S05]  /*22280*/  BSYNC B0 ;  /* 0x0000000000007941 */ /* 0x000fea0003800000 */
.L_x_666:
[----:B0----5:R-:W0:Y:S02]  /*22290*/  SHFL.UP PT, R2, R0, 0x1, RZ ;  /* 0x0420000000027989 */ /* 0x021e2400000e00ff */
        /* <DEDUP_REMOVED lines=14> */
[----:B------:R-:W0:Y:S02]  /*22380*/  SHFL.IDX PT, R3, R9, 0x1f, 0x1f ;  /* 0x03e01f0009037f89 */ /* 0x000e2400000e0000 */
[----:B0-----:R-:W-:-:S05]  /*22390*/  IMAD R3, R3, UR5, RZ ;  /* 0x0000000503037c24 */ /* 0x001fca000f8e02ff */
[----:B------:R-:W-:-:S04]  /*223a0*/  IADD3 R4, R3, R4, RZ ;  /* 0x0000000403047210 */ /* 0x000fc80007ffe0ff */
[----:B------:R-:W-:-:S13]  /*223b0*/  ISETP.GT.AND P6, PT, R4, UR6, PT ;  /* 0x0000000604007c0c */ /* 0x000fda000bfc4270 */
[----:B------:R-:W-:Y:S05]  /*223c0*/  @!P6 BRA `(.L_x_668) ;  /* 0xfffffffc007ce947 */ /* 0x000fea000383ffff */
[----:B------:R-:W-:Y:S02]  /*223d0*/  IMAD.MOV.U32 R2, RZ, RZ, R9 ;  /* 0x000000ffff027224 */ /* 0x000fe400078e0009 */
[----:B------:R-:W-:-:S07]  /*223e0*/  IMAD.MOV.U32 R7, RZ, RZ, R3 ;  /* 0x000000ffff077224 */ /* 0x000fce00078e0003 */
.L_x_664:
[----:B------:R-:W-:-:S05]  /*223f0*/  IADD3 R7, -R7, R4, RZ ;  /* 0x0000000407077210 */ /* 0x000fca0007ffe1ff */
[----:B------:R-:W-:-:S05]  /*22400*/  IMAD R3, R2, UR5, R7 ;  /* 0x0000000502037c24 */ /* 0x000fca000f8e0207 */
[----:B------:R-:W-:-:S13]  /*22410*/  ISETP.GT.AND P0, PT, R3, UR6, PT ;  /* 0x0000000603007c0c */ /* 0x000fda000bf04270 */
[----:B------:R-:W-:-:S04]  /*22420*/  VOTE.ANY R6, PT, !P0 ;  /* 0x0000000000067806 */ /* 0x000fc800040e0100 */
[----:B------:R-:W0:Y:S01]  /*22430*/  POPC R19, R6 ;  /* 0x0000000600137309 */ /* 0x000e220000000000 */
[----:B------:R-:W-:Y:S01]  /*22440*/  ISETP.NE.AND P0, PT, R6, RZ, PT ;  /* 0x000000ff0600720c */ /* 0x000fe20003f05270 */
[----:B0-----:R-:W0:Y:S02]  /*22450*/  SHFL.IDX PT, R0, R0, R19, 0x1f ;  /* 0x00001f1300007589 */ /* 0x001e2400000e0000 */
[----:B0-----:R-:W-:-:S04]  /*22460*/  IABS R4, R0 ;  /* 0x0000000000047213 */ /* 0x001fc80000000000 */
[----:B------:R-:W0:Y:S08]  /*22470*/  I2F.RP R8, R4 ;  /* 0x0000000400087306 */ /* 0x000e300000209400 */
[----:B0-----:R-:W0:Y:S02]  /*22480*/  MUFU.RCP R8, R8 ;  /* 0x0000000800087308 */ /* 0x001e240000001000 */
[----:B0-----:R-:W-:-:S06]  /*22490*/  VIADD R3, R8, 0xffffffe ;  /* 0x0ffffffe08037836 */ /* 0x001fcc0000000000 */
[----:B------:R-:W0:Y:S02]  /*224a0*/  F2I.FTZ.U32.TRUNC.NTZ R3, R3 ;  /* 0x0000000300037305 */ /* 0x000e24000021f000 */
[----:B0-----:R-:W-:Y:S01]  /*224b0*/  IMAD.MOV R11, RZ, RZ, -R3 ;  /* 0x000000ffff0b7224 */ /* 0x001fe200078e0a03 */
[----:B------:R-:W-:Y:S06]  /*224c0*/  @!P0 BRA `(.L_x_669) ;  /* 0x0000000000088947 */ /* 0x000fec0003800000 */
[----:B------:R-:W-:-:S05]  /*224d0*/  IADD3 R9, R19, -0x1, RZ ;  /* 0xffffffff13097810 */ /* 0x000fca0007ffe0ff */
[----:B------:R0:W1:Y:S02]  /*224e0*/  SHFL.IDX PT, R16, R2, R9, 0x1f ;  /* 0x00001f0902107589 */ /* 0x00006400000e0000 */
.L_x_669:
[----:B-1----:R-:W-:Y:S01]  /*224f0*/  IMAD R16, R16, UR5, R7 ;  /* 0x0000000510107c24 */ /* 0x002fe2000f8e0207 */
[----:B------:R-:W-:Y:S01]  /*22500*/  IABS R6, R0 ;  /* 0x0000000000067213 */ /* 0x000fe20000000000 */
[----:B------:R-:W-:Y:S02]  /*22510*/  IMAD R7, R11, R4, RZ ;  /* 0x000000040b077224 */ /* 0x000fe400078e02ff */
[----:B0-----:R-:W-:Y:S02]  /*22520*/  IMAD.MOV.U32 R2, RZ, RZ, RZ ;  /* 0x000000ffff027224 */ /* 0x001fe400078e00ff */
[----:B------:R-:W-:Y:S02]  /*22530*/  IMAD.MOV R6, RZ, RZ, -R6 ;  /* 0x000000ffff067224 */ /* 0x000fe400078e0a06 */
[----:B------:R-:W-:Y:S01]  /*22540*/  IMAD.HI.U32 R2, R3, R7, R2 ;  /* 0x0000000703027227 */ /* 0x000fe200078e0002 */
[----:B------:R-:W-:-:S03]  /*22550*/  IADD3 R7, -R16, UR6, RZ ;  /* 0x0000000610077c10 */ /* 0x000fc6000fffe1ff */
[----:B------:R-:W-:Y:S01]  /*22560*/  VIADD R19, R19, UR4 ;  /* 0x0000000413137c36 */ /* 0x000fe20008000000 */
[----:B------:R-:W-:-:S05]  /*22570*/  IABS R3, R7 ;  /* 0x0000000700037213 */ /* 0x000fca0000000000 */
[----:B------:R-:W-:-:S04]  /*22580*/  IMAD.HI.U32 R2, R2, R3, RZ ;  /* 0x0000000302027227 */ /* 0x000fc800078e00ff */
[----:B------:R-:W-:-:S05]  /*22590*/  IMAD R3, R2, R6, R3 ;  /* 0x0000000602037224 */ /* 0x000fca00078e0203 */
[----:B------:R-:W-:-:S13]  /*225a0*/  ISETP.GT.U32.AND P1, PT, R4, R3, PT ;  /* 0x000000030400720c */ /* 0x000fda0003f24070 */
[-C--:B------:R-:W-:Y:S01]  /*225b0*/  @!P1 IADD3 R3, R3, -R4.reuse, RZ ;  /* 0x8000000403039210 */ /* 0x080fe20007ffe0ff */
[----:B------:R-:W-:Y:S01]  /*225c0*/  @!P1 VIADD R2, R2, 0x1 ;  /* 0x0000000102029836 */ /* 0x000fe20000000000 */
[----:B------:R-:W-:Y:S02]  /*225d0*/  ISETP.NE.AND P1, PT, R0, RZ, PT ;  /* 0x000000ff0000720c */ /* 0x000fe40003f25270 */
[----:B------:R-:W-:Y:S02]  /*225e0*/  ISETP.GE.U32.AND P0, PT, R3, R4, PT ;  /* 0x000000040300720c */ /* 0x000fe40003f06070 */
[----:B------:R-:W-:-:S04]  /*225f0*/  LOP3.LUT R3, R7, R0, RZ, 0x3c, !PT ;  /* 0x0000000007037212 */ /* 0x000fc800078e3cff */
[----:B------:R-:W-:-:S07]  /*22600*/  ISETP.GE.AND P2, PT, R3, RZ, PT ;  /* 0x000000ff0300720c */ /* 0x000fce0003f46270 */
[----:B------:R-:W-:-:S06]  /*22610*/  @P0 VIADD R2, R2, 0x1 ;  /* 0x0000000102020836 */ /* 0x000fcc0000000000 */
[----:B------:R-:W-:Y:S02]  /*22620*/  @!P2 IADD3 R2, -R2, RZ, RZ ;  /* 0x000000ff0202a210 */ /* 0x000fe40007ffe1ff */
[----:B------:R-:W-:-:S04]  /*22630*/  @!P1 LOP3.LUT R2, RZ, R0, RZ, 0x33, !PT ;  /* 0x00000000ff029212 */ /* 0x000fc800078e33ff */
[----:B------:R-:W-:Y:S01]  /*22640*/  MOV R18, R2 ;  /* 0x0000000200127202 */ /* 0x000fe20000000f00 */
[----:B------:R-:W-:-:S04]  /*22650*/  IMAD.MOV R17, RZ, RZ, -R2 ;  /* 0x000000ffff117224 */ /* 0x000fc800078e0a02 */
[----:B------:R-:W-:Y:S01]  /*22660*/  IMAD R17, R0, R17, R7 ;  /* 0x0000001100117224 */ /* 0x000fe200078e0207 */
[----:B------:R-:W-:Y:S06]  /*22670*/  BRA `(.L_x_670) ;  /* 0x00000000000c7947 */ /* 0x000fec0003800000 */
.L_x_665:
[----:B------:R-:W-:Y:S01]  /*22680*/  IMAD.MOV.U32 R17, RZ, RZ, RZ ;  /* 0x000000ffff117224 */ /* 0x000fe200078e00ff */
[----:B------:R-:W-:Y:S01]  /*22690*/  MOV R18, RZ ;  /* 0x000000ff00127202 */ /* 0x000fe20000000f00 */
[----:B------:R-:W-:-:S07]  /*226a0*/  IMAD.U32 R16, RZ, RZ, UR6 ;  /* 0x00000006ff107e24 */ /* 0x000fce000f8e00ff */
.L_x_670:
[----:B------:R-:W-:-:S13]  /*226b0*/  ISETP.NE.AND P0, PT, R5, RZ, PT ;  /* 0x000000ff0500720c */ /* 0x000fda0003f05270 */
[----:B------:R-:W0:Y:S01]  /*226c0*/  @!P0 S2R R3, SR_CgaCtaId ;  /* 0x0000000000038919 */ /* 0x000e220000008800 */
[----:B------:R-:W-:-:S04]  /*226d0*/  @!P0 MOV R0, 0x400 ;  /* 0x0000040000008802 */ /* 0x000fc80000000f00 */
[----:B0-----:R-:W-:-:S05]  /*226e0*/  @!P0 LEA R0, R3, R0, 0x18 ;  /* 0x0000000003008211 */ /* 0x001fca00078ec0ff */
[----:B------:R2:W-:Y:S01]  /*226f0*/  @!P0 STS.128 [R0+0x298d0], R16 ;  /* 0x0298d01000008388 */ /* 0x0005e20000000c00 */
[----:B------:R-:W-:Y:S06]  /*22700*/  BAR.ARV 0x5, 0x180 ;  /* 0x0146000000007b1d */ /* 0x000fec0000002000 */
.L_x_663:
[----:B--2---:R-:W-:Y:S01]  /*22710*/  IMAD.MOV.U32 R0, RZ, RZ, 0x1 ;  /* 0x00000001ff007424 */ /* 0x004fe200078e00ff */
[----:B------:R2:W-:Y:S01]  /*22720*/  STL [R1+0x8], RZ ;  /* 0x000008ff01007387 */ /* 0x0005e20000100800 */
[----:B------:R-:W-:Y:S02]  /*22730*/  ULDC UR4, c[0x0][0xc3c] ;  /* 0x00030f0000047ab9 */ /* 0x000fe40000000800 */
[----:B-1----:R-:W-:Y:S01]  /*22740*/  ISETP.GE.AND P0, PT, R19, UR4, PT ;  /* 0x0000000413007c0c */ /* 0x002fe2000bf06270 */
[----:B------:R2:W-:Y:S04]  /*22750*/  STL [R1+0x14], R0 ;  /* 0x0000140001007387 */ /* 0x0005e80000100800 */
[----:B------:R2:W-:Y:S08]  /*22760*/  STL [R1+0x58], RZ ;  /* 0x000058ff01007387 */ /* 0x0005f00000100800 */
[----:B--2---:R-:W-:Y:S05]  /*22770*/  @P0 BRA `(.L_x_671) ;  /* 0x0000005800a40947 */ /* 0x004fea0003800000 */
[----:B------:R-:W1:Y:S01]  /*22780*/  S2R R11, SR_TID.X ;  /* 0x00000000000b7919 */ /* 0x000e620000002100 */
[----:B------:R-:W2:Y:S01]  /*22790*/  S2UR UR5, SR_CgaCtaId ;  /* 0x00000000000579c3 */ /* 0x000ea20000008800 */
[----:B------:R-:W-:Y:S01]  /*227a0*/  UMOV UR4, 0x400 ;  /* 0x0000040000047882 */ /* 0x000fe20000000000 */
[----:B------:R-:W-:Y:S01]  /*227b0*/  BSSY B7, `(.L_x_671) ;  /* 0x00005a5000077945 */ /* 0x000fe20003800000 */
[----:B------:R-:W-:Y:S01]  /*227c0*/  ULDC.64 UR40, c[0x0][0x198] ;  /* 0x0000660000287ab9 */ /* 0x000fe20000000a00 */
[----:B------:R-:W-:Y:S02]  /*227d0*/  ULOP3.LUT UR37, UR36, 0x1, URZ, 0xfc, !UPT ;  /* 0x0000000124257892 */ /* 0x000fe4000f8efc3f */
[----:B------:R-:W-:Y:S01]  /*227e0*/  ULOP3.LUT UR39, UR36, 0x2, URZ, 0xfc, !UPT ;  /* 0x0000000224277892 */ /* 0x000fe2000f8efc3f */
[----:B------:R-:W-:Y:S01]  /*227f0*/  ULDC UR38, c[0x0][0xc] ;  /* 0x0000030000267ab9 */ /* 0x000fe20000000800 */
[----:B--2---:R-:W-:Y:S01]  /*22800*/  ULEA UR4, UR5, UR4, 0x18 ;  /* 0x0000000405047291 */ /* 0x004fe2000f8ec03f */
[C---:B-1----:R-:W-:Y:S01]  /*22810*/  IMAD.SHL.U32 R4, R11.reuse, 0x80, RZ ;  /* 0x000000800b047824 */ /* 0x042fe200078e00ff */
[----:B------:R-:W-:Y:S01]  /*22820*/  SHF.R.U32.HI R3, RZ, 0x1, R11 ;  /* 0x00000001ff037819 */ /* 0x000fe2000001160b */
[C---:B------:R-:W-:Y:S01]  /*22830*/  IMAD.SHL.U32 R5, R11.reuse, 0x2, RZ ;  /* 0x000000020b057824 */ /* 0x040fe200078e00ff */
[C---:B------:R-:W-:Y:S01]  /*22840*/  LOP3.LUT R10, R11.reuse, 0x7f, RZ, 0xc0, !PT ;  /* 0x0000007f0b0a7812 */ /* 0x040fe200078ec0ff */
[----:B------:R-:W-:Y:S01]  /*22850*/  IMAD.SHL.U32 R8, R11, 0x4, RZ ;  /* 0x000000040b087824 */ /* 0x000fe200078e00ff */
[----:B------:R-:W-:-:S02]  /*22860*/  LOP3.LUT R6, R4, 0x380, RZ, 0xc0, !PT ;  /* 0x0000038004067812 */ /* 0x000fc400078ec0ff */
[----:B------:R-:W-:Y:S02]  /*22870*/  SHF.L.U32 R0, R10, 0x4, RZ ;  /* 0x000000040a007819 */ /* 0x000fe400000006ff */
[----:B------:R-:W-:Y:S01]  /*22880*/  LOP3.LUT R6, R6, 0x30, R3, 0xf8, !PT ;  /* 0x0000003006067812 */ /* 0x000fe200078ef803 */
[C---:B------:R-:W-:Y:S01]  /*22890*/  IMAD.SHL.U32 R3, R11.reuse, 0x10, RZ ;  /* 0x000000100b037824 */ /* 0x040fe200078e00ff */
[----:B------:R-:W-:Y:S02]  /*228a0*/  LOP3.LUT R7, R0, 0x600, RZ, 0xc0, !PT ;  /* 0x0000060000077812 */ /* 0x000fe400078ec0ff */
[----:B0-----:R-:W-:Y:S02]  /*228b0*/  SHF.L.U32 R2, R11, 0x5, RZ ;  /* 0x000000050b027819 */ /* 0x001fe400000006ff */
[----:B------:R-:W-:Y:S02]  /*228c0*/  LOP3.LUT R0, R3, 0x1b0, RZ, 0xc0, !PT ;  /* 0x000001b003007812 */ /* 0x000fe400078ec0ff */
[----:B------:R-:W-:-:S02]  /*228d0*/  LOP3.LUT R9, R7, 0x60, R2, 0xf8, !PT ;  /* 0x0000006007097812 */ /* 0x000fc400078ef802 */
[----:B------:R-:W-:Y:S02]  /*228e0*/  LOP3.LUT R0, R0, 0x30, R5, 0x78, !PT ;  /* 0x0000003000007812 */ /* 0x000fe400078e7805 */
[----:B------:R-:W-:Y:S02]  /*228f0*/  LOP3.LUT R5, R7, 0x40, R3, 0xf8, !PT ;  /* 0x0000004007057812 */ /* 0x000fe400078ef803 */
[----:B------:R-:W-:Y:S02]  /*22900*/  LOP3.LUT P0, RZ, R11, 0x4, RZ, 0xc0, !PT ;  /* 0x000000040bff7812 */ /* 0x000fe4000780c0ff */
[----:B------:R-:W-:Y:S02]  /*22910*/  LOP3.LUT R0, R5, R0, RZ, 0xfc, !PT ;  /* 0x0000000005007212 */ /* 0x000fe400078efcff */
[----:B------:R-:W-:-:S04]  /*22920*/  LOP3.LUT R5, R2, 0x80, RZ, 0xc0, !PT ;  /* 0x0000008002057812 */ /* 0x000fc800078ec0ff */
[----:B------:R-:W-:-:S04]  /*22930*/  LOP3.LUT R5, R5, 0x10, R11, 0xf8, !PT ;  /* 0x0000001005057812 */ /* 0x000fc800078ef80b */
[----:B------:R-:W-:Y:S02]  /*22940*/  LOP3.LUT R7, R5, 0x10, R8, 0x78, !PT ;  /* 0x0000001005077812 */ /* 0x000fe400078e7808 */
[----:B------:R-:W-:Y:S02]  /*22950*/  LOP3.LUT R5, R6, 0x70, R3, 0x78, !PT ;  /* 0x0000007006057812 */ /* 0x000fe400078e7803 */
[----:B------:R-:W-:Y:S02]  /*22960*/  LOP3.LUT R6, R9, 0x100, R2, 0xf8, !PT ;  /* 0x0000010009067812 */ /* 0x000fe400078ef802 */
[----:B------:R-:W-:Y:S02]  /*22970*/  LOP3.LUT R5, R5, 0xc00, R4, 0xf8, !PT ;  /* 0x00000c0005057812 */ /* 0x000fe400078ef804 */
[----:B------:R-:W-:Y:S02]  /*22980*/  LOP3.LUT R4, R6, R7, RZ, 0xfc, !PT ;  /* 0x0000000706047212 */ /* 0x000fe400078efcff */
[----:B------:R-:W-:Y:S01]  /*22990*/  SHF.R.U32.HI R6, RZ, 0x2, R10 ;  /* 0x00000002ff067819 */ /* 0x000fe2000001160a */
[----:B------:R0:W-:Y:S04]  /*229a0*/  STL [R1+0x2c], R5 ;  /* 0x00002c0501007387 */ /* 0x0001e80000100800 */
[----:B------:R1:W-:Y:S01]  /*229b0*/  STL [R1+0x28], R4 ;  /* 0x0000280401007387 */ /* 0x0003e20000100800 */
[----:B0-----:R-:W-:-:S02]  /*229c0*/  MOV R5, UR4 ;  /* 0x0000000400057c02 */ /* 0x001fc40008000f00 */
[----:B-1----:R-:W-:Y:S01]  /*229d0*/  LOP3.LUT R4, R3, 0x30, RZ, 0xc0, !PT ;  /* 0x0000003003047812 */ /* 0x002fe200078ec0ff */
[----:B------:R-:W-:Y:S02]  /*229e0*/  IMAD.MOV.U32 R3, RZ, RZ, 0x40 ;  /* 0x00000040ff037424 */ /* 0x000fe400078e00ff */
[----:B------:R-:W-:Y:S03]  /*229f0*/  STL [R1+0x4], R5 ;  /* 0x0000040501007387 */ /* 0x000fe60000100800 */
[----:B------:R-:W-:Y:S02]  /*22a00*/  SEL R7, R3, 0xffffffc0, !P0 ;  /* 0xffffffc003077807 */ /* 0x000fe40004000000 */
[----:B------:R-:W-:Y:S01]  /*22a10*/  LOP3.LUT R3, R6, 0x60, R2, 0xf8, !PT ;  /* 0x0000006006037812 */ /* 0x000fe200078ef802 */
[----:B------:R-:W-:Y:S01]  /*22a20*/  IMAD.IADD R2, R5, 0x1, R0 ;  /* 0x0000000105027824 */ /* 0x000fe200078e0200 */
[----:B------:R-:W-:Y:S01]  /*22a30*/  MOV R3, 0x1 ;  /* 0x0000000100037802 */ /* 0x000fe20000000f00 */
[----:B------:R-:W-:-:S03]  /*22a40*/  IMAD.MOV.U32 R0, RZ, RZ, 0x1 ;  /* 0x00000001ff007424 */ /* 0x000fc600078e00ff */
[----:B------:R0:W-:Y:S04]  /*22a50*/  STL [R1+0x34], R2 ;  /* 0x0000340201007387 */ /* 0x0001e80000100800 */
[----:B------:R-:W-:Y:S04]  /*22a60*/  STL [R1+0x58], RZ ;  /* 0x000058ff01007387 */ /* 0x000fe80000100800 */
[----:B------:R1:W-:Y:S01]  /*22a70*/  STL [R1+0x18], R0 ;  /* 0x0000180001007387 */ /* 0x0003e20000100800 */
[----:B0-----:R-:W-:-:S03]  /*22a80*/  LOP3.LUT R2, R4, 0x40, RZ, 0xfc, !PT ;  /* 0x0000004004027812 */ /* 0x001fc600078efcff */
[----:B------:R0:W-:Y:S04]  /*22a90*/  STL [R1+0xc], RZ ;  /* 0x00000cff01007387 */ /* 0x0001e80000100800 */
[----:B------:R0:W-:Y:S01]  /*22aa0*/  STL [R1+0x8], RZ ;  /* 0x000008ff01007387 */ /* 0x0001e20000100800 */
[----:B-1----:R-:W-:-:S03]  /*22ab0*/  LOP3.LUT R0, R4, 0x80, RZ, 0xfc, !PT ;  /* 0x0000008004007812 */ /* 0x002fc600078efcff */
[----:B------:R0:W-:Y:S04]  /*22ac0*/  STL [R1+0x14], R3 ;  /* 0x0000140301007387 */ /* 0x0001e80000100800 */
.L_x_781:
[----:B0-2---:R-:W0:Y:S02]  /*22ad0*/  LDC.64 R2, c[0x0][0xc88] ;  /* 0x00032200ff027b82 */ /* 0x005e240000000a00 */
[----:B0-----:R-:W-:-:S05]  /*22ae0*/  IMAD.WIDE R2, R19, 0x4, R2 ;  /* 0x0000000413027825 */ /* 0x001fca00078e0202 */
[----:B------:R-:W2:Y:S01]  /*22af0*/  LDG.E R15, desc[UR54][R2.64] ;  /* 0x00000036020f7981 */ /* 0x000ea2000c1e1900 */
[----:B------:R-:W-:Y:S05]  /*22b00*/  YIELD ;  /* 0x0000000000007946 */ /* 0x000fea0003800000 */
[----:B------:R-:W-:Y:S01]  /*22b10*/  ULDC.64 UR4, c[0x0][0xa28] ;  /* 0x00028a0000047ab9 */ /* 0x000fe20000000a00 */
[----:B------:R-:W-:Y:S01]  /*22b20*/  IMAD.MOV.U32 R0, RZ, RZ, RZ ;  /* 0x000000ffff007224 */ /* 0x000fe200078e00ff */
[----:B------:R-:W-:Y:S01]  /*22b30*/  ISETP.NE.U32.AND P0, PT, RZ, UR4, PT ;  /* 0x00000004ff007c0c */ /* 0x000fe2000bf05070 */
[----:B------:R-:W-:Y:S01]  /*22b40*/  ULDC.64 UR10, c[0x0][0xa18] ;  /* 0x00028600000a7ab9 */ /* 0x000fe20000000a00 */
[----:B------:R-:W-:Y:S01]  /*22b50*/  ULDC.64 UR8, c[0x0][0xa10] ;  /* 0x0002840000087ab9 */ /* 0x000fe20000000a00 */
[----:B------:R-:W-:Y:S01]  /*22b60*/  ULDC.64 UR6, c[0x0][0xa08] ;  /* 0x0002820000067ab9 */ /* 0x000fe20000000a00 */
[----:B------:R-:W-:-:S02]  /*22b70*/  ISETP.NE.AND.EX P0, PT, RZ, UR5, PT, P0 ;  /* 0x00000005ff007c0c */ /* 0x000fc4000bf05300 */
[----:B--2---:R-:W-:Y:S01]  /*22b80*/  SHF.R.S32.HI R4, RZ, 0x1f, R15 ;  /* 0x0000001fff047819 */ /* 0x004fe2000001140f */
[----:B------:R-:W-:-:S10]  /*22b90*/  IMAD.SHL.U32 R14, R15, 0x4, RZ ;  /* 0x000000040f0e7824 */ /* 0x000fd400078e00ff */
[C---:B------:R-:W-:Y:S01]  /*22ba0*/  @P0 LEA R2, P1, R15.reuse, UR4, 0x2 ;  /* 0x000000040f020c11 */ /* 0x040fe2000f8210ff */
[----:B------:R-:W-:Y:S03]  /*22bb0*/  STL [R1+0x30], R15 ;  /* 0x0000300f01007387 */ /* 0x000fe60000100800 */
[C-C-:B------:R-:W-:Y:S01]  /*22bc0*/  @P0 LEA.HI.X R3, R15.reuse, UR5, R4.reuse, 0x2, P1 ;  /* 0x000000050f030c11 */ /* 0x140fe200088f1404 */
[----:B------:R-:W-:Y:S01]  /*22bd0*/  ULDC.64 UR4, c[0x0][0xa00] ;  /* 0x0002800000047ab9 */ /* 0x000fe20000000a00 */
[----:B------:R0:W-:Y:S01]  /*22be0*/  STL [R1+0x3c], R4 ;  /* 0x00003c0401007387 */ /* 0x0001e20000100800 */
[----:B------:R-:W-:Y:S02]  /*22bf0*/  ISETP.NE.U32.AND P2, PT, RZ, UR4, PT ;  /* 0x00000004ff007c0c */ /* 0x000fe4000bf45070 */
[----:B------:R-:W-:Y:S01]  /*22c00*/  SHF.L.U64.HI R13, R15, 0x2, R4 ;  /* 0x000000020f0d7819 */ /* 0x000fe20000010204 */
[----:B------:R1:W5:Y:S01]  /*22c10*/  @P0 LDG.E R0, desc[UR54][R2.64] ;  /* 0x0000003602000981 */ /* 0x000362000c1e1900 */
[----:B------:R-:W-:-:S02]  /*22c20*/  ISETP.NE.AND.EX P2, PT, RZ, UR5, PT, P2 ;  /* 0x00000005ff007c0c */ /* 0x000fc4000bf45320 */
[----:B------:R-:W-:Y:S01]  /*22c30*/  ISETP.NE.U32.AND P3, PT, RZ, UR10, PT ;  /* 0x0000000aff007c0c */ /* 0x000fe2000bf65070 */
[----:B------:R-:W-:Y:S01]  /*22c40*/  STL [R1], R14 ;  /* 0x0000000e01007387 */ /* 0x000fe20000100800 */
[----:B------:R-:W-:Y:S02]  /*22c50*/  ISETP.NE.U32.AND P0, PT, RZ, UR6, PT ;  /* 0x00000006ff007c0c */ /* 0x000fe4000bf05070 */
[----:B0-----:R-:W-:Y:S01]  /*22c60*/  IADD3 R4, P4, R14, UR4, RZ ;  /* 0x000000040e047c10 */ /* 0x001fe2000ff9e0ff */
[----:B------:R-:W-:Y:S01]  /*22c70*/  STL [R1+0x20], R13 ;  /* 0x0000200d01007387 */ /* 0x000fe20000100800 */
[----:B------:R-:W-:Y:S02]  /*22c80*/  ISETP.NE.AND.EX P3, PT, RZ, UR11, PT, P3 ;  /* 0x0000000bff007c0c */ /* 0x000fe4000bf65330 */
[----:B-1----:R-:W-:Y:S02]  /*22c90*/  CS2R R2, SRZ ;  /* 0x0000000000027805 */ /* 0x002fe4000001ff00 */
[----:B------:R-:W-:-:S02]  /*22ca0*/  IADD3.X R5, R13, UR5, RZ, P4, !PT ;  /* 0x000000050d057c10 */ /* 0x000fc4000a7fe4ff */
[C---:B------:R-:W-:Y:S02]  /*22cb0*/  IADD3 R6, P4, R14.reuse, UR8, RZ ;  /* 0x000000080e067c10 */ /* 0x040fe4000ff9e0ff */
[----:B------:R-:W-:Y:S01]  /*22cc0*/  ISETP.NE.U32.AND P1, PT, RZ, UR8, PT ;  /* 0x00000008ff007c0c */ /* 0x000fe2000bf25070 */
[----:B------:R-:W2:Y:S01]  /*22cd0*/  @P2 LDG.E R2, desc[UR54][R4.64] ;  /* 0x0000003604022981 */ /* 0x000ea2000c1e1900 */
[----:B------:R-:W-:Y:S01]  /*22ce0*/  IADD3.X R7, R13, UR9, RZ, P4, !PT ;  /* 0x000000090d077c10 */ /* 0x000fe2000a7fe4ff */
[----:B------:R-:W-:Y:S01]  /*22cf0*/  ULDC UR4, c[0x0][0x288] ;  /* 0x0000a20000047ab9 */ /* 0x000fe20000000800 */
[----:B------:R-:W-:Y:S02]  /*22d00*/  ISETP.NE.AND.EX P0, PT, RZ, UR7, PT, P0 ;  /* 0x00000007ff007c0c */ /* 0x000fe4000bf05300 */
[----:B------:R-:W-:Y:S02]  /*22d10*/  ISETP.NE.AND.EX P1, PT, RZ, UR9, PT, P1 ;  /* 0x00000009ff007c0c */ /* 0x000fe4000bf25310 */
[----:B------:R-:W-:-:S02]  /*22d20*/  @P3 IADD3 R10, P4, R14, UR10, RZ ;  /* 0x0000000a0e0a3c10 */ /* 0x000fc4000ff9e0ff */
[----:B------:R-:W-:Y:S02]  /*22d30*/  IADD3 R8, P5, R14, UR6, RZ ;  /* 0x000000060e087c10 */ /* 0x000fe4000ffbe0ff */
[C---:B------:R-:W-:Y:S02]  /*22d40*/  @P3 IADD3.X R11, R13.reuse, UR11, RZ, P4, !PT ;  /* 0x0000000b0d0b3c10 */ /* 0x040fe4000a7fe4ff */
[----:B------:R-:W-:Y:S02]  /*22d50*/  MOV R12, RZ ;  /* 0x000000ff000c7202 */ /* 0x000fe40000000f00 */
[----:B------:R-:W-:-:S03]  /*22d60*/  IADD3.X R9, R13, UR7, RZ, P5, !PT ;  /* 0x000000070d097c10 */ /* 0x000fc6000affe4ff */
[----:B------:R-:W5:Y:S04]  /*22d70*/  @P1 LDG.E R3, desc[UR54][R6.64] ;  /* 0x0000003606031981 */ /* 0x000f68000c1e1900 */
[----:B------:R-:W5:Y:S04]  /*22d80*/  @P0 LDG.E R12, desc[UR54][R8.64] ;  /* 0x00000036080c0981 */ /* 0x000f68000c1e1900 */
[----:B--2---:R0:W-:Y:S02]  /*22d90*/  STL [R1+0x38], R2 ;  /* 0x0000380201007387 */ /* 0x0041e40000100800 */
[----:B0-----:R-:W-:Y:S01]  /*22da0*/  IMAD.U32 R2, RZ, RZ, UR4 ;  /* 0x00000004ff027e24 */ /* 0x001fe2000f8e00ff */
[----:B------:R-:W-:-:S05]  /*22db0*/  ULDC.64 UR4, c[0x0][0x418] ;  /* 0x0001060000047ab9 */ /* 0x000fca0000000a00 */
[----:B------:R0:W2:Y:S01]  /*22dc0*/  @P3 LDG.E R2, desc[UR54][R10.64] ;  /* 0x000000360a023981 */ /* 0x0000a2000c1e1900 */
[----:B------:R-:W-:-:S03]  /*22dd0*/  UISETP.NE.U32.AND UP0, UPT, UR4, URZ, UPT ;  /* 0x0000003f0400728c */ /* 0x000fc6000bf05070 */
[----:B------:R-:W-:Y:S01]  /*22de0*/  ULDC UR4, c[0x0][0x424] ;  /* 0x0001090000047ab9 */ /* 0x000fe20000000800 */
[----:B------:R-:W-:-:S03]  /*22df0*/  UISETP.NE.AND.EX UP0, UPT, UR5, URZ, UPT, UP0 ;  /* 0x0000003f0500728c */ /* 0x000fc6000bf05300 */
[----:B------:R-:W-:Y:S01]  /*22e00*/  ULDC UR5, c[0x0][0x2f0] ;  /* 0x0000bc0000057ab9 */ /* 0x000fe20000000800 */
[----:B------:R-:W-:-:S04]  /*22e10*/  USEL UR4, UR4, 0x1, UP0 ;  /* 0x0000000104047887 */ /* 0x000fc80008000000 */
[----:B------:R-:W-:-:S03]  /*22e20*/  UIMAD UR4, UR4, UR5, URZ ;  /* 0x00000005040472a4 */ /* 0x000fc6000f8e023f */
[----:B------:R-:W-:Y:S02]  /*22e30*/  ULDC UR5, c[0x0][0x348] ;  /* 0x0000d20000057ab9 */ /* 0x000fe40000000800 */
[----:B0-----:R-:W-:Y:S01]  /*22e40*/  IMAD.U32 R10, RZ, RZ, UR5 ;  /* 0x00000005ff0a7e24 */ /* 0x001fe2000f8e00ff */
[----:B--2---:R0:W-:Y:S02]  /*22e50*/  STL [R1+0x54], R2 ;  /* 0x0000540201007387 */ /* 0x0041e40000100800 */
[----:B0-----:R-:W-:Y:S01]  /*22e60*/  MOV R2, UR4 ;  /* 0x0000000400027c02 */ /* 0x001fe20008000f00 */
[----:B------:R-:W-:Y:S06]  /*22e70*/  @P3 BRA `(.L_x_672) ;  /* 0x0000000000143947 */ /* 0x000fec0003800000 */
[----:B------:R-:W-:Y:S05]  /*22e80*/  @!P2 BRA `(.L_x_672) ;  /* 0x000000000010a947 */ /* 0x000fea0003800000 */
[----:B------:R-:W2:Y:S04]  /*22e90*/  LDG.E R11, desc[UR54][R4.64] ;  /* 0x00000036040b7981 */ /* 0x000ea8000c1e1900 */
[----:B------:R-:W2:Y:S02]  /*22ea0*/  LDG.E R4, desc[UR54][R4.64+0x4] ;  /* 0x0000043604047981 */ /* 0x000ea4000c1e1900 */
[----:B--2---:R-:W-:-:S05]  /*22eb0*/  IMAD.IADD R4, R4, 0x1, -R11 ;  /* 0x0000000104047824 */ /* 0x004fca00078e0a0b */
[----:B------:R0:W-:Y:S02]  /*22ec0*/  STL [R1+0x54], R4 ;  /* 0x0000540401007387 */ /* 0x0001e40000100800 */
.L_x_672:
[----:B------:R-:W-:Y:S01]  /*22ed0*/  MOV R11, R15 ;  /* 0x0000000f000b7202 */ /* 0x000fe20000000f00 */
[----:B0----5:R-:W-:Y:S01]  /*22ee0*/  IMAD.IADD R4, R12, 0x1, R0 ;  /* 0x000000010c047824 */ /* 0x021fe200078e0200 */
[----:B------:R-:W-:Y:S02]  /*22ef0*/  ULDC.64 UR4, c[0x0][0xa20] ;  /* 0x0002880000047ab9 */ /* 0x000fe40000000a00 */
[----:B------:R-:W-:Y:S01]  /*22f00*/  ISETP.NE.U32.AND P2, PT, RZ, UR4, PT ;  /* 0x00000004ff007c0c */ /* 0x000fe2000bf45070 */
[----:B------:R0:W-:Y:S03]  /*22f10*/  STL [R1+0x1c], R11 ;  /* 0x00001c0b01007387 */ /* 0x0001e60000100800 */
[----:B------:R-:W-:Y:S01]  /*22f20*/  ISETP.NE.AND.EX P2, PT, RZ, UR5, PT, P2 ;  /* 0x00000005ff007c0c */ /* 0x000fe2000bf45320 */
[----:B------:R0:W-:-:S12]  /*22f30*/  STL [R1+0x24], R4 ;  /* 0x0000240401007387 */ /* 0x0001d80000100800 */
[----:B0-----:R-:W-:Y:S05]  /*22f40*/  @!P2 BRA `(.L_x_673) ;  /* 0x000000000010a947 */ /* 0x001fea0003800000 */
[----:B------:R-:W-:-:S04]  /*22f50*/  IADD3 R4, P0, R14, UR4, RZ ;  /* 0x000000040e047c10 */ /* 0x000fc8000ff1e0ff */
[----:B------:R-:W-:-:S05]  /*22f60*/  IADD3.X R5, R13, UR5, RZ, P0, !PT ;  /* 0x000000050d057c10 */ /* 0x000fca00087fe4ff */
[----:B------:R0:W5:Y:S01]  /*22f70*/  LDG.E R2, desc[UR54][R4.64] ;  /* 0x0000003604027981 */ /* 0x000162000c1e1900 */
[----:B------:R-:W-:Y:S05]  /*22f80*/  BRA `(.L_x_674) ;  /* 0x0000000000107947 */ /* 0x000fea0003800000 */
.L_x_673:
[----:B------:R-:W-:Y:S05]  /*22f90*/  @!P0 BRA `(.L_x_674) ;  /* 0x00000000000c8947 */ /* 0x000fea0003800000 */
[----:B------:R-:W2:Y:S04]  /*22fa0*/  LDG.E R4, desc[UR54][R8.64] ;  /* 0x0000003608047981 */ /* 0x000ea8000c1e1900 */
[----:B------:R-:W2:Y:S02]  /*22fb0*/  LDG.E R2, desc[UR54][R8.64+0x4] ;  /* 0x0000043608027981 */ /* 0x000ea4000c1e1900 */
[----:B--2---:R-:W-:-:S07]  /*22fc0*/  IMAD.IADD R2, R2, 0x1, -R4 ;  /* 0x0000000102027824 */ /* 0x004fce00078e0a04 */
.L_x_674:
[----:B-----5:R-:W-:Y:S02]  /*22fd0*/  IMAD.IADD R0, R2, 0x1, -R0 ;  /* 0x0000000102007824 */ /* 0x020fe400078e0a00 */
[----:B------:R-:W2:Y:S04]  /*22fe0*/  @P1 LDG.E R2, desc[UR54][R6.64] ;  /* 0x0000003606021981 */ /* 0x000ea8000c1e1900 */
[----:B------:R-:W2:Y:S01]  /*22ff0*/  @P1 LDG.E R6, desc[UR54][R6.64+0x4] ;  /* 0x0000043606061981 */ /* 0x000ea2000c1e1900 */
[----:B------:R-:W-:Y:S01]  /*23000*/  BSSY B0, `(.L_x_675) ;  /* 0x0000132000007945 */ /* 0x000fe20003800000 */
[----:B--2---:R-:W-:-:S05]  /*23010*/  @P1 IADD3 R10, -R2, R6, RZ ;  /* 0x00000006020a1210 */ /* 0x004fca0007ffe1ff */
[----:B0-----:R-:W-:-:S04]  /*23020*/  IMAD.IADD R4, R0, 0x1, R10 ;  /* 0x0000000100047824 */ /* 0x001fc800078e020a */
[----:B------:R-:W-:Y:S01]  /*23030*/  VIADD R2, R4, 0x9f ;  /* 0x0000009f04027836 */ /* 0x000fe20000000000 */
[----:B------:R0:W-:Y:S03]  /*23040*/  STL [R1+0x40], R4 ;  /* 0x0000400401007387 */ /* 0x0001e60000100800 */
[----:B------:R-:W-:-:S05]  /*23050*/  IMAD.HI R2, R2, 0x66666667, RZ ;  /* 0x6666666702027827 */ /* 0x000fca00078e02ff */
[----:B0-----:R-:W-:-:S04]  /*23060*/  SHF.R.U32.HI R4, RZ, 0x1f, R2 ;  /* 0x0000001fff047819 */ /* 0x001fc80000011602 */
[----:B------:R-:W-:-:S05]  /*23070*/  LEA.HI.SX32 R5, R2, R4, 0x1a ;  /* 0x0000000402057211 */ /* 0x000fca00078fd2ff */
[----:B------:R-:W-:Y:S01]  /*23080*/  IMAD R2, R5, 0xa0, -R0 ;  /* 0x000000a005027824 */ /* 0x000fe200078e0a00 */
[----:B------:R-:W-:Y:S01]  /*23090*/  IADD3 R0, -R0, RZ, RZ ;  /* 0x000000ff00007210 */ /* 0x000fe20007ffe1ff */
[----:B------:R0:W-:Y:S03]  /*230a0*/  STL [R1+0x50], R5 ;  /* 0x0000500501007387 */ /* 0x0001e60000100800 */
[----:B------:R-:W-:Y:S02]  /*230b0*/  VIMNMX R10, R2, R10, PT ;  /* 0x0000000a020a7248 */ /* 0x000fe40003fe0100 */
[----:B------:R-:W-:-:S04]  /*230c0*/  VIMNMX R0, RZ, R0, !PT ;  /* 0x00000000ff007248 */ /* 0x000fc80007fe0100 */
[----:B------:R-:W-:Y:S01]  /*230d0*/  ISETP.GT.AND P0, PT, R10, R0, PT ;  /* 0x000000000a00720c */ /* 0x000fe20003f04270 */
[----:B0-----:R-:W-:-:S05]  /*230e0*/  IMAD.WIDE.U32 R4, R0, -0x33333333, RZ ;  /* 0xcccccccd00047825 */ /* 0x001fca00078e00ff */
        /* <DEDUP_REMOVED lines=8> */
[----:B------:R-:W-:Y:S05]  /*23170*/  @!P2 BRA `(.L_x_676) ;  /* 0x000000100068a947 */ /* 0x000fea0003800000 */
[----:B------:R-:W-:Y:S01]  /*23180*/  UMOV UR4, 0xffffffff ;  /* 0xffffffff00047882 */ /* 0x000fe20000000000 */
[----:B------:R-:W-:Y:S02]  /*23190*/  SEL R0, R11, RZ, !P1 ;  /* 0x000000ff0b007207 */ /* 0x000fe40004800000 */
[----:B------:R-:W-:Y:S05]  /*231a0*/  BRA.DIV UR4, `(.L_x_677) ;  /* 0x0000007204047947 */ /* 0x000fea000b800000 */
[----:B------:R-:W0:Y:S02]  /*231b0*/  S2R R4, SR_TID.X ;  /* 0x0000000000047919 */ /* 0x000e240000002100 */
[----:B0-----:R-:W-:-:S04]  /*231c0*/  SHF.R.U32.HI R4, RZ, 0x5, R4 ;  /* 0x00000005ff047819 */ /* 0x001fc80000011604 */
[----:B------:R-:W-:-:S05]  /*231d0*/  LOP3.LUT R4, R4, 0x3, RZ, 0xc0, !PT ;  /* 0x0000000304047812 */ /* 0x000fca00078ec0ff */
[----:B------:R0:W1:Y:S02]  /*231e0*/  SHFL.IDX PT, R14, R4, RZ, 0x1f ;  /* 0x00001fff040e7589 */ /* 0x00006400000e0000 */
.L_x_867:
[----:B-1----:R-:W-:Y:S02]  /*231f0*/  ISETP.NE.AND P0, PT, R14, RZ, PT ;  /* 0x000000ff0e00720c */ /* 0x002fe40003f05270 */
[----:B------:R-:W-:-:S11]  /*23200*/  PLOP3.LUT P6, PT, PT, PT, PT, 0x8, 0x0 ;  /* 0x000000000000781c */ /* 0x000fd60003fce170 */
[----:B------:R-:W-:Y:S05]  /*23210*/  @P0 BRA `(.L_x_678) ;  /* 0x00000000000c0947 */ /* 0x000fea0003800000 */
[----:B------:R-:W-:-:S03]  /*23220*/  UMOV UR4, 0xffffffff ;  /* 0xffffffff00047882 */ /* 0x000fc60000000000 */
[----:B------:R-:W-:Y:S05]  /*23230*/  BRA.DIV UR4, `(.L_x_679) ;  /* 0x0000007204147947 */ /* 0x000fea000b800000 */
[----:B------:R-:W-:-:S13]  /*23240*/  ELECT P6, URZ, PT ;  /* 0x00000000003f782f */ /* 0x000fda00038c0000 */
.L_x_678:
[----:B0-----:R-:W2:Y:S04]  /*23250*/  LDL R4, [R1+0x58] ;  /* 0x0000580001047983 */ /* 0x001ea80000100800 */
[----:B------:R-:W3:Y:S01]  /*23260*/  LDL R6, [R1+0x4] ;  /* 0x0000040001067983 */ /* 0x000ee20000100800 */
[----:B------:R-:W-:Y:S01]  /*23270*/  BSSY B1, `(.L_x_680) ;  /* 0x0000008000017945 */ /* 0x000fe20003800000 */
[----:B--2---:R-:W-:-:S04]  /*23280*/  IADD3 R4, R4, 0x1, RZ ;  /* 0x0000000104047810 */ /* 0x004fc80007ffe0ff */
[----:B------:R-:W-:-:S04]  /*23290*/  LEA.HI R5, R4, R4, RZ, 0x1 ;  /* 0x0000000404057211 */ /* 0x000fc800078f08ff */
[----:B------:R-:W-:-:S05]  /*232a0*/  LOP3.LUT R5, R5, 0xfffffffe, RZ, 0xc0, !PT ;  /* 0xfffffffe05057812 */ /* 0x000fca00078ec0ff */
[----:B------:R-:W-:-:S05]  /*232b0*/  IMAD.IADD R4, R4, 0x1, -R5 ;  /* 0x0000000104047824 */ /* 0x000fca00078e0a05 */
[----:B------:R-:W-:-:S04]  /*232c0*/  SHF.L.U32 R4, R4, 0x1f, RZ ;  /* 0x0000001f04047819 */ /* 0x000fc800000006ff */
[----:B---3--:R-:W0:Y:S02]  /*232d0*/  SYNCS.PHASECHK.TRANS64.TRYWAIT P0, [R6+URZ+0x29820], R4 ;  /* 0x02982004060075a7 */ /* 0x008e24000800017f */
[----:B0-----:R-:W-:Y:S05]  /*232e0*/  @!P0 BRA `(.L_x_681) ;  /* 0x0000007000088947 */ /* 0x001fea0003800000 */
.L_x_870:
[----:B------:R-:W-:Y:S05]  /*232f0*/  BSYNC B1 ;  /* 0x0000000000017941 */ /* 0x000fea0003800000 */
.L_x_680:
[----:B------:R-:W-:Y:S04]  /*23300*/  BSSY B1, `(.L_x_682) ;  /* 0x0000074000017945 */ /* 0x000fe80003800000 */
[----:B------:R-:W-:Y:S05]  /*23310*/  @!P6 BRA `(.L_x_683) ;  /* 0x0000000400c8e947 */ /* 0x000fea0003800000 */
[----:B------:R-:W2:Y:S04]  /*23320*/  LDL R6, [R1+0x4] ;  /* 0x0000040001067983 */ /* 0x000ea80000100800 */
[----:B------:R-:W3:Y:S01]  /*23330*/  LDL R7, [R1+0xc] ;  /* 0x00000c0001077983 */ /* 0x000ee20000100800 */
[----:B0-----:R-:W0:Y:S01]  /*23340*/  S2R R5, SR_TID.X ;  /* 0x0000000000057919 */ /* 0x001e220000002100 */
[----:B--2---:R-:W-:Y:S02]  /*23350*/  IMAD.MOV.U32 R9, RZ, RZ, R6 ;  /* 0x000000ffff097224 */ /* 0x004fe400078e0006 */
[----:B------:R-:W2:Y:S03]  /*23360*/  LDL R6, [R1+0x18] ;  /* 0x0000180001067983 */ /* 0x000ea60000100800 */
[----:B---3--:R-:W-:Y:S01]  /*23370*/  LEA R7, R7, R9, 0x3 ;  /* 0x0000000907077211 */ /* 0x008fe200078e18ff */
[----:B------:R-:W-:Y:S01]  /*23380*/  BSSY B2, `(.L_x_684) ;  /* 0x0000006000027945 */ /* 0x000fe20003800000 */
[----:B0-----:R-:W-:-:S04]  /*23390*/  LOP3.LUT R5, R5, 0x7f, RZ, 0xc0, !PT ;  /* 0x0000007f05057812 */ /* 0x001fc800078ec0ff */
[----:B------:R-:W-:Y:S02]  /*233a0*/  ISETP.NE.AND P1, PT, R5, RZ, PT ;  /* 0x000000ff0500720c */ /* 0x000fe40003f25270 */
[----:B--2---:R-:W-:-:S04]  /*233b0*/  SHF.L.U32 R10, R6, 0x1f, RZ ;  /* 0x0000001f060a7819 */ /* 0x004fc800000006ff */
[----:B------:R-:W0:Y:S02]  /*233c0*/  SYNCS.PHASECHK.TRANS64.TRYWAIT P0, [R7+URZ+0x298a0], R10 ;  /* 0x0298a00a070075a7 */ /* 0x000e24000800017f */
[----:B0-----:R-:W-:Y:S05]  /*233d0*/  @!P0 BRA `(.L_x_685) ;  /* 0x0000006c00e48947 */ /* 0x001fea0003800000 */
.L_x_871:
[----:B------:R-:W-:Y:S05]  /*233e0*/  BSYNC B2 ;  /* 0x0000000000027941 */ /* 0x000fea0003800000 */
.L_x_684:
        /* <DEDUP_REMOVED lines=9> */
.L_x_687:
[----:B------:R-:W-:Y:S05]  /*23480*/  BSYNC B2 ;  /* 0x0000000000027941 */ /* 0x000fea0003800000 */
.L_x_686:
[----:B------:R-:W2:Y:S04]  /*23490*/  LDL R6, [R1+0x4] ;  /* 0x0000040001067983 */ /* 0x000ea80000100800 */
[----:B------:R-:W2:Y:S01]  /*234a0*/  LDL R4, [R1+0xc] ;  /* 0x00000c0001047983 */ /* 0x000ea20000100800 */
[----:B------:R-:W-:Y:S01]  /*234b0*/  IMAD.MOV.U32 R11, RZ, RZ, RZ ;  /* 0x000000ffff0b7224 */ /* 0x000fe200078e00ff */
[----:B------:R-:W-:Y:S01]  /*234c0*/  UIADD3 UR4, UP0, UR40, 0x570, URZ ;  /* 0x0000057028047890 */ /* 0x000fe2000ff1e03f */
[----:B------:R-:W-:Y:S01]  /*234d0*/  IMAD R5, R8, 0xa0, R3 ;  /* 0x000000a008057824 */ /* 0x000fe200078e0203 */
[----:B------:R-:W-:Y:S01]  /*234e0*/  PLOP3.LUT P0, PT, PT, PT, PT, 0x80, 0x0 ;  /* 0x000000000000781c */ /* 0x000fe20003f0f070 */
[----:B------:R-:W-:Y:S01]  /*234f0*/  UMOV UR6, 0x0 ;  /* 0x0000000000067882 */ /* 0x000fe20000000000 */
[----:B------:R-:W-:Y:S01]  /*23500*/  R2UR UR10, R11 ;  /* 0x000000000b0a72ca */ /* 0x000fe200000e0000 */
[----:B------:R-:W-:Y:S01]  /*23510*/  UIADD3.X UR5, URZ, UR41, URZ, UP0, !UPT ;  /* 0x000000293f057290 */ /* 0x000fe200087fe43f */
[----:B------:R-:W-:Y:S01]  /*23520*/  IADD3 R5, R5, -0xa0, RZ ;  /* 0xffffff6005057810 */ /* 0x000fe20007ffe0ff */
[----:B------:R-:W-:Y:S01]  /*23530*/  UMOV UR7, 0x12f00000 ;  /* 0x12f0000000077882 */ /* 0x000fe20000000000 */
[----:B--2---:R-:W-:-:S02]  /*23540*/  IMAD R9, R4, 0x7800, R6 ;  /* 0x0000780004097824 */ /* 0x004fc400078e0206 */
[----:B------:R-:W-:Y:S02]  /*23550*/  VIADD R4, R7, 0x29890 ;  /* 0x0002989007047836 */ /* 0x000fe40000000000 */
[----:B------:R-:W-:-:S07]  /*23560*/  VIADD R6, R9, 0x1a400 ;  /* 0x0001a40009067836 */ /* 0x000fce0000000000 */
.L_x_688:
[----:B------:R-:W-:-:S13]  /*23570*/  @P0 ELECT P2, URZ, PT ;  /* 0x00000000003f082f */ /* 0x000fda0003840000 */
[----:B------:R-:W-:Y:S02]  /*23580*/  @P2 R2UR UR13, R0 ;  /* 0x00000000000d22ca */ /* 0x000fe400000e0000 */
[----:B------:R-:W-:Y:S02]  /*23590*/  @P2 R2UR UR12, R18 ;  /* 0x00000000120c22ca */ /* 0x000fe400000e0000 */
[----:B------:R-:W-:Y:S02]  /*235a0*/  @P2 R2UR UR11, R5 ;  /* 0x00000000050b22ca */ /* 0x000fe400000e0000 */
[----:B------:R-:W-:Y:S02]  /*235b0*/  @P2 R2UR UR9, R4 ;  /* 0x00000000040922ca */ /* 0x000fe400000e0000 */
[----:B------:R-:W-:Y:S02]  /*235c0*/  @P2 R2UR UR8, R6 ;  /* 0x00000000060822ca */ /* 0x000fe400000e0000 */
[----:B------:R-:W-:-:S02]  /*235d0*/  @P2 PLOP3.LUT P0, PT, P2, PT, PT, 0x8, 0x0 ;  /* 0x000000000000281c */ /* 0x000fc4000170e170 */
[----:B------:R-:W-:-:S09]  /*235e0*/  PLOP3.LUT P2, PT, PT, PT, PT, 0x8, 0x0 ;  /* 0x000000000000781c */ /* 0x000fd20003f4e170 */
[----:B------:R1:W-:Y:S02]  /*235f0*/  UTMALDG.4D [UR8], [UR4], desc[UR6] ;  /* 0x00000608040075b4 */ /* 0x0003e40008019000 */
[----:B-1----:R-:W-:Y:S05]  /*23600*/  @P0 BRA.U.ANY `(.L_x_688) ;  /* 0xfffffffd00d80947 */ /* 0x002fea000393ffff */
[----:B------:R-:W-:Y:S01]  /*23610*/  PLOP3.LUT P0, PT, PT, PT, PT, 0x80, 0x0 ;  /* 0x000000000000781c */ /* 0x000fe20003f0f070 */
[----:B------:R-:W-:Y:S01]  /*23620*/  UMOV UR6, 0x0 ;  /* 0x0000000000067882 */ /* 0x000fe20000000000 */
[----:B------:R-:W-:Y:S01]  /*23630*/  IADD3 R6, R9, 0x1cc00, RZ ;  /* 0x0001cc0009067810 */ /* 0x000fe20007ffe0ff */
[----:B------:R-:W-:Y:S01]  /*23640*/  UMOV UR7, 0x12f00000 ;  /* 0x12f0000000077882 */ /* 0x000fe20000000000 */
[----:B------:R-:W-:-:S09]  /*23650*/  UMOV UR10, 0x40 ;  /* 0x00000040000a7882 */ /* 0x000fd20000000000 */
.L_x_689:
        /* <DEDUP_REMOVED lines=11> */
[----:B------:R-:W-:Y:S01]  /*23710*/  VIADD R6, R9, 0x1f400 ;  /* 0x0001f40009067836 */ /* 0x000fe20000000000 */
[----:B------:R-:W-:Y:S01]  /*23720*/  UMOV UR6, 0x0 ;  /* 0x0000000000067882 */ /* 0x000fe20000000000 */
[----:B------:R-:W-:Y:S01]  /*23730*/  UMOV UR7, 0x12f00000 ;  /* 0x12f0000000077882 */ /* 0x000fe20000000000 */
[----:B------:R-:W-:-:S09]  /*23740*/  UMOV UR10, 0x80 ;  /* 0x00000080000a7882 */ /* 0x000fd20000000000 */
.L_x_690:
        /* <DEDUP_REMOVED lines=10> */
[----:B------:R-:W1:Y:S01]  /*237f0*/  SYNCS.PHASECHK.TRANS64.TRYWAIT P0, [R7+URZ+0x298c0], R10 ;  /* 0x0298c00a070075a7 */ /* 0x000e62000800017f */
[----:B------:R-:W-:Y:S04]  /*23800*/  BSSY B2, `(.L_x_691) ;  /* 0x0000002000027945 */ /* 0x000fe80003800000 */
[----:B-1----:R-:W-:Y:S05]  /*23810*/  @!P0 BRA `(.L_x_692) ;  /* 0x0000006800e88947 */ /* 0x002fea0003800000 */
.L_x_872:
[----:B------:R-:W-:Y:S05]  /*23820*/  BSYNC B2 ;  /* 0x0000000000027941 */ /* 0x000fea0003800000 */
.L_x_691:
[----:B------:R-:W-:Y:S01]  /*23830*/  BSSY B2, `(.L_x_693) ;  /* 0x000000b000027945 */ /* 0x000fe20003800000 */
[----:B------:R-:W-:Y:S01]  /*23840*/  IMAD.MOV.U32 R12, RZ, RZ, 0x0 ;  /* 0x00000000ff0c7424 */ /* 0x000fe200078e00ff */
[----:B------:R-:W-:Y:S02]  /*23850*/  MOV R13, 0x12f00000 ;  /* 0x12f00000000d7802 */ /* 0x000fe40000000f00 */
[----:B------:R-:W-:Y:S05]  /*23860*/  @P1 BRA `(.L_x_694) ;  /* 0x00000000001c1947 */ /* 0x000fea0003800000 */
[----:B------:R-:W2:Y:S02]  /*23870*/  S2R R4, SR_TID.X ;  /* 0x0000000000047919 */ /* 0x000ea40000002100 */
[----:B--2---:R-:W-:Y:S01]  /*23880*/  LOP3.LUT R6, R4, 0x1f, RZ, 0xc0, !PT ;  /* 0x0000001f04067812 */ /* 0x004fe200078ec0ff */
[----:B------:R-:W-:-:S03]  /*23890*/  IMAD.MOV.U32 R4, RZ, RZ, 0x5000 ;  /* 0x00005000ff047424 */ /* 0x000fc600078e00ff */
[----:B------:R-:W-:Y:S01]  /*238a0*/  ISETP.NE.AND P0, PT, R6, RZ, PT ;  /* 0x000000ff0600720c */ /* 0x000fe20003f05270 */
[----:B------:R2:W-:-:S12]  /*238b0*/  SYNCS.ARRIVE.TRANS64 RZ, [R7+URZ+0x298b0], R4 ;  /* 0x0298b00407ff79a7 */ /* 0x0005d8000800003f */
[----:B--2---:R-:W-:Y:S05]  /*238c0*/  @!P0 BRA `(.L_x_694) ;  /* 0x0000000000048947 */ /* 0x004fea0003800000 */
[----:B------:R-:W-:Y:S01]  /*238d0*/  BPT.TRAP 0x1 ;  /* 0x000000040000795c */ /* 0x000fe20000300000 */
.L_x_694:
[----:B------:R-:W-:Y:S05]  /*238e0*/  BSYNC B2 ;  /* 0x0000000000027941 */ /* 0x000fea0003800000 */
.L_x_693:
[----:B------:R-:W2:Y:S04]  /*238f0*/  LDL R6, [R1+0x4] ;  /* 0x0000040001067983 */ /* 0x000ea80000100800 */
[----:B------:R-:W2:Y:S01]  /*23900*/  LDL R4, [R1+0xc] ;  /* 0x00000c0001047983 */ /* 0x000ea20000100800 */
[----:B------:R-:W-:Y:S01]  /*23910*/  R2UR UR10, R11 ;  /* 0x000000000b0a72ca */ /* 0x000fe200000e0000 */
[----:B------:R-:W-:Y:S01]  /*23920*/  UIADD3 UR4, UP0, UR40, 0x670, URZ ;  /* 0x0000067028047890 */ /* 0x000fe2000ff1e03f */
[----:B------:R-:W-:Y:S01]  /*23930*/  R2UR UR6, R12 ;  /* 0x000000000c0672ca */ /* 0x000fe200000e0000 */
[----:B01----:R-:W-:Y:S01]  /*23940*/  VIADD R7, R7, 0x298b0 ;  /* 0x000298b007077836 */ /* 0x003fe20000000000 */
[----:B------:R-:W-:Y:S01]  /*23950*/  R2UR UR7, R13 ;  /* 0x000000000d0772ca */ /* 0x000fe200000e0000 */
[----:B------:R-:W-:Y:S01]  /*23960*/  UIADD3.X UR5, URZ, UR41, URZ, UP0, !UPT ;  /* 0x000000293f057290 */ /* 0x000fe200087fe43f */
[----:B------:R-:W-:Y:S01]  /*23970*/  PLOP3.LUT P0, PT, PT, PT, PT, 0x80, 0x0 ;  /* 0x000000000000781c */ /* 0x000fe20003f0f070 */
[----:B--2---:R-:W-:-:S05]  /*23980*/  IMAD R4, R4, 0x5000, R6 ;  /* 0x0000500004047824 */ /* 0x004fca00078e0206 */
[----:B------:R-:W-:-:S07]  /*23990*/  IADD3 R4, R4, 0xa400, RZ ;  /* 0x0000a40004047810 */ /* 0x000fce0007ffe0ff */
.L_x_695:
        /* <DEDUP_REMOVED lines=10> */
.L_x_683:
[----:B------:R-:W-:Y:S05]  /*23a40*/  BSYNC B1 ;  /* 0x0000000000017941 */ /* 0x000fea0003800000 */
.L_x_682:
[----:B------:R-:W0:Y:S04]  /*23a50*/  LDL.LU R9, [R1+0xc] ;  /* 0x00000c0001097983 */ /* 0x000e280000300800 */
[----:B------:R-:W2:Y:S01]  /*23a60*/  LDL.LU R6, [R1+0x18] ;  /* 0x0000180001067983 */ /* 0x000ea20000300800 */
[----:B------:R-:W-:Y:S01]  /*23a70*/  PLOP3.LUT P0, PT, PT, PT, PT, 0x8, 0x0 ;  /* 0x000000000000781c */ /* 0x000fe20003f0e170 */
[----:B0-----:R-:W-:Y:S02]  /*23a80*/  VIADD R4, R9, 0x1 ;  /* 0x0000000109047836 */ /* 0x001fe40000000000 */
[----:B------:R-:W-:-:S03]  /*23a90*/  VIADD R9, R8, 0xfffffffe ;  /* 0xfffffffe08097836 */ /* 0x000fc60000000000 */
[C---:B------:R-:W-:Y:S02]  /*23aa0*/  ISETP.NE.AND P1, PT, R4.reuse, 0x2, PT ;  /* 0x000000020400780c */ /* 0x040fe40003f25270 */
[----:B------:R-:W-:Y:S02]  /*23ab0*/  ISETP.GE.AND P2, PT, R9, R2, PT ;  /* 0x000000020900720c */ /* 0x000fe40003f46270 */
[----:B------:R-:W-:Y:S02]  /*23ac0*/  SEL R5, RZ, 0x1, P1 ;  /* 0x00000001ff057807 */ /* 0x000fe40000800000 */
[----:B------:R-:W-:Y:S02]  /*23ad0*/  SEL R4, R4, RZ, P1 ;  /* 0x000000ff04047207 */ /* 0x000fe40000800000 */
[----:B--2---:R-:W-:-:S03]  /*23ae0*/  LOP3.LUT R6, R6, R5, RZ, 0x3c, !PT ;  /* 0x0000000506067212 */ /* 0x004fc600078e3cff */
[----:B------:R0:W-:Y:S04]  /*23af0*/  STL [R1+0xc], R4 ;  /* 0x00000c0401007387 */ /* 0x0001e80000100800 */
[----:B------:R0:W-:Y:S01]  /*23b00*/  STL [R1+0x18], R6 ;  /* 0x0000180601007387 */ /* 0x0001e20000100800 */
[----:B------:R-:W-:Y:S05]  /*23b10*/  @!P2 BRA `(.L_x_676) ;  /* 0x000000080000a947 */ /* 0x000fea0003800000 */
.L_x_710:
[----:B------:R-:W-:Y:S05]  /*23b20*/  YIELD ;  /* 0x0000000000007946 */ /* 0x000fea0003800000 */
[----:B------:R-:W-:Y:S04]  /*23b30*/  BSSY B1, `(.L_x_696) ;  /* 0x0000072000017945 */ /* 0x000fe80003800000 */
[----:B-1----:R-:W-:Y:S05]  /*23b40*/  @!P6 BRA `(.L_x_697) ;  /* 0x0000000400c0e947 */ /* 0x002fea0003800000 */
[----:B------:R-:W2:Y:S04]  /*23b50*/  LDL R7, [R1+0x4] ;  /* 0x0000040001077983 */ /* 0x000ea80000100800 */
[----:B0-----:R-:W2:Y:S04]  /*23b60*/  LDL R6, [R1+0xc] ;  /* 0x00000c0001067983 */ /* 0x001ea80000100800 */
[----:B------:R-:W3:Y:S01]  /*23b70*/  LDL R5, [R1+0x18] ;  /* 0x0000180001057983 */ /* 0x000ee20000100800 */
[----:B------:R-:W0:Y:S01]  /*23b80*/  S2R R4, SR_TID.X ;  /* 0x0000000000047919 */ /* 0x000e220000002100 */
[----:B------:R-:W-:Y:S01]  /*23b90*/  BSSY B2, `(.L_x_698) ;  /* 0x0000007000027945 */ /* 0x000fe20003800000 */
[----:B0-----:R-:W-:-:S04]  /*23ba0*/  LOP3.LUT R4, R4, 0x7f, RZ, 0xc0, !PT ;  /* 0x0000007f04047812 */ /* 0x001fc800078ec0ff */
[----:B------:R-:W-:Y:S02]  /*23bb0*/  ISETP.NE.AND P2, PT, R4, RZ, PT ;  /* 0x000000ff0400720c */ /* 0x000fe40003f45270 */
[----:B--2---:R-:W-:Y:S02]  /*23bc0*/  LEA R8, R6, R7, 0x3 ;  /* 0x0000000706087211 */ /* 0x004fe400078e18ff */
[----:B---3--:R-:W-:-:S04]  /*23bd0*/  SHF.L.U32 R7, R5, 0x1f, RZ ;  /* 0x0000001f05077819 */ /* 0x008fc800000006ff */
[----:B------:R-:W0:Y:S02]  /*23be0*/  SYNCS.PHASECHK.TRANS64.TRYWAIT P1, [R8+URZ+0x298a0], R7 ;  /* 0x0298a007080075a7 */ /* 0x000e24000802017f */
[----:B0-----:R-:W-:Y:S05]  /*23bf0*/  @!P1 BRA `(.L_x_699) ;  /* 0x0000006800049947 */ /* 0x001fea0003800000 */
.L_x_873:
[----:B------:R-:W-:Y:S05]  /*23c00*/  BSYNC B2 ;  /* 0x0000000000027941 */ /* 0x000fea0003800000 */
.L_x_698:
        /* <DEDUP_REMOVED lines=9> */
.L_x_701:
[----:B------:R-:W-:Y:S05]  /*23ca0*/  BSYNC B2 ;  /* 0x0000000000027941 */ /* 0x000fea0003800000 */
.L_x_700:
[----:B------:R-:W2:Y:S04]  /*23cb0*/  LDL R5, [R1+0x4] ;  /* 0x0000040001057983 */ /* 0x000ea80000100800 */
[----:B------:R-:W2:Y:S01]  /*23cc0*/  LDL R4, [R1+0xc] ;  /* 0x00000c0001047983 */ /* 0x000ea20000100800 */
[----:B------:R-:W-:Y:S01]  /*23cd0*/  IMAD.MOV.U32 R11, RZ, RZ, RZ ;  /* 0x000000ffff0b7224 */ /* 0x000fe200078e00ff */
[----:B------:R-:W-:Y:S01]  /*23ce0*/  UIADD3 UR4, UP0, UR40, 0x570, URZ ;  /* 0x0000057028047890 */ /* 0x000fe2000ff1e03f */
[----:B------:R-:W-:Y:S01]  /*23cf0*/  PLOP3.LUT P1, PT, PT, PT, PT, 0x80, 0x0 ;  /* 0x000000000000781c */ /* 0x000fe20003f2f070 */
[----:B------:R-:W-:Y:S01]  /*23d00*/  UMOV UR6, 0x0 ;  /* 0x0000000000067882 */ /* 0x000fe20000000000 */
[----:B------:R-:W-:Y:S01]  /*23d10*/  UMOV UR7, 0x12f00000 ;  /* 0x12f0000000077882 */ /* 0x000fe20000000000 */
[----:B------:R-:W-:Y:S01]  /*23d20*/  R2UR UR10, R11 ;  /* 0x000000000b0a72ca */ /* 0x000fe200000e0000 */
[----:B------:R-:W-:Y:S01]  /*23d30*/  UIADD3.X UR5, URZ, UR41, URZ, UP0, !UPT ;  /* 0x000000293f057290 */ /* 0x000fe200087fe43f */
[----:B--2---:R-:W-:Y:S01]  /*23d40*/  IMAD R6, R4, 0x7800, R5 ;  /* 0x0000780004067824 */ /* 0x004fe200078e0205 */
[----:B------:R-:W-:Y:S01]  /*23d50*/  IADD3 R4, R8, 0x29890, RZ ;  /* 0x0002989008047810 */ /* 0x000fe20007ffe0ff */
[----:B------:R-:W-:-:S02]  /*23d60*/  IMAD R5, R9, 0xa0, R3 ;  /* 0x000000a009057824 */ /* 0x000fc400078e0203 */
[----:B------:R-:W-:-:S09]  /*23d70*/  VIADD R10, R6, 0x1a400 ;  /* 0x0001a400060a7836 */ /* 0x000fd20000000000 */
.L_x_702:
        /* <DEDUP_REMOVED lines=15> */
.L_x_703:
        /* <DEDUP_REMOVED lines=15> */
.L_x_704:
        /* <DEDUP_REMOVED lines=13> */
.L_x_874:
[----:B------:R-:W-:Y:S05]  /*24030*/  BSYNC B2 ;  /* 0x0000000000027941 */ /* 0x000fea0003800000 */
.L_x_705:
[----:B------:R-:W-:Y:S01]  /*24040*/  BSSY B2, `(.L_x_707) ;  /* 0x000000b000027945 */ /* 0x000fe20003800000 */
[----:B------:R-:W-:Y:S02]  /*24050*/  IMAD.MOV.U32 R6, RZ, RZ, 0x0 ;  /* 0x00000000ff067424 */ /* 0x000fe400078e00ff */
[----:B01----:R-:W-:Y:S01]  /*24060*/  IMAD.MOV.U32 R7, RZ, RZ, 0x12f00000 ;  /* 0x12f00000ff077424 */ /* 0x003fe200078e00ff */
[----:B------:R-:W-:Y:S06]  /*24070*/  @P2 BRA `(.L_x_708) ;  /* 0x00000000001c2947 */ /* 0x000fec0003800000 */
[----:B------:R-:W0:Y:S02]  /*24080*/  S2R R4, SR_TID.X ;  /* 0x0000000000047919 */ /* 0x000e240000002100 */
[----:B0-----:R-:W-:Y:S02]  /*24090*/  LOP3.LUT R10, R4, 0x1f, RZ, 0xc0, !PT ;  /* 0x0000001f040a7812 */ /* 0x001fe400078ec0ff */
[----:B------:R-:W-:Y:S02]  /*240a0*/  MOV R4, 0x5000 ;  /* 0x0000500000047802 */ /* 0x000fe40000000f00 */
[----:B------:R-:W-:Y:S02]  /*240b0*/  ISETP.NE.AND P1, PT, R10, RZ, PT ;  /* 0x000000ff0a00720c */ /* 0x000fe40003f25270 */
[----:B------:R0:W-:Y:S11]  /*240c0*/  SYNCS.ARRIVE.TRANS64 RZ, [R8+URZ+0x298b0], R4 ;  /* 0x0298b00408ff79a7 */ /* 0x0001f6000800003f */
[----:B0-----:R-:W-:Y:S05]  /*240d0*/  @!P1 BRA `(.L_x_708) ;  /* 0x0000000000049947 */ /* 0x001fea0003800000 */
[----:B------:R-:W-:Y:S01]  /*240e0*/  BPT.TRAP 0x1 ;  /* 0x000000040000795c */ /* 0x000fe20000300000 */
.L_x_708:
[----:B------:R-:W-:Y:S05]  /*240f0*/  BSYNC B2 ;  /* 0x0000000000027941 */ /* 0x000fea0003800000 */
.L_x_707:
[----:B------:R-:W2:Y:S04]  /*24100*/  LDL R10, [R1+0x4] ;  /* 0x00000400010a7983 */ /* 0x000ea80000100800 */
[----:B------:R-:W2:Y:S01]  /*24110*/  LDL R4, [R1+0xc] ;  /* 0x00000c0001047983 */ /* 0x000ea20000100800 */
[----:B------:R-:W-:Y:S01]  /*24120*/  R2UR UR10, R11 ;  /* 0x000000000b0a72ca */ /* 0x000fe200000e0000 */
[----:B------:R-:W-:Y:S01]  /*24130*/  UIADD3 UR4, UP0, UR40, 0x670, URZ ;  /* 0x0000067028047890 */ /* 0x000fe2000ff1e03f */
[----:B------:R-:W-:Y:S01]  /*24140*/  R2UR UR6, R6 ;  /* 0x00000000060672ca */ /* 0x000fe200000e0000 */
[----:B------:R-:W-:Y:S01]  /*24150*/  VIADD R8, R8, 0x298b0 ;  /* 0x000298b008087836 */ /* 0x000fe20000000000 */
[----:B------:R-:W-:Y:S01]  /*24160*/  R2UR UR7, R7 ;  /* 0x00000000070772ca */ /* 0x000fe200000e0000 */
[----:B------:R-:W-:Y:S01]  /*24170*/  UIADD3.X UR5, URZ, UR41, URZ, UP0, !UPT ;  /* 0x000000293f057290 */ /* 0x000fe200087fe43f */
[----:B------:R-:W-:Y:S01]  /*24180*/  PLOP3.LUT P1, PT, PT, PT, PT, 0x80, 0x0 ;  /* 0x000000000000781c */ /* 0x000fe20003f2f070 */
[----:B--2---:R-:W-:-:S04]  /*24190*/  IMAD R4, R4, 0x5000, R10 ;  /* 0x0000500004047824 */ /* 0x004fc800078e020a */
[----:B------:R-:W-:-:S08]  /*241a0*/  VIADD R4, R4, 0xa400 ;  /* 0x0000a40004047836 */ /* 0x000fd00000000000 */
.L_x_709:
        /* <DEDUP_REMOVED lines=10> */
.L_x_697:
[----:B------:R-:W-:Y:S05]  /*24250*/  BSYNC B1 ;  /* 0x0000000000017941 */ /* 0x000fea0003800000 */
.L_x_696:
[----:B------:R-:W2:Y:S04]  /*24260*/  LDL.LU R7, [R1+0xc] ;  /* 0x00000c0001077983 */ /* 0x000ea80000300800 */
[----:B0-----:R-:W3:Y:S01]  /*24270*/  LDL.LU R6, [R1+0x18] ;  /* 0x0000180001067983 */ /* 0x001ee20000300800 */
[C---:B------:R-:W-:Y:S01]  /*24280*/  ISETP.GT.AND P2, PT, R9.reuse, R2, PT ;  /* 0x000000020900720c */ /* 0x040fe20003f44270 */
[----:B------:R-:W-:Y:S01]  /*24290*/  VIADD R9, R9, 0xffffffff ;  /* 0xffffffff09097836 */ /* 0x000fe20000000000 */
[----:B--2---:R-:W-:-:S04]  /*242a0*/  IADD3 R4, R7, 0x1, RZ ;  /* 0x0000000107047810 */ /* 0x004fc80007ffe0ff */
[----:B------:R-:W-:-:S04]  /*242b0*/  ISETP.NE.AND P1, PT, R4, 0x2, PT ;  /* 0x000000020400780c */ /* 0x000fc80003f25270 */
[----:B------:R-:W-:Y:S02]  /*242c0*/  SEL R5, RZ, 0x1, P1 ;  /* 0x00000001ff057807 */ /* 0x000fe40000800000 */
[----:B------:R-:W-:Y:S02]  /*242d0*/  SEL R4, R4, RZ, P1 ;  /* 0x000000ff04047207 */ /* 0x000fe40000800000 */
[----:B---3--:R-:W-:-:S05]  /*242e0*/  LOP3.LUT R6, R6, R5, RZ, 0x3c, !PT ;  /* 0x0000000506067212 */ /* 0x008fca00078e3cff */
[----:B------:R1:W-:Y:S04]  /*242f0*/  STL [R1+0x18], R6 ;  /* 0x0000180601007387 */ /* 0x0003e80000100800 */
[----:B------:R1:W-:Y:S01]  /*24300*/  STL [R1+0xc], R4 ;  /* 0x00000c0401007387 */ /* 0x0003e20000100800 */
[----:B------:R-:W-:Y:S05]  /*24310*/  @P2 BRA `(.L_x_710) ;  /* 0xfffffff800002947 */ /* 0x000fea000383ffff */
.L_x_676:
[----:B------:R-:W-:Y:S05]  /*24320*/  BSYNC B0 ;  /* 0x0000000000007941 */ /* 0x000fea0003800000 */
.L_x_675:
[----:B01----:R-:W2:Y:S01]  /*24330*/  LDL R4, [R1+0x40] ;  /* 0x0000400001047983 */ /* 0x003ea20000100800 */
[----:B------:R-:W-:Y:S05]  /*24340*/  @!P0 WARPSYNC.ALL ;  /* 0x0000000000008948 */ /* 0x000fea0003800000 */
[----:B------:R-:W-:Y:S01]  /*24350*/  @!P0 BAR.SYNC.DEFER_BLOCKING 0xc, 0x180 ;  /* 0x0306000000008b1d */ /* 0x000fe20000010000 */
[----:B--2---:R-:W-:-:S13]  /*24360*/  ISETP.GT.AND P0, PT, R4, RZ, PT ;  /* 0x000000ff0400720c */ /* 0x004fda0003f04270 */
[----:B------:R-:W-:Y:S05]  /*24370*/  @P0 BRA `(.L_x_711) ;  /* 0x0000000000440947 */ /* 0x000fea0003800000 */
[----:B------:R-:W0:Y:S02]  /*24380*/  S2R R4, SR_TID.X ;  /* 0x0000000000047919 */ /* 0x000e240000002100 */
[----:B0-----:R-:W-:-:S04]  /*24390*/  LOP3.LUT R4, R4, 0x7f, RZ, 0xc0, !PT ;  /* 0x0000007f04047812 */ /* 0x001fc800078ec0ff */
[----:B------:R-:W-:-:S13]  /*243a0*/  ISETP.NE.AND P0, PT, R4, RZ, PT ;  /* 0x000000ff0400720c */ /* 0x000fda0003f05270 */
[----:B------:R-:W-:Y:S05]  /*243b0*/  @P0 BRA `(.L_x_712) ;  /* 0x0000003400080947 */ /* 0x000fea0003800000 */
[----:B------:R-:W0:Y:S01]  /*243c0*/  S2R R2, SR_LANEID ;  /* 0x0000000000027919 */ /* 0x000e220000000000 */
[----:B------:R-:W-:Y:S01]  /*243d0*/  VOTEU.ANY UR4, UPT, PT ;  /* 0x0000000000047886 */ /* 0x000fe200038e0100 */
[----:B------:R-:W1:Y:S01]  /*243e0*/  LDC.64 R4, c[0x0][0xc60] ;  /* 0x00031800ff047b82 */ /* 0x000e620000000a00 */
[----:B------:R-:W0:Y:S02]  /*243f0*/  FLO.U32 R0, UR4 ;  /* 0x0000000400007d00 */ /* 0x000e2400080e0000 */
[----:B0-----:R-:W-:-:S06]  /*24400*/  ISETP.EQ.U32.AND P0, PT, R0, R2, PT ;  /* 0x000000020000720c */ /* 0x001fcc0003f02070 */
[----:B------:R-:W1:Y:S07]  /*24410*/  POPC R2, UR4 ;  /* 0x0000000400027d09 */ /* 0x000e6e0008000000 */
[----:B-1----:R-:W2:Y:S04]  /*24420*/  @P0 ATOMG.E.ADD.STRONG.GPU PT, R2, desc[UR54][R4.64], R2 ;  /* 0x00000002040209a8 */ /* 0x002ea800081ee1f6 */
[----:B--2---:R0:W1:Y:S02]  /*24430*/  SHFL.IDX PT, R2, R2, R0, 0x1f ;  /* 0x00001f0002027589 */ /* 0x00406400000e0000 */
[----:B0-----:R-:W0:Y:S02]  /*24440*/  S2R R0, SR_LTMASK ;  /* 0x0000000000007919 */ /* 0x001e240000003900 */
[----:B0-----:R-:W-:-:S06]  /*24450*/  LOP3.LUT R0, R0, UR4, RZ, 0xc0, !PT ;  /* 0x0000000400007c12 */ /* 0x001fcc000f8ec0ff */
[----:B------:R-:W1:Y:S02]  /*24460*/  POPC R0, R0 ;  /* 0x0000000000007309 */ /* 0x000e640000000000 */
[----:B-1----:R-:W-:Y:S01]  /*24470*/  IADD3 R16, R2, UR38, R0 ;  /* 0x0000002602107c10 */ /* 0x002fe2000fffe000 */
[----:B------:R-:W-:Y:S06]  /*24480*/  BRA `(.L_x_712) ;  /* 0x0000003000d47947 */ /* 0x000fec0003800000 */
.L_x_711:
[----:B------:R-:W2:Y:S01]  /*24490*/  LDL R0, [R1+0x4] ;  /* 0x0000040001007983 */ /* 0x000ea20000100800 */
[----:B------:R-:W-:Y:S01]  /*244a0*/  BSSY B6, `(.L_x_713) ;  /* 0x0000014000067945 */ /* 0x000fe20003800000 */
[----:B--2---:R-:W-:-:S05]  /*244b0*/  VIADD R0, R0, 0x1a400 ;  /* 0x0001a40000007836 */ /* 0x004fca0000000000 */
[----:B------:R-:W-:-:S13]  /*244c0*/  LOP3.LUT P0, RZ, R0, 0x1bf, RZ, 0xc0, !PT ;  /* 0x000001bf00ff7812 */ /* 0x000fda000780c0ff */
[----:B------:R-:W-:Y:S05]  /*244d0*/  @!P0 BRA `(.L_x_714) ;  /* 0x0000000000408947 */ /* 0x000fea0003800000 */
[----:B------:R-:W-:Y:S01]  /*244e0*/  MOV R2, 0x0 ;  /* 0x0000000000027802 */ /* 0x000fe20000000f00 */
[----:B------:R-:W-:Y:S01]  /*244f0*/  ULDC.64 UR6, c[0x4][0xc8] ;  /* 0x0100320000067ab9 */ /* 0x000fe20000000a00 */
[----:B------:R-:W-:Y:S01]  /*24500*/  ULDC.64 UR8, c[0x4][0xd0] ;  /* 0x0100340000087ab9 */ /* 0x000fe20000000a00 */
[----:B------:R-:W-:Y:S01]  /*24510*/  ULDC.64 UR4, c[0x4][0x8] ;  /* 0x0100020000047ab9 */ /* 0x000fe20000000a00 */
[----:B------:R-:W-:Y:S01]  /*24520*/  MOV R4, UR6 ;  /* 0x0000000600047c02 */ /* 0x000fe20008000f00 */
[----:B------:R-:W-:Y:S01]  /*24530*/  IMAD.U32 R5, RZ, RZ, UR7 ;  /* 0x00000007ff057e24 */ /* 0x000fe2000f8e00ff */
[----:B------:R-:W0:Y:S01]  /*24540*/  LDC.64 R2, c[0x4][R2] ;  /* 0x0100000002027b82 */ /* 0x000e220000000a00 */
[----:B------:R-:W-:Y:S01]  /*24550*/  IMAD.U32 R6, RZ, RZ, UR8 ;  /* 0x00000008ff067e24 */ /* 0x000fe2000f8e00ff */
[----:B------:R-:W-:Y:S01]  /*24560*/  MOV R7, UR9 ;  /* 0x0000000900077c02 */ /* 0x000fe20008000f00 */
[----:B------:R-:W-:Y:S01]  /*24570*/  IMAD.U32 R10, RZ, RZ, UR4 ;  /* 0x00000004ff0a7e24 */ /* 0x000fe2000f8e00ff */
[----:B------:R-:W-:Y:S01]  /*24580*/  MOV R8, 0x70 ;  /* 0x0000007000087802 */ /* 0x000fe20000000f00 */
[----:B------:R-:W-:-:S02]  /*24590*/  IMAD.U32 R11, RZ, RZ, UR5 ;  /* 0x00000005ff0b7e24 */ /* 0x000fc4000f8e00ff */
[----:B------:R-:W-:Y:S02]  /*245a0*/  IMAD.MOV.U32 R12, RZ, RZ, 0x1 ;  /* 0x00000001ff0c7424 */ /* 0x000fe400078e00ff */
[----:B------:R-:W-:-:S07]  /*245b0*/  IMAD.MOV.U32 R13, RZ, RZ, RZ ;  /* 0x000000ffff0d7224 */ /* 0x000fce00078e00ff */
[----:B------:R-:W-:-:S07]  /*245c0*/  LEPC R20, `(.L_x_714) ;  /* 0x000000001014794e */ /* 0x000fce0000000000 */
[----:B0-----:R-:W-:Y:S05]  /*245d0*/  CALL.ABS.NOINC R2 ;  /* 0x0000000002007343 */ /* 0x001fea0003c00000 */
.L_x_714:
[----:B------:R-:W-:Y:S05]  /*245e0*/  BSYNC B6 ;  /* 0x0000000000067941 */ /* 0x000fea0003800000 */
.L_x_713:
[----:B------:R-:W2:Y:S04]  /*245f0*/  LDL R0, [R1+0x4] ;  /* 0x0000040001007983 */ /* 0x000ea80000100800 */
[----:B------:R-:W3:Y:S01]  /*24600*/  LDL.LU R2, [R1+0x10] ;  /* 0x0000100001027983 */ /* 0x000ee20000300800 */
[----:B------:R-:W-:Y:S01]  /*24610*/  BSSY B6, `(.L_x_715) ;  /* 0x0000017000067945 */ /* 0x000fe20003800000 */
[----:B--2---:R-:W-:-:S04]  /*24620*/  IADD3 R0, R0, 0xa400, RZ ;  /* 0x0000a40000007810 */ /* 0x004fc80007ffe0ff */
[----:B------:R-:W-:Y:S02]  /*24630*/  LOP3.LUT P0, RZ, R0, 0x3ff, RZ, 0xc0, !PT ;  /* 0x000003ff00ff7812 */ /* 0x000fe4000780c0ff */
[----:B---3--:R-:W-:-:S11]  /*24640*/  LOP3.LUT R2, R2, 0xfffffffe, RZ, 0xc0, !PT ;  /* 0xfffffffe02027812 */ /* 0x008fd600078ec0ff */
[----:B------:R-:W-:-:S05]  /*24650*/  @P0 LOP3.LUT R2, R2, 0x1, RZ, 0xfc, !PT ;  /* 0x0000000102020812 */ /* 0x000fca00078efcff */
[----:B------:R0:W-:Y:S01]  /*24660*/  STL [R1+0x10], R2 ;  /* 0x0000100201007387 */ /* 0x0001e20000100800 */
[----:B------:R-:W-:Y:S05]  /*24670*/  @!P0 BRA `(.L_x_716) ;  /* 0x0000000000408947 */ /* 0x000fea0003800000 */
[----:B0-----:R-:W-:Y:S01]  /*24680*/  MOV R2, 0x0 ;  /* 0x0000000000027802 */ /* 0x001fe20000000f00 */
[----:B------:R-:W-:Y:S01]  /*24690*/  ULDC.64 UR6, c[0x4][0xc8] ;  /* 0x0100320000067ab9 */ /* 0x000fe20000000a00 */
[----:B------:R-:W-:Y:S01]  /*246a0*/  ULDC.64 UR8, c[0x4][0xd0] ;  /* 0x0100340000087ab9 */ /* 0x000fe20000000a00 */
[----:B------:R-:W-:Y:S01]  /*246b0*/  ULDC.64 UR4, c[0x4][0x10] ;  /* 0x0100040000047ab9 */ /* 0x000fe20000000a00 */
[----:B------:R-:W-:Y:S01]  /*246c0*/  IMAD.U32 R4, RZ, RZ, UR6 ;  /* 0x00000006ff047e24 */ /* 0x000fe2000f8e00ff */
[----:B------:R-:W-:Y:S01]  /*246d0*/  MOV R6, UR8 ;  /* 0x0000000800067c02 */ /* 0x000fe20008000f00 */
[----:B------:R-:W0:Y:S01]  /*246e0*/  LDC.64 R2, c[0x4][R2] ;  /* 0x0100000002027b82 */ /* 0x000e220000000a00 */
[----:B------:R-:W-:Y:S01]  /*246f0*/  IMAD.U32 R5, RZ, RZ, UR7 ;  /* 0x00000007ff057e24 */ /* 0x000fe2000f8e00ff */
[----:B------:R-:W-:Y:S01]  /*24700*/  MOV R11, UR5 ;  /* 0x00000005000b7c02 */ /* 0x000fe20008000f00 */
[----:B------:R-:W-:Y:S01]  /*24710*/  IMAD.U32 R7, RZ, RZ, UR9 ;  /* 0x00000009ff077e24 */ /* 0x000fe2000f8e00ff */
[----:B------:R-:W-:Y:S01]  /*24720*/  MOV R13, RZ ;  /* 0x000000ff000d7202 */ /* 0x000fe20000000f00 */
[----:B------:R-:W-:-:S02]  /*24730*/  IMAD.U32 R10, RZ, RZ, UR4 ;  /* 0x00000004ff0a7e24 */ /* 0x000fc4000f8e00ff */
[----:B------:R-:W-:Y:S02]  /*24740*/  IMAD.MOV.U32 R8, RZ, RZ, 0x70 ;  /* 0x00000070ff087424 */ /* 0x000fe400078e00ff */
[----:B------:R-:W-:-:S07]  /*24750*/  IMAD.MOV.U32 R12, RZ, RZ, 0x1 ;  /* 0x00000001ff0c7424 */ /* 0x000fce00078e00ff */
[----:B------:R-:W-:-:S07]  /*24760*/  LEPC R20, `(.L_x_716) ;  /* 0x000000001014794e */ /* 0x000fce0000000000 */
[----:B0-----:R-:W-:Y:S05]  /*24770*/  CALL.ABS.NOINC R2 ;  /* 0x0000000002007343 */ /* 0x001fea0003c00000 */
.L_x_716:
[----:B------:R-:W-:Y:S05]  /*24780*/  BSYNC B6 ;  /* 0x0000000000067941 */ /* 0x000fea0003800000 */
.L_x_715:
[----:B0-----:R-:W2:Y:S01]  /*24790*/  LDL R2, [R1+0x4] ;  /* 0x0000040001027983 */ /* 0x001ea20000100800 */
        /* <DEDUP_REMOVED lines=20> */
.L_x_718:
[----:B------:R-:W-:Y:S05]  /*248e0*/  BSYNC B6 ;  /* 0x0000000000067941 */ /* 0x000fea0003800000 */
.L_x_717:
[----:B------:R-:W2:Y:S01]  /*248f0*/  LDL R2, [R1+0x10] ;  /* 0x0000100001027983 */ /* 0x000ea20000100800 */
[----:B------:R-:W-:Y:S01]  /*24900*/  BSSY B6, `(.L_x_719) ;  /* 0x0000013000067945 */ /* 0x000fe20003800000 */
[----:B--2---:R-:W-:-:S13]  /*24910*/  LOP3.LUT P6, RZ, R2, 0x1, RZ, 0xc0, !PT ;  /* 0x0000000102ff7812 */ /* 0x004fda00078cc0ff */
        /* <DEDUP_REMOVED lines=17> */
.L_x_720:
[----:B------:R-:W-:Y:S05]  /*24a30*/  BSYNC B6 ;  /* 0x0000000000067941 */ /* 0x000fea0003800000 */
.L_x_719:
[----:B------:R-:W2:Y:S01]  /*24a40*/  LDL.LU R2, [R1] ;  /* 0x0000000001027983 */ /* 0x000ea20000300800 */
[----:B------:R-:W-:-:S03]  /*24a50*/  ULDC.64 UR4, c[0x0][0x9f8] ;  /* 0x00027e0000047ab9 */ /* 0x000fc60000000a00 */
[----:B------:R-:W3:Y:S04]  /*24a60*/  LDL.LU R0, [R1+0x20] ;  /* 0x0000200001007983 */ /* 0x000ee80000300800 */
[----:B------:R-:W4:Y:S01]  /*24a70*/  LDL R8, [R1+0x1c] ;  /* 0x00001c0001087983 */ /* 0x000f220000100800 */
[----:B------:R-:W-:-:S04]  /*24a80*/  ISETP.NE.U32.AND P0, PT, RZ, UR4, PT ;  /* 0x00000004ff007c0c */ /* 0x000fc8000bf05070 */
[----:B------:R-:W-:-:S13]  /*24a90*/  ISETP.NE.AND.EX P0, PT, RZ, UR5, PT, P0 ;  /* 0x00000005ff007c0c */ /* 0x000fda000bf05300 */
[----:B--2---:R-:W-:-:S04]  /*24aa0*/  @P0 IADD3 R2, P1, R2, UR4, RZ ;  /* 0x0000000402020c10 */ /* 0x004fc8000ff3e0ff */
[----:B---3--:R-:W-:Y:S01]  /*24ab0*/  @P0 IADD3.X R3, R0, UR5, RZ, P1, !PT ;  /* 0x0000000500030c10 */ /* 0x008fe20008ffe4ff */
[----:B------:R-:W-:-:S04]  /*24ac0*/  ULDC.64 UR4, c[0x0][0xa08] ;  /* 0x0002820000047ab9 */ /* 0x000fc80000000a00 */
[----:B----4-:R0:W2:Y:S02]  /*24ad0*/  @P0 LDG.E R8, desc[UR54][R2.64] ;  /* 0x0000003602080981 */ /* 0x0100a4000c1e1900 */
[----:B0-----:R-:W0:Y:S01]  /*24ae0*/  LDC.64 R2, c[0x0][0x418] ;  /* 0x00010600ff027b82 */ /* 0x001e220000000a00 */
[----:B--2---:R-:W-:Y:S01]  /*24af0*/  SHF.R.S32.HI R9, RZ, 0x1f, R8 ;  /* 0x0000001fff097819 */ /* 0x004fe20000011408 */
[----:B------:R1:W-:Y:S01]  /*24b00*/  @P0 STL [R1+0x1c], R8 ;  /* 0x00001c0801000387 */ /* 0x0003e20000100800 */
[----:B0-----:R-:W-:Y:S01]  /*24b10*/  LOP3.LUT P0, RZ, R2, UR4, RZ, 0xfc, !PT ;  /* 0x0000000402ff7c12 */ /* 0x001fe2000f80fcff */
[----:B------:R-:W-:Y:S02]  /*24b20*/  UMOV UR4, 0xffffffff ;  /* 0xffffffff00047882 */ /* 0x000fe40000000000 */
[----:B------:R1:W-:Y:S01]  /*24b30*/  STL [R1+0x20], R9 ;  /* 0x0000200901007387 */ /* 0x0003e20000100800 */
[----:B------:R-:W-:-:S04]  /*24b40*/  LOP3.LUT P0, RZ, R3, UR5, RZ, 0xfc, P0 ;  /* 0x0000000503ff7c12 */ /* 0x000fc8000800fcff */
[----:B------:R-:W-:Y:S01]  /*24b50*/  SEL R0, R8, RZ, !P0 ;  /* 0x000000ff08007207 */ /* 0x000fe20004000000 */
[----:B------:R-:W-:Y:S08]  /*24b60*/  BRA.DIV UR4, `(.L_x_721) ;  /* 0x0000005a04507947 */ /* 0x000ff0000b800000 */
[----:B------:R-:W0:Y:S02]  /*24b70*/  S2R R4, SR_TID.X ;  /* 0x0000000000047919 */ /* 0x000e240000002100 */
[----:B0-----:R-:W-:-:S04]  /*24b80*/  SHF.R.U32.HI R4, RZ, 0x5, R4 ;  /* 0x00000005ff047819 */ /* 0x001fc80000011604 */
[----:B------:R-:W-:-:S05]  /*24b90*/  LOP3.LUT R4, R4, 0x3, RZ, 0xc0, !PT ;  /* 0x0000000304047812 */ /* 0x000fca00078ec0ff */
[----:B------:R0:W2:Y:S02]  /*24ba0*/  SHFL.IDX PT, R14, R4, RZ, 0x1f ;  /* 0x00001fff040e7589 */ /* 0x0000a400000e0000 */
.L_x_877:
[----:B0-----:R-:W3:Y:S01]  /*24bb0*/  LDL.LU R4, [R1+0x10] ;  /* 0x0000100001047983 */ /* 0x001ee20000300800 */
[----:B------:R-:W-:Y:S02]  /*24bc0*/  PLOP3.LUT P1, PT, PT, PT, PT, 0x8, 0x0 ;  /* 0x000000000000781c */ /* 0x000fe40003f2e170 */
[----:B--2---:R-:W-:Y:S01]  /*24bd0*/  ISETP.NE.AND P0, PT, R14, RZ, PT ;  /* 0x000000ff0e00720c */ /* 0x004fe20003f05270 */
[----:B------:R0:W-:Y:S01]  /*24be0*/  STL [R1], R0 ;  /* 0x0000000001007387 */ /* 0x0001e20000100800 */
[----:B---3--:R-:W-:-:S09]  /*24bf0*/  LOP3.LUT R4, R4, 0xfffffffe, RZ, 0xc0, !PT ;  /* 0xfffffffe04047812 */ /* 0x008fd200078ec0ff */
[----:B------:R-:W-:-:S05]  /*24c00*/  @P1 LOP3.LUT R4, R4, 0x1, RZ, 0xfc, !PT ;  /* 0x0000000104041812 */ /* 0x000fca00078efcff */
[----:B------:R0:W-:Y:S01]  /*24c10*/  STL [R1+0x10], R4 ;  /* 0x0000100401007387 */ /* 0x0001e20000100800 */
[----:B------:R-:W-:Y:S05]  /*24c20*/  @P0 BRA `(.L_x_722) ;  /* 0x0000000400b00947 */ /* 0x000fea0003800000 */
[----:B------:R-:W-:-:S03]  /*24c30*/  UMOV UR4, 0xffffffff ;  /* 0xffffffff00047882 */ /* 0x000fc60000000000 */
[----:B------:R-:W-:Y:S05]  /*24c40*/  BRA.DIV UR4, `(.L_x_723) ;  /* 0x0000005a044c7947 */ /* 0x000fea000b800000 */
[----:B------:R-:W-:-:S13]  /*24c50*/  ELECT P6, URZ, PT ;  /* 0x00000000003f782f */ /* 0x000fda00038c0000 */
.L_x_880:
[----:B------:R-:W-:Y:S05]  /*24c60*/  @!P6 BRA `(.L_x_722) ;  /* 0x0000000400a0e947 */ /* 0x000fea0003800000 */
[----:B0-----:R-:W2:Y:S01]  /*24c70*/  LDL R0, [R1+0x50] ;  /* 0x0000500001007983 */ /* 0x001ea20000100800 */
[----:B------:R-:W-:-:S04]  /*24c80*/  ISETP.NE.U32.AND P0, PT, R2, RZ, PT ;  /* 0x000000ff0200720c */ /* 0x000fc80003f05070 */
[----:B------:R-:W-:Y:S01]  /*24c90*/  ISETP.NE.AND.EX P0, PT, R3, RZ, PT, P0 ;  /* 0x000000ff0300720c */ /* 0x000fe20003f05300 */
[----:B--2---:R-:W-:-:S12]  /*24ca0*/  VIADD R0, R0, 0xffffffff ;  /* 0xffffffff00007836 */ /* 0x004fd80000000000 */
[----:B------:R-:W-:Y:S05]  /*24cb0*/  @!P0 BRA `(.L_x_724) ;  /* 0x0000000000488947 */ /* 0x000fea0003800000 */
[----:B------:R-:W0:Y:S01]  /*24cc0*/  LDC R7, c[0x0][0x43c] ;  /* 0x00010f00ff077b82 */ /* 0x000e220000000800 */
[----:B------:R-:W-:Y:S01]  /*24cd0*/  ULDC.64 UR4, c[0x0][0x428] ;  /* 0x00010a0000047ab9 */ /* 0x000fe20000000a00 */
[----:B0-----:R-:W-:-:S13]  /*24ce0*/  ISETP.NE.AND P0, PT, R7, 0x1, PT ;  /* 0x000000010700780c */ /* 0x001fda0003f05270 */
[----:B------:R-:W0:Y:S02]  /*24cf0*/  @P0 LDC.64 R4, c[0x0][0x440] ;  /* 0x00011000ff040b82 */ /* 0x000e240000000a00 */
[----:B0-----:R-:W-:Y:S01]  /*24d00*/  @P0 IMAD.HI.U32 R6, R0, R4, RZ ;  /* 0x0000000400060227 */ /* 0x001fe200078e00ff */
[----:B------:R-:W-:-:S04]  /*24d10*/  MOV R4, R0 ;  /* 0x0000000000047202 */ /* 0x000fc80000000f00 */
        /* <DEDUP_REMOVED lines=10> */
[----:B------:R-:W2:Y:S04]  /*24dc0*/  LDG.E R2, desc[UR54][R2.64] ;  /* 0x0000003602027981 */ /* 0x000ea8000c1e1900 */
[----:B--2---:R0:W-:Y:S02]  /*24dd0*/  STL [R1], R2 ;  /* 0x0000000201007387 */ /* 0x0041e40000100800 */
.L_x_724:
[----:B-1----:R-:W2:Y:S04]  /*24de0*/  LDL R9, [R1+0x4] ;  /* 0x0000040001097983 */ /* 0x002ea80000100800 */
[----:B0-----:R-:W2:Y:S04]  /*24df0*/  LDL R2, [R1+0x8] ;  /* 0x0000080001027983 */ /* 0x001ea80000100800 */
[----:B------:R-:W3:Y:S01]  /*24e00*/  LDL R3, [R1+0x14] ;  /* 0x0000140001037983 */ /* 0x000ee20000100800 */
[----:B------:R-:W0:Y:S02]  /*24e10*/  S2R R8, SR_TID.X ;  /* 0x0000000000087919 */ /* 0x000e240000002100 */
[----:B0-----:R-:W-:-:S04]  /*24e20*/  LOP3.LUT R8, R8, 0x7f, RZ, 0xc0, !PT ;  /* 0x0000007f08087812 */ /* 0x001fc800078ec0ff */
[----:B------:R-:W-:Y:S02]  /*24e30*/  ISETP.NE.AND P1, PT, R8, RZ, PT ;  /* 0x000000ff0800720c */ /* 0x000fe40003f25270 */
[----:B--2---:R-:W-:Y:S02]  /*24e40*/  LEA R2, R2, R9, 0x3 ;  /* 0x0000000902027211 */ /* 0x004fe400078e18ff */
[----:B---3--:R-:W-:-:S04]  /*24e50*/  SHF.L.U32 R3, R3, 0x1f, RZ ;  /* 0x0000001f03037819 */ /* 0x008fc800000006ff */
[----:B------:R-:W0:Y:S02]  /*24e60*/  SYNCS.PHASECHK.TRANS64.TRYWAIT P0, [R2+URZ+0x29880], R3 ;  /* 0x02988003020075a7 */ /* 0x000e24000800017f */
[----:B0-----:R-:W-:Y:S05]  /*24e70*/  @!P0 BRA `(.L_x_725) ;  /* 0x0000005400e08947 */ /* 0x001fea0003800000 */
.L_x_881:
        /* <DEDUP_REMOVED lines=8> */
.L_x_726:
[----:B------:R-:W2:Y:S04]  /*24f00*/  LDL R7, [R1+0x4] ;  /* 0x0000040001077983 */ /* 0x000ea80000100800 */
[----:B------:R-:W2:Y:S04]  /*24f10*/  LDL R4, [R1+0x8] ;  /* 0x0000080001047983 */ /* 0x000ea80000100800 */
[----:B------:R-:W3:Y:S04]  /*24f20*/  LDL R6, [R1+0x24] ;  /* 0x0000240001067983 */ /* 0x000ee80000100800 */
[----:B------:R-:W4:Y:S01]  /*24f30*/  LDL R5, [R1] ;  /* 0x0000000001057983 */ /* 0x000f220000100800 */
[----:B------:R-:W-:Y:S01]  /*24f40*/  R2UR UR9, R2 ;  /* 0x00000000020972ca */ /* 0x000fe200000e0000 */
[----:B------:R-:W-:Y:S01]  /*24f50*/  UIADD3 UR4, UP0, UR40, 0x470, URZ ;  /* 0x0000047028047890 */ /* 0x000fe2000ff1e03f */
[----:B------:R-:W-:Y:S01]  /*24f60*/  R2UR UR12, R18 ;  /* 0x00000000120c72ca */ /* 0x000fe200000e0000 */
[----:B------:R-:W-:Y:S01]  /*24f70*/  UMOV UR6, 0x0 ;  /* 0x0000000000067882 */ /* 0x000fe20000000000 */
[----:B------:R-:W-:Y:S01]  /*24f80*/  UMOV UR7, 0x14f00000 ;  /* 0x14f0000000077882 */ /* 0x000fe20000000000 */
[----:B------:R-:W-:Y:S01]  /*24f90*/  UIADD3.X UR5, URZ, UR41, URZ, UP0, !UPT ;  /* 0x000000293f057290 */ /* 0x000fe200087fe43f */
[----:B------:R-:W-:-:S07]  /*24fa0*/  UMOV UR10, URZ ;  /* 0x0000003f000a7c82 */ /* 0x000fce0008000000 */
[----:B------:R-:W-:Y:S01]  /*24fb0*/  UIADD3 UR9, UR9, 0x29870, URZ ;  /* 0x0002987009097890 */ /* 0x000fe2000fffe03f */
[----:B--2---:R-:W-:Y:S02]  /*24fc0*/  IMAD R4, R4, 0x5000, R7 ;  /* 0x0000500004047824 */ /* 0x004fe400078e0207 */
[----:B---3--:R-:W-:-:S03]  /*24fd0*/  IMAD R0, R0, 0xa0, R6 ;  /* 0x000000a000007824 */ /* 0x008fc600078e0206 */
[----:B------:R-:W-:Y:S02]  /*24fe0*/  R2UR UR8, R4 ;  /* 0x00000000040872ca */ /* 0x000fe400000e0000 */
[----:B----4-:R-:W-:Y:S02]  /*24ff0*/  R2UR UR13, R5 ;  /* 0x00000000050d72ca */ /* 0x010fe400000e0000 */
[----:B------:R-:W-:-:S09]  /*25000*/  R2UR UR11, R0 ;  /* 0x00000000000b72ca */ /* 0x000fd200000e0000 */
[----:B------:R-:W-:-:S09]  /*25010*/  UIADD3 UR8, UR8, 0xa400, URZ ;  /* 0x0000a40008087890 */ /* 0x000fd2000fffe03f */
[----:B------:R1:W-:Y:S01]  /*25020*/  UTMALDG.4D [UR8], [UR4], desc[UR6] ;  /* 0x00000608040075b4 */ /* 0x0003e20008019000 */
[----:B------:R-:W2:Y:S02]  /*25030*/  SYNCS.PHASECHK.TRANS64.TRYWAIT P0, [R2+URZ+0x29840], R3 ;  /* 0x02984003020075a7 */ /* 0x000ea4000800017f */
[----:B-12---:R-:W-:Y:S05]  /*25040*/  @!P0 BRA `(.L_x_727) ;  /* 0x0000005400808947 */ /* 0x006fea0003800000 */
.L_x_882:
[----:B------:R-:W-:Y:S05]  /*25050*/  @P1 BRA `(.L_x_728) ;  /* 0x00000000001c1947 */ /* 0x000fea0003800000 */
[----:B------:R-:W2:Y:S01]  /*25060*/  S2R R4, SR_TID.X ;  /* 0x0000000000047919 */ /* 0x000ea20000002100 */
[----:B01----:R-:W-:-:S04]  /*25070*/  IMAD.MOV.U32 R3, RZ, RZ, 0x7800 ;  /* 0x00007800ff037424 */ /* 0x003fc800078e00ff */
[----:B------:R3:W-:Y:S01]  /*25080*/  SYNCS.ARRIVE.TRANS64 RZ, [R2+URZ+0x29830], R3 ;  /* 0x0298300302ff79a7 */ /* 0x0007e2000800003f */
[----:B--2---:R-:W-:-:S04]  /*25090*/  LOP3.LUT R4, R4, 0x1f, RZ, 0xc0, !PT ;  /* 0x0000001f04047812 */ /* 0x004fc800078ec0ff */
[----:B------:R-:W-:-:S13]  /*250a0*/  ISETP.NE.AND P0, PT, R4, RZ, PT ;  /* 0x000000ff0400720c */ /* 0x000fda0003f05270 */
[----:B---3--:R-:W-:Y:S05]  /*250b0*/  @!P0 BRA `(.L_x_728) ;  /* 0x0000000000048947 */ /* 0x008fea0003800000 */
[----:B------:R-:W-:Y:S01]  /*250c0*/  BPT.TRAP 0x1 ;  /* 0x000000040000795c */ /* 0x000fe20000300000 */
.L_x_728:
[----:B------:R-:W2:Y:S04]  /*250d0*/  LDL R6, [R1+0x4] ;  /* 0x0000040001067983 */ /* 0x000ea80000100800 */
[----:B------:R-:W2:Y:S04]  /*250e0*/  LDL R5, [R1+0x8] ;  /* 0x0000080001057983 */ /* 0x000ea80000100800 */
[----:B------:R-:W3:Y:S04]  /*250f0*/  LDL R4, [R1] ;  /* 0x0000000001047983 */ /* 0x000ee80000100800 */
[----:B01----:R-:W4:Y:S01]  /*25100*/  LDL.LU R3, [R1+0x10] ;  /* 0x0000100001037983 */ /* 0x003f220000300800 */
[----:B------:R-:W-:Y:S01]  /*25110*/  R2UR UR11, R0 ;  /* 0x00000000000b72ca */ /* 0x000fe200000e0000 */
[----:B------:R-:W-:Y:S01]  /*25120*/  UIADD3 UR4, UP0, UR40, 0x370, URZ ;  /* 0x0000037028047890 */ /* 0x000fe2000ff1e03f */
[----:B------:R-:W-:Y:S01]  /*25130*/  R2UR UR9, R2 ;  /* 0x00000000020972ca */ /* 0x000fe200000e0000 */
[----:B------:R-:W-:Y:S01]  /*25140*/  UMOV UR10, URZ ;  /* 0x0000003f000a7c82 */ /* 0x000fe20008000000 */
[----:B------:R-:W-:Y:S01]  /*25150*/  R2UR UR12, R18 ;  /* 0x00000000120c72ca */ /* 0x000fe200000e0000 */
[----:B------:R-:W-:Y:S01]  /*25160*/  UIADD3.X UR5, URZ, UR41, URZ, UP0, !UPT ;  /* 0x000000293f057290 */ /* 0x000fe200087fe43f */
[----:B------:R-:W-:Y:S01]  /*25170*/  PLOP3.LUT P0, PT, PT, PT, PT, 0x80, 0x0 ;  /* 0x000000000000781c */ /* 0x000fe20003f0f070 */
[----:B------:R-:W-:Y:S01]  /*25180*/  UMOV UR6, 0x0 ;  /* 0x0000000000067882 */ /* 0x000fe20000000000 */
[----:B------:R-:W-:Y:S01]  /*25190*/  UMOV UR7, 0x14f00000 ;  /* 0x14f0000000077882 */ /* 0x000fe20000000000 */
[----:B------:R-:W-:-:S06]  /*251a0*/  UMOV UR17, 0x40 ;  /* 0x0000004000117882 */ /* 0x000fcc0000000000 */
[----:B------:R-:W-:Y:S01]  /*251b0*/  UIADD3 UR9, UR9, 0x29830, URZ ;  /* 0x0002983009097890 */ /* 0x000fe2000fffe03f */
[----:B--2---:R-:W-:Y:S01]  /*251c0*/  IMAD R0, R5, 0x7800, R6 ;  /* 0x0000780005007824 */ /* 0x004fe200078e0206 */
[----:B---3--:R-:W-:-:S04]  /*251d0*/  R2UR UR13, R4 ;  /* 0x00000000040d72ca */ /* 0x008fc800000e0000 */
[----:B------:R-:W-:Y:S02]  /*251e0*/  R2UR UR8, R0 ;  /* 0x00000000000872ca */ /* 0x000fe400000e0000 */
[----:B----4-:R-:W-:-:S04]  /*251f0*/  LOP3.LUT R3, R3, 0xfffffffe, RZ, 0xc0, !PT ;  /* 0xfffffffe03037812 */ /* 0x010fc800078ec0ff */
[----:B------:R-:W-:-:S05]  /*25200*/  @P0 LOP3.LUT R3, R3, 0x1, RZ, 0xfc, !PT ;  /* 0x0000000103030812 */ /* 0x000fca00078efcff */
[----:B------:R2:W-:Y:S02]  /*25210*/  STL [R1+0x10], R3 ;  /* 0x0000100301007387 */ /* 0x0005e40000100800 */
[----:B------:R-:W-:Y:S02]  /*25220*/  UIADD3 UR14, UR8, 0x1a400, URZ ;  /* 0x0001a400080e7890 */ /* 0x000fe4000fffe03f */
[----:B------:R-:W-:Y:S02]  /*25230*/  UIADD3 UR15, UR8, 0x1cc00, URZ ;  /* 0x0001cc00080f7890 */ /* 0x000fe4000fffe03f */
[----:B------:R-:W-:-:S03]  /*25240*/  UIADD3 UR16, UR8, 0x1f400, URZ ;  /* 0x0001f40008107890 */ /* 0x000fc6000fffe03f */
[----:B------:R-:W-:Y:S01]  /*25250*/  UMOV UR8, UR14 ;  /* 0x0000000e00087c82 */ /* 0x000fe20008000000 */
[----:B------:R-:W-:Y:S01]  /*25260*/  UMOV UR14, 0x80 ;  /* 0x00000080000e7882 */ /* 0x000fe20000000000 */
[----:B------:R0:W-:Y:S02]  /*25270*/  UTMALDG.4D [UR8], [UR4], desc[UR6] ;  /* 0x00000608040075b4 */ /* 0x0001e40008019000 */
[----:B0-----:R-:W-:Y:S01]  /*25280*/  UMOV UR8, UR15 ;  /* 0x0000000f00087c82 */ /* 0x001fe20008000000 */
[----:B------:R-:W-:Y:S02]  /*25290*/  UMOV UR10, UR17 ;  /* 0x00000011000a7c82 */ /* 0x000fe40008000000 */
[----:B------:R0:W-:Y:S02]  /*252a0*/  UTMALDG.4D [UR8], [UR4], desc[UR6] ;  /* 0x00000608040075b4 */ /* 0x0001e40008019000 */
[----:B0-----:R-:W-:Y:S01]  /*252b0*/  UMOV UR8, UR16 ;  /* 0x0000001000087c82 */ /* 0x001fe20008000000 */
[----:B------:R-:W-:-:S02]  /*252c0*/  UMOV UR10, UR14 ;  /* 0x0000000e000a7c82 */ /* 0x000fc40008000000 */
[----:B------:R2:W-:Y:S02]  /*252d0*/  UTMALDG.4D [UR8], [UR4], desc[UR6] ;  /* 0x00000608040075b4 */ /* 0x0005e40008019000 */
[----:B--2---:R-:W-:Y:S01]  /*252e0*/  NOP ;  /* 0x0000000000007918 */ /* 0x004fe20000000000 */
.L_x_722:
[----:B------:R-:W2:Y:S04]  /*252f0*/  LDL R2, [R1+0x4] ;  /* 0x0000040001027983 */ /* 0x000ea80000100800 */
[----:B------:R-:W3:Y:S04]  /*25300*/  LDL.LU R3, [R1+0x38] ;  /* 0x0000380001037983 */ /* 0x000ee80000300800 */
[----:B------:R-:W4:Y:S04]  /*25310*/  LDL.LU R5, [R1+0x30] ;  /* 0x0000300001057983 */ /* 0x000f280000300800 */
[----:B0-----:R-:W5:Y:S01]  /*25320*/  LDL.LU R4, [R1+0x3c] ;  /* 0x00003c0001047983 */ /* 0x001f620000300800 */
[----:B------:R-:W-:Y:S05]  /*25330*/  WARPSYNC.ALL ;  /* 0x0000000000007948 */ /* 0x000fea0003800000 */
[----:B------:R-:W-:Y:S01]  /*25340*/  ULDC.64 UR4, c[0x0][0x298] ;  /* 0x0000a60000047ab9 */ /* 0x000fe20000000a00 */
[----:B------:R-:W-:Y:S01]  /*25350*/  ULDC.64 UR6, c[0x0][0xa00] ;  /* 0x0002800000067ab9 */ /* 0x000fe20000000a00 */
[----:B------:R-:W-:Y:S01]  /*25360*/  BSSY B6, `(.L_x_729) ;  /* 0x0000024000067945 */ /* 0x000fe20003800000 */
[----:B------:R-:W-:Y:S01]  /*25370*/  BAR.SYNC.DEFER_BLOCKING 0x8, 0x180 ;  /* 0x0206000000007b1d */ /* 0x000fe20000010000 */
[----:B------:R-:W-:-:S04]  /*25380*/  ISETP.NE.U32.AND P0, PT, RZ, UR6, PT ;  /* 0x00000006ff007c0c */ /* 0x000fc8000bf05070 */
[----:B------:R-:W-:Y:S02]  /*25390*/  ISETP.NE.AND.EX P0, PT, RZ, UR7, PT, P0 ;  /* 0x00000007ff007c0c */ /* 0x000fe4000bf05300 */
[----:B--2---:R-:W-:Y:S02]  /*253a0*/  IADD3 R2, R2, 0x14400, RZ ;  /* 0x0001440002027810 */ /* 0x004fe40007ffe0ff */
[----:B---3--:R-:W-:Y:S02]  /*253b0*/  SHF.R.S32.HI R0, RZ, 0x1f, R3 ;  /* 0x0000001fff007819 */ /* 0x008fe40000011403 */
[----:B------:R-:W-:Y:S02]  /*253c0*/  LOP3.LUT P1, RZ, R2, 0x1bf, RZ, 0xc0, !PT ;  /* 0x000001bf02ff7812 */ /* 0x000fe4000782c0ff */
[----:B----4-:R-:W-:Y:S01]  /*253d0*/  SEL R5, R5, RZ, !P0 ;  /* 0x000000ff05057207 */ /* 0x010fe20004000000 */
[----:B------:R-:W-:Y:S01]  /*253e0*/  IMAD R0, R0, UR4, RZ ;  /* 0x0000000400007c24 */ /* 0x000fe2000f8e02ff */
[----:B-----5:R-:W-:-:S03]  /*253f0*/  SEL R4, R4, RZ, !P0 ;  /* 0x000000ff04047207 */ /* 0x020fc60004000000 */
[C---:B------:R-:W-:Y:S02]  /*25400*/  IMAD R0, R3.reuse, UR5, R0 ;  /* 0x0000000503007c24 */ /* 0x040fe4000f8e0200 */
[----:B------:R-:W-:-:S05]  /*25410*/  IMAD.WIDE.U32 R2, R3, UR4, RZ ;  /* 0x0000000403027c25 */ /* 0x000fca000f8e00ff */
[----:B------:R0:W-:Y:S04]  /*25420*/  STL.64 [R1+0x48], R2 ;  /* 0x0000480201007387 */ /* 0x0001e80000100a00 */
[----:B------:R2:W-:Y:S04]  /*25430*/  STL [R1+0x30], R5 ;  /* 0x0000300501007387 */ /* 0x0005e80000100800 */
[----:B------:R2:W-:Y:S01]  /*25440*/  STL [R1+0x5c], R4 ;  /* 0x00005c0401007387 */ /* 0x0005e20000100800 */
[----:B0-----:R-:W-:Y:S01]  /*25450*/  IMAD.IADD R2, R3, 0x1, R0 ;  /* 0x0000000103027824 */ /* 0x001fe200078e0200 */
[----:B------:R-:W-:-:S05]  /*25460*/  SHF.R.S32.HI R0, RZ, 0x1f, R18 ;  /* 0x0000001fff007819 */ /* 0x000fca0000011412 */
[----:B------:R2:W-:Y:S04]  /*25470*/  STL [R1+0x3c], R0 ;  /* 0x00003c0001007387 */ /* 0x0005e80000100800 */
[----:B------:R2:W-:Y:S01]  /*25480*/  STL [R1+0x38], R2 ;  /* 0x0000380201007387 */ /* 0x0005e20000100800 */
[----:B------:R-:W-:Y:S05]  /*25490*/  @!P1 BRA `(.L_x_730) ;  /* 0x0000000000409947 */ /* 0x000fea0003800000 */
[----:B--2---:R-:W-:Y:S01]  /*254a0*/  MOV R2, 0x0 ;  /* 0x0000000000027802 */ /* 0x004fe20000000f00 */
        /* <DEDUP_REMOVED lines=11> */
[----:B-1----:R-:W-:Y:S02]  /*25560*/  IMAD.MOV.U32 R8, RZ, RZ, 0x70 ;  /* 0x00000070ff087424 */ /* 0x002fe400078e00ff */
[----:B------:R-:W-:-:S07]  /*25570*/  IMAD.MOV.U32 R13, RZ, RZ, RZ ;  /* 0x000000ffff0d7224 */ /* 0x000fce00078e00ff */
[----:B------:R-:W-:-:S07]  /*25580*/  LEPC R20, `(.L_x_730) ;  /* 0x000000001014794e */ /* 0x000fce0000000000 */
[----:B0-----:R-:W-:Y:S05]  /*25590*/  CALL.ABS.NOINC R2 ;  /* 0x0000000002007343 */ /* 0x001fea0003c00000 */
.L_x_730:
[----:B------:R-:W-:Y:S05]  /*255a0*/  BSYNC B6 ;  /* 0x0000000000067941 */ /* 0x000fea0003800000 */
.L_x_729:
[----:B--2---:R-:W2:Y:S01]  /*255b0*/  LDL.LU R4, [R1+0x38] ;  /* 0x0000380001047983 */ /* 0x004ea20000300800 */
[----:B------:R-:W0:Y:S01]  /*255c0*/  LDC R7, c[0x0][0x448] ;  /* 0x00011200ff077b82 */ /* 0x000e220000000800 */
[----:B------:R-:W-:Y:S01]  /*255d0*/  ULDC.64 UR4, c[0x0][0x2d8] ;  /* 0x0000b60000047ab9 */ /* 0x000fe20000000a00 */
[----:B------:R-:W-:Y:S01]  /*255e0*/  SHF.L.U32 R17, R17, 0x7, RZ ;  /* 0x0000000711117819 */ /* 0x000fe200000006ff */
[----:B------:R-:W2:Y:S01]  /*255f0*/  LDL.LU.64 R2, [R1+0x48] ;  /* 0x0000480001027983 */ /* 0x000ea20000300a00 */
[----:B------:R-:W-:-:S03]  /*25600*/  ULDC.64 UR6, c[0x0][0x280] ;  /* 0x0000a00000067ab9 */ /* 0x000fc60000000a00 */
[----:B------:R-:W3:Y:S04]  /*25610*/  LDL.LU R0, [R1+0x3c] ;  /* 0x00003c0001007983 */ /* 0x000ee80000300800 */
[----:B------:R-:W4:Y:S04]  /*25620*/  LDL.LU R6, [R1+0x5c] ;  /* 0x00005c0001067983 */ /* 0x000f280000300800 */
[----:B------:R-:W4:Y:S01]  /*25630*/  LDL.LU R5, [R1+0x30] ;  /* 0x0000300001057983 */ /* 0x000f220000300800 */
[----:B------:R-:W0:Y:S01]  /*25640*/  S2R R10, SR_TID.X ;  /* 0x00000000000a7919 */ /* 0x000e220000002100 */
[----:B-1----:R-:W1:Y:S01]  /*25650*/  S2R R8, SR_TID.X ;  /* 0x0000000000087919 */ /* 0x002e620000002100 */
[----:B0-----:R-:W-:Y:S01]  /*25660*/  ISETP.NE.AND P0, PT, R7, 0x1, PT ;  /* 0x000000010700780c */ /* 0x001fe20003f05270 */
[----:B------:R-:W-:-:S02]  /*25670*/  IMAD.SHL.U32 R10, R10, 0x10, RZ ;  /* 0x000000100a0a7824 */ /* 0x000fc400078e00ff */
[----:B-1----:R-:W-:-:S03]  /*25680*/  IMAD.SHL.U32 R9, R8, 0x10, RZ ;  /* 0x0000001008097824 */ /* 0x002fc600078e00ff */
[----:B------:R-:W-:-:S04]  /*25690*/  LOP3.LUT R10, R10, 0x30, RZ, 0xc0, !PT ;  /* 0x000000300a0a7812 */ /* 0x000fc800078ec0ff */
[C---:B------:R-:W-:Y:S02]  /*256a0*/  LOP3.LUT R11, R10.reuse, 0x40, RZ, 0xfc, !PT ;  /* 0x000000400a0b7812 */ /* 0x040fe400078efcff */
[----:B------:R-:W-:Y:S02]  /*256b0*/  LOP3.LUT R10, R10, 0x80, RZ, 0xfc, !PT ;  /* 0x000000800a0a7812 */ /* 0x000fe400078efcff */
[----:B------:R-:W-:Y:S01]  /*256c0*/  LOP3.LUT R9, R9, 0x30, RZ, 0xc0, !PT ;  /* 0x0000003009097812 */ /* 0x000fe200078ec0ff */
[----:B--2---:R-:W-:Y:S02]  /*256d0*/  IMAD.MOV.U32 R3, RZ, RZ, R4 ;  /* 0x000000ffff037224 */ /* 0x004fe400078e0004 */
[----:B------:R-:W0:Y:S01]  /*256e0*/  S2R R4, SR_TID.X ;  /* 0x0000000000047919 */ /* 0x000e220000002100 */
[----:B---3--:R-:W-:Y:S02]  /*256f0*/  IMAD R0, R0, UR4, RZ ;  /* 0x0000000400007c24 */ /* 0x008fe4000f8e02ff */
[----:B------:R-:W-:-:S04]  /*25700*/  IMAD.WIDE.U32 R2, R18, UR4, R2 ;  /* 0x0000000412027c25 */ /* 0x000fc8000f8e0002 */
[----:B------:R-:W-:Y:S01]  /*25710*/  IMAD R0, R18, UR5, R0 ;  /* 0x0000000512007c24 */ /* 0x000fe2000f8e0200 */
[----:B------:R-:W-:-:S04]  /*25720*/  ULDC.64 UR4, c[0x0][0x2e0] ;  /* 0x0000b80000047ab9 */ /* 0x000fc80000000a00 */
[----:B------:R-:W-:Y:S01]  /*25730*/  IADD3 R3, R3, R0, RZ ;  /* 0x0000000003037210 */ /* 0x000fe20007ffe0ff */
[----:B----4-:R-:W-:Y:S02]  /*25740*/  IMAD R0, R6, UR4, RZ ;  /* 0x0000000406007c24 */ /* 0x010fe4000f8e02ff */
[----:B------:R-:W1:Y:S02]  /*25750*/  @P0 LDC R6, c[0x0][0x450] ;  /* 0x00011400ff060b82 */ /* 0x000e640000000800 */
[C---:B------:R-:W-:Y:S02]  /*25760*/  IMAD R0, R5.reuse, UR5, R0 ;  /* 0x0000000505007c24 */ /* 0x040fe4000f8e0200 */
[----:B------:R-:W-:Y:S01]  /*25770*/  IMAD.WIDE.U32 R2, R5, UR4, R2 ;  /* 0x0000000405027c25 */ /* 0x000fe2000f8e0002 */
[----:B------:R-:W-:-:S03]  /*25780*/  ULDC.64 UR4, c[0x0][0x2d0] ;  /* 0x0000b40000047ab9 */ /* 0x000fc60000000a00 */
[----:B------:R-:W-:Y:S01]  /*25790*/  IMAD.IADD R3, R3, 0x1, R0 ;  /* 0x0000000103037824 */ /* 0x000fe200078e0200 */
[C---:B0-----:R-:W-:Y:S01]  /*257a0*/  LOP3.LUT R5, R4.reuse, 0x7f, RZ, 0xc0, !PT ;  /* 0x0000007f04057812 */ /* 0x041fe200078ec0ff */
[----:B------:R-:W-:-:S03]  /*257b0*/  IMAD.SHL.U32 R4, R4, 0x20, RZ ;  /* 0x0000002004047824 */ /* 0x000fc600078e00ff */
[----:B------:R-:W-:-:S04]  /*257c0*/  SHF.R.U32.HI R5, RZ, 0x2, R5 ;  /* 0x00000002ff057819 */ /* 0x000fc80000011605 */
[----:B------:R-:W-:Y:S02]  /*257d0*/  LOP3.LUT R4, R5, 0x60, R4, 0xf8, !PT ;  /* 0x0000006005047812 */ /* 0x000fe400078ef804 */
[----:B------:R-:W0:Y:S02]  /*257e0*/  @P0 LDC R5, c[0x0][0x44c] ;  /* 0x00011300ff050b82 */ /* 0x000e240000000800 */
[----:B------:R-:W-:-:S05]  /*257f0*/  LOP3.LUT R0, R4, R17, RZ, 0xfc, !PT ;  /* 0x0000001104007212 */ /* 0x000fca00078efcff */
[----:B------:R-:W-:Y:S02]  /*25800*/  IMAD.MOV.U32 R4, RZ, RZ, R0 ;  /* 0x000000ffff047224 */ /* 0x000fe400078e0000 */
[----:B0-----:R-:W-:-:S05]  /*25810*/  @P0 IMAD.HI.U32 R5, R0, R5, RZ ;  /* 0x0000000500050227 */ /* 0x001fca00078e00ff */
[----:B-1----:R-:W-:-:S05]  /*25820*/  @P0 SHF.R.U32.HI R4, RZ, R6, R5 ;  /* 0x00000006ff040219 */ /* 0x002fca0000011605 */
[----:B------:R-:W-:Y:S02]  /*25830*/  IMAD.MOV R5, RZ, RZ, -R4 ;  /* 0x000000ffff057224 */ /* 0x000fe400078e0a04 */
[----:B------:R-:W-:-:S04]  /*25840*/  IMAD.WIDE.U32 R2, R4, UR4, R2 ;  /* 0x0000000404027c25 */ /* 0x000fc8000f8e0002 */
[----:B------:R-:W-:Y:S01]  /*25850*/  IMAD R0, R7, R5, R0 ;  /* 0x0000000507007224 */ /* 0x000fe200078e0200 */
[----:B------:R-:W-:-:S05]  /*25860*/  SHF.R.S32.HI R5, RZ, 0x1f, R4 ;  /* 0x0000001fff057819 */ /* 0x000fca0000011404 */
[----:B------:R-:W-:-:S04]  /*25870*/  IMAD R5, R5, UR4, RZ ;  /* 0x0000000405057c24 */ /* 0x000fc8000f8e02ff */
[----:B------:R-:W-:Y:S01]  /*25880*/  IMAD R4, R4, UR5, R5 ;  /* 0x0000000504047c24 */ /* 0x000fe2000f8e0205 */
[----:B------:R-:W-:-:S04]  /*25890*/  ULDC.64 UR4, c[0x0][0x2c8] ;  /* 0x0000b20000047ab9 */ /* 0x000fc80000000a00 */
[----:B------:R-:W-:Y:S02]  /*258a0*/  IADD3 R3, R3, R4, RZ ;  /* 0x0000000403037210 */ /* 0x000fe40007ffe0ff */
[----:B------:R-:W-:Y:S01]  /*258b0*/  SHF.R.S32.HI R4, RZ, 0x1f, R0 ;  /* 0x0000001fff047819 */ /* 0x000fe20000011400 */
[----:B------:R-:W-:-:S04]  /*258c0*/  IMAD.WIDE.U32 R2, R0, UR4, R2 ;  /* 0x0000000400027c25 */ /* 0x000fc8000f8e0002 */
[----:B------:R-:W-:Y:S01]  /*258d0*/  IMAD R4, R4, UR4, RZ ;  /* 0x0000000404047c24 */ /* 0x000fe2000f8e02ff */
[----:B------:R-:W-:Y:S02]  /*258e0*/  ULDC UR4, c[0x0][0x2b8] ;  /* 0x0000ae0000047ab9 */ /* 0x000fe40000000800 */
[----:B------:R-:W-:Y:S01]  /*258f0*/  ISETP.GE.AND P2, PT, R10, UR4, PT ;  /* 0x000000040a007c0c */ /* 0x000fe2000bf46270 */
[----:B------:R-:W-:Y:S01]  /*25900*/  IMAD R0, R0, UR5, R4 ;  /* 0x0000000500007c24 */ /* 0x000fe2000f8e0204 */
[----:B------:R-:W-:Y:S02]  /*25910*/  LOP3.LUT R10, R8, 0x7f, RZ, 0xc0, !PT ;  /* 0x0000007f080a7812 */ /* 0x000fe400078ec0ff */
[----:B------:R0:W5:Y:S01]  /*25920*/  LDL R8, [R1+0x34] ;  /* 0x0000340001087983 */ /* 0x0001620000100800 */
[----:B------:R-:W-:Y:S02]  /*25930*/  IADD3 R4, P3, R2, UR6, RZ ;  /* 0x0000000602047c10 */ /* 0x000fe4000ff7e0ff */
[----:B------:R-:W-:-:S02]  /*25940*/  ISETP.GE.AND P0, PT, R9, UR4, PT ;  /* 0x0000000409007c0c */ /* 0x000fc4000bf06270 */
[----:B------:R-:W-:Y:S01]  /*25950*/  ISETP.GE.AND P1, PT, R11, UR4, PT ;  /* 0x000000040b007c0c */ /* 0x000fe2000bf26270 */
[----:B------:R-:W-:Y:S01]  /*25960*/  UMOV UR4, 0xffffffff ;  /* 0xffffffff00047882 */ /* 0x000fe20000000000 */
[----:B------:R-:W-:Y:S02]  /*25970*/  IADD3.X R3, R3, UR7, R0, P3, !PT ;  /* 0x0000000703037c10 */ /* 0x000fe40009ffe400 */
[----:B------:R-:W-:Y:S01]  /*25980*/  SHF.R.U32.HI R10, RZ, 0x2, R10 ;  /* 0x00000002ff0a7819 */ /* 0x000fe2000001160a */
[----:B0-----:R-:W-:Y:S08]  /*25990*/  BRA.DIV UR4, `(.L_x_731) ;  /* 0x0000004e04407947 */ /* 0x001ff0000b800000 */
[----:B------:R-:W2:Y:S01]  /*259a0*/  LDL.LU R6, [R1+0x54] ;  /* 0x0000540001067983 */ /* 0x000ea20000300800 */
[----:B------:R-:W-:-:S05]  /*259b0*/  IADD3 R0, R10, R17, RZ ;  /* 0x000000110a007210 */ /* 0x000fca0007ffe0ff */
[----:B------:R-:W-:Y:S02]  /*259c0*/  VIADD R5, R0, 0x20 ;  /* 0x0000002000057836 */ /* 0x000fe40000000000 */
[----:B--2---:R-:W-:Y:S02]  /*259d0*/  IMAD R2, R6, R7, RZ ;  /* 0x0000000706027224 */ /* 0x004fe400078e02ff */
[----:B------:R-:W0:Y:S03]  /*259e0*/  SHFL.IDX PT, R7, R4, RZ, 0x1c1f ;  /* 0x001c1fff04077589 */ /* 0x000e2600000e0000 */
[----:B------:R-:W-:Y:S01]  /*259f0*/  ISETP.GE.AND P4, PT, R0, R2, PT ;  /* 0x000000020000720c */ /* 0x000fe20003f86270 */
[----:B------:R-:W1:-:S12]  /*25a00*/  SHFL.IDX PT, R6, R3, RZ, 0x1c1f ;  /* 0x001c1fff03067589 */ /* 0x000e5800000e0000 */
[----:B0-----:R-:W-:-:S05]  /*25a10*/  @!P4 IADD3 R7, P3, R9, R7, RZ ;  /* 0x000000070907c210 */ /* 0x001fca0007f7e0ff */
[----:B-1----:R-:W-:Y:S01]  /*25a20*/  @!P4 IMAD.X R6, RZ, RZ, R6, P3 ;  /* 0x000000ffff06c224 */ /* 0x002fe200018e0606 */
[----:B------:R-:W-:Y:S02]  /*25a30*/  ISETP.GE.AND P3, PT, R5, R2, PT ;  /* 0x000000020500720c */ /* 0x000fe40003f66270 */
[----:B------:R-:W0:Y:S02]  /*25a40*/  SHFL.IDX PT, R5, R4, 0x1, 0x1c1f ;  /* 0x003c1f0004057f89 */ /* 0x000e2400000e0000 */
[----:B------:R-:W-:-:S04]  /*25a50*/  @!P4 LOP3.LUT R7, R7, R6, RZ, 0x3c, !PT ;  /* 0x000000060707c212 */ /* 0x000fc800078e3cff */
[----:B------:R-:W-:-:S04]  /*25a60*/  @!P4 LOP3.LUT R6, R7, R6, RZ, 0x3c, !PT ;  /* 0x000000060706c212 */ /* 0x000fc800078e3cff */
[----:B------:R-:W-:-:S05]  /*25a70*/  @!P4 LOP3.LUT R7, R7, R6, RZ, 0x3c, !PT ;  /* 0x000000060707c212 */ /* 0x000fca00078e3cff */
[----:B-----5:R-:W-:Y:S04]  /*25a80*/  @!P4 LDGSTS.E.BYPASS.LTC128B.128 [R8+0x14400], desc[UR54][R6.64], !P0 ;  /* 0x144000000608cfae */ /* 0x020fe8000c101d76 */
[----:B------:R-:W-:Y:S04]  /*25a90*/  @!P4 LDGSTS.E.BYPASS.LTC128B.128 [R8+0x16400], desc[UR54][R6.64+0x40], !P1 ;  /* 0x164000400608cfae */ /* 0x000fe8000c901d76 */
[----:B------:R1:W-:Y:S01]  /*25aa0*/  @!P4 LDGSTS.E.BYPASS.LTC128B.128 [R8+0x18400], desc[UR54][R6.64+0x80], !P2 ;  /* 0x184000800608cfae */ /* 0x0003e2000d101d76 */
[----:B0-----:R-:W-:-:S03]  /*25ab0*/  @!P3 IADD3 R5, P4, R9, R5, RZ ;  /* 0x000000050905b210 */ /* 0x001fc60007f9e0ff */
[----:B-1----:R-:W0:Y:S02]  /*25ac0*/  SHFL.IDX PT, R6, R3, 0x1, 0x1c1f ;  /* 0x003c1f0003067f89 */ /* 0x002e2400000e0000 */
[----:B0-----:R-:W-:-:S05]  /*25ad0*/  @!P3 IADD3.X R6, RZ, R6, RZ, P4, !PT ;  /* 0x00000006ff06b210 */ /* 0x001fca00027fe4ff */
[----:B------:R-:W-:Y:S02]  /*25ae0*/  @!P3 IMAD.MOV.U32 R7, RZ, RZ, R6 ;  /* 0x000000ffff07b224 */ /* 0x000fe400078e0006 */
[----:B------:R-:W-:Y:S01]  /*25af0*/  @!P3 IMAD.MOV.U32 R6, RZ, RZ, R5 ;  /* 0x000000ffff06b224 */ /* 0x000fe200078e0005 */
[----:B------:R-:W-:-:S04]  /*25b00*/  IADD3 R5, R0, 0x40, RZ ;  /* 0x0000004000057810 */ /* 0x000fc80007ffe0ff */
[----:B------:R-:W-:Y:S04]  /*25b10*/  @!P3 LDGSTS.E.BYPASS.LTC128B.128 [R8+0x14c00], desc[UR54][R6.64], !P0 ;  /* 0x14c000000608bfae */ /* 0x000fe8000c101d76 */
[----:B------:R-:W-:Y:S04]  /*25b20*/  @!P3 LDGSTS.E.BYPASS.LTC128B.128 [R8+0x16c00], desc[UR54][R6.64+0x40], !P1 ;  /* 0x16c000400608bfae */ /* 0x000fe8000c901d76 */
[----:B------:R0:W-:Y:S01]  /*25b30*/  @!P3 LDGSTS.E.BYPASS.LTC128B.128 [R8+0x18c00], desc[UR54][R6.64+0x80], !P2 ;  /* 0x18c000800608bfae */ /* 0x0001e2000d101d76 */
[----:B------:R-:W-:-:S03]  /*25b40*/  ISETP.GE.AND P3, PT, R5, R2, PT ;  /* 0x000000020500720c */ /* 0x000fc60003f66270 */
[----:B------:R-:W1:Y:S04]  /*25b50*/  SHFL.IDX PT, R5, R4, 0x2, 0x1c1f ;  /* 0x005c1f0004057f89 */ /* 0x000e6800000e0000 */
[----:B0-----:R-:W0:Y:S06]  /*25b60*/  SHFL.IDX PT, R6, R3, 0x2, 0x1c1f ;  /* 0x005c1f0003067f89 */ /* 0x001e2c00000e0000 */
[----:B-1----:R-:W-:-:S05]  /*25b70*/  @!P3 IADD3 R5, P4, R9, R5, RZ ;  /* 0x000000050905b210 */ /* 0x002fca0007f9e0ff */
[----:B0-----:R-:W-:-:S04]  /*25b80*/  @!P3 IMAD.X R6, RZ, RZ, R6, P4 ;  /* 0x000000ffff06b224 */ /* 0x001fc800020e0606 */
[----:B------:R-:W-:Y:S01]  /*25b90*/  @!P3 IMAD.MOV.U32 R7, RZ, RZ, R6 ;  /* 0x000000ffff07b224 */ /* 0x000fe200078e0006 */
[----:B------:R-:W-:Y:S02]  /*25ba0*/  @!P3 MOV R6, R5 ;  /* 0x000000050006b202 */ /* 0x000fe40000000f00 */
[----:B------:R0:W1:Y:S04]  /*25bb0*/  SHFL.IDX PT, R5, R3, 0x3, 0x1c1f ;  /* 0x007c1f0003057f89 */ /* 0x00006800000e0000 */
[----:B------:R0:W-:Y:S04]  /*25bc0*/  @!P3 LDGSTS.E.BYPASS.LTC128B.128 [R8+0x15400], desc[UR54][R6.64], !P0 ;  /* 0x154000000608bfae */ /* 0x0001e8000c101d76 */
[----:B------:R0:W-:Y:S04]  /*25bd0*/  @!P3 LDGSTS.E.BYPASS.LTC128B.128 [R8+0x17400], desc[UR54][R6.64+0x40], !P1 ;  /* 0x174000400608bfae */ /* 0x0001e8000c901d76 */
[----:B------:R0:W-:Y:S04]  /*25be0*/  @!P3 LDGSTS.E.BYPASS.LTC128B.128 [R8+0x19400], desc[UR54][R6.64+0x80], !P2 ;  /* 0x194000800608bfae */ /* 0x0001e8000d101d76 */
[----:B------:R0:W2:Y:S02]  /*25bf0*/  SHFL.IDX PT, R3, R4, 0x3, 0x1c1f ;  /* 0x007c1f0004037f89 */ /* 0x0000a400000e0000 */
.L_x_891:
[----:B------:R-:W-:Y:S01]  /*25c00*/  VIADD R0, R0, 0x60 ;  /* 0x0000006000007836 */ /* 0x000fe20000000000 */
[----:B------:R-:W-:Y:S04]  /*25c10*/  BSSY B0, `(.L_x_732) ;  /* 0x000000b000007945 */ /* 0x000fe80003800000 */
[----:B------:R-:W-:-:S13]  /*25c20*/  ISETP.GE.AND P3, PT, R0, R2, PT ;  /* 0x000000020000720c */ /* 0x000fda0003f66270 */
[----:B------:R-:W-:Y:S05]  /*25c30*/  @P3 BRA `(.L_x_733) ;  /* 0x0000000000203947 */ /* 0x000fea0003800000 */
[----:B--2---:R-:W-:-:S05]  /*25c40*/  IADD3 R2, P3, R9, R3, RZ ;  /* 0x0000000309027210 */ /* 0x004fca0007f7e0ff */
[----:B01----:R-:W-:-:S05]  /*25c50*/  IMAD.X R3, RZ, RZ, R5, P3 ;  /* 0x000000ffff037224 */ /* 0x003fca00018e0605 */
[----:B------:R-:W-:Y:S01]  /*25c60*/  @!PT LDS RZ, [RZ] ;  /* 0x00000000fffff984 */ /* 0x000fe20000000800 */
[----:B------:R-:W-:Y:S01]  /*25c70*/  @!PT LDS RZ, [RZ] ;  /* 0x00000000fffff984 */ /* 0x000fe20000000800 */
[----:B------:R-:W-:Y:S01]  /*25c80*/  @!PT LDS RZ, [RZ] ;  /* 0x00000000fffff984 */ /* 0x000fe20000000800 */
[----:B------:R4:W-:Y:S04]  /*25c90*/  LDGSTS.E.BYPASS.LTC128B.128 [R8+0x15c00], desc[UR54][R2.64], !P0 ;  /* 0x15c0000002087fae */ /* 0x0009e8000c101d76 */
[----:B------:R4:W-:Y:S04]  /*25ca0*/  LDGSTS.E.BYPASS.LTC128B.128 [R8+0x17c00], desc[UR54][R2.64+0x40], !P1 ;  /* 0x17c0004002087fae */ /* 0x0009e8000c901d76 */
[----:B------:R4:W-:Y:S02]  /*25cb0*/  LDGSTS.E.BYPASS.LTC128B.128 [R8+0x19c00], desc[UR54][R2.64+0x80], !P2 ;  /* 0x19c0008002087fae */ /* 0x0009e4000d101d76 */
.L_x_733:
[----:B------:R-:W-:Y:S05]  /*25cc0*/  BSYNC B0 ;  /* 0x0000000000007941 */ /* 0x000fea0003800000 */
.L_x_732:
[----:B0--34-:R0:W5:Y:S01]  /*25cd0*/  LDL R8, [R1+0x4] ;  /* 0x0000040001087983 */ /* 0x0191620000100800 */
[----:B------:R-:W-:Y:S01]  /*25ce0*/  PLOP3.LUT P0, PT, PT, PT, PT, 0x80, 0x0 ;  /* 0x000000000000781c */ /* 0x000fe20003f0f070 */
[----:B------:R-:W-:-:S12]  /*25cf0*/  NOP ;  /* 0x0000000000007918 */ /* 0x000fd80000000000 */
.L_x_734:
[----:B------:R-:W3:Y:S01]  /*25d00*/  LDL R2, [R1+0x4] ;  /* 0x0000040001027983 */ /* 0x000ee20000100800 */
[----:B------:R-:W-:Y:S02]  /*25d10*/  PLOP3.LUT P1, PT, P1, P0, PT, 0xa2, 0x0 ;  /* 0x000000000000781c */ /* 0x000fe40000f21472 */
[----:B---3--:R-:W-:-:S08]  /*25d20*/  @P0 R2UR P1, UR4, R2 ;  /* 0x00000000020402ca */ /* 0x008fd00000020000 */
[----:B------:R-:W-:-:S05]  /*25d30*/  @P0 PLOP3.LUT P0, PT, P1, PT, PT, 0x80, 0x0 ;  /* 0x000000000000081c */ /* 0x000fca0000f0f070 */
[----:B------:R-:W-:Y:S01]  /*25d40*/  @!P1 SYNCS.ARRIVE.TRANS64.RED.A0T1 RZ, [UR4+0x29800], RZ ;  /* 0x029800ffffff99a7 */ /* 0x000fe20008200404 */
[----:B------:R-:W-:Y:S07]  /*25d50*/  @!P1 ARRIVES.LDGSTSBAR.64.TRANSCNT [UR4+0x29800] ;  /* 0x02980000ff0099b0 */ /* 0x000fee0008000a84 */
[----:B------:R-:W-:Y:S05]  /*25d60*/  @P0 BRA.U.ANY `(.L_x_734) ;  /* 0xfffffffd00e40947 */ /* 0x000fea000393ffff */
[----:B--2---:R-:W2:Y:S02]  /*25d70*/  LDL.LU R3, [R1+0x58] ;  /* 0x0000580001037983 */ /* 0x004ea40000300800 */
[----:B--2---:R-:W-:-:S04]  /*25d80*/  IADD3 R3, R3, 0x1, RZ ;  /* 0x0000000103037810 */ /* 0x004fc80007ffe0ff */
[----:B------:R-:W-:Y:S01]  /*25d90*/  LEA.HI R0, R3, R3, RZ, 0x1 ;  /* 0x0000000303007211 */ /* 0x000fe200078f08ff */
[----:B------:R2:W-:Y:S03]  /*25da0*/  STL [R1+0x58], R3 ;  /* 0x0000580301007387 */ /* 0x0005e60000100800 */
[----:B------:R-:W-:-:S05]  /*25db0*/  LOP3.LUT R0, R0, 0xfffffffe, RZ, 0xc0, !PT ;  /* 0xfffffffe00007812 */ /* 0x000fca00078ec0ff */
[----:B------:R-:W-:-:S05]  /*25dc0*/  IMAD.IADD R0, R3, 0x1, -R0 ;  /* 0x0000000103007824 */ /* 0x000fca00078e0a00 */
[----:B------:R-:W-:Y:S01]  /*25dd0*/  SHF.L.U32 R0, R0, 0x1f, RZ ;  /* 0x0000001f00007819 */ /* 0x000fe200000006ff */
[----:B------:R-:W-:Y:S01]  /*25de0*/  NOP ;  /* 0x0000000000007918 */ /* 0x000fe20000000000 */
[----:B------:R2:W-:Y:S01]  /*25df0*/  SYNCS.ARRIVE.TRANS64.A1T0 RZ, [R2+URZ+0x29800], RZ ;  /* 0x029800ff02ff79a7 */ /* 0x0005e2000810003f */
[----:B------:R-:W-:Y:S01]  /*25e00*/  BSSY B0, `(.L_x_735) ;  /* 0x0000003000007945 */ /* 0x000fe20003800000 */
[----:B------:R-:W3:Y:S03]  /*25e10*/  SYNCS.PHASECHK.TRANS64.TRYWAIT P0, [R2+URZ+0x29820], R0 ;  /* 0x02982000020075a7 */ /* 0x000ee6000800017f */
[----:B--23--:R-:W-:Y:S05]  /*25e20*/  @!P0 BRA `(.L_x_736) ;  /* 0x0000004c00808947 */ /* 0x00cfea0003800000 */
.L_x_892:
[----:B------:R-:W-:Y:S05]  /*25e30*/  BSYNC B0 ;  /* 0x0000000000007941 */ /* 0x000fea0003800000 */
.L_x_735:
[----:B--2---:R-:W2:Y:S02]  /*25e40*/  LDL.LU R2, [R1+0x40] ;  /* 0x0000400001027983 */ /* 0x004ea40000300800 */
[----:B--2---:R-:W-:-:S13]  /*25e50*/  ISETP.GE.AND P0, PT, R2, 0xa1, PT ;  /* 0x000000a10200780c */ /* 0x004fda0003f06270 */
[----:B------:R-:W-:Y:S05]  /*25e60*/  @!P0 BRA `(.L_x_737) ;  /* 0x00000010003c8947 */ /* 0x000fea0003800000 */
[----:B------:R-:W2:Y:S04]  /*25e70*/  LDL.LU R2, [R1+0x50] ;  /* 0x0000500001027983 */ /* 0x000ea80000300800 */
[----:B------:R3:W5:Y:S04]  /*25e80*/  LDL.LU R0, [R1+0x8] ;  /* 0x0000080001007983 */ /* 0x0007680000300800 */
[----:B------:R3:W5:Y:S02]  /*25e90*/  LDL.LU R3, [R1+0x14] ;  /* 0x0000140001037983 */ /* 0x0007640000300800 */
[----:B--23--:R-:W-:-:S07]  /*25ea0*/  VIADD R2, R2, 0xfffffffe ;  /* 0xfffffffe02027836 */ /* 0x00cfce0000000000 */
.L_x_759:
[----:B--2---:R-:W2:Y:S01]  /*25eb0*/  LDL R4, [R1+0x10] ;  /* 0x0000100001047983 */ /* 0x004ea20000100800 */
[----:B-1---5:R-:W-:Y:S01]  /*25ec0*/  IADD3 R5, R0, 0x1, RZ ;  /* 0x0000000100057810 */ /* 0x022fe20007ffe0ff */
[----:B------:R-:W-:Y:S05]  /*25ed0*/  YIELD ;  /* 0x0000000000007946 */ /* 0x000fea0003800000 */
[C---:B------:R-:W-:Y:S01]  /*25ee0*/  ISETP.NE.AND P0, PT, R5.reuse, 0x2, PT ;  /* 0x000000020500780c */ /* 0x040fe20003f05270 */
[----:B------:R-:W-:Y:S03]  /*25ef0*/  BSSY B0, `(.L_x_738) ;  /* 0x0000094000007945 */ /* 0x000fe60003800000 */
[----:B------:R-:W-:-:S02]  /*25f00*/  SEL R10, R5, RZ, P0 ;  /* 0x000000ff050a7207 */ /* 0x000fc40000000000 */
[----:B--2---:R-:W-:Y:S02]  /*25f10*/  LOP3.LUT P1, RZ, R4, 0x1, RZ, 0xc0, !PT ;  /* 0x0000000104ff7812 */ /* 0x004fe4000782c0ff */
[----:B------:R-:W-:-:S04]  /*25f20*/  SEL R4, RZ, 0x1, P0 ;  /* 0x00000001ff047807 */ /* 0x000fc80000000000 */
[----:B------:R-:W-:-:S05]  /*25f30*/  LOP3.LUT R9, R3, R4, RZ, 0x3c, !PT ;  /* 0x0000000403097212 */ /* 0x000fca00078e3cff */
[----:B------:R1:W-:Y:S04]  /*25f40*/  STL [R1+0x14], R9 ;  /* 0x0000140901007387 */ /* 0x0003e80000100800 */
[----:B------:R1:W-:Y:S01]  /*25f50*/  STL [R1+0x8], R10 ;  /* 0x0000080a01007387 */ /* 0x0003e20000100800 */
[----:B------:R-:W-:Y:S05]  /*25f60*/  @!P1 BRA `(.L_x_739) ;  /* 0x0000000800309947 */ /* 0x000fea0003800000 */
[----:B------:R-:W-:Y:S01]  /*25f70*/  ULDC.64 UR4, c[0x0][0x418] ;  /* 0x0001060000047ab9 */ /* 0x000fe20000000a00 */
[----:B------:R-:W-:Y:S01]  /*25f80*/  IMAD.MOV.U32 R8, RZ, RZ, R2 ;  /* 0x000000ffff087224 */ /* 0x000fe200078e0002 */
[----:B------:R-:W-:-:S04]  /*25f90*/  ISETP.NE.U32.AND P0, PT, RZ, UR4, PT ;  /* 0x00000004ff007c0c */ /* 0x000fc8000bf05070 */
[----:B------:R-:W-:-:S13]  /*25fa0*/  ISETP.NE.AND.EX P0, PT, RZ, UR5, PT, P0 ;  /* 0x00000005ff007c0c */ /* 0x000fda000bf05300 */
[----:B------:R-:W-:Y:S05]  /*25fb0*/  @!P0 BRA `(.L_x_740) ;  /* 0x0000000000508947 */ /* 0x000fea0003800000 */
[----:B------:R-:W2:Y:S01]  /*25fc0*/  LDL R12, [R1+0x20] ;  /* 0x00002000010c7983 */ /* 0x000ea20000100800 */
[----:B------:R-:W3:Y:S01]  /*25fd0*/  LDC R7, c[0x0][0x43c] ;  /* 0x00010f00ff077b82 */ /* 0x000ee20000000800 */
[----:B------:R-:W-:Y:S02]  /*25fe0*/  ULDC.64 UR6, c[0x0][0x428] ;  /* 0x00010a0000067ab9 */ /* 0x000fe40000000a00 */
[----:B------:R-:W4:Y:S01]  /*25ff0*/  LDL R11, [R1+0x1c] ;  /* 0x00001c00010b7983 */ /* 0x000f220000100800 */
[----:B---3--:R-:W-:-:S13]  /*26000*/  ISETP.NE.AND P0, PT, R7, 0x1, PT ;  /* 0x000000010700780c */ /* 0x008fda0003f05270 */
[----:B------:R-:W3:Y:S02]  /*26010*/  @P0 LDC.64 R4, c[0x0][0x440] ;  /* 0x00011000ff040b82 */ /* 0x000ee40000000a00 */
[----:B---3--:R-:W-:-:S04]  /*26020*/  @P0 IMAD.HI.U32 R6, R2, R4, RZ ;  /* 0x0000000402060227 */ /* 0x008fc800078e00ff */
[----:B------:R-:W-:Y:S01]  /*26030*/  IMAD.MOV.U32 R4, RZ, RZ, R2 ;  /* 0x000000ffff047224 */ /* 0x000fe200078e0002 */
[----:B------:R-:W-:-:S04]  /*26040*/  @P0 SHF.R.U32.HI R4, RZ, R5, R6 ;  /* 0x00000005ff040219 */ /* 0x000fc80000011606 */
[----:B------:R-:W-:Y:S02]  /*26050*/  SHF.R.S32.HI R5, RZ, 0x1f, R4 ;  /* 0x0000001fff057819 */ /* 0x000fe40000011404 */
[----:B------:R-:W-:-:S05]  /*26060*/  IADD3 R8, -R4, RZ, RZ ;  /* 0x000000ff04087210 */ /* 0x000fca0007ffe1ff */
[----:B------:R-:W-:Y:S02]  /*26070*/  IMAD R8, R7, R8, R2 ;  /* 0x0000000807087224 */ /* 0x000fe400078e0202 */
[----:B--2---:R-:W-:-:S04]  /*26080*/  IMAD R6, R12, UR6, RZ ;  /* 0x000000060c067c24 */ /* 0x004fc8000f8e02ff */
[C---:B----4-:R-:W-:Y:S02]  /*26090*/  IMAD R6, R11.reuse, UR7, R6 ;  /* 0x000000070b067c24 */ /* 0x050fe4000f8e0206 */
[----:B------:R-:W-:-:S04]  /*260a0*/  IMAD.WIDE.U32 R4, R11, UR6, R4 ;  /* 0x000000060b047c25 */ /* 0x000fc8000f8e0004 */
[----:B------:R-:W-:Y:S01]  /*260b0*/  IMAD.IADD R5, R6, 0x1, R5 ;  /* 0x0000000106057824 */ /* 0x000fe200078e0205 */
[----:B------:R-:W-:-:S04]  /*260c0*/  LEA R6, P0, R4, UR4, 0x2 ;  /* 0x0000000404067c11 */ /* 0x000fc8000f8010ff */
[----:B------:R-:W-:-:S05]  /*260d0*/  LEA.HI.X R7, R4, UR5, R5, 0x2, P0 ;  /* 0x0000000504077c11 */ /* 0x000fca00080f1405 */
[----:B------:R-:W2:Y:S04]  /*260e0*/  LDG.E R4, desc[UR54][R6.64] ;  /* 0x0000003606047981 */ /* 0x000ea8000c1e1900 */
[----:B--2---:R2:W-:Y:S02]  /*260f0*/  STL [R1], R4 ;  /* 0x0000000401007387 */ /* 0x0045e40000100800 */
.L_x_740:
[----:B--2---:R-:W2:Y:S01]  /*26100*/  LDL R4, [R1+0x4] ;  /* 0x0000040001047983 */ /* 0x004ea20000100800 */
[----:B------:R-:W3:Y:S02]  /*26110*/  S2R R5, SR_TID.X ;  /* 0x0000000000057919 */ /* 0x000ee40000002100 */
[----:B---3--:R-:W-:Y:S01]  /*26120*/  LOP3.LUT R6, R5, 0x7f, RZ, 0xc0, !PT ;  /* 0x0000007f05067812 */ /* 0x008fe200078ec0ff */
[----:B------:R-:W-:Y:S03]  /*26130*/  BSSY B1, `(.L_x_741) ;  /* 0x0000006000017945 */ /* 0x000fe60003800000 */
[----:B------:R-:W-:Y:S01]  /*26140*/  ISETP.NE.AND P1, PT, R6, RZ, PT ;  /* 0x000000ff0600720c */ /* 0x000fe20003f25270 */
[----:B--2---:R-:W-:Y:S01]  /*26150*/  IMAD R5, R10, 0x8, R4 ;  /* 0x000000080a057824 */ /* 0x004fe200078e0204 */
[----:B------:R-:W-:-:S04]  /*26160*/  SHF.L.U32 R4, R9, 0x1f, RZ ;  /* 0x0000001f09047819 */ /* 0x000fc800000006ff */
[----:B------:R-:W2:Y:S02]  /*26170*/  SYNCS.PHASECHK.TRANS64.TRYWAIT P0, [R5+URZ+0x29880], R4 ;  /* 0x02988004050075a7 */ /* 0x000ea4000800017f */
[----:B--2---:R-:W-:Y:S05]  /*26180*/  @!P0 BRA `(.L_x_742) ;  /* 0x0000004800c08947 */ /* 0x004fea0003800000 */
.L_x_893:
[----:B------:R-:W-:Y:S05]  /*26190*/  BSYNC B1 ;  /* 0x0000000000017941 */ /* 0x000fea0003800000 */
.L_x_741:
[----:B------:R-:W-:Y:S04]  /*261a0*/  BSSY B1, `(.L_x_743) ;  /* 0x0000009000017945 */ /* 0x000fe80003800000 */
[----:B------:R-:W-:Y:S05]  /*261b0*/  @P1 BRA `(.L_x_744) ;  /* 0x00000000001c1947 */ /* 0x000fea0003800000 */
[----:B------:R-:W3:Y:S02]  /*261c0*/  S2R R6, SR_TID.X ;  /* 0x0000000000067919 */ /* 0x000ee40000002100 */
[----:B---3--:R-:W-:Y:S02]  /*261d0*/  LOP3.LUT R7, R6, 0x1f, RZ, 0xc0, !PT ;  /* 0x0000001f06077812 */ /* 0x008fe400078ec0ff */
[----:B------:R-:W-:Y:S02]  /*261e0*/  MOV R6, 0x5000 ;  /* 0x0000500000067802 */ /* 0x000fe40000000f00 */
[----:B------:R-:W-:Y:S02]  /*261f0*/  ISETP.NE.AND P0, PT, R7, RZ, PT ;  /* 0x000000ff0700720c */ /* 0x000fe40003f05270 */
[----:B------:R3:W-:Y:S11]  /*26200*/  SYNCS.ARRIVE.TRANS64 RZ, [R5+URZ+0x29870], R6 ;  /* 0x0298700605ff79a7 */ /* 0x0007f6000800003f */
[----:B---3--:R-:W-:Y:S05]  /*26210*/  @!P0 BRA `(.L_x_744) ;  /* 0x0000000000048947 */ /* 0x008fea0003800000 */
[----:B------:R-:W-:Y:S01]  /*26220*/  BPT.TRAP 0x1 ;  /* 0x000000040000795c */ /* 0x000fe20000300000 */
.L_x_744:
[----:B------:R-:W-:Y:S05]  /*26230*/  BSYNC B1 ;  /* 0x0000000000017941 */ /* 0x000fea0003800000 */
.L_x_743:
[----:B-1----:R-:W3:Y:S04]  /*26240*/  LDL R9, [R1+0x4] ;  /* 0x0000040001097983 */ /* 0x002ee80000100800 */
[----:B------:R-:W3:Y:S04]  /*26250*/  LDL R7, [R1+0x8] ;  /* 0x0000080001077983 */ /* 0x000ee80000100800 */
[----:B------:R-:W4:Y:S01]  /*26260*/  LDL R6, [R1+0x24] ;  /* 0x0000240001067983 */ /* 0x000f220000100800 */
[----:B------:R-:W-:Y:S01]  /*26270*/  IMAD.MOV.U32 R10, RZ, RZ, RZ ;  /* 0x000000ffff0a7224 */ /* 0x000fe200078e00ff */
[----:B------:R-:W-:Y:S01]  /*26280*/  UIADD3 UR4, UP0, UR40, 0x470, URZ ;  /* 0x0000047028047890 */ /* 0x000fe2000ff1e03f */
[----:B------:R-:W-:Y:S01]  /*26290*/  PLOP3.LUT P0, PT, PT, PT, PT, 0x80, 0x0 ;  /* 0x000000000000781c */ /* 0x000fe20003f0f070 */
[----:B------:R-:W-:Y:S01]  /*262a0*/  UMOV UR6, 0x0 ;  /* 0x0000000000067882 */ /* 0x000fe20000000000 */
[----:B------:R-:W-:Y:S01]  /*262b0*/  UMOV UR7, 0x14f00000 ;  /* 0x14f0000000077882 */ /* 0x000fe20000000000 */
[----:B------:R-:W-:Y:S01]  /*262c0*/  R2UR UR10, R10 ;  /* 0x000000000a0a72ca */ /* 0x000fe200000e0000 */
[----:B------:R-:W-:Y:S01]  /*262d0*/  UIADD3.X UR5, URZ, UR41, URZ, UP0, !UPT ;  /* 0x000000293f057290 */ /* 0x000fe200087fe43f */
[----:B---3--:R-:W-:-:S02]  /*262e0*/  IMAD R7, R7, 0x5000, R9 ;  /* 0x0000500007077824 */ /* 0x008fc400078e0209 */
[----:B----4-:R-:W-:Y:S01]  /*262f0*/  IMAD R6, R8, 0xa0, R6 ;  /* 0x000000a008067824 */ /* 0x010fe200078e0206 */
[----:B------:R-:W-:Y:S01]  /*26300*/  IADD3 R8, R5, 0x29870, RZ ;  /* 0x0002987005087810 */ /* 0x000fe20007ffe0ff */
[----:B------:R-:W-:-:S09]  /*26310*/  VIADD R7, R7, 0xa400 ;  /* 0x0000a40007077836 */ /* 0x000fd20000000000 */
.L_x_745:
[----:B------:R-:W3:Y:S01]  /*26320*/  LDL R9, [R1] ;  /* 0x0000000001097983 */ /* 0x000ee20000100800 */
[----:B------:R-:W-:-:S13]  /*26330*/  @P0 ELECT P2, URZ, PT ;  /* 0x00000000003f082f */ /* 0x000fda0003840000 */
[----:B------:R-:W-:Y:S02]  /*26340*/  @P2 R2UR UR12, R18 ;  /* 0x00000000120c22ca */ /* 0x000fe400000e0000 */
[----:B------:R-:W-:Y:S02]  /*26350*/  @P2 R2UR UR11, R6 ;  /* 0x00000000060b22ca */ /* 0x000fe400000e0000 */
[----:B------:R-:W-:Y:S02]  /*26360*/  @P2 R2UR UR9, R8 ;  /* 0x00000000080922ca */ /* 0x000fe400000e0000 */
[----:B------:R-:W-:Y:S02]  /*26370*/  @P2 R2UR UR8, R7 ;  /* 0x00000000070822ca */ /* 0x000fe400000e0000 */
[----:B------:R-:W-:Y:S02]  /*26380*/  @P2 PLOP3.LUT P0, PT, P2, PT, PT, 0x8, 0x0 ;  /* 0x000000000000281c */ /* 0x000fe4000170e170 */
[----:B---3--:R-:W-:-:S02]  /*26390*/  @P2 R2UR UR13, R9 ;  /* 0x00000000090d22ca */ /* 0x008fc400000e0000 */
[----:B------:R-:W-:-:S11]  /*263a0*/  PLOP3.LUT P2, PT, PT, PT, PT, 0x8, 0x0 ;  /* 0x000000000000781c */ /* 0x000fd60003f4e170 */
[----:B------:R1:W-:Y:S02]  /*263b0*/  UTMALDG.4D [UR8], [UR4], desc[UR6] ;  /* 0x00000608040075b4 */ /* 0x0003e40008019000 */
[----:B-1----:R-:W-:Y:S05]  /*263c0*/  @P0 BRA.U.ANY `(.L_x_745) ;  /* 0xfffffffd00d40947 */ /* 0x002fea000393ffff */
[----:B------:R-:W1:Y:S01]  /*263d0*/  SYNCS.PHASECHK.TRANS64.TRYWAIT P0, [R5+URZ+0x29840], R4 ;  /* 0x02984004050075a7 */ /* 0x000e62000800017f */
[----:B------:R-:W-:Y:S04]  /*263e0*/  BSSY B1, `(.L_x_746) ;  /* 0x0000002000017945 */ /* 0x000fe80003800000 */
[----:B-1----:R-:W-:Y:S05]  /*263f0*/  @!P0 BRA `(.L_x_747) ;  /* 0x0000004800388947 */ /* 0x002fea0003800000 */
.L_x_894:
[----:B------:R-:W-:Y:S05]  /*26400*/  BSYNC B1 ;  /* 0x0000000000017941 */ /* 0x000fea0003800000 */
.L_x_746:
[----:B------:R-:W-:Y:S01]  /*26410*/  BSSY B1, `(.L_x_748) ;  /* 0x000000b000017945 */ /* 0x000fe20003800000 */
[----:B------:R-:W-:Y:S02]  /*26420*/  IMAD.MOV.U32 R8, RZ, RZ, 0x0 ;  /* 0x00000000ff087424 */ /* 0x000fe400078e00ff */
[----:B------:R-:W-:Y:S01]  /*26430*/  IMAD.MOV.U32 R9, RZ, RZ, 0x14f00000 ;  /* 0x14f00000ff097424 */ /* 0x000fe200078e00ff */
[----:B------:R-:W-:Y:S06]  /*26440*/  @P1 BRA `(.L_x_749) ;  /* 0x00000000001c1947 */ /* 0x000fec0003800000 */
[----:B------:R-:W3:Y:S01]  /*26450*/  S2R R7, SR_TID.X ;  /* 0x0000000000077919 */ /* 0x000ee20000002100 */
[----:B-12---:R-:W-:-:S04]  /*26460*/  MOV R4, 0x7800 ;  /* 0x0000780000047802 */ /* 0x006fc80000000f00 */
[----:B------:R4:W-:Y:S01]  /*26470*/  SYNCS.ARRIVE.TRANS64 RZ, [R5+URZ+0x29830], R4 ;  /* 0x0298300405ff79a7 */ /* 0x0009e2000800003f */
[----:B---3--:R-:W-:-:S04]  /*26480*/  LOP3.LUT R7, R7, 0x1f, RZ, 0xc0, !PT ;  /* 0x0000001f07077812 */ /* 0x008fc800078ec0ff */
[----:B------:R-:W-:-:S13]  /*26490*/  ISETP.NE.AND P0, PT, R7, RZ, PT ;  /* 0x000000ff0700720c */ /* 0x000fda0003f05270 */
[----:B----4-:R-:W-:Y:S05]  /*264a0*/  @!P0 BRA `(.L_x_749) ;  /* 0x0000000000048947 */ /* 0x010fea0003800000 */
[----:B------:R-:W-:Y:S01]  /*264b0*/  BPT.TRAP 0x1 ;  /* 0x000000040000795c */ /* 0x000fe20000300000 */
.L_x_749:
[----:B------:R-:W-:Y:S05]  /*264c0*/  BSYNC B1 ;  /* 0x0000000000017941 */ /* 0x000fea0003800000 */
.L_x_748:
[----:B------:R-:W3:Y:S04]  /*264d0*/  LDL R7, [R1+0x4] ;  /* 0x0000040001077983 */ /* 0x000ee80000100800 */
[----:B-12---:R-:W3:Y:S01]  /*264e0*/  LDL R4, [R1+0x8] ;  /* 0x0000080001047983 */ /* 0x006ee20000100800 */
[----:B------:R-:W-:Y:S01]  /*264f0*/  R2UR UR10, R10 ;  /* 0x000000000a0a72ca */ /* 0x000fe200000e0000 */
[----:B------:R-:W-:Y:S01]  /*26500*/  UIADD3 UR4, UP0, UR40, 0x370, URZ ;  /* 0x0000037028047890 */ /* 0x000fe2000ff1e03f */
[----:B------:R-:W-:Y:S01]  /*26510*/  R2UR UR6, R8 ;  /* 0x00000000080672ca */ /* 0x000fe200000e0000 */
[----:B------:R-:W-:Y:S01]  /*26520*/  VIADD R5, R5, 0x29830 ;  /* 0x0002983005057836 */ /* 0x000fe20000000000 */
[----:B------:R-:W-:Y:S01]  /*26530*/  R2UR UR7, R9 ;  /* 0x00000000090772ca */ /* 0x000fe200000e0000 */
[----:B------:R-:W-:Y:S01]  /*26540*/  UIADD3.X UR5, URZ, UR41, URZ, UP0, !UPT ;  /* 0x000000293f057290 */ /* 0x000fe200087fe43f */
[----:B------:R-:W-:Y:S01]  /*26550*/  PLOP3.LUT P0, PT, PT, PT, PT, 0x80, 0x0 ;  /* 0x000000000000781c */ /* 0x000fe20003f0f070 */
[----:B---3--:R-:W-:-:S04]  /*26560*/  IMAD R4, R4, 0x7800, R7 ;  /* 0x0000780004047824 */ /* 0x008fc800078e0207 */
[----:B------:R-:W-:-:S08]  /*26570*/  VIADD R7, R4, 0x1a400 ;  /* 0x0001a40004077836 */ /* 0x000fd00000000000 */
.L_x_750:
[----:B------:R-:W2:Y:S01]  /*26580*/  LDL R10, [R1] ;  /* 0x00000000010a7983 */ /* 0x000ea20000100800 */
[----:B------:R-:W-:-:S13]  /*26590*/  @P0 ELECT P1, URZ, PT ;  /* 0x00000000003f082f */ /* 0x000fda0003820000 */
[----:B------:R-:W-:Y:S02]  /*265a0*/  @P1 R2UR UR12, R18 ;  /* 0x00000000120c12ca */ /* 0x000fe400000e0000 */
[----:B------:R-:W-:Y:S02]  /*265b0*/  @P1 R2UR UR11, R6 ;  /* 0x00000000060b12ca */ /* 0x000fe400000e0000 */
[----:B------:R-:W-:Y:S02]  /*265c0*/  @P1 R2UR UR9, R5 ;  /* 0x00000000050912ca */ /* 0x000fe400000e0000 */
[----:B------:R-:W-:Y:S02]  /*265d0*/  @P1 R2UR UR8, R7 ;  /* 0x00000000070812ca */ /* 0x000fe400000e0000 */
[----:B------:R-:W-:Y:S02]  /*265e0*/  @P1 PLOP3.LUT P0, PT, P1, PT, PT, 0x8, 0x0 ;  /* 0x000000000000181c */ /* 0x000fe40000f0e170 */
[----:B--2---:R-:W-:-:S02]  /*265f0*/  @P1 R2UR UR13, R10 ;  /* 0x000000000a0d12ca */ /* 0x004fc400000e0000 */
[----:B------:R-:W-:-:S11]  /*26600*/  PLOP3.LUT P1, PT, PT, PT, PT, 0x8, 0x0 ;  /* 0x000000000000781c */ /* 0x000fd60003f2e170 */
[----:B------:R1:W-:Y:S02]  /*26610*/  UTMALDG.4D [UR8], [UR4], desc[UR6] ;  /* 0x00000608040075b4 */ /* 0x0003e40008019000 */
[----:B-1----:R-:W-:Y:S05]  /*26620*/  @P0 BRA.U.ANY `(.L_x_750) ;  /* 0xfffffffd00d40947 */ /* 0x002fea000393ffff */
[----:B------:R-:W-:Y:S01]  /*26630*/  R2UR UR6, R8 ;  /* 0x00000000080672ca */ /* 0x000fe200000e0000 */
[----:B------:R-:W-:Y:S01]  /*26640*/  UMOV UR10, 0x40 ;  /* 0x00000040000a7882 */ /* 0x000fe20000000000 */
[----:B------:R-:W-:Y:S02]  /*26650*/  R2UR UR7, R9 ;  /* 0x00000000090772ca */ /* 0x000fe400000e0000 */
[----:B------:R-:W-:Y:S02]  /*26660*/  PLOP3.LUT P0, PT, PT, PT, PT, 0x80, 0x0 ;  /* 0x000000000000781c */ /* 0x000fe40003f0f070 */
[----:B------:R-:W-:-:S11]  /*26670*/  IADD3 R7, R4, 0x1cc00, RZ ;  /* 0x0001cc0004077810 */ /* 0x000fd60007ffe0ff */
.L_x_751:
        /* <DEDUP_REMOVED lines=12> */
[----:B------:R-:W-:Y:S01]  /*26740*/  VIADD R4, R4, 0x1f400 ;  /* 0x0001f40004047836 */ /* 0x000fe20000000000 */
[----:B------:R-:W-:Y:S01]  /*26750*/  R2UR UR7, R9 ;  /* 0x00000000090772ca */ /* 0x000fe200000e0000 */
[----:B------:R-:W-:Y:S01]  /*26760*/  UMOV UR10, 0x80 ;  /* 0x00000080000a7882 */ /* 0x000fe20000000000 */
[----:B------:R-:W-:-:S13]  /*26770*/  PLOP3.LUT P0, PT, PT, PT, PT, 0x80, 0x0 ;  /* 0x000000000000781c */ /* 0x000fda0003f0f070 */
.L_x_752:
        /* <DEDUP_REMOVED lines=10> */
[----:B--2---:R-:W-:Y:S05]  /*26820*/  @P0 BRA.U.ANY `(.L_x_752) ;  /* 0xfffffffd00d40947 */ /* 0x004fea000393ffff */
.L_x_739:
[----:B------:R-:W-:Y:S05]  /*26830*/  BSYNC B0 ;  /* 0x0000000000007941 */ /* 0x000fea0003800000 */
.L_x_738:
[----:B------:R-:W-:-:S06]  /*26840*/  UISETP.NE.AND UP0, UPT, UR37, 0x3, UPT ;  /* 0x000000032500788c */ /* 0x000fcc000bf05270 */
[----:B------:R-:W-:-:S13]  /*26850*/  PLOP3.LUT P0, PT, PT, PT, UP0, 0x80, 0x0 ;  /* 0x000000000000781c */ /* 0x000fda0003f0f008 */
[----:B------:R-:W-:Y:S05]  /*26860*/  @!P0 BRA `(.L_x_753) ;  /* 0x0000000000048947 */ /* 0x000fea0003800000 */
[----:B------:R-:W-:Y:S01]  /*26870*/  BPT.TRAP 0x1 ;  /* 0x000000040000795c */ /* 0x000fe20000300000 */
.L_x_753:
[----:B------:R-:W2:Y:S01]  /*26880*/  LDL R5, [R1+0x4] ;  /* 0x0000040001057983 */ /* 0x000ea20000100800 */
[----:B------:R-:W-:Y:S01]  /*26890*/  IMAD.U32 R4, RZ, RZ, UR39 ;  /* 0x00000027ff047e24 */ /* 0x000fe2000f8e00ff */
[----:B------:R-:W-:Y:S04]  /*268a0*/  BSSY B0, `(.L_x_754) ;  /* 0x0000007000007945 */ /* 0x000fe80003800000 */
[----:B------:R-:W-:Y:S02]  /*268b0*/  ISETP.NE.AND P1, PT, R4, 0x3, PT ;  /* 0x000000030400780c */ /* 0x000fe40003f25270 */
[----:B------:R-:W-:-:S04]  /*268c0*/  LOP3.LUT R4, R3, 0x1, RZ, 0x3c, !PT ;  /* 0x0000000103047812 */ /* 0x000fc800078e3cff */
[----:B------:R-:W-:Y:S02]  /*268d0*/  SHF.L.U32 R4, R4, 0x1f, RZ ;  /* 0x0000001f04047819 */ /* 0x000fe400000006ff */
[----:B--2---:R-:W-:-:S04]  /*268e0*/  LEA R17, R0, R5, 0x3 ;  /* 0x0000000500117211 */ /* 0x004fc800078e18ff */
[----:B------:R-:W2:Y:S02]  /*268f0*/  SYNCS.PHASECHK.TRANS64.TRYWAIT P0, [R17+URZ+0x29870], R4 ;  /* 0x02987004110075a7 */ /* 0x000ea4000800017f */
[----:B--2---:R-:W-:Y:S05]  /*26900*/  @!P0 BRA `(.L_x_755) ;  /* 0x0000004400088947 */ /* 0x004fea0003800000 */
.L_x_895:
[----:B------:R-:W-:Y:S05]  /*26910*/  BSYNC B0 ;  /* 0x0000000000007941 */ /* 0x000fea0003800000 */
.L_x_754:
[----:B------:R-:W-:Y:S05]  /*26920*/  @!P1 BRA `(.L_x_756) ;  /* 0x0000000000049947 */ /* 0x000fea0003800000 */
[----:B------:R-:W-:Y:S01]  /*26930*/  BPT.TRAP 0x1 ;  /* 0x000000040000795c */ /* 0x000fe20000300000 */
.L_x_756:
[----:B------:R-:W-:Y:S01]  /*26940*/  SHF.L.U32 R3, R3, 0x1f, RZ ;  /* 0x0000001f03037819 */ /* 0x000fe200000006ff */
[----:B------:R-:W-:-:S03]  /*26950*/  IMAD R12, R0, 0x5000, RZ ;  /* 0x00005000000c7824 */ /* 0x000fc600078e02ff */
[----:B------:R-:W3:Y:S02]  /*26960*/  SYNCS.PHASECHK.TRANS64.TRYWAIT P0, [R17+URZ+0x29860], R3 ;  /* 0x02986003110075a7 */ /* 0x000ee4000800017f */
[----:B---3--:R-:W-:Y:S05]  /*26970*/  @!P0 BRA `(.L_x_757) ;  /* 0x0000004400008947 */ /* 0x008fea0003800000 */
.L_x_896:
[----:B------:R-:W4:Y:S04]  /*26980*/  LDL R0, [R1+0x2c] ;  /* 0x00002c0001007983 */ /* 0x000f280000100800 */
[----:B------:R-:W5:Y:S04]  /*26990*/  LDL R13, [R1+0x4] ;  /* 0x00000400010d7983 */ /* 0x000f680000100800 */
[----:B------:R-:W3:Y:S01]  /*269a0*/  LDL R14, [R1+0x28] ;  /* 0x00002800010e7983 */ /* 0x000ee20000100800 */
[----:B------:R-:W-:Y:S05]  /*269b0*/  WARPSYNC.ALL ;  /* 0x0000000000007948 */ /* 0x000fea0003800000 */
[----:B-1----:R-:W1:Y:S01]  /*269c0*/  S2R R9, SR_TID.X ;  /* 0x0000000000097919 */ /* 0x002e620000002100 */
[----:B------:R-:W-:Y:S01]  /*269d0*/  IMAD.MOV.U32 R15, RZ, RZ, 0x40 ;  /* 0x00000040ff0f7424 */ /* 0x000fe200078e00ff */
[----:B-1----:R-:W-:-:S04]  /*269e0*/  LOP3.LUT P0, RZ, R9, 0x4, RZ, 0xc0, !PT ;  /* 0x0000000409ff7812 */ /* 0x002fc8000780c0ff */
[----:B------:R-:W-:Y:S02]  /*269f0*/  SEL R15, R15, 0xffffffc0, !P0 ;  /* 0xffffffc00f0f7807 */ /* 0x000fe40004000000 */
[----:B----4-:R-:W-:-:S05]  /*26a00*/  LOP3.LUT R0, R12, R0, RZ, 0xfc, !PT ;  /* 0x000000000c007212 */ /* 0x010fca00078efcff */
[----:B-----5:R-:W-:-:S05]  /*26a10*/  IMAD.IADD R0, R13, 0x1, R0 ;  /* 0x000000010d007824 */ /* 0x020fca00078e0200 */
[----:B--2---:R-:W1:Y:S01]  /*26a20*/  LDSM.16.MT88.4 R4, [R0+0xa400] ;  /* 0x00a400000004783b */ /* 0x004e620000004200 */
[----:B---3--:R-:W-:Y:S02]  /*26a30*/  IADD3 R3, R15, R0, RZ ;  /* 0x000000000f037210 */ /* 0x008fe40007ffe0ff */
[----:B------:R-:W-:Y:S02]  /*26a40*/  LOP3.LUT R20, R12, R14, RZ, 0xfc, !PT ;  /* 0x0000000e0c147212 */ /* 0x000fe400078efcff */
[C-C-:B-1----:R-:W-:Y:S02]  /*26a50*/  PRMT R8, R4.reuse, 0x6420, R5.reuse ;  /* 0x0000642004087816 */ /* 0x142fe40000000005 */
[----:B------:R-:W-:Y:S02]  /*26a60*/  PRMT R9, R4, 0x7531, R5 ;  /* 0x0000753104097816 */ /* 0x000fe40000000005 */
[C-C-:B------:R-:W-:Y:S02]  /*26a70*/  PRMT R10, R6.reuse, 0x6420, R7.reuse ;  /* 0x00006420060a7816 */ /* 0x140fe40000000007 */
[----:B------:R-:W-:-:S02]  /*26a80*/  PRMT R11, R6, 0x7531, R7 ;  /* 0x00007531060b7816 */ /* 0x000fc40000000007 */
[----:B------:R-:W1:Y:S01]  /*26a90*/  LDSM.16.MT88.4 R4, [R3+0xa400] ;  /* 0x00a400000304783b */ /* 0x000e620000004200 */
[----:B------:R-:W-:-:S05]  /*26aa0*/  IMAD.IADD R20, R13, 0x1, R20 ;  /* 0x000000010d147824 */ /* 0x000fca00078e0214 */
[----:B------:R1:W-:Y:S02]  /*26ab0*/  STSM.16.M88.4 [R20+0x400], R8 ;  /* 0x0004000814007844 */ /* 0x0003e40000000200 */
[C-C-:B-1----:R-:W-:Y:S02]  /*26ac0*/  PRMT R8, R4.reuse, 0x6420, R5.reuse ;  /* 0x0000642004087816 */ /* 0x142fe40000000005 */
        /* <DEDUP_REMOVED lines=60> */
.L_x_758:
[----:B------:R-:W3:Y:S01]  /*26e90*/  S2R R0, SR_TID.X ;  /* 0x0000000000007919 */ /* 0x000ee20000002100 */
[----:B-1----:R1:W-:Y:S01]  /*26ea0*/  SYNCS.ARRIVE.TRANS64.A1T0 RZ, [R17+URZ+0x29850], RZ ;  /* 0x029850ff11ff79a7 */ /* 0x0023e2000810003f */
[----:B------:R4:W5:Y:S01]  /*26eb0*/  LDL R3, [R1+0x14] ;  /* 0x0000140001037983 */ /* 0x0009620000100800 */
[----:B---3--:R-:W-:Y:S01]  /*26ec0*/  LOP3.LUT R0, R0, 0x7f, RZ, 0xc0, !PT ;  /* 0x0000007f00007812 */ /* 0x008fe200078ec0ff */
[----:B------:R-:W-:Y:S03]  /*26ed0*/  BAR.SYNC.DEFER_BLOCKING 0x2, 0x80 ;  /* 0x0082000000007b1d */ /* 0x000fe60000010000 */
[----:B------:R-:W-:-:S03]  /*26ee0*/  ISETP.NE.AND P0, PT, R0, RZ, PT ;  /* 0x000000ff0000720c */ /* 0x000fc60003f05270 */
[----:B------:R4:W5:Y:S10]  /*26ef0*/  LDL R0, [R1+0x8] ;  /* 0x0000080001007983 */ /* 0x0009740000100800 */
[----:B-1----:R-:W-:-:S05]  /*26f00*/  @!P0 VIADD R17, R17, 0x29880 ;  /* 0x0002988011118836 */ /* 0x002fca0000000000 */
[----:B------:R-:W-:-:S04]  /*26f10*/  @!P0 PRMT R17, RZ, 0x654, R17 ;  /* 0x00000654ff118816 */ /* 0x000fc80000000011 */
[----:B------:R4:W-:Y:S01]  /*26f20*/  @!P0 SYNCS.ARRIVE.TRANS64.RED.A1T0 RZ, [R17+URZ], RZ ;  /* 0x000000ff11ff89a7 */ /* 0x0009e2000810043f */
[C---:B------:R-:W-:Y:S02]  /*26f30*/  ISETP.GT.AND P0, PT, R2.reuse, RZ, PT ;  /* 0x000000ff0200720c */ /* 0x040fe40003f04270 */
[----:B------:R-:W-:-:S11]  /*26f40*/  IADD3 R2, R2, -0x1, RZ ;  /* 0xffffffff02027810 */ /* 0x000fd60007ffe0ff */
[----:B----4-:R-:W-:Y:S05]  /*26f50*/  @P0 BRA `(.L_x_759) ;  /* 0xffffffec00d40947 */ /* 0x010fea000383ffff */
.L_x_737:
[----:B------:R-:W3:Y:S01]  /*26f60*/  S2R R4, SR_TID.X ;  /* 0x0000000000047919 */ /* 0x000ee20000002100 */
[----:B------:R-:W-:Y:S01]  /*26f70*/  BSSY B0, `(.L_x_760) ;  /* 0x0000010000007945 */ /* 0x000fe20003800000 */
[----:B---3--:R-:W-:-:S04]  /*26f80*/  LOP3.LUT R4, R4, 0x7f, RZ, 0xc0, !PT ;  /* 0x0000007f04047812 */ /* 0x008fc800078ec0ff */
[----:B------:R-:W-:-:S13]  /*26f90*/  ISETP.NE.AND P0, PT, R4, RZ, PT ;  /* 0x000000ff0400720c */ /* 0x000fda0003f05270 */
[----:B------:R-:W-:Y:S05]  /*26fa0*/  @P0 BRA `(.L_x_761) ;  /* 0x0000000000300947 */ /* 0x000fea0003800000 */
[----:B------:R-:W3:Y:S01]  /*26fb0*/  S2R R2, SR_LANEID ;  /* 0x0000000000027919 */ /* 0x000ee20000000000 */
[----:B------:R-:W-:Y:S01]  /*26fc0*/  VOTEU.ANY UR4, UPT, PT ;  /* 0x0000000000047886 */ /* 0x000fe200038e0100 */
[----:B-1----:R-:W1:Y:S01]  /*26fd0*/  LDC.64 R4, c[0x0][0xc60] ;  /* 0x00031800ff047b82 */ /* 0x002e620000000a00 */
[----:B-----5:R-:W3:Y:S02]  /*26fe0*/  FLO.U32 R0, UR4 ;  /* 0x0000000400007d00 */ /* 0x020ee400080e0000 */
[----:B---3--:R-:W-:-:S06]  /*26ff0*/  ISETP.EQ.U32.AND P1, PT, R0, R2, PT ;  /* 0x000000020000720c */ /* 0x008fcc0003f22070 */
[----:B------:R-:W1:Y:S07]  /*27000*/  POPC R2, UR4 ;  /* 0x0000000400027d09 */ /* 0x000e6e0008000000 */
[----:B-1----:R-:W3:Y:S04]  /*27010*/  @P1 ATOMG.E.ADD.STRONG.GPU PT, R2, desc[UR54][R4.64], R2 ;  /* 0x00000002040219a8 */ /* 0x002ee800081ee1f6 */
[----:B---3--:R1:W3:Y:S02]  /*27020*/  SHFL.IDX PT, R2, R2, R0, 0x1f ;  /* 0x00001f0002027589 */ /* 0x0082e400000e0000 */
[----:B-1----:R-:W1:Y:S02]  /*27030*/  S2R R0, SR_LTMASK ;  /* 0x0000000000007919 */ /* 0x002e640000003900 */
[----:B-1----:R-:W-:-:S06]  /*27040*/  LOP3.LUT R0, R0, UR4, RZ, 0xc0, !PT ;  /* 0x0000000400007c12 */ /* 0x002fcc000f8ec0ff */
[----:B------:R-:W3:Y:S02]  /*27050*/  POPC R0, R0 ;  /* 0x0000000000007309 */ /* 0x000ee40000000000 */
[----:B---3--:R-:W-:-:S07]  /*27060*/  IADD3 R16, R2, UR38, R0 ;  /* 0x0000002602107c10 */ /* 0x008fce000fffe000 */
.L_x_761:
[----:B------:R-:W-:Y:S05]  /*27070*/  BSYNC B0 ;  /* 0x0000000000007941 */ /* 0x000fea0003800000 */
.L_x_760:
[----:B------:R-:W-:-:S06]  /*27080*/  UISETP.NE.AND UP0, UPT, UR37, 0x3, UPT ;  /* 0x000000032500788c */ /* 0x000fcc000bf05270 */
[----:B------:R-:W-:-:S13]  /*27090*/  PLOP3.LUT P1, PT, PT, PT, UP0, 0x80, 0x0 ;  /* 0x000000000000781c */ /* 0x000fda0003f2f008 */
[----:B------:R-:W-:Y:S05]  /*270a0*/  @!P1 BRA `(.L_x_762) ;  /* 0x0000000000049947 */ /* 0x000fea0003800000 */
[----:B------:R-:W-:Y:S01]  /*270b0*/  BPT.TRAP 0x1 ;  /* 0x000000040000795c */ /* 0x000fe20000300000 */
.L_x_762:
[----:B------:R-:W3:Y:S04]  /*270c0*/  LDL R4, [R1+0x14] ;  /* 0x0000140001047983 */ /* 0x000ee80000100800 */
[----:B-----5:R-:W4:Y:S04]  /*270d0*/  LDL R3, [R1+0x4] ;  /* 0x0000040001037983 */ /* 0x020f280000100800 */
[----:B------:R-:W4:Y:S01]  /*270e0*/  LDL R2, [R1+0x8] ;  /* 0x0000080001027983 */ /* 0x000f220000100800 */
[----:B------:R-:W-:Y:S01]  /*270f0*/  IMAD.U32 R0, RZ, RZ, UR39 ;  /* 0x00000027ff007e24 */ /* 0x000fe2000f8e00ff */
[----:B------:R-:W-:Y:S04]  /*27100*/  BSSY B0, `(.L_x_763) ;  /* 0x0000007000007945 */ /* 0x000fe80003800000 */
[----:B------:R-:W-:-:S02]  /*27110*/  ISETP.NE.AND P2, PT, R0, 0x3, PT ;  /* 0x000000030000780c */ /* 0x000fc40003f45270 */
[----:B---3--:R-:W-:-:S04]  /*27120*/  LOP3.LUT R0, R4, 0x1, RZ, 0x3c, !PT ;  /* 0x0000000104007812 */ /* 0x008fc800078e3cff */
[----:B------:R-:W-:Y:S01]  /*27130*/  SHF.L.U32 R0, R0, 0x1f, RZ ;  /* 0x0000001f00007819 */ /* 0x000fe200000006ff */
[----:B----4-:R-:W-:-:S04]  /*27140*/  IMAD R17, R2, 0x8, R3 ;  /* 0x0000000802117824 */ /* 0x010fc800078e0203 */
[----:B------:R-:W3:Y:S02]  /*27150*/  SYNCS.PHASECHK.TRANS64.TRYWAIT P1, [R17+URZ+0x29870], R0 ;  /* 0x02987000110075a7 */ /* 0x000ee4000802017f */
[----:B---3--:R-:W-:Y:S05]  /*27160*/  @!P1 BRA `(.L_x_764) ;  /* 0x0000003c00189947 */ /* 0x008fea0003800000 */
.L_x_897:
[----:B------:R-:W-:Y:S05]  /*27170*/  BSYNC B0 ;  /* 0x0000000000007941 */ /* 0x000fea0003800000 */
.L_x_763:
[----:B------:R-:W-:Y:S05]  /*27180*/  @!P2 BRA `(.L_x_765) ;  /* 0x000000000004a947 */ /* 0x000fea0003800000 */
[----:B------:R-:W-:Y:S01]  /*27190*/  BPT.TRAP 0x1 ;  /* 0x000000040000795c */ /* 0x000fe20000300000 */
.L_x_765:
[----:B---3--:R-:W3:Y:S02]  /*271a0*/  LDL R0, [R1+0x14] ;  /* 0x0000140001007983 */ /* 0x008ee40000100800 */
[----:B---3--:R-:W-:-:S04]  /*271b0*/  SHF.L.U32 R0, R0, 0x1f, RZ ;  /* 0x0000001f00007819 */ /* 0x008fc800000006ff */
[----:B------:R-:W3:Y:S02]  /*271c0*/  SYNCS.PHASECHK.TRANS64.TRYWAIT P1, [R17+URZ+0x29860], R0 ;  /* 0x02986000110075a7 */ /* 0x000ee4000802017f */
[----:B---3--:R-:W-:Y:S05]  /*271d0*/  @!P1 BRA `(.L_x_766) ;  /* 0x0000003c00109947 */ /* 0x008fea0003800000 */
.L_x_898:
[----:B------:R-:W3:Y:S04]  /*271e0*/  LDL R18, [R1+0x8] ;  /* 0x0000080001127983 */ /* 0x000ee80000100800 */
[----:B------:R-:W4:Y:S04]  /*271f0*/  LDL R2, [R1+0x2c] ;  /* 0x00002c0001027983 */ /* 0x000f280000100800 */
[----:B--2---:R-:W2:Y:S04]  /*27200*/  LDL R12, [R1+0x4] ;  /* 0x00000400010c7983 */ /* 0x004ea80000100800 */
[----:B------:R-:W5:Y:S01]  /*27210*/  LDL R13, [R1+0x28] ;  /* 0x00002800010d7983 */ /* 0x000f620000100800 */
[----:B------:R-:W0:Y:S01]  /*27220*/  S2R R3, SR_TID.X ;  /* 0x0000000000037919 */ /* 0x000e220000002100 */
[----:B------:R-:W-:Y:S05]  /*27230*/  WARPSYNC.ALL ;  /* 0x0000000000007948 */ /* 0x000fea0003800000 */
[----:B0-----:R-:W-:Y:S01]  /*27240*/  LOP3.LUT P1, RZ, R3, 0x4, RZ, 0xc0, !PT ;  /* 0x0000000403ff7812 */ /* 0x001fe2000782c0ff */
[----:B------:R-:W-:-:S05]  /*27250*/  IMAD.MOV.U32 R3, RZ, RZ, 0x40 ;  /* 0x00000040ff037424 */ /* 0x000fca00078e00ff */
[----:B------:R-:W-:Y:S01]  /*27260*/  SEL R3, R3, 0xffffffc0, !P1 ;  /* 0xffffffc003037807 */ /* 0x000fe20004800000 */
[----:B---3--:R-:W-:-:S05]  /*27270*/  IMAD R0, R18, 0x5000, RZ ;  /* 0x0000500012007824 */ /* 0x008fca00078e02ff */
[----:B----4-:R-:W-:-:S04]  /*27280*/  LOP3.LUT R2, R0, R2, RZ, 0xfc, !PT ;  /* 0x0000000200027212 */ /* 0x010fc800078efcff */
[----:B--2---:R-:W-:-:S05]  /*27290*/  IADD3 R2, R12, R2, RZ ;  /* 0x000000020c027210 */ /* 0x004fca0007ffe0ff */
[----:B-1----:R-:W0:Y:S01]  /*272a0*/  LDSM.16.MT88.4 R4, [R2+0xa400] ;  /* 0x00a400000204783b */ /* 0x002e220000004200 */
[----:B------:R-:W-:Y:S01]  /*272b0*/  IMAD.IADD R3, R3, 0x1, R2 ;  /* 0x0000000103037824 */ /* 0x000fe200078e0202 */
[----:B-----5:R-:W-:Y:S02]  /*272c0*/  LOP3.LUT R0, R0, R13, RZ, 0xfc, !PT ;  /* 0x0000000d00007212 */ /* 0x020fe400078efcff */
[C-C-:B0-----:R-:W-:Y:S02]  /*272d0*/  PRMT R8, R4.reuse, 0x6420, R5.reuse ;  /* 0x0000642004087816 */ /* 0x141fe40000000005 */
[----:B------:R-:W-:Y:S02]  /*272e0*/  PRMT R9, R4, 0x7531, R5 ;  /* 0x0000753104097816 */ /* 0x000fe40000000005 */
[C-C-:B------:R-:W-:Y:S02]  /*272f0*/  PRMT R10, R6.reuse, 0x6420, R7.reuse ;  /* 0x00006420060a7816 */ /* 0x140fe40000000007 */
[----:B------:R-:W-:-:S02]  /*27300*/  PRMT R11, R6, 0x7531, R7 ;  /* 0x00007531060b7816 */ /* 0x000fc40000000007 */
[----:B------:R-:W0:Y:S01]  /*27310*/  LDSM.16.MT88.4 R4, [R3+0xa400] ;  /* 0x00a400000304783b */ /* 0x000e220000004200 */
[----:B------:R-:W-:-:S05]  /*27320*/  IADD3 R0, R12, R0, RZ ;  /* 0x000000000c007210 */ /* 0x000fca0007ffe0ff */
[----:B------:R0:W-:Y:S02]  /*27330*/  STSM.16.M88.4 [R0+0x400], R8 ;  /* 0x0004000800007844 */ /* 0x0001e40000000200 */
[C-C-:B0-----:R-:W-:Y:S02]  /*27340*/  PRMT R8, R4.reuse, 0x6420, R5.reuse ;  /* 0x0000642004087816 */ /* 0x141fe40000000005 */
        /* <DEDUP_REMOVED lines=60> */
.L_x_767:
[----:B------:R-:W2:Y:S01]  /*27710*/  LDL.LU R3, [R1+0x14] ;  /* 0x0000140001037983 */ /* 0x000ea20000300800 */
[----:B0-----:R0:W-:Y:S01]  /*27720*/  SYNCS.ARRIVE.TRANS64.A1T0 RZ, [R17+URZ+0x29850], RZ ;  /* 0x029850ff11ff79a7 */ /* 0x0011e2000810003f */
[----:B-1----:R-:W-:Y:S02]  /*27730*/  VIADD R0, R18, 0x1 ;  /* 0x0000000112007836 */ /* 0x002fe40000000000 */
[----:B0-----:R-:W-:-:S05]  /*27740*/  @!P0 VIADD R17, R17, 0x29880 ;  /* 0x0002988011118836 */ /* 0x001fca0000000000 */
[----:B------:R-:W-:Y:S01]  /*27750*/  @!P0 PRMT R17, RZ, 0x654, R17 ;  /* 0x00000654ff118816 */ /* 0x000fe20000000011 */
[----:B------:R-:W-:Y:S06]  /*27760*/  BAR.SYNC.DEFER_BLOCKING 0x2, 0x80 ;  /* 0x0082000000007b1d */ /* 0x000fec0000010000 */
[----:B------:R0:W-:Y:S01]  /*27770*/  @!P0 SYNCS.ARRIVE.TRANS64.RED.A1T0 RZ, [R17+URZ], RZ ;  /* 0x000000ff11ff89a7 */ /* 0x0001e2000810043f */
[----:B------:R-:W-:-:S04]  /*27780*/  ISETP.NE.AND P0, PT, R0, 0x2, PT ;  /* 0x000000020000780c */ /* 0x000fc80003f05270 */
[----:B------:R-:W-:Y:S02]  /*27790*/  SEL R2, RZ, 0x1, P0 ;  /* 0x00000001ff027807 */ /* 0x000fe40000000000 */
[----:B------:R-:W-:-:S05]  /*277a0*/  SEL R0, R0, RZ, P0 ;  /* 0x000000ff00007207 */ /* 0x000fca0000000000 */
[----:B------:R0:W-:Y:S01]  /*277b0*/  STL [R1+0x8], R0 ;  /* 0x0000080001007387 */ /* 0x0001e20000100800 */
[----:B--2---:R-:W-:-:S05]  /*277c0*/  LOP3.LUT R3, R3, R2, RZ, 0x3c, !PT ;  /* 0x0000000203037212 */ /* 0x004fca00078e3cff */
[----:B------:R0:W-:Y:S02]  /*277d0*/  STL [R1+0x14], R3 ;  /* 0x0000140301007387 */ /* 0x0001e40000100800 */
.L_x_712:
[----:B0-----:R-:W2:Y:S02]  /*277e0*/  LDL R0, [R1+0x10] ;  /* 0x0000100001007983 */ /* 0x001ea40000100800 */
[----:B--2---:R-:W-:-:S13]  /*277f0*/  LOP3.LUT P0, RZ, R0, 0x2, RZ, 0xc0, !PT ;  /* 0x0000000200ff7812 */ /* 0x004fda000780c0ff */
[----:B------:R-:W-:Y:S05]  /*27800*/  @!P0 BRA `(.L_x_768) ;  /* 0x0000000000288947 */ /* 0x000fea0003800000 */
[----:B------:R-:W-:Y:S05]  /*27810*/  WARPSYNC.ALL ;  /* 0x0000000000007948 */ /* 0x000fea0003800000 */
[----:B------:R-:W0:Y:S08]  /*27820*/  S2UR UR5, SR_CgaCtaId ;  /* 0x00000000000579c3 */ /* 0x000e300000008800 */
[----:B------:R-:W-:Y:S06]  /*27830*/  BAR.SYNC.DEFER_BLOCKING 0x5, 0x180 ;  /* 0x0146000000007b1d */ /* 0x000fec0000010000 */
[----:B------:R-:W-:-:S02]  /*27840*/  UMOV UR4, 0x400 ;  /* 0x0000040000047882 */ /* 0x000fc40000000000 */
[----:B0-----:R-:W-:-:S06]  /*27850*/  ULEA UR4, UR5, UR4, 0x18 ;  /* 0x0000000405047291 */ /* 0x001fcc000f8ec03f */
[----:B------:R-:W-:-:S05]  /*27860*/  MOV R0, UR4 ;  /* 0x0000000400007c02 */ /* 0x000fca0008000f00 */
[----:B------:R0:W1:Y:S04]  /*27870*/  LDS.128 R16, [R0+0x298d0] ;  /* 0x0298d00000107984 */ /* 0x0000680000000c00 */
[----:B------:R0:W-:Y:S01]  /*27880*/  STL [R1+0x4], R0 ;  /* 0x0000040001007387 */ /* 0x0001e20000100800 */
[----:B------:R-:W-:Y:S06]  /*27890*/  BAR.ARV 0x4, 0x180 ;  /* 0x0106000000007b1d */ /* 0x000fec0000002000 */
[----:B------:R-:W-:Y:S05]  /*278a0*/  BRA `(.L_x_769) ;  /* 0x0000000800487947 */ /* 0x000fea0003800000 */
.L_x_768:
[----:B------:R-:W0:Y:S01]  /*278b0*/  S2R R0, SR_TID.X ;  /* 0x0000000000007919 */ /* 0x000e220000002100 */
[----:B------:R-:W-:Y:S01]  /*278c0*/  UMOV UR4, 0xffffffff ;  /* 0xffffffff00047882 */ /* 0x000fe20000000000 */
[----:B0-----:R-:W-:-:S04]  /*278d0*/  LOP3.LUT R7, R0, 0x1f, RZ, 0xc0, !PT ;  /* 0x0000001f00077812 */ /* 0x001fc800078ec0ff */
[----:B------:R-:W-:Y:S01]  /*278e0*/  ISETP.NE.AND P0, PT, R7, 0x1f, PT ;  /* 0x0000001f0700780c */ /* 0x000fe20003f05270 */
[----:B------:R-:W-:-:S12]  /*278f0*/  BRA.DIV UR4, `(.L_x_770) ;  /* 0x00000036045c7947 */ /* 0x000fd8000b800000 */
[----:B------:R-:W-:Y:S01]  /*27900*/  IMAD.IADD R0, R19, 0x1, R7 ;  /* 0x0000000113007824 */ /* 0x000fe200078e0207 */
[----:B------:R-:W-:-:S04]  /*27910*/  ULDC UR4, c[0x0][0xc3c] ;  /* 0x00030f0000047ab9 */ /* 0x000fc80000000800 */
[----:B------:R-:W-:-:S13]  /*27920*/  ISETP.GE.OR P1, PT, R0, UR4, !P0 ;  /* 0x0000000400007c0c */ /* 0x000fda000c726670 */
[----:B------:R-:W0:Y:S02]  /*27930*/  @!P1 LDC.64 R2, c[0x0][0xc80] ;  /* 0x00032000ff029b82 */ /* 0x000e240000000a00 */
[----:B0-----:R-:W-:-:S06]  /*27940*/  @!P1 IMAD.WIDE R2, R0, 0x4, R2 ;  /* 0x0000000400029825 */ /* 0x001fcc00078e0202 */
[----:B------:R0:W2:Y:S01]  /*27950*/  @!P1 LDG.E R3, desc[UR54][R2.64] ;  /* 0x0000003602039981 */ /* 0x0000a2000c1e1900 */
[C---:B------:R-:W-:Y:S02]  /*27960*/  ISETP.GE.U32.AND P2, PT, R7.reuse, 0x2, PT ;  /* 0x000000020700780c */ /* 0x040fe40003f46070 */
[C---:B------:R-:W-:Y:S01]  /*27970*/  ISETP.GE.U32.AND P3, PT, R7.reuse, 0x4, PT ;  /* 0x000000040700780c */ /* 0x040fe20003f66070 */
[----:B------:R-:W-:Y:S01]  /*27980*/  SHFL.IDX PT, R0, R16, RZ, 0x1f ;  /* 0x00001fff10007589 */ /* 0x000fe200000e0000 */
[C---:B------:R-:W-:Y:S02]  /*27990*/  ISETP.GE.U32.AND P4, PT, R7.reuse, 0x8, PT ;  /* 0x000000080700780c */ /* 0x040fe40003f86070 */
[----:B------:R-:W-:Y:S01]  /*279a0*/  ISETP.GE.U32.AND P5, PT, R7, 0x10, PT ;  /* 0x000000100700780c */ /* 0x000fe20003fa6070 */
[----:B------:R-:W-:Y:S01]  /*279b0*/  SHFL.IDX PT, R4, R16, 0x1, 0x1f ;  /* 0x00201f0010047f89 */ /* 0x000fe200000e0000 */
[----:B0-----:R-:W-:Y:S01]  /*279c0*/  IMAD.MOV.U32 R2, RZ, RZ, RZ ;  /* 0x000000ffff027224 */ /* 0x001fe200078e00ff */
[----:B--2---:R-:W-:-:S02]  /*279d0*/  @!P1 MOV R2, R3 ;  /* 0x0000000300029202 */ /* 0x004fc40000000f00 */
[----:B------:R-:W-:-:S03]  /*279e0*/  ISETP.NE.AND P1, PT, R7, RZ, PT ;  /* 0x000000ff0700720c */ /* 0x000fc60003f25270 */
        /* <DEDUP_REMOVED lines=15> */
[----:B------:R0:W1:Y:S02]  /*27ae0*/  SHFL.IDX PT, R6, R5, 0x1f, 0x1f ;  /* 0x03e01f0005067f89 */ /* 0x00006400000e0000 */
.L_x_908:
[----:B------:R-:W-:Y:S02]  /*27af0*/  ULDC UR4, c[0x0][0xc38] ;  /* 0x00030e0000047ab9 */ /* 0x000fe40000000800 */
[----:B------:R-:W-:-:S05]  /*27b00*/  MOV R16, UR4 ;  /* 0x0000000400107c02 */ /* 0x000fca0008000f00 */
[----:B-1----:R-:W-:-:S04]  /*27b10*/  IMAD R6, R6, R16, RZ ;  /* 0x0000001006067224 */ /* 0x002fc800078e02ff */
[----:B------:R-:W-:-:S05]  /*27b20*/  IMAD.IADD R4, R4, 0x1, R6 ;  /* 0x0000000104047824 */ /* 0x000fca00078e0206 */
[----:B------:R-:W-:-:S13]  /*27b30*/  ISETP.GT.AND P6, PT, R4, R0, PT ;  /* 0x000000000400720c */ /* 0x000fda0003fc4270 */
[----:B------:R-:W-:Y:S05]  /*27b40*/  @P6 BRA `(.L_x_771) ;  /* 0x00000000009c6947 */ /* 0x000fea0003800000 */
.L_x_776:
[----:B------:R-:W1:Y:S01]  /*27b50*/  LDC R2, c[0x0][0xc3c] ;  /* 0x00030f00ff027b82 */ /* 0x000e620000000800 */
[----:B------:R-:W-:-:S05]  /*27b60*/  VIADD R19, R19, 0x1f ;  /* 0x0000001f13137836 */ /* 0x000fca0000000000 */
[----:B-1----:R-:W-:-:S13]  /*27b70*/  ISETP.GE.AND P6, PT, R19, R2, PT ;  /* 0x000000021300720c */ /* 0x002fda0003fc6270 */
[----:B------:R-:W-:Y:S05]  /*27b80*/  @P6 BRA `(.L_x_772) ;  /* 0x0000000400446947 */ /* 0x000fea0003800000 */
[----:B------:R-:W1:Y:S01]  /*27b90*/  S2R R3, SR_TID.X ;  /* 0x0000000000037919 */ /* 0x000e620000002100 */
[----:B------:R-:W-:Y:S01]  /*27ba0*/  BSSY B0, `(.L_x_773) ;  /* 0x0000009000007945 */ /* 0x000fe20003800000 */
[----:B-1----:R-:W-:-:S04]  /*27bb0*/  LOP3.LUT R3, R3, 0x1f, RZ, 0xc0, !PT ;  /* 0x0000001f03037812 */ /* 0x002fc800078ec0ff */
[----:B0-----:R-:W-:-:S04]  /*27bc0*/  IADD3 R5, R19, R3, RZ ;  /* 0x0000000313057210 */ /* 0x001fc80007ffe0ff */
[----:B------:R-:W-:Y:S01]  /*27bd0*/  ISETP.GE.OR P6, PT, R5, R2, !P0 ;  /* 0x000000020500720c */ /* 0x000fe200047c6670 */
[----:B------:R-:W-:-:S12]  /*27be0*/  IMAD.MOV.U32 R2, RZ, RZ, RZ ;  /* 0x000000ffff027224 */ /* 0x000fd800078e00ff */
[----:B------:R-:W-:Y:S05]  /*27bf0*/  @P6 BRA `(.L_x_774) ;  /* 0x00000000000c6947 */ /* 0x000fea0003800000 */
[----:B------:R-:W0:Y:S02]  /*27c00*/  LDC.64 R2, c[0x0][0xc80] ;  /* 0x00032000ff027b82 */ /* 0x000e240000000a00 */
[----:B0-----:R-:W-:-:S06]  /*27c10*/  IMAD.WIDE R2, R5, 0x4, R2 ;  /* 0x0000000405027825 */ /* 0x001fcc00078e0202 */
[----:B------:R0:W5:Y:S02]  /*27c20*/  LDG.E R2, desc[UR54][R2.64] ;  /* 0x0000003602027981 */ /* 0x000164000c1e1900 */
.L_x_774:
[----:B------:R-:W-:Y:S05]  /*27c30*/  BSYNC B0 ;  /* 0x0000000000007941 */ /* 0x000fea0003800000 */
.L_x_773:
[----:B------:R-:W-:-:S03]  /*27c40*/  UMOV UR4, 0xffffffff ;  /* 0xffffffff00047882 */ /* 0x000fc60000000000 */
[----:B------:R-:W-:Y:S05]  /*27c50*/  BRA.DIV UR4, `(.L_x_775) ;  /* 0x0000003604c07947 */ /* 0x000fea000b800000 */
[----:B0----5:R-:W0:Y:S02]  /*27c60*/  SHFL.UP PT, R3, R2, 0x1, RZ ;  /* 0x0420000002037989 */ /* 0x021e2400000e00ff */
        /* <DEDUP_REMOVED lines=14> */
[----:B------:R0:W1:Y:S02]  /*27d50*/  SHFL.IDX PT, R6, R5, 0x1f, 0x1f ;  /* 0x03e01f0005067f89 */ /* 0x00006400000e0000 */
.L_x_916:
[----:B------:R-:W-:Y:S02]  /*27d60*/  ULDC UR4, c[0x0][0xc38] ;  /* 0x00030e0000047ab9 */ /* 0x000fe40000000800 */
[----:B------:R-:W-:-:S04]  /*27d70*/  IMAD.U32 R16, RZ, RZ, UR4 ;  /* 0x00000004ff107e24 */ /* 0x000fc8000f8e00ff */
[----:B-1----:R-:W-:-:S04]  /*27d80*/  IMAD R6, R6, R16, RZ ;  /* 0x0000001006067224 */ /* 0x002fc800078e02ff */
[----:B------:R-:W-:-:S05]  /*27d90*/  IMAD.IADD R4, R6, 0x1, R4 ;  /* 0x0000000106047824 */ /* 0x000fca00078e0204 */
[----:B------:R-:W-:-:S13]  /*27da0*/  ISETP.GT.AND P6, PT, R4, R0, PT ;  /* 0x000000000400720c */ /* 0x000fda0003fc4270 */
[----:B------:R-:W-:Y:S05]  /*27db0*/  @!P6 BRA `(.L_x_776) ;  /* 0xfffffffc0064e947 */ /* 0x000fea000383ffff */
.L_x_771:
[----:B------:R-:W-:Y:S01]  /*27dc0*/  IADD3 R6, -R6, R4, RZ ;  /* 0x0000000406067210 */ /* 0x000fe20007ffe1ff */
[----:B------:R-:W-:-:S04]  /*27dd0*/  UMOV UR4, 0xffffffff ;  /* 0xffffffff00047882 */ /* 0x000fc80000000000 */
[----:B------:R-:W-:-:S05]  /*27de0*/  IMAD R3, R5, R16, R6 ;  /* 0x0000001005037224 */ /* 0x000fca00078e0206 */
[----:B------:R-:W-:Y:S01]  /*27df0*/  ISETP.GT.AND P6, PT, R3, R0, PT ;  /* 0x000000000300720c */ /* 0x000fe20003fc4270 */
[----:B------:R-:W-:-:S12]  /*27e00*/  BRA.DIV UR4, `(.L_x_777) ;  /* 0x0000003a042c7947 */ /* 0x000fd8000b800000 */
[----:B------:R-:W-:-:S04]  /*27e10*/  VOTE.ANY R4, PT, !P6 ;  /* 0x0000000000047806 */ /* 0x000fc800070e0100 */
[----:B------:R-:W1:Y:S02]  /*27e20*/  POPC R3, R4 ;  /* 0x0000000400037309 */ /* 0x000e640000000000 */
[----:B-1----:R1:W2:Y:S02]  /*27e30*/  SHFL.IDX PT, R2, R2, R3, 0x1f ;  /* 0x00001f0302027589 */ /* 0x0022a400000e0000 */
.L_x_920:
[----:B------:R-:W-:Y:S01]  /*27e40*/  ISETP.NE.AND P0, PT, R4, RZ, PT ;  /* 0x000000ff0400720c */ /* 0x000fe20003f05270 */
[----:B------:R-:W-:-:S12]  /*27e50*/  IMAD.MOV.U32 R4, RZ, RZ, RZ ;  /* 0x000000ffff047224 */ /* 0x000fd800078e00ff */
[----:B------:R-:W-:Y:S05]  /*27e60*/  @!P0 BRA `(.L_x_778) ;  /* 0x0000000000108947 */ /* 0x000fea0003800000 */
[----:B------:R-:W-:Y:S01]  /*27e70*/  UMOV UR4, 0xffffffff ;  /* 0xffffffff00047882 */ /* 0x000fe20000000000 */
[----:B------:R-:W-:Y:S02]  /*27e80*/  VIADD R12, R3, 0xffffffff ;  /* 0xffffffff030c7836 */ /* 0x000fe40000000000 */
[----:B------:R-:W-:Y:S05]  /*27e90*/  BRA.DIV UR4, `(.L_x_779) ;  /* 0x0000003a04507947 */ /* 0x000fea000b800000 */
[----:B------:R3:W4:Y:S02]  /*27ea0*/  SHFL.IDX PT, R4, R5, R12, 0x1f ;  /* 0x00001f0c05047589 */ /* 0x00072400000e0000 */
.L_x_778:
[----:B----4-:R-:W-:Y:S01]  /*27eb0*/  IMAD R16, R4, R16, R6 ;  /* 0x0000001004107224 */ /* 0x010fe200078e0206 */
[----:B--2---:R-:W-:Y:S01]  /*27ec0*/  IABS R6, R2 ;  /* 0x0000000200067213 */ /* 0x004fe20000000000 */
[----:B------:R-:W-:-:S03]  /*27ed0*/  IMAD.IADD R19, R3, 0x1, R19 ;  /* 0x0000000103137824 */ /* 0x000fc600078e0213 */
[----:B------:R-:W2:Y:S01]  /*27ee0*/  I2F.RP R4, R6 ;  /* 0x0000000600047306 */ /* 0x000ea20000209400 */
[----:B------:R-:W-:-:S04]  /*27ef0*/  IADD3 R17, R0, -R16, RZ ;  /* 0x8000001000117210 */ /* 0x000fc80007ffe0ff */
[----:B------:R-:W-:-:S03]  /*27f00*/  IABS R0, R17 ;  /* 0x0000001100007213 */ /* 0x000fc60000000000 */
[----:B--2---:R-:W2:Y:S02]  /*27f10*/  MUFU.RCP R4, R4 ;  /* 0x0000000400047308 */ /* 0x004ea40000001000 */
[----:B--2---:R-:W-:-:S06]  /*27f20*/  IADD3 R4, R4, 0xffffffe, RZ ;  /* 0x0ffffffe04047810 */ /* 0x004fcc0007ffe0ff */
[----:B0--3--:R-:W0:Y:S02]  /*27f30*/  F2I.FTZ.U32.TRUNC.NTZ R5, R4 ;  /* 0x0000000400057305 */ /* 0x009e24000021f000 */
[----:B0-----:R-:W-:-:S04]  /*27f40*/  IMAD.MOV R4, RZ, RZ, -R5 ;  /* 0x000000ffff047224 */ /* 0x001fc800078e0a05 */
[----:B------:R-:W-:Y:S02]  /*27f50*/  IMAD R7, R4, R6, RZ ;  /* 0x0000000604077224 */ /* 0x000fe400078e02ff */
[----:B------:R-:W-:-:S04]  /*27f60*/  IMAD.MOV.U32 R4, RZ, RZ, RZ ;  /* 0x000000ffff047224 */ /* 0x000fc800078e00ff */
[----:B------:R-:W-:Y:S01]  /*27f70*/  IMAD.HI.U32 R4, R5, R7, R4 ;  /* 0x0000000705047227 */ /* 0x000fe200078e0004 */
[----:B------:R-:W-:-:S05]  /*27f80*/  IABS R5, R2 ;  /* 0x0000000200057213 */ /* 0x000fca0000000000 */
[----:B------:R-:W-:Y:S02]  /*27f90*/  IMAD.MOV R5, RZ, RZ, -R5 ;  /* 0x000000ffff057224 */ /* 0x000fe400078e0a05 */
[----:B------:R-:W-:-:S04]  /*27fa0*/  IMAD.HI.U32 R4, R4, R0, RZ ;  /* 0x0000000004047227 */ /* 0x000fc800078e00ff */
[----:B------:R-:W-:-:S05]  /*27fb0*/  IMAD R0, R4, R5, R0 ;  /* 0x0000000504007224 */ /* 0x000fca00078e0200 */
[----:B------:R-:W-:-:S13]  /*27fc0*/  ISETP.GT.U32.AND P1, PT, R6, R0, PT ;  /* 0x000000000600720c */ /* 0x000fda0003f24070 */
[----:B------:R-:W-:Y:S01]  /*27fd0*/  @!P1 IMAD.IADD R0, R0, 0x1, -R6 ;  /* 0x0000000100009824 */ /* 0x000fe200078e0a06 */
[----:B------:R-:W-:Y:S02]  /*27fe0*/  @!P1 IADD3 R4, R4, 0x1, RZ ;  /* 0x0000000104049810 */ /* 0x000fe40007ffe0ff */
[----:B------:R-:W-:Y:S02]  /*27ff0*/  ISETP.NE.AND P1, PT, R2, RZ, PT ;  /* 0x000000ff0200720c */ /* 0x000fe40003f25270 */
[----:B------:R-:W-:Y:S02]  /*28000*/  ISETP.GE.U32.AND P0, PT, R0, R6, PT ;  /* 0x000000060000720c */ /* 0x000fe40003f06070 */
[----:B------:R-:W-:-:S04]  /*28010*/  LOP3.LUT R0, R17, R2, RZ, 0x3c, !PT ;  /* 0x0000000211007212 */ /* 0x000fc800078e3cff */
[----:B------:R-:W-:-:S07]  /*28020*/  ISETP.GE.AND P2, PT, R0, RZ, PT ;  /* 0x000000ff0000720c */ /* 0x000fce0003f46270 */
[----:B------:R-:W-:-:S06]  /*28030*/  @P0 VIADD R4, R4, 0x1 ;  /* 0x0000000104040836 */ /* 0x000fcc0000000000 */
[----:B------:R-:W-:Y:S01]  /*28040*/  @!P2 IMAD.MOV R4, RZ, RZ, -R4 ;  /* 0x000000ffff04a224 */ /* 0x000fe200078e0a04 */
[----:B------:R-:W-:-:S04]  /*28050*/  @!P1 LOP3.LUT R4, RZ, R2, RZ, 0x33, !PT ;  /* 0x00000002ff049212 */ /* 0x000fc800078e33ff */
[----:B------:R-:W-:Y:S01]  /*28060*/  IADD3 R0, -R4, RZ, RZ ;  /* 0x000000ff04007210 */ /* 0x000fe20007ffe1ff */
[----:B------:R-:W-:-:S04]  /*28070*/  IMAD.MOV.U32 R18, RZ, RZ, R4 ;  /* 0x000000ffff127224 */ /* 0x000fc800078e0004 */
[----:B------:R-:W-:Y:S01]  /*28080*/  IMAD R17, R2, R0, R17 ;  /* 0x0000000002117224 */ /* 0x000fe200078e0211 */
[----:B------:R-:W-:Y:S06]  /*28090*/  BRA `(.L_x_780) ;  /* 0x00000000001c7947 */ /* 0x000fec0003800000 */
.L_x_772:
[----:B------:R-:W-:Y:S01]  /*280a0*/  UMOV UR4, URZ ;  /* 0x0000003f00047c82 */ /* 0x000fe20008000000 */
[----:B------:R-:W-:Y:S01]  /*280b0*/  UMOV UR5, URZ ;  /* 0x0000003f00057c82 */ /* 0x000fe20008000000 */
[----:B------:R-:W-:Y:S01]  /*280c0*/  ULDC UR6, c[0x0][0xc3c] ;  /* 0x00030f0000067ab9 */ /* 0x000fe20000000800 */
[----:B------:R-:W-:Y:S01]  /*280d0*/  MOV R16, R0 ;  /* 0x0000000000107202 */ /* 0x000fe20000000f00 */
[----:B------:R-:W-:Y:S01]  /*280e0*/  IMAD.U32 R17, RZ, RZ, UR4 ;  /* 0x00000004ff117e24 */ /* 0x000fe2000f8e00ff */
[----:B------:R-:W-:Y:S01]  /*280f0*/  MOV R19, UR6 ;  /* 0x0000000600137c02 */ /* 0x000fe20008000f00 */
[----:B------:R-:W-:-:S07]  /*28100*/  IMAD.U32 R18, RZ, RZ, UR5 ;  /* 0x00000005ff127e24 */ /* 0x000fce000f8e00ff */
.L_x_780:
[----:B-1----:R2:W3:Y:S01]  /*28110*/  LDL R3, [R1+0x4] ;  /* 0x0000040001037983 */ /* 0x0024e20000100800 */
[----:B------:R-:W1:Y:S01]  /*28120*/  S2R R0, SR_TID.X ;  /* 0x0000000000007919 */ /* 0x000e620000002100 */
[----:B------:R-:W-:Y:S05]  /*28130*/  WARPSYNC.ALL ;  /* 0x0000000000007948 */ /* 0x000fea0003800000 */
[----:B-1----:R-:W-:Y:S01]  /*28140*/  LOP3.LUT R0, R0, 0x1f, RZ, 0xc0, !PT ;  /* 0x0000001f00007812 */ /* 0x002fe200078ec0ff */
[----:B------:R-:W-:Y:S03]  /*28150*/  BAR.SYNC.DEFER_BLOCKING 0x4, 0x180 ;  /* 0x0106000000007b1d */ /* 0x000fe60000010000 */
[----:B------:R-:W-:-:S13]  /*28160*/  ISETP.NE.AND P0, PT, R0, RZ, PT ;  /* 0x000000ff0000720c */ /* 0x000fda0003f05270 */
[----:B------:R-:W3:Y:S01]  /*28170*/  @!P0 S2R R0, SR_CgaCtaId ;  /* 0x0000000000008919 */ /* 0x000ee20000008800 */
[----:B------:R-:W-:-:S04]  /*28180*/  @!P0 MOV R2, 0x400 ;  /* 0x0000040000028802 */ /* 0x000fc80000000f00 */
[----:B---3--:R-:W-:-:S05]  /*28190*/  @!P0 LEA R3, R0, R2, 0x18 ;  /* 0x0000000200038211 */ /* 0x008fca00078ec0ff */
[----:B------:R2:W-:Y:S04]  /*281a0*/  @!P0 STS.128 [R3+0x298d0], R16 ;  /* 0x0298d01003008388 */ /* 0x0005e80000000c00 */
[----:B------:R2:W-:Y:S01]  /*281b0*/  @!P0 STL [R1+0x4], R3 ;  /* 0x0000040301008387 */ /* 0x0005e20000100800 */
[----:B------:R-:W-:Y:S06]  /*281c0*/  BAR.ARV 0x5, 0x180 ;  /* 0x0146000000007b1d */ /* 0x000fec0000002000 */
.L_x_769:
[----:B------:R-:W-:Y:S02]  /*281d0*/  ULDC UR4, c[0x0][0xc3c] ;  /* 0x00030f0000047ab9 */ /* 0x000fe40000000800 */
[----:B-1----:R-:W-:-:S13]  /*281e0*/  ISETP.GE.AND P0, PT, R19, UR4, PT ;  /* 0x0000000413007c0c */ /* 0x002fda000bf06270 */
[----:B------:R-:W-:Y:S05]  /*281f0*/  @!P0 BRA `(.L_x_781) ;  /* 0xffffffa800348947 */ /* 0x000fea000383ffff */
[----:B------:R-:W-:Y:S05]  /*28200*/  BSYNC B7 ;  /* 0x0000000000077941 */ /* 0x000fea0003800000 */
.L_x_671:
[----:B0-----:R-:W3:Y:S01]  /*28210*/  LDL.LU R0, [R1+0x58] ;  /* 0x0000580001007983 */ /* 0x001ee20000300800 */
[----:B------:R-:W-:Y:S01]  /*28220*/  BSSY B0, `(.L_x_782) ;  /* 0x000000b000007945 */ /* 0x000fe20003800000 */
[----:B------:R-:W0:Y:S01]  /*28230*/  S2R R5, SR_CgaCtaId ;  /* 0x0000000000057919 */ /* 0x000e220000008800 */
[----:B---3--:R-:W-:-:S05]  /*28240*/  VIADD R0, R0, 0x1 ;  /* 0x0000000100007836 */ /* 0x008fca0000000000 */
[----:B------:R-:W-:-:S04]  /*28250*/  LEA.HI R2, R0, R0, RZ, 0x1 ;  /* 0x0000000000027211 */ /* 0x000fc800078f08ff */
[----:B--2---:R-:W-:-:S05]  /*28260*/  LOP3.LUT R3, R2, 0xfffffffe, RZ, 0xc0, !PT ;  /* 0xfffffffe02037812 */ /* 0x004fca00078ec0ff */
[----:B------:R-:W-:Y:S01]  /*28270*/  IMAD.IADD R3, R0, 0x1, -R3 ;  /* 0x0000000100037824 */ /* 0x000fe200078e0a03 */
[----:B------:R-:W-:-:S04]  /*28280*/  MOV R0, 0x400 ;  /* 0x0000040000007802 */ /* 0x000fc80000000f00 */
[----:B0-----:R-:W-:Y:S02]  /*28290*/  LEA R0, R5, R0, 0x18 ;  /* 0x0000000005007211 */ /* 0x001fe400078ec0ff */
[----:B------:R-:W-:-:S04]  /*282a0*/  SHF.L.U32 R3, R3, 0x1f, RZ ;  /* 0x0000001f03037819 */ /* 0x000fc800000006ff */
[----:B------:R-:W0:Y:S02]  /*282b0*/  SYNCS.PHASECHK.TRANS64.TRYWAIT P0, [R0+URZ+0x29820], R3 ;  /* 0x02982003000075a7 */ /* 0x000e24000800017f */
[----:B0-----:R-:W-:Y:S05]  /*282c0*/  @!P0 BRA `(.L_x_783) ;  /* 0x00000034006c8947 */ /* 0x001fea0003800000 */
.L_x_923:
[----:B------:R-:W-:Y:S05]  /*282d0*/  BSYNC B0 ;  /* 0x0000000000007941 */ /* 0x000fea0003800000 */
.L_x_782:
[----:B------:R-:W-:-:S03]  /*282e0*/  UMOV UR4, 0xffffffff ;  /* 0xffffffff00047882 */ /* 0x000fc60000000000 */
[----:B------:R-:W-:Y:S05]  /*282f0*/  BRA.DIV UR4, `(.L_x_784) ;  /* 0x0000003604747947 */ /* 0x000fea000b800000 */
[----:B------:R-:W1:Y:S02]  /*28300*/  S2R R2, SR_TID.X ;  /* 0x0000000000027919 */ /* 0x000e640000002100 */
[----:B-1----:R-:W-:-:S04]  /*28310*/  SHF.R.U32.HI R2, RZ, 0x5, R2 ;  /* 0x00000005ff027819 */ /* 0x002fc80000011602 */
[----:B------:R-:W-:-:S05]  /*28320*/  LOP3.LUT R2, R2, 0x3, RZ, 0xc0, !PT ;  /* 0x0000000302027812 */ /* 0x000fca00078ec0ff */
[----:B------:R1:W2:Y:S02]  /*28330*/  SHFL.IDX PT, R14, R2, RZ, 0x1f ;  /* 0x00001fff020e7589 */ /* 0x0002a400000e0000 */
.L_x_926:
[----:B--2---:R-:W-:-:S13]  /*28340*/  ISETP.NE.AND P0, PT, R14, RZ, PT ;  /* 0x000000ff0e00720c */ /* 0x004fda0003f05270 */
[----:B------:R-:W-:Y:S05]  /*28350*/  @P0 BRA `(.L_x_470) ;  /* 0x0000000000b00947 */ /* 0x000fea0003800000 */
[----:B------:R-:W-:-:S03]  /*28360*/  UMOV UR4, 0xffffffff ;  /* 0xffffffff00047882 */ /* 0x000fc60000000000 */
[----:B------:R-:W-:Y:S05]  /*28370*/  BRA.DIV UR4, `(.L_x_785) ;  /* 0x0000003604887947 */ /* 0x000fea000b800000 */
[----:B------:R-:W-:-:S13]  /*28380*/  ELECT P6, URZ, PT ;  /* 0x00000000003f782f */ /* 0x000fda00038c0000 */
.L_x_929:
[----:B------:R-:W-:Y:S05]  /*28390*/  @!P6 BRA `(.L_x_470) ;  /* 0x0000000000a0e947 */ /* 0x000fea0003800000 */
[----:B------:R-:W-:-:S06]  /*283a0*/  ULOP3.LUT UR4, UR36, 0x2, URZ, 0xfc, !UPT ;  /* 0x0000000224047892 */ /* 0x000fcc000f8efc3f */
[----:B-1----:R-:W-:-:S04]  /*283b0*/  MOV R2, UR4 ;  /* 0x0000000400027c02 */ /* 0x002fc80008000f00 */
[----:B------:R-:W-:-:S13]  /*283c0*/  ISETP.NE.AND P0, PT, R2, 0x3, PT ;  /* 0x000000030200780c */ /* 0x000fda0003f05270 */
[----:B------:R-:W-:Y:S05]  /*283d0*/  @!P0 BRA `(.L_x_786) ;  /* 0x0000000000048947 */ /* 0x000fea0003800000 */
[----:B------:R-:W-:Y:S01]  /*283e0*/  BPT.TRAP 0x1 ;  /* 0x000000040000795c */ /* 0x000fe20000300000 */
.L_x_786:
[----:B0-----:R-:W2:Y:S04]  /*283f0*/  LDL R3, [R1+0x8] ;  /* 0x0000080001037983 */ /* 0x001ea80000100800 */
[----:B------:R-:W3:Y:S01]  /*28400*/  LDL.LU R7, [R1+0x14] ;  /* 0x0000140001077983 */ /* 0x000ee20000300800 */
[----:B------:R-:W-:-:S04]  /*28410*/  VIADD R2, R0, 0x29840 ;  /* 0x0002984000027836 */ /* 0x000fc80000000000 */
[C---:B--2---:R-:W-:Y:S01]  /*28420*/  IMAD R6, R3.reuse, 0x8, R2 ;  /* 0x0000000803067824 */ /* 0x044fe200078e0202 */
[----:B------:R-:W-:Y:S02]  /*28430*/  IADD3 R3, R3, 0x1, RZ ;  /* 0x0000000103037810 */ /* 0x000fe40007ffe0ff */
[----:B---3--:R-:W-:Y:S02]  /*28440*/  SHF.L.U32 R5, R7, 0x1f, RZ ;  /* 0x0000001f07057819 */ /* 0x008fe400000006ff */
[C---:B------:R-:W-:Y:S02]  /*28450*/  ISETP.NE.AND P2, PT, R3.reuse, 0x2, PT ;  /* 0x000000020300780c */ /* 0x040fe40003f45270 */
[----:B------:R-:W0:Y:S02]  /*28460*/  SYNCS.PHASECHK.TRANS64.TRYWAIT P1, [R6+URZ], R5 ;  /* 0x00000005060075a7 */ /* 0x000e24000802017f */
[----:B------:R-:W-:Y:S02]  /*28470*/  SEL R4, RZ, 0x1, P2 ;  /* 0x00000001ff047807 */ /* 0x000fe40001000000 */
[----:B------:R-:W-:-:S02]  /*28480*/  SEL R3, R3, RZ, P2 ;  /* 0x000000ff03037207 */ /* 0x000fc40001000000 */
[----:B------:R-:W-:-:S03]  /*28490*/  LOP3.LUT R4, R7, R4, RZ, 0x3c, !PT ;  /* 0x0000000407047212 */ /* 0x000fc600078e3cff */
[----:B------:R-:W-:Y:S01]  /*284a0*/  IMAD R7, R3, 0x8, R2 ;  /* 0x0000000803077824 */ /* 0x000fe200078e0202 */
[----:B------:R-:W-:Y:S01]  /*284b0*/  SHF.L.U32 R2, R4, 0x1f, RZ ;  /* 0x0000001f04027819 */ /* 0x000fe200000006ff */
[----:B0-----:R-:W-:Y:S06]  /*284c0*/  @!P1 BRA `(.L_x_787) ;  /* 0x0000003400549947 */ /* 0x001fec0003800000 */
.L_x_930:
[----:B------:R-:W1:Y:S02]  /*284d0*/  SYNCS.PHASECHK.TRANS64.TRYWAIT P1, [R7+URZ], R2 ;  /* 0x00000002070075a7 */ /* 0x000e64000802017f */
[----:B-1----:R-:W-:Y:S05]  /*284e0*/  @!P1 BRA `(.L_x_788) ;  /* 0x0000003400609947 */ /* 0x002fea0003800000 */
.L_x_931:
[----:B------:R-:W-:Y:S05]  /*284f0*/  @!P0 BRA `(.L_x_789) ;  /* 0x0000000000048947 */ /* 0x000fea0003800000 */
[----:B------:R-:W-:Y:S01]  /*28500*/  BPT.TRAP 0x1 ;  /* 0x000000040000795c */ /* 0x000fe20000300000 */
.L_x_789:
[----:B------:R-:W2:Y:S02]  /*28510*/  LDL.LU R4, [R1+0x8] ;  /* 0x0000080001047983 */ /* 0x000ea40000300800 */
[----:B--2---:R-:W-:-:S04]  /*28520*/  IMAD R4, R4, 0x8, R0 ;  /* 0x0000000804047824 */ /* 0x004fc800078e0200 */
[----:B------:R-:W2:Y:S02]  /*28530*/  SYNCS.PHASECHK.TRANS64.TRYWAIT P1, [R4+URZ+0x29860], R5 ;  /* 0x02986005040075a7 */ /* 0x000ea4000802017f */
[----:B--2---:R-:W-:Y:S05]  /*28540*/  @!P1 BRA `(.L_x_790) ;  /* 0x00000034005c9947 */ /* 0x004fea0003800000 */
.L_x_932:
[----:B------:R-:W-:Y:S05]  /*28550*/  @!P0 BRA `(.L_x_791) ;  /* 0x0000000000048947 */ /* 0x000fea0003800000 */
[----:B------:R-:W-:Y:S01]  /*28560*/  BPT.TRAP 0x1 ;  /* 0x000000040000795c */ /* 0x000fe20000300000 */
.L_x_791:
[----:B------:R-:W-:-:S04]  /*28570*/  LEA R3, R3, R0, 0x3 ;  /* 0x0000000003037211 */ /* 0x000fc800078e18ff */
[----:B------:R-:W3:Y:S02]  /*28580*/  SYNCS.PHASECHK.TRANS64.TRYWAIT P1, [R3+URZ+0x29860], R2 ;  /* 0x02986002030075a7 */ /* 0x000ee4000802017f */
[----:B---3--:R-:W-:Y:S05]  /*28590*/  @!P1 BRA `(.L_x_792) ;  /* 0x00000034005c9947 */ /* 0x008fea0003800000 */
.L_x_933:
[----:B------:R-:W-:Y:S05]  /*285a0*/  @!P0 BRA `(.L_x_793) ;  /* 0x0000000000048947 */ /* 0x000fea0003800000 */
[----:B------:R-:W-:Y:S01]  /*285b0*/  BPT.TRAP 0x1 ;  /* 0x000000040000795c */ /* 0x000fe20000300000 */
.L_x_793:
[----:B------:R-:W4:Y:S02]  /*285c0*/  SYNCS.PHASECHK.TRANS64.TRYWAIT P0, [R4+URZ+0x29880], R5 ;  /* 0x02988005040075a7 */ /* 0x000f24000800017f */
[----:B----4-:R-:W-:Y:S05]  /*285d0*/  @!P0 BRA `(.L_x_794) ;  /* 0x0000003400608947 */ /* 0x010fea0003800000 */
.L_x_795:
[----:B------:R0:W0:Y:S02]  /*285e0*/  SYNCS.PHASECHK.TRANS64.TRYWAIT P0, [R3+URZ+0x29880], R2 ;  /* 0x02988002030075a7 */ /* 0x000024000800017f */
[----:B0-----:R-:W-:Y:S05]  /*285f0*/  @!P0 NANOSLEEP.SYNCS 0x989680 ;  /* 0x009896800000895d */ /* 0x001fea0003900000 */
[----:B------:R-:W0:Y:S02]  /*28600*/  @!P0 SYNCS.PHASECHK.TRANS64 P0, [R3+URZ+0x29880], R2 ;  /* 0x02988002030085a7 */ /* 0x000e24000800007f */
[----:B0-----:R-:W-:Y:S05]  /*28610*/  @!P0 BRA `(.L_x_795) ;  /* 0xfffffffc00f08947 */ /* 0x001fea000383ffff */
.L_x_470:
[----:B------:R-:W-:Y:S05]  /*28620*/  BSYNC B8 ;  /* 0x0000000000087941 */ /* 0x000fea0003800000 */
.L_x_467:
[----:B------:R-:W-:Y:S05]  /*28630*/  EXIT ;  /* 0x000000000000794d */ /* 0x000fea0003800000 */
.L_x_488:
[----:B---3--:R3:W4:Y:S02]  /*28640*/  SYNCS.PHASECHK.TRANS64.TRYWAIT P5, [R97+URZ+0x29890], R98 ;  /* 0x02989062610075a7 */ /* 0x00872400080a017f */
[----:B----4-:R-:W-:Y:S05]  /*28650*/  @!P5 NANOSLEEP.SYNCS 0x989680 ;  /* 0x009896800000d95d */ /* 0x010fea0003900000 */
[----:B------:R-:W4:Y:S02]  /*28660*/  @!P5 SYNCS.PHASECHK.TRANS64 P5, [R97+URZ+0x29890], R98 ;  /* 0x029890626100d5a7 */ /* 0x000f2400080a007f */
[----:B----4-:R-:W-:Y:S05]  /*28670*/  @!P5 BRA `(.L_x_488) ;  /* 0xfffffffc00f0d947 */ /* 0x010fea000383ffff */
[----:B------:R-:W-:Y:S05]  /*28680*/  BRA `(.L_x_796) ;  /* 0xfffffdac00987947 */ /* 0x000fea000383ffff */
.L_x_542:
[----:B--2---:R2:W4:Y:S02]  /*28690*/  SYNCS.PHASECHK.TRANS64.TRYWAIT P5, [R97+URZ+0x29890], R98 ;  /* 0x02989062610075a7 */ /* 0x00452400080a017f */
[----:B----4-:R-:W-:Y:S05]  /*286a0*/  @!P5 NANOSLEEP.SYNCS 0x989680 ;  /* 0x009896800000d95d */ /* 0x010fea0003900000 */
[----:B------:R-:W4:Y:S02]  /*286b0*/  @!P5 SYNCS.PHASECHK.TRANS64 P5, [R97+URZ+0x29890], R98 ;  /* 0x029890626100d5a7 */ /* 0x000f2400080a007f */
[----:B----4-:R-:W-:Y:S05]  /*286c0*/  @!P5 BRA `(.L_x_542) ;  /* 0xfffffffc00f0d947 */ /* 0x010fea000383ffff */
[----:B------:R-:W-:Y:S05]  /*286d0*/  BRA `(.L_x_797) ;  /* 0xfffffe0800dc7947 */ /* 0x000fea000383ffff */
.L_x_567:
[----:B-1----:R1:W2:Y:S02]  /*286e0*/  SYNCS.PHASECHK.TRANS64.TRYWAIT P2, [R97+URZ+0x29890], R98 ;  /* 0x02989062610075a7 */ /* 0x0022a4000804017f */
[----:B--2---:R-:W-:Y:S05]  /*286f0*/  @!P2 NANOSLEEP.SYNCS 0x989680 ;  /* 0x009896800000a95d */ /* 0x004fea0003900000 */
[----:B------:R-:W2:Y:S02]  /*28700*/  @!P2 SYNCS.PHASECHK.TRANS64 P2, [R97+URZ+0x29890], R98 ;  /* 0x029890626100a5a7 */ /* 0x000ea4000804007f */
[----:B--2---:R-:W-:Y:S05]  /*28710*/  @!P2 BRA `(.L_x_567) ;  /* 0xfffffffc00f0a947 */ /* 0x004fea000383ffff */
[----:B------:R-:W-:Y:S05]  /*28720*/  BRA `(.L_x_798) ;  /* 0xfffffe68008c7947 */ /* 0x000fea000383ffff */
.L_x_573:
[----:B-1----:R1:W2:Y:S02]  /*28730*/  SYNCS.PHASECHK.TRANS64.TRYWAIT P1, [R97+URZ+0x298b0], R98 ;  /* 0x0298b062610075a7 */ /* 0x0022a4000802017f */
[----:B--2---:R-:W-:Y:S05]  /*28740*/  @!P1 NANOSLEEP.SYNCS 0x989680 ;  /* 0x009896800000995d */ /* 0x004fea0003900000 */
[----:B------:R-:W2:Y:S02]  /*28750*/  @!P1 SYNCS.PHASECHK.TRANS64 P1, [R97+URZ+0x298b0], R98 ;  /* 0x0298b062610095a7 */ /* 0x000ea4000802007f */
[----:B--2---:R-:W-:Y:S05]  /*28760*/  @!P1 BRA `(.L_x_573) ;  /* 0xfffffffc00f09947 */ /* 0x004fea000383ffff */
[----:B------:R-:W-:Y:S05]  /*28770*/  BRA `(.L_x_799) ;  /* 0xfffffe6c008c7947 */ /* 0x000fea000383ffff */
.L_x_581:
[----:B------:R-:W-:Y:S01]  /*28780*/  BSSY B0, `(.L_x_800) ;  /* 0x0000008000007945 */ /* 0x000fe20003800000 */
[----:B------:R-:W-:Y:S01]  /*28790*/  IMAD.MOV.U32 R13, RZ, RZ, R234 ;  /* 0x000000ffff0d7224 */ /* 0x000fe200078e00ea */
[----:B------:R-:W-:Y:S01]  /*287a0*/  MOV R11, 0x1f ;  /* 0x0000001f000b7802 */ /* 0x000fe20000000f00 */
[----:B------:R-:W-:Y:S02]  /*287b0*/  IMAD.MOV.U32 R12, RZ, RZ, RZ ;  /* 0x000000ffff0c7224 */ /* 0x000fe400078e00ff */
[----:B------:R-:W-:-:S07]  /*287c0*/  IMAD.MOV.U32 R15, RZ, RZ, -0x1 ;  /* 0xffffffffff0f7424 */ /* 0x000fce00078e00ff */
[----:B-----5:R-:W-:Y:S05]  /*287d0*/  WARPSYNC.COLLECTIVE R15, `(.L_x_801) ;  /* 0x000000000f087348 */ /* 0x020fea0003c00000 */
[----:B------:R0:W1:Y:S02]  /*287e0*/  SHFL.IDX P6, R14, R13, R12, R11 ;  /* 0x0000000c0d0e7389 */ /* 0x00006400000c000b */
[----:B01---5:R-:W-:Y:S01]  /*287f0*/  ENDCOLLECTIVE ;  /* 0x000000000000791b */ /* 0x023fe20003800000 */
.L_x_801:
[----:B------:R-:W-:Y:S05]  /*28800*/  BSYNC B0 ;  /* 0x0000000000007941 */ /* 0x000fea0003800000 */
.L_x_800:
[----:B------:R-:W-:Y:S01]  /*28810*/  IMAD.MOV.U32 R201, RZ, RZ, R14 ;  /* 0x000000ffffc97224 */ /* 0x000fe200078e000e */
[----:B------:R-:W-:Y:S06]  /*28820*/  BRA `(.L_x_802) ;  /* 0xfffffe74004c7947 */ /* 0x000fec000383ffff */
.L_x_591:
[----:B------:R-:W-:Y:S01]  /*28830*/  BSSY B1, `(.L_x_803) ;  /* 0x0000008000017945 */ /* 0x000fe20003800000 */
[----:B------:R-:W-:Y:S01]  /*28840*/  MOV R13, R26 ;  /* 0x0000001a000d7202 */ /* 0x000fe20000000f00 */
[----:B------:R-:W-:Y:S01]  /*28850*/  IMAD.MOV.U32 R12, RZ, RZ, RZ ;  /* 0x000000ffff0c7224 */ /* 0x000fe200078e00ff */
[----:B------:R-:W-:Y:S01]  /*28860*/  MOV R15, 0xffffffff ;  /* 0xffffffff000f7802 */ /* 0x000fe20000000f00 */
[----:B------:R-:W-:-:S07]  /*28870*/  IMAD.MOV.U32 R11, RZ, RZ, 0x1e1f ;  /* 0x00001e1fff0b7424 */ /* 0x000fce00078e00ff */
[----:B0-----:R-:W-:Y:S05]  /*28880*/  WARPSYNC.COLLECTIVE R15, `(.L_x_804) ;  /* 0x000000000f087348 */ /* 0x001fea0003c00000 */
[----:B------:R1:W2:Y:S02]  /*28890*/  SHFL.IDX P6, R14, R13, R12, R11 ;  /* 0x0000000c0d0e7389 */ /* 0x0002a400000c000b */
[----:B012---:R-:W-:Y:S01]  /*288a0*/  ENDCOLLECTIVE ;  /* 0x000000000000791b */ /* 0x007fe20003800000 */
.L_x_804:
[----:B------:R-:W-:Y:S05]  /*288b0*/  BSYNC B1 ;  /* 0x0000000000017941 */ /* 0x000fea0003800000 */
.L_x_803:
[----:B------:R-:W-:Y:S01]  /*288c0*/  IMAD.MOV.U32 R13, RZ, RZ, R24 ;  /* 0x000000ffff0d7224 */ /* 0x000fe200078e0018 */
[----:B------:R-:W-:Y:S01]  /*288d0*/  MOV R12, RZ ;  /* 0x000000ff000c7202 */ /* 0x000fe20000000f00 */
[----:B------:R-:W-:Y:S02]  /*288e0*/  IMAD.MOV.U32 R11, RZ, RZ, 0x1e1f ;  /* 0x00001e1fff0b7424 */ /* 0x000fe400078e00ff */
[----:B------:R-:W-:Y:S02]  /*288f0*/  IMAD.MOV.U32 R15, RZ, RZ, -0x1 ;  /* 0xffffffffff0f7424 */ /* 0x000fe400078e00ff */
[----:B------:R-:W-:-:S07]  /*28900*/  IMAD.MOV.U32 R3, RZ, RZ, R14 ;  /* 0x000000ffff037224 */ /* 0x000fce00078e000e */
[----:B------:R-:W-:Y:S05]  /*28910*/  WARPSYNC.COLLECTIVE R15, `(.L_x_805) ;  /* 0x000000000f087348 */ /* 0x000fea0003c00000 */
[----:B------:R0:W1:Y:S02]  /*28920*/  SHFL.IDX P6, R14, R13, R12, R11 ;  /* 0x0000000c0d0e7389 */ /* 0x00006400000c000b */
[----:B01----:R-:W-:Y:S01]  /*28930*/  ENDCOLLECTIVE ;  /* 0x000000000000791b */ /* 0x003fe20003800000 */
.L_x_805:
[----:B------:R-:W-:Y:S01]  /*28940*/  IMAD.MOV.U32 R13, RZ, RZ, R27 ;  /* 0x000000ffff0d7224 */ /* 0x000fe200078e001b */
[----:B------:R-:W-:-:S07]  /*28950*/  MOV R5, R14 ;  /* 0x0000000e00057202 */ /* 0x000fce0000000f00 */
[----:B------:R-:W-:Y:S05]  /*28960*/  WARPSYNC.COLLECTIVE R15, `(.L_x_806) ;  /* 0x000000000f087348 */ /* 0x000fea0003c00000 */
[----:B------:R0:W1:Y:S02]  /*28970*/  SHFL.IDX P6, R14, R13, R12, R11 ;  /* 0x0000000c0d0e7389 */ /* 0x00006400000c000b */
[----:B01----:R-:W-:Y:S01]  /*28980*/  ENDCOLLECTIVE ;  /* 0x000000000000791b */ /* 0x003fe20003800000 */
.L_x_806:
[----:B------:R-:W-:Y:S01]  /*28990*/  MOV R13, R144 ;  /* 0x00000090000d7202 */ /* 0x000fe20000000f00 */
[----:B------:R-:W-:-:S07]  /*289a0*/  IMAD.MOV.U32 R7, RZ, RZ, R14 ;  /* 0x000000ffff077224 */ /* 0x000fce00078e000e */
[----:B------:R-:W-:Y:S05]  /*289b0*/  WARPSYNC.COLLECTIVE R15, `(.L_x_807) ;  /* 0x000000000f087348 */ /* 0x000fea0003c00000 */
[----:B------:R0:W1:Y:S02]  /*289c0*/  SHFL.IDX P6, R14, R13, R12, R11 ;  /* 0x0000000c0d0e7389 */ /* 0x00006400000c000b */
[----:B01----:R-:W-:Y:S01]  /*289d0*/  ENDCOLLECTIVE ;  /* 0x000000000000791b */ /* 0x003fe20003800000 */
.L_x_807:
[----:B------:R-:W-:Y:S05]  /*289e0*/  BRA `(.L_x_808) ;  /* 0xfffffe7800d47947 */ /* 0x000fea000383ffff */
.L_x_595:
[----:B-1----:R1:W2:Y:S02]  /*289f0*/  SYNCS.PHASECHK.TRANS64.TRYWAIT P0, [R16+URZ+0x29800], R5 ;  /* 0x02980005100075a7 */ /* 0x0022a4000800017f */
[----:B--2---:R-:W-:Y:S05]  /*28a00*/  @!P0 NANOSLEEP.SYNCS 0x989680 ;  /* 0x009896800000895d */ /* 0x004fea0003900000 */
[----:B------:R-:W2:Y:S02]  /*28a10*/  @!P0 SYNCS.PHASECHK.TRANS64 P0, [R16+URZ+0x29800], R5 ;  /* 0x02980005100085a7 */ /* 0x000ea4000800007f */
[----:B--2---:R-:W-:Y:S05]  /*28a20*/  @!P0 BRA `(.L_x_595) ;  /* 0xfffffffc00f08947 */ /* 0x004fea000383ffff */
[----:B------:R-:W-:Y:S05]  /*28a30*/  BRA `(.L_x_809) ;  /* 0xfffffe8000147947 */ /* 0x000fea000383ffff */
.L_x_607:
[----:B------:R-:W-:Y:S01]  /*28a40*/  BSSY B1, `(.L_x_810) ;  /* 0x0000008000017945 */ /* 0x000fe20003800000 */
[----:B------:R-:W-:Y:S01]  /*28a50*/  IMAD.MOV.U32 R13, RZ, RZ, R26 ;  /* 0x000000ffff0d7224 */ /* 0x000fe200078e001a */
[----:B------:R-:W-:Y:S01]  /*28a60*/  MOV R11, 0x1e1f ;  /* 0x00001e1f000b7802 */ /* 0x000fe20000000f00 */
[----:B------:R-:W-:Y:S02]  /*28a70*/  IMAD.MOV.U32 R12, RZ, RZ, RZ ;  /* 0x000000ffff0c7224 */ /* 0x000fe400078e00ff */
[----:B------:R-:W-:-:S07]  /*28a80*/  IMAD.MOV.U32 R15, RZ, RZ, -0x1 ;  /* 0xffffffffff0f7424 */ /* 0x000fce00078e00ff */
[----:B0-----:R-:W-:Y:S05]  /*28a90*/  WARPSYNC.COLLECTIVE R15, `(.L_x_811) ;  /* 0x000000000f087348 */ /* 0x001fea0003c00000 */
[----:B------:R1:W2:Y:S02]  /*28aa0*/  SHFL.IDX P6, R14, R13, R12, R11 ;  /* 0x0000000c0d0e7389 */ /* 0x0002a400000c000b */
[----:B012---:R-:W-:Y:S01]  /*28ab0*/  ENDCOLLECTIVE ;  /* 0x000000000000791b */ /* 0x007fe20003800000 */
.L_x_811:
[----:B------:R-:W-:Y:S05]  /*28ac0*/  BSYNC B1 ;  /* 0x0000000000017941 */ /* 0x000fea0003800000 */
.L_x_810:
[----:B------:R-:W-:Y:S01]  /*28ad0*/  MOV R13, R24 ;  /* 0x00000018000d7202 */ /* 0x000fe20000000f00 */
[----:B------:R-:W-:Y:S01]  /*28ae0*/  IMAD.MOV.U32 R12, RZ, RZ, RZ ;  /* 0x000000ffff0c7224 */ /* 0x000fe200078e00ff */
[----:B------:R-:W-:Y:S01]  /*28af0*/  MOV R15, 0xffffffff ;  /* 0xffffffff000f7802 */ /* 0x000fe20000000f00 */
[----:B------:R-:W-:Y:S02]  /*28b00*/  IMAD.MOV.U32 R11, RZ, RZ, 0x1e1f ;  /* 0x00001e1fff0b7424 */ /* 0x000fe400078e00ff */
[----:B------:R-:W-:-:S07]  /*28b10*/  IMAD.MOV.U32 R0, RZ, RZ, R14 ;  /* 0x000000ffff007224 */ /* 0x000fce00078e000e */
[----:B------:R-:W-:Y:S05]  /*28b20*/  WARPSYNC.COLLECTIVE R15, `(.L_x_812) ;  /* 0x000000000f087348 */ /* 0x000fea0003c00000 */
[----:B------:R0:W1:Y:S02]  /*28b30*/  SHFL.IDX P6, R14, R13, R12, R11 ;  /* 0x0000000c0d0e7389 */ /* 0x00006400000c000b */
[----:B01----:R-:W-:Y:S01]  /*28b40*/  ENDCOLLECTIVE ;  /* 0x000000000000791b */ /* 0x003fe20003800000 */
.L_x_812:
[----:B------:R-:W-:Y:S02]  /*28b50*/  IMAD.MOV.U32 R13, RZ, RZ, R27 ;  /* 0x000000ffff0d7224 */ /* 0x000fe400078e001b */
[----:B------:R-:W-:-:S07]  /*28b60*/  IMAD.MOV.U32 R3, RZ, RZ, R14 ;  /* 0x000000ffff037224 */ /* 0x000fce00078e000e */
[----:B------:R-:W-:Y:S05]  /*28b70*/  WARPSYNC.COLLECTIVE R15, `(.L_x_813) ;  /* 0x000000000f087348 */ /* 0x000fea0003c00000 */
[----:B------:R0:W1:Y:S02]  /*28b80*/  SHFL.IDX P6, R14, R13, R12, R11 ;  /* 0x0000000c0d0e7389 */ /* 0x00006400000c000b */
[----:B01----:R-:W-:Y:S01]  /*28b90*/  ENDCOLLECTIVE ;  /* 0x000000000000791b */ /* 0x003fe20003800000 */
.L_x_813:
[----:B------:R-:W-:Y:S01]  /*28ba0*/  IMAD.MOV.U32 R13, RZ, RZ, R144 ;  /* 0x000000ffff0d7224 */ /* 0x000fe200078e0090 */
[----:B------:R-:W-:-:S07]  /*28bb0*/  MOV R20, R14 ;  /* 0x0000000e00147202 */ /* 0x000fce0000000f00 */
[----:B------:R-:W-:Y:S05]  /*28bc0*/  WARPSYNC.COLLECTIVE R15, `(.L_x_814) ;  /* 0x000000000f087348 */ /* 0x000fea0003c00000 */
[----:B------:R0:W1:Y:S02]  /*28bd0*/  SHFL.IDX P6, R14, R13, R12, R11 ;  /* 0x0000000c0d0e7389 */ /* 0x00006400000c000b */
[----:B01----:R-:W-:Y:S01]  /*28be0*/  ENDCOLLECTIVE ;  /* 0x000000000000791b */ /* 0x003fe20003800000 */
.L_x_814:
[----:B------:R-:W-:Y:S01]  /*28bf0*/  IMAD.MOV.U32 R21, RZ, RZ, R14 ;  /* 0x000000ffff157224 */ /* 0x000fe200078e000e */
[----:B------:R-:W-:Y:S06]  /*28c00*/  BRA `(.L_x_815) ;  /* 0xfffffeac00647947 */ /* 0x000fec000383ffff */
.L_x_611:
[----:B--2---:R2:W3:Y:S02]  /*28c10*/  SYNCS.PHASECHK.TRANS64.TRYWAIT P0, [R16+URZ+0x29800], R21 ;  /* 0x02980015100075a7 */ /* 0x0044e4000800017f */
[----:B---3--:R-:W-:Y:S05]  /*28c20*/  @!P0 NANOSLEEP.SYNCS 0x989680 ;  /* 0x009896800000895d */ /* 0x008fea0003900000 */
[----:B------:R-:W3:Y:S02]  /*28c30*/  @!P0 SYNCS.PHASECHK.TRANS64 P0, [R16+URZ+0x29800], R21 ;  /* 0x02980015100085a7 */ /* 0x000ee4000800007f */
[----:B---3--:R-:W-:Y:S05]  /*28c40*/  @!P0 BRA `(.L_x_611) ;  /* 0xfffffffc00f08947 */ /* 0x008fea000383ffff */
[----:B------:R-:W-:Y:S05]  /*28c50*/  BRA `(.L_x_816) ;  /* 0xfffffeb000687947 */ /* 0x000fea000383ffff */
.L_x_619:
[----:B-1----:R1:W2:Y:S02]  /*28c60*/  SYNCS.PHASECHK.TRANS64.TRYWAIT P2, [R3+URZ+0x29830], R0 ;  /* 0x02983000030075a7 */ /* 0x0022a4000804017f */
[----:B--2---:R-:W-:Y:S05]  /*28c70*/  @!P2 NANOSLEEP.SYNCS 0x989680 ;  /* 0x009896800000a95d */ /* 0x004fea0003900000 */
[----:B------:R-:W2:Y:S02]  /*28c80*/  @!P2 SYNCS.PHASECHK.TRANS64 P2, [R3+URZ+0x29830], R0 ;  /* 0x029830000300a5a7 */ /* 0x000ea4000804007f */
[----:B--2---:R-:W-:Y:S05]  /*28c90*/  @!P2 BRA `(.L_x_619) ;  /* 0xfffffffc00f0a947 */ /* 0x004fea000383ffff */
[----:B------:R-:W-:Y:S05]  /*28ca0*/  BRA `(.L_x_618) ;  /* 0xfffffee0009c7947 */ /* 0x000fea000383ffff */
.L_x_625:
[----:B-1----:R1:W2:Y:S02]  /*28cb0*/  SYNCS.PHASECHK.TRANS64.TRYWAIT P2, [R11+URZ+0x29830], R10 ;  /* 0x0298300a0b0075a7 */ /* 0x0022a4000804017f */
[----:B--2---:R-:W-:Y:S05]  /*28cc0*/  @!P2 NANOSLEEP.SYNCS 0x989680 ;  /* 0x009896800000a95d */ /* 0x004fea0003900000 */
[----:B------:R-:W2:Y:S02]  /*28cd0*/  @!P2 SYNCS.PHASECHK.TRANS64 P2, [R11+URZ+0x29830], R10 ;  /* 0x0298300a0b00a5a7 */ /* 0x000ea4000804007f */
[----:B--2---:R-:W-:Y:S05]  /*28ce0*/  @!P2 BRA `(.L_x_625) ;  /* 0xfffffffc00f0a947 */ /* 0x004fea000383ffff */
[----:B------:R-:W-:Y:S05]  /*28cf0*/  BRA `(.L_x_624) ;  /* 0xffffff2000c47947 */ /* 0x000fea000383ffff */
.L_x_629:
[----:B-1----:R1:W2:Y:S02]  /*28d00*/  SYNCS.PHASECHK.TRANS64.TRYWAIT P1, [R11+URZ+0x29850], R8 ;  /* 0x029850080b0075a7 */ /* 0x0022a4000802017f */
[----:B--2---:R-:W-:Y:S05]  /*28d10*/  @!P1 NANOSLEEP.SYNCS 0x989680 ;  /* 0x009896800000995d */ /* 0x004fea0003900000 */
[----:B------:R-:W2:Y:S02]  /*28d20*/  @!P1 SYNCS.PHASECHK.TRANS64 P1, [R11+URZ+0x29850], R8 ;  /* 0x029850080b0095a7 */ /* 0x000ea4000802007f */
[----:B--2---:R-:W-:Y:S05]  /*28d30*/  @!P1 BRA `(.L_x_629) ;  /* 0xfffffffc00f09947 */ /* 0x004fea000383ffff */
[----:B------:R-:W-:Y:S05]  /*28d40*/  BRA `(.L_x_626) ;  /* 0xffffff3400007947 */ /* 0x000fea000383ffff */
.L_x_635:
[----:B-1----:R1:W2:Y:S02]  /*28d50*/  SYNCS.PHASECHK.TRANS64.TRYWAIT P1, [R13+URZ+0x29850], R0 ;  /* 0x029850000d0075a7 */ /* 0x0022a4000802017f */
[----:B--2---:R-:W-:Y:S05]  /*28d60*/  @!P1 NANOSLEEP.SYNCS 0x989680 ;  /* 0x009896800000995d */ /* 0x004fea0003900000 */
[----:B------:R-:W2:Y:S02]  /*28d70*/  @!P1 SYNCS.PHASECHK.TRANS64 P1, [R13+URZ+0x29850], R0 ;  /* 0x029850000d0095a7 */ /* 0x000ea4000802007f */
[----:B--2---:R-:W-:Y:S05]  /*28d80*/  @!P1 BRA `(.L_x_635) ;  /* 0xfffffffc00f09947 */ /* 0x004fea000383ffff */
[----:B------:R-:W-:Y:S05]  /*28d90*/  BRA `(.L_x_634) ;  /* 0xffffff5c009c7947 */ /* 0x000fea000383ffff */
.L_x_639:
[----:B------:R-:W-:Y:S01]  /*28da0*/  MOV R12, R0 ;  /* 0x00000000000c7202 */ /* 0x000fe20000000f00 */
[----:B------:R-:W-:Y:S01]  /*28db0*/  IMAD.MOV.U32 R11, RZ, RZ, 0x1c1f ;  /* 0x00001c1fff0b7424 */ /* 0x000fe200078e00ff */
[----:B------:R-:W-:Y:S01]  /*28dc0*/  SEL R5, R96, R97, P0 ;  /* 0x0000006160057207 */ /* 0x000fe20000000000 */
[----:B------:R-:W-:Y:S01]  /*28dd0*/  IMAD.MOV.U32 R15, RZ, RZ, -0x1 ;  /* 0xffffffffff0f7424 */ /* 0x000fe200078e00ff */
[----:B------:R-:W-:Y:S02]  /*28de0*/  SEL R7, R97, R96, P0 ;  /* 0x0000006061077207 */ /* 0x000fe40000000000 */
[----:B------:R-:W-:-:S07]  /*28df0*/  SEL R9, R92, R93, P0 ;  /* 0x0000005d5c097207 */ /* 0x000fce0000000000 */
[----:B-1---5:R-:W-:Y:S05]  /*28e00*/  WARPSYNC.COLLECTIVE R15, `(.L_x_817) ;  /* 0x000000000f087348 */ /* 0x022fea0003c00000 */
[----:B------:R0:W2:Y:S02]  /*28e10*/  SHFL.IDX P6, R14, R13, R12, R11 ;  /* 0x0000000c0d0e7389 */ /* 0x0000a400000c000b */
[----:B012--5:R-:W-:Y:S01]  /*28e20*/  ENDCOLLECTIVE ;  /* 0x000000000000791b */ /* 0x027fe20003800000 */
.L_x_817:
[----:B------:R-:W-:Y:S02]  /*28e30*/  SEL R21, R93, R92, P0 ;  /* 0x0000005c5d157207 */ /* 0x000fe40000000000 */
[----:B------:R-:W-:Y:S02]  /*28e40*/  SEL R25, R48, R45, P0 ;  /* 0x0000002d30197207 */ /* 0x000fe40000000000 */
[----:B------:R-:W-:Y:S02]  /*28e50*/  SEL R27, R45, R48, P0 ;  /* 0x000000302d1b7207 */ /* 0x000fe40000000000 */
[----:B------:R-:W-:Y:S02]  /*28e60*/  SEL R29, R40, R37, P0 ;  /* 0x00000025281d7207 */ /* 0x000fe40000000000 */
[----:B------:R-:W-:Y:S02]  /*28e70*/  SEL R31, R37, R40, P0 ;  /* 0x00000028251f7207 */ /* 0x000fe40000000000 */
[----:B------:R-:W-:-:S02]  /*28e80*/  SEL R45, R65, R68, P0 ;  /* 0x00000044412d7207 */ /* 0x000fc40000000000 */
[----:B------:R-:W-:Y:S01]  /*28e90*/  SEL R49, R68, R65, P0 ;  /* 0x0000004144317207 */ /* 0x000fe20000000000 */
[----:B------:R-:W-:Y:S01]  /*28ea0*/  IMAD.MOV.U32 R13, RZ, RZ, R3 ;  /* 0x000000ffff0d7224 */ /* 0x000fe200078e0003 */
[----:B------:R-:W-:Y:S01]  /*28eb0*/  SEL R63, R38, R67, P0 ;  /* 0x00000043263f7207 */ /* 0x000fe20000000000 */
[----:B------:R-:W-:Y:S01]  /*28ec0*/  IMAD.MOV.U32 R12, RZ, RZ, R2 ;  /* 0x000000ffff0c7224 */ /* 0x000fe200078e0002 */
[----:B------:R-:W-:Y:S02]  /*28ed0*/  SEL R65, R67, R38, P0 ;  /* 0x0000002643417207 */ /* 0x000fe40000000000 */
[----:B------:R-:W-:Y:S02]  /*28ee0*/  SEL R67, R30, R69, P0 ;  /* 0x000000451e437207 */ /* 0x000fe40000000000 */
[----:B------:R-:W-:Y:S02]  /*28ef0*/  SEL R69, R69, R30, P0 ;  /* 0x0000001e45457207 */ /* 0x000fe40000000000 */
[----:B------:R-:W-:-:S02]  /*28f00*/  SEL R33, R32, R35, P0 ;  /* 0x0000002320217207 */ /* 0x000fc40000000000 */
[----:B------:R-:W-:-:S07]  /*28f10*/  MOV R6, R14 ;  /* 0x0000000e00067202 */ /* 0x000fce0000000f00 */
[----:B------:R-:W-:Y:S05]  /*28f20*/  WARPSYNC.COLLECTIVE R15, `(.L_x_818) ;  /* 0x000000000f087348 */ /* 0x000fea0003c00000 */
[----:B------:R0:W1:Y:S02]  /*28f30*/  SHFL.IDX P6, R14, R13, R12, R11 ;  /* 0x0000000c0d0e7389 */ /* 0x00006400000c000b */
[----:B01----:R-:W-:Y:S01]  /*28f40*/  ENDCOLLECTIVE ;  /* 0x000000000000791b */ /* 0x003fe20003800000 */
.L_x_818:
        /* <DEDUP_REMOVED lines=18> */
.L_x_819:
[----:B------:R-:W-:Y:S02]  /*29070*/  SEL R61, R42, R61, P0 ;  /* 0x0000003d2a3d7207 */ /* 0x000fe40000000000 */
[----:B------:R-:W-:Y:S02]  /*29080*/  SEL R75, R77, R44, P0 ;  /* 0x0000002c4d4b7207 */ /* 0x000fe40000000000 */
[----:B------:R-:W-:Y:S02]  /*29090*/  SEL R77, R44, R77, P0 ;  /* 0x0000004d2c4d7207 */ /* 0x000fe40000000000 */
[----:B------:R-:W-:Y:S02]  /*290a0*/  SEL R4, R6, R3, P0 ;  /* 0x0000000306047207 */ /* 0x000fe40000000000 */
[----:B------:R-:W-:Y:S01]  /*290b0*/  SEL R6, R3, R6, P0 ;  /* 0x0000000603067207 */ /* 0x000fe20000000000 */
[----:B------:R-:W-:Y:S02]  /*290c0*/  IMAD.MOV.U32 R13, RZ, RZ, R7 ;  /* 0x000000ffff0d7224 */ /* 0x000fe400078e0007 */
[----:B------:R-:W-:Y:S01]  /*290d0*/  IMAD.MOV.U32 R12, RZ, RZ, R2 ;  /* 0x000000ffff0c7224 */ /* 0x000fe200078e0002 */
[----:B------:R-:W-:-:S07]  /*290e0*/  MOV R10, R14 ;  /* 0x0000000e000a7202 */ /* 0x000fce0000000f00 */
[----:B------:R-:W-:Y:S05]  /*290f0*/  WARPSYNC.COLLECTIVE R15, `(.L_x_820) ;  /* 0x000000000f087348 */ /* 0x000fea0003c00000 */
[----:B------:R0:W1:Y:S02]  /*29100*/  SHFL.IDX P6, R14, R13, R12, R11 ;  /* 0x0000000c0d0e7389 */ /* 0x00006400000c000b */
[----:B01----:R-:W-:Y:S01]  /*29110*/  ENDCOLLECTIVE ;  /* 0x000000000000791b */ /* 0x003fe20003800000 */
.L_x_820:
[----:B------:R-:W-:Y:S02]  /*29120*/  IMAD.MOV.U32 R13, RZ, RZ, R9 ;  /* 0x000000ffff0d7224 */ /* 0x000fe400078e0009 */
[----:B------:R-:W-:Y:S01]  /*29130*/  IMAD.MOV.U32 R12, RZ, RZ, R0 ;  /* 0x000000ffff0c7224 */ /* 0x000fe200078e0000 */
[----:B------:R-:W-:-:S07]  /*29140*/  MOV R7, R14 ;  /* 0x0000000e00077202 */ /* 0x000fce0000000f00 */
[----:B------:R-:W-:Y:S05]  /*29150*/  WARPSYNC.COLLECTIVE R15, `(.L_x_821) ;  /* 0x000000000f087348 */ /* 0x000fea0003c00000 */
[----:B------:R0:W1:Y:S02]  /*29160*/  SHFL.IDX P6, R14, R13, R12, R11 ;  /* 0x0000000c0d0e7389 */ /* 0x00006400000c000b */
[----:B01----:R-:W-:Y:S01]  /*29170*/  ENDCOLLECTIVE ;  /* 0x000000000000791b */ /* 0x003fe20003800000 */
.L_x_821:
        /* <DEDUP_REMOVED lines=8> */
.L_x_822:
[----:B------:R-:W-:Y:S02]  /*29200*/  IMAD.MOV.U32 R13, RZ, RZ, R25 ;  /* 0x000000ffff0d7224 */ /* 0x000fe400078e0019 */
[----:B------:R-:W-:Y:S01]  /*29210*/  IMAD.MOV.U32 R12, RZ, RZ, R0 ;  /* 0x000000ffff0c7224 */ /* 0x000fe200078e0000 */
[----:B------:R-:W-:-:S07]  /*29220*/  MOV R20, R14 ;  /* 0x0000000e00147202 */ /* 0x000fce0000000f00 */
[----:B------:R-:W-:Y:S05]  /*29230*/  WARPSYNC.COLLECTIVE R15, `(.L_x_823) ;  /* 0x000000000f087348 */ /* 0x000fea0003c00000 */
[----:B------:R0:W1:Y:S02]  /*29240*/  SHFL.IDX P6, R14, R13, R12, R11 ;  /* 0x0000000c0d0e7389 */ /* 0x00006400000c000b */
[----:B01----:R-:W-:Y:S01]  /*29250*/  ENDCOLLECTIVE ;  /* 0x000000000000791b */ /* 0x003fe20003800000 */
.L_x_823:
[----:B------:R-:W-:Y:S02]  /*29260*/  IMAD.MOV.U32 R13, RZ, RZ, R27 ;  /* 0x000000ffff0d7224 */ /* 0x000fe400078e001b */
[----:B------:R-:W-:Y:S01]  /*29270*/  IMAD.MOV.U32 R12, RZ, RZ, R2 ;  /* 0x000000ffff0c7224 */ /* 0x000fe200078e0002 */
[----:B------:R-:W-:-:S07]  /*29280*/  MOV R26, R14 ;  /* 0x0000000e001a7202 */ /* 0x000fce0000000f00 */
[----:B------:R-:W-:Y:S05]  /*29290*/  WARPSYNC.COLLECTIVE R15, `(.L_x_824) ;  /* 0x000000000f087348 */ /* 0x000fea0003c00000 */
[----:B------:R0:W1:Y:S02]  /*292a0*/  SHFL.IDX P6, R14, R13, R12, R11 ;  /* 0x0000000c0d0e7389 */ /* 0x00006400000c000b */
[----:B01----:R-:W-:Y:S01]  /*292b0*/  ENDCOLLECTIVE ;  /* 0x000000000000791b */ /* 0x003fe20003800000 */
.L_x_824:
[----:B------:R-:W-:Y:S02]  /*292c0*/  IMAD.MOV.U32 R13, RZ, RZ, R29 ;  /* 0x000000ffff0d7224 */ /* 0x000fe400078e001d */
[----:B------:R-:W-:Y:S01]  /*292d0*/  IMAD.MOV.U32 R12, RZ, RZ, R0 ;  /* 0x000000ffff0c7224 */ /* 0x000fe200078e0000 */
[----:B------:R-:W-:-:S07]  /*292e0*/  MOV R27, R14 ;  /* 0x0000000e001b7202 */ /* 0x000fce0000000f00 */
[----:B------:R-:W-:Y:S05]  /*292f0*/  WARPSYNC.COLLECTIVE R15, `(.L_x_825) ;  /* 0x000000000f087348 */ /* 0x000fea0003c00000 */
[----:B------:R0:W1:Y:S02]  /*29300*/  SHFL.IDX P6, R14, R13, R12, R11 ;  /* 0x0000000c0d0e7389 */ /* 0x00006400000c000b */
[----:B01----:R-:W-:Y:S01]  /*29310*/  ENDCOLLECTIVE ;  /* 0x000000000000791b */ /* 0x003fe20003800000 */
.L_x_825:
        /* <DEDUP_REMOVED lines=8> */
.L_x_826:
[----:B------:R-:W-:Y:S02]  /*293a0*/  IMAD.MOV.U32 R13, RZ, RZ, R33 ;  /* 0x000000ffff0d7224 */ /* 0x000fe400078e0021 */
[----:B------:R-:W-:Y:S01]  /*293b0*/  IMAD.MOV.U32 R12, RZ, RZ, R0 ;  /* 0x000000ffff0c7224 */ /* 0x000fe200078e0000 */
[----:B------:R-:W-:-:S07]  /*293c0*/  MOV R31, R14 ;  /* 0x0000000e001f7202 */ /* 0x000fce0000000f00 */
[----:B------:R-:W-:Y:S05]  /*293d0*/  WARPSYNC.COLLECTIVE R15, `(.L_x_827) ;  /* 0x000000000f087348 */ /* 0x000fea0003c00000 */
[----:B------:R0:W1:Y:S02]  /*293e0*/  SHFL.IDX P6, R14, R13, R12, R11 ;  /* 0x0000000c0d0e7389 */ /* 0x00006400000c000b */
[----:B01----:R-:W-:Y:S01]  /*293f0*/  ENDCOLLECTIVE ;  /* 0x000000000000791b */ /* 0x003fe20003800000 */
.L_x_827:
        /* <DEDUP_REMOVED lines=8> */
.L_x_828:
[----:B------:R-:W-:Y:S02]  /*29480*/  IMAD.MOV.U32 R13, RZ, RZ, R37 ;  /* 0x000000ffff0d7224 */ /* 0x000fe400078e0025 */
[----:B------:R-:W-:Y:S01]  /*29490*/  IMAD.MOV.U32 R12, RZ, RZ, R0 ;  /* 0x000000ffff0c7224 */ /* 0x000fe200078e0000 */
[----:B------:R-:W-:-:S07]  /*294a0*/  MOV R35, R14 ;  /* 0x0000000e00237202 */ /* 0x000fce0000000f00 */
[----:B------:R-:W-:Y:S05]  /*294b0*/  WARPSYNC.COLLECTIVE R15, `(.L_x_829) ;  /* 0x000000000f087348 */ /* 0x000fea0003c00000 */
[----:B------:R0:W1:Y:S02]  /*294c0*/  SHFL.IDX P6, R14, R13, R12, R11 ;  /* 0x0000000c0d0e7389 */ /* 0x00006400000c000b */
[----:B01----:R-:W-:Y:S01]  /*294d0*/  ENDCOLLECTIVE ;  /* 0x000000000000791b */ /* 0x003fe20003800000 */
.L_x_829:
        /* <DEDUP_REMOVED lines=8> */
.L_x_830:
[----:B------:R-:W-:Y:S02]  /*29560*/  IMAD.MOV.U32 R13, RZ, RZ, R41 ;  /* 0x000000ffff0d7224 */ /* 0x000fe400078e0029 */
[----:B------:R-:W-:Y:S01]  /*29570*/  IMAD.MOV.U32 R12, RZ, RZ, R0 ;  /* 0x000000ffff0c7224 */ /* 0x000fe200078e0000 */
[----:B------:R-:W-:-:S07]  /*29580*/  MOV R39, R14 ;  /* 0x0000000e00277202 */ /* 0x000fce0000000f00 */
[----:B------:R-:W-:Y:S05]  /*29590*/  WARPSYNC.COLLECTIVE R15, `(.L_x_831) ;  /* 0x000000000f087348 */ /* 0x000fea0003c00000 */
[----:B------:R0:W1:Y:S02]  /*295a0*/  SHFL.IDX P6, R14, R13, R12, R11 ;  /* 0x0000000c0d0e7389 */ /* 0x00006400000c000b */
[----:B01----:R-:W-:Y:S01]  /*295b0*/  ENDCOLLECTIVE ;  /* 0x000000000000791b */ /* 0x003fe20003800000 */
.L_x_831:
        /* <DEDUP_REMOVED lines=8> */
.L_x_832:
[----:B------:R-:W-:Y:S02]  /*29640*/  IMAD.MOV.U32 R13, RZ, RZ, R45 ;  /* 0x000000ffff0d7224 */ /* 0x000fe400078e002d */
[----:B------:R-:W-:Y:S01]  /*29650*/  IMAD.MOV.U32 R12, RZ, RZ, R0 ;  /* 0x000000ffff0c7224 */ /* 0x000fe200078e0000 */
[----:B------:R-:W-:-:S07]  /*29660*/  MOV R43, R14 ;  /* 0x0000000e002b7202 */ /* 0x000fce0000000f00 */
[----:B------:R-:W-:Y:S05]  /*29670*/  WARPSYNC.COLLECTIVE R15, `(.L_x_833) ;  /* 0x000000000f087348 */ /* 0x000fea0003c00000 */
[----:B------:R0:W1:Y:S02]  /*29680*/  SHFL.IDX P6, R14, R13, R12, R11 ;  /* 0x0000000c0d0e7389 */ /* 0x00006400000c000b */
[----:B01----:R-:W-:Y:S01]  /*29690*/  ENDCOLLECTIVE ;  /* 0x000000000000791b */ /* 0x003fe20003800000 */
.L_x_833:
[----:B------:R-:W-:Y:S02]  /*296a0*/  SEL R40, R42, R43, P0 ;  /* 0x0000002b2a287207 */ /* 0x000fe40000000000 */
[----:B------:R-:W-:Y:S01]  /*296b0*/  SEL R42, R43, R42, P0 ;  /* 0x0000002a2b2a7207 */ /* 0x000fe20000000000 */
[----:B------:R-:W-:Y:S02]  /*296c0*/  IMAD.MOV.U32 R13, RZ, RZ, R49 ;  /* 0x000000ffff0d7224 */ /* 0x000fe400078e0031 */
[----:B------:R-:W-:Y:S02]  /*296d0*/  IMAD.MOV.U32 R12, RZ, RZ, R2 ;  /* 0x000000ffff0c7224 */ /* 0x000fe400078e0002 */
[----:B------:R-:W-:Y:S01]  /*296e0*/  IMAD.MOV.U32 R49, RZ, RZ, RZ ;  /* 0x000000ffff317224 */ /* 0x000fe200078e00ff */
[----:B------:R-:W-:-:S07]  /*296f0*/  MOV R45, R14 ;  /* 0x0000000e002d7202 */ /* 0x000fce0000000f00 */
[----:B------:R-:W-:Y:S05]  /*29700*/  WARPSYNC.COLLECTIVE R15, `(.L_x_834) ;  /* 0x000000000f087348 */ /* 0x000fea0003c00000 */
[----:B------:R0:W1:Y:S02]  /*29710*/  SHFL.IDX P6, R14, R13, R12, R11 ;  /* 0x0000000c0d0e7389 */ /* 0x00006400000c000b */
[----:B01----:R-:W-:Y:S01]  /*29720*/  ENDCOLLECTIVE ;  /* 0x000000000000791b */ /* 0x003fe20003800000 */
.L_x_834:
[----:B------:R-:W-:Y:S02]  /*29730*/  IMAD.MOV.U32 R13, RZ, RZ, R51 ;  /* 0x000000ffff0d7224 */ /* 0x000fe400078e0033 */
[----:B------:R-:W-:Y:S01]  /*29740*/  IMAD.MOV.U32 R12, RZ, RZ, R0 ;  /* 0x000000ffff0c7224 */ /* 0x000fe200078e0000 */
[----:B------:R-:W-:-:S07]  /*29750*/  MOV R44, R14 ;  /* 0x0000000e002c7202 */ /* 0x000fce0000000f00 */
[----:B------:R-:W-:Y:S05]  /*29760*/  WARPSYNC.COLLECTIVE R15, `(.L_x_835) ;  /* 0x000000000f087348 */ /* 0x000fea0003c00000 */
[----:B------:R0:W1:Y:S02]  /*29770*/  SHFL.IDX P6, R14, R13, R12, R11 ;  /* 0x0000000c0d0e7389 */ /* 0x00006400000c000b */
[----:B01----:R-:W-:Y:S01]  /*29780*/  ENDCOLLECTIVE ;  /* 0x000000000000791b */ /* 0x003fe20003800000 */
.L_x_835:
        /* <DEDUP_REMOVED lines=8> */
.L_x_836:
[----:B------:R-:W-:Y:S02]  /*29810*/  IMAD.MOV.U32 R13, RZ, RZ, R55 ;  /* 0x000000ffff0d7224 */ /* 0x000fe400078e0037 */
[----:B------:R-:W-:Y:S01]  /*29820*/  IMAD.MOV.U32 R12, RZ, RZ, R0 ;  /* 0x000000ffff0c7224 */ /* 0x000fe200078e0000 */
[----:B------:R-:W-:-:S07]  /*29830*/  MOV R48, R14 ;  /* 0x0000000e00307202 */ /* 0x000fce0000000f00 */
[----:B------:R-:W-:Y:S05]  /*29840*/  WARPSYNC.COLLECTIVE R15, `(.L_x_837) ;  /* 0x000000000f087348 */ /* 0x000fea0003c00000 */
[----:B------:R0:W1:Y:S02]  /*29850*/  SHFL.IDX P6, R14, R13, R12, R11 ;  /* 0x0000000c0d0e7389 */ /* 0x00006400000c000b */
[----:B01----:R-:W-:Y:S01]  /*29860*/  ENDCOLLECTIVE ;  /* 0x000000000000791b */ /* 0x003fe20003800000 */
.L_x_837:
[----:B------:R-:W-:Y:S02]  /*29870*/  IMAD.MOV.U32 R13, RZ, RZ, R57 ;  /* 0x000000ffff0d7224 */ /* 0x000fe400078e0039 */
[----:B------:R-:W-:Y:S01]  /*29880*/  IMAD.MOV.U32 R12, RZ, RZ, R2 ;  /* 0x000000ffff0c7224 */ /* 0x000fe200078e0002 */
[----:B------:R-:W-:-:S07]  /*29890*/  MOV R55, R14 ;  /* 0x0000000e00377202 */ /* 0x000fce0000000f00 */
[----:B------:R-:W-:Y:S05]  /*298a0*/  WARPSYNC.COLLECTIVE R15, `(.L_x_838) ;  /* 0x000000000f087348 */ /* 0x000fea0003c00000 */
[----:B------:R0:W1:Y:S02]  /*298b0*/  SHFL.IDX P6, R14, R13, R12, R11 ;  /* 0x0000000c0d0e7389 */ /* 0x00006400000c000b */
[----:B01----:R-:W-:Y:S01]  /*298c0*/  ENDCOLLECTIVE ;  /* 0x000000000000791b */ /* 0x003fe20003800000 */
.L_x_838:
[----:B------:R-:W-:Y:S02]  /*298d0*/  IMAD.MOV.U32 R13, RZ, RZ, R59 ;  /* 0x000000ffff0d7224 */ /* 0x000fe400078e003b */
[----:B------:R-:W-:Y:S01]  /*298e0*/  IMAD.MOV.U32 R12, RZ, RZ, R0 ;  /* 0x000000ffff0c7224 */ /* 0x000fe200078e0000 */
[----:B------:R-:W-:-:S07]  /*298f0*/  MOV R50, R14 ;  /* 0x0000000e00327202 */ /* 0x000fce0000000f00 */
[----:B------:R-:W-:Y:S05]  /*29900*/  WARPSYNC.COLLECTIVE R15, `(.L_x_839) ;  /* 0x000000000f087348 */ /* 0x000fea0003c00000 */
[----:B------:R0:W1:Y:S02]  /*29910*/  SHFL.IDX P6, R14, R13, R12, R11 ;  /* 0x0000000c0d0e7389 */ /* 0x00006400000c000b */
[----:B01----:R-:W-:Y:S01]  /*29920*/  ENDCOLLECTIVE ;  /* 0x000000000000791b */ /* 0x003fe20003800000 */
.L_x_839:
[----:B------:R-:W-:Y:S02]  /*29930*/  IMAD.MOV.U32 R13, RZ, RZ, R61 ;  /* 0x000000ffff0d7224 */ /* 0x000fe400078e003d */
[----:B------:R-:W-:Y:S01]  /*29940*/  IMAD.MOV.U32 R12, RZ, RZ, R2 ;  /* 0x000000ffff0c7224 */ /* 0x000fe200078e0002 */
[----:B------:R-:W-:-:S07]  /*29950*/  MOV R59, R14 ;  /* 0x0000000e003b7202 */ /* 0x000fce0000000f00 */
[----:B------:R-:W-:Y:S05]  /*29960*/  WARPSYNC.COLLECTIVE R15, `(.L_x_840) ;  /* 0x000000000f087348 */ /* 0x000fea0003c00000 */
[----:B------:R0:W1:Y:S02]  /*29970*/  SHFL.IDX P6, R14, R13, R12, R11 ;  /* 0x0000000c0d0e7389 */ /* 0x00006400000c000b */
[----:B01----:R-:W-:Y:S01]  /*29980*/  ENDCOLLECTIVE ;  /* 0x000000000000791b */ /* 0x003fe20003800000 */
.L_x_840:
[----:B------:R-:W-:Y:S02]  /*29990*/  IMAD.MOV.U32 R13, RZ, RZ, R63 ;  /* 0x000000ffff0d7224 */ /* 0x000fe400078e003f */
[----:B------:R-:W-:Y:S01]  /*299a0*/  IMAD.MOV.U32 R12, RZ, RZ, R0 ;  /* 0x000000ffff0c7224 */ /* 0x000fe200078e0000 */
[----:B------:R-:W-:-:S07]  /*299b0*/  MOV R52, R14 ;  /* 0x0000000e00347202 */ /* 0x000fce0000000f00 */
[----:B------:R-:W-:Y:S05]  /*299c0*/  WARPSYNC.COLLECTIVE R15, `(.L_x_841) ;  /* 0x000000000f087348 */ /* 0x000fea0003c00000 */
[----:B------:R0:W1:Y:S02]  /*299d0*/  SHFL.IDX P6, R14, R13, R12, R11 ;  /* 0x0000000c0d0e7389 */ /* 0x00006400000c000b */
[----:B01----:R-:W-:Y:S01]  /*299e0*/  ENDCOLLECTIVE ;  /* 0x000000000000791b */ /* 0x003fe20003800000 */
.L_x_841:
        /* <DEDUP_REMOVED lines=8> */
.L_x_842:
[----:B------:R-:W-:Y:S02]  /*29a70*/  IMAD.MOV.U32 R13, RZ, RZ, R67 ;  /* 0x000000ffff0d7224 */ /* 0x000fe400078e0043 */
[----:B------:R-:W-:Y:S01]  /*29a80*/  IMAD.MOV.U32 R12, RZ, RZ, R0 ;  /* 0x000000ffff0c7224 */ /* 0x000fe200078e0000 */
[----:B------:R-:W-:-:S07]  /*29a90*/  MOV R54, R14 ;  /* 0x0000000e00367202 */ /* 0x000fce0000000f00 */
[----:B------:R-:W-:Y:S05]  /*29aa0*/  WARPSYNC.COLLECTIVE R15, `(.L_x_843) ;  /* 0x000000000f087348 */ /* 0x000fea0003c00000 */
[----:B------:R0:W1:Y:S02]  /*29ab0*/  SHFL.IDX P6, R14, R13, R12, R11 ;  /* 0x0000000c0d0e7389 */ /* 0x00006400000c000b */
[----:B01----:R-:W-:Y:S01]  /*29ac0*/  ENDCOLLECTIVE ;  /* 0x000000000000791b */ /* 0x003fe20003800000 */
.L_x_843:
        /* <DEDUP_REMOVED lines=8> */
.L_x_844:
[----:B------:R-:W-:Y:S02]  /*29b50*/  IMAD.MOV.U32 R13, RZ, RZ, R71 ;  /* 0x000000ffff0d7224 */ /* 0x000fe400078e0047 */
[----:B------:R-:W-:Y:S01]  /*29b60*/  IMAD.MOV.U32 R12, RZ, RZ, R0 ;  /* 0x000000ffff0c7224 */ /* 0x000fe200078e0000 */
[----:B------:R-:W-:-:S07]  /*29b70*/  MOV R56, R14 ;  /* 0x0000000e00387202 */ /* 0x000fce0000000f00 */
[----:B------:R-:W-:Y:S05]  /*29b80*/  WARPSYNC.COLLECTIVE R15, `(.L_x_845) ;  /* 0x000000000f087348 */ /* 0x000fea0003c00000 */
[----:B------:R0:W1:Y:S02]  /*29b90*/  SHFL.IDX P6, R14, R13, R12, R11 ;  /* 0x0000000c0d0e7389 */ /* 0x00006400000c000b */
[----:B01----:R-:W-:Y:S01]  /*29ba0*/  ENDCOLLECTIVE ;  /* 0x000000000000791b */ /* 0x003fe20003800000 */
.L_x_845:
        /* <DEDUP_REMOVED lines=8> */
.L_x_846:
[----:B------:R-:W-:Y:S02]  /*29c30*/  IMAD.MOV.U32 R13, RZ, RZ, R75 ;  /* 0x000000ffff0d7224 */ /* 0x000fe400078e004b */
[----:B------:R-:W-:Y:S01]  /*29c40*/  IMAD.MOV.U32 R12, RZ, RZ, R0 ;  /* 0x000000ffff0c7224 */ /* 0x000fe200078e0000 */
[----:B------:R-:W-:-:S07]  /*29c50*/  MOV R58, R14 ;  /* 0x0000000e003a7202 */ /* 0x000fce0000000f00 */
[----:B------:R-:W-:Y:S05]  /*29c60*/  WARPSYNC.COLLECTIVE R15, `(.L_x_847) ;  /* 0x000000000f087348 */ /* 0x000fea0003c00000 */
[----:B------:R0:W1:Y:S02]  /*29c70*/  SHFL.IDX P6, R14, R13, R12, R11 ;  /* 0x0000000c0d0e7389 */ /* 0x00006400000c000b */
[----:B01----:R-:W-:Y:S01]  /*29c80*/  ENDCOLLECTIVE ;  /* 0x000000000000791b */ /* 0x003fe20003800000 */
.L_x_847:
        /* <DEDUP_REMOVED lines=8> */
.L_x_848:
[----:B------:R-:W-:Y:S02]  /*29d10*/  SEL R12, R9, R20, P0 ;  /* 0x00000014090c7207 */ /* 0x000fe40000000000 */
[----:B------:R-:W-:Y:S02]  /*29d20*/  SEL R11, R48, R51, P0 ;  /* 0x00000033300b7207 */ /* 0x000fe40000000000 */
[----:B------:R-:W-:Y:S02]  /*29d30*/  SEL R13, R55, R50, P0 ;  /* 0x00000032370d7207 */ /* 0x000fe40000000000 */
[----:B------:R-:W-:Y:S02]  /*29d40*/  SEL R15, R50, R55, P0 ;  /* 0x00000037320f7207 */ /* 0x000fe40000000000 */
[----:B------:R-:W-:Y:S02]  /*29d50*/  MOV R60, R14 ;  /* 0x0000000e003c7202 */ /* 0x000fe40000000f00 */
[----:B------:R-:W-:-:S02]  /*29d60*/  SEL R14, R20, R9, P0 ;  /* 0x00000009140e7207 */ /* 0x000fc40000000000 */
[----:B------:R-:W-:Y:S01]  /*29d70*/  SEL R9, R51, R48, P0 ;  /* 0x0000003033097207 */ /* 0x000fe20000000000 */
[----:B------:R-:W-:Y:S06]  /*29d80*/  BRA `(.L_x_849) ;  /* 0xffffff6400447947 */ /* 0x000fec000383ffff */
.L_x_651:
[----:B------:R-:W-:Y:S01]  /*29d90*/  IMAD.MOV.U32 R13, RZ, RZ, R3 ;  /* 0x000000ffff0d7224 */ /* 0x000fe200078e0003 */
[----:B------:R-:W-:Y:S01]  /*29da0*/  MOV R12, RZ ;  /* 0x000000ff000c7202 */ /* 0x000fe20000000f00 */
[----:B------:R-:W-:Y:S02]  /*29db0*/  IMAD.MOV.U32 R11, RZ, RZ, 0x181f ;  /* 0x0000181fff0b7424 */ /* 0x000fe400078e00ff */
[----:B------:R-:W-:-:S07]  /*29dc0*/  IMAD.MOV.U32 R15, RZ, RZ, -0x1 ;  /* 0xffffffffff0f7424 */ /* 0x000fce00078e00ff */
[----:B01----:R-:W-:Y:S05]  /*29dd0*/  WARPSYNC.COLLECTIVE R15, `(.L_x_850) ;  /* 0x000000000f087348 */ /* 0x003fea0003c00000 */
[----:B------:R2:W3:Y:S02]  /*29de0*/  SHFL.IDX P6, R14, R13, R12, R11 ;  /* 0x0000000c0d0e7389 */ /* 0x0004e400000c000b */
[----:B0123--:R-:W-:Y:S01]  /*29df0*/  ENDCOLLECTIVE ;  /* 0x000000000000791b */ /* 0x00ffe20003800000 */
.L_x_850:
[----:B------:R-:W-:Y:S01]  /*29e00*/  IMAD.MOV.U32 R13, RZ, RZ, R2 ;  /* 0x000000ffff0d7224 */ /* 0x000fe200078e0002 */
[----:B------:R-:W-:-:S07]  /*29e10*/  MOV R0, R14 ;  /* 0x0000000e00007202 */ /* 0x000fce0000000f00 */
[----:B------:R-:W-:Y:S05]  /*29e20*/  WARPSYNC.COLLECTIVE R15, `(.L_x_851) ;  /* 0x000000000f087348 */ /* 0x000fea0003c00000 */
[----:B------:R0:W1:Y:S02]  /*29e30*/  SHFL.IDX P6, R14, R13, R12, R11 ;  /* 0x0000000c0d0e7389 */ /* 0x00006400000c000b */
[----:B01----:R-:W-:Y:S01]  /*29e40*/  ENDCOLLECTIVE ;  /* 0x000000000000791b */ /* 0x003fe20003800000 */
.L_x_851:
[----:B------:R-:W-:Y:S05]  /*29e50*/  BRA `(.L_x_852) ;  /* 0xffffff7800a87947 */ /* 0x000fea000383ffff */
.L_x_654:
[----:B------:R-:W-:Y:S01]  /*29e60*/  BSSY B1, `(.L_x_853) ;  /* 0x0000008000017945 */ /* 0x000fe20003800000 */
[----:B------:R-:W-:Y:S01]  /*29e70*/  IMAD.MOV.U32 R13, RZ, RZ, R3 ;  /* 0x000000ffff0d7224 */ /* 0x000fe200078e0003 */
[----:B------:R-:W-:Y:S01]  /*29e80*/  MOV R12, 0x1 ;  /* 0x00000001000c7802 */ /* 0x000fe20000000f00 */
[----:B------:R-:W-:Y:S02]  /*29e90*/  IMAD.MOV.U32 R11, RZ, RZ, 0x181f ;  /* 0x0000181fff0b7424 */ /* 0x000fe400078e00ff */
[----:B---3--:R-:W-:-:S07]  /*29ea0*/  IMAD.MOV.U32 R15, RZ, RZ, -0x1 ;  /* 0xffffffffff0f7424 */ /* 0x008fce00078e00ff */
[----:B012-4-:R-:W-:Y:S05]  /*29eb0*/  WARPSYNC.COLLECTIVE R15, `(.L_x_854) ;  /* 0x000000000f087348 */ /* 0x017fea0003c00000 */
[----:B----4-:R3:W4:Y:S02]  /*29ec0*/  SHFL.IDX P6, R14, R13, R12, R11 ;  /* 0x0000000c0d0e7389 */ /* 0x01072400000c000b */
[----:B01234-:R-:W-:Y:S01]  /*29ed0*/  ENDCOLLECTIVE ;  /* 0x000000000000791b */ /* 0x01ffe20003800000 */
.L_x_854:
[----:B------:R-:W-:Y:S05]  /*29ee0*/  BSYNC B1 ;  /* 0x0000000000017941 */ /* 0x000fea0003800000 */
.L_x_853:
[----:B------:R-:W-:Y:S01]  /*29ef0*/  IMAD.MOV.U32 R13, RZ, RZ, R2 ;  /* 0x000000ffff0d7224 */ /* 0x000fe200078e0002 */
[----:B------:R-:W-:Y:S01]  /*29f00*/  MOV R11, 0x181f ;  /* 0x0000181f000b7802 */ /* 0x000fe20000000f00 */
[----:B------:R-:W-:Y:S01]  /*29f10*/  IMAD.MOV.U32 R12, RZ, RZ, 0x1 ;  /* 0x00000001ff0c7424 */ /* 0x000fe200078e00ff */
[----:B------:R-:W-:Y:S01]  /*29f20*/  MOV R0, R14 ;  /* 0x0000000e00007202 */ /* 0x000fe20000000f00 */
[----:B------:R-:W-:-:S07]  /*29f30*/  IMAD.MOV.U32 R15, RZ, RZ, -0x1 ;  /* 0xffffffffff0f7424 */ /* 0x000fce00078e00ff */
[----:B------:R-:W-:Y:S05]  /*29f40*/  WARPSYNC.COLLECTIVE R15, `(.L_x_855) ;  /* 0x000000000f087348 */ /* 0x000fea0003c00000 */
[----:B------:R0:W1:Y:S02]  /*29f50*/  SHFL.IDX P6, R14, R13, R12, R11 ;  /* 0x0000000c0d0e7389 */ /* 0x00006400000c000b */
[----:B01----:R-:W-:Y:S01]  /*29f60*/  ENDCOLLECTIVE ;  /* 0x000000000000791b */ /* 0x003fe20003800000 */
.L_x_855:
[----:B------:R-:W-:Y:S05]  /*29f70*/  BRA `(.L_x_856) ;  /* 0xffffff7800b47947 */ /* 0x000fea000383ffff */
.L_x_657:
[----:B------:R-:W-:Y:S01]  /*29f80*/  BSSY B1, `(.L_x_857) ;  /* 0x0000008000017945 */ /* 0x000fe20003800000 */
[----:B------:R-:W-:Y:S01]  /*29f90*/  IMAD.MOV.U32 R13, RZ, RZ, R3 ;  /* 0x000000ffff0d7224 */ /* 0x000fe200078e0003 */
[----:B------:R-:W-:Y:S01]  /*29fa0*/  MOV R12, 0x2 ;  /* 0x00000002000c7802 */ /* 0x000fe20000000f00 */
[----:B------:R-:W-:Y:S02]  /*29fb0*/  IMAD.MOV.U32 R11, RZ, RZ, 0x181f ;  /* 0x0000181fff0b7424 */ /* 0x000fe400078e00ff */
[----:B0-----:R-:W-:-:S07]  /*29fc0*/  IMAD.MOV.U32 R15, RZ, RZ, -0x1 ;  /* 0xffffffffff0f7424 */ /* 0x001fce00078e00ff */
[----:B-1234-:R-:W-:Y:S05]  /*29fd0*/  WARPSYNC.COLLECTIVE R15, `(.L_x_858) ;  /* 0x000000000f087348 */ /* 0x01efea0003c00000 */
[----:B----4-:R0:W4:Y:S02]  /*29fe0*/  SHFL.IDX P6, R14, R13, R12, R11 ;  /* 0x0000000c0d0e7389 */ /* 0x01012400000c000b */
[----:B01234-:R-:W-:Y:S01]  /*29ff0*/  ENDCOLLECTIVE ;  /* 0x000000000000791b */ /* 0x01ffe20003800000 */
.L_x_858:
[----:B------:R-:W-:Y:S05]  /*2a000*/  BSYNC B1 ;  /* 0x0000000000017941 */ /* 0x000fea0003800000 */
.L_x_857:
        /* <DEDUP_REMOVED lines=8> */
.L_x_859:
[----:B------:R-:W-:Y:S05]  /*2a090*/  BRA `(.L_x_860) ;  /* 0xffffff7800bc7947 */ /* 0x000fea000383ffff */
.L_x_660:
[----:B------:R-:W-:Y:S01]  /*2a0a0*/  BSSY B1, `(.L_x_861) ;  /* 0x0000008000017945 */ /* 0x000fe20003800000 */
[----:B------:R-:W-:Y:S01]  /*2a0b0*/  IMAD.MOV.U32 R13, RZ, RZ, R3 ;  /* 0x000000ffff0d7224 */ /* 0x000fe200078e0003 */
[----:B------:R-:W-:Y:S01]  /*2a0c0*/  MOV R12, 0x3 ;  /* 0x00000003000c7802 */ /* 0x000fe20000000f00 */
[----:B------:R-:W-:Y:S02]  /*2a0d0*/  IMAD.MOV.U32 R11, RZ, RZ, 0x181f ;  /* 0x0000181fff0b7424 */ /* 0x000fe400078e00ff */
[----:B0-----:R-:W-:-:S07]  /*2a0e0*/  IMAD.MOV.U32 R15, RZ, RZ, -0x1 ;  /* 0xffffffffff0f7424 */ /* 0x001fce00078e00ff */
[----:B-1234-:R-:W-:Y:S05]  /*2a0f0*/  WARPSYNC.COLLECTIVE R15, `(.L_x_862) ;  /* 0x000000000f087348 */ /* 0x01efea0003c00000 */
[----:B------:R0:W0:Y:S02]  /*2a100*/  SHFL.IDX P6, R14, R13, R12, R11 ;  /* 0x0000000c0d0e7389 */ /* 0x00002400000c000b */
[----:B01234-:R-:W-:Y:S01]  /*2a110*/  ENDCOLLECTIVE ;  /* 0x000000000000791b */ /* 0x01ffe20003800000 */
.L_x_862:
[----:B------:R-:W-:Y:S05]  /*2a120*/  BSYNC B1 ;  /* 0x0000000000017941 */ /* 0x000fea0003800000 */
.L_x_861:
        /* <DEDUP_REMOVED lines=8> */
.L_x_863:
[----:B------:R-:W-:Y:S05]  /*2a1b0*/  BRA `(.L_x_864) ;  /* 0xffffff7800c47947 */ /* 0x000fea000383ffff */
.L_x_677:
[----:B------:R-:W0:Y:S01]  /*2a1c0*/  S2R R9, SR_TID.X ;  /* 0x0000000000097919 */ /* 0x000e220000002100 */
[----:B------:R-:W-:Y:S01]  /*2a1d0*/  BSSY B1, `(.L_x_865) ;  /* 0x000000a000017945 */ /* 0x000fe20003800000 */
[----:B------:R-:W-:Y:S01]  /*2a1e0*/  MOV R12, RZ ;  /* 0x000000ff000c7202 */ /* 0x000fe20000000f00 */
[----:B------:R-:W-:Y:S02]  /*2a1f0*/  IMAD.MOV.U32 R11, RZ, RZ, 0x1f ;  /* 0x0000001fff0b7424 */ /* 0x000fe400078e00ff */
[----:B------:R-:W-:Y:S01]  /*2a200*/  IMAD.MOV.U32 R15, RZ, RZ, -0x1 ;  /* 0xffffffffff0f7424 */ /* 0x000fe200078e00ff */
[----:B0-----:R-:W-:-:S04]  /*2a210*/  SHF.R.U32.HI R9, RZ, 0x5, R9 ;  /* 0x00000005ff097819 */ /* 0x001fc80000011609 */
[----:B------:R-:W-:-:S05]  /*2a220*/  LOP3.LUT R9, R9, 0x3, RZ, 0xc0, !PT ;  /* 0x0000000309097812 */ /* 0x000fca00078ec0ff */
[----:B------:R-:W-:-:S07]  /*2a230*/  IMAD.MOV.U32 R13, RZ, RZ, R9 ;  /* 0x000000ffff0d7224 */ /* 0x000fce00078e0009 */
[----:B------:R-:W-:Y:S05]  /*2a240*/  WARPSYNC.COLLECTIVE R15, `(.L_x_866) ;  /* 0x000000000f087348 */ /* 0x000fea0003c00000 */
[----:B------:R0:W1:Y:S02]  /*2a250*/  SHFL.IDX P6, R14, R13, R12, R11 ;  /* 0x0000000c0d0e7389 */ /* 0x00006400000c000b */
[----:B01----:R-:W-:Y:S01]  /*2a260*/  ENDCOLLECTIVE ;  /* 0x000000000000791b */ /* 0x003fe20003800000 */
.L_x_866:
[----:B------:R-:W-:Y:S05]  /*2a270*/  BSYNC B1 ;  /* 0x0000000000017941 */ /* 0x000fea0003800000 */
.L_x_865:
[----:B------:R-:W-:Y:S05]  /*2a280*/  BRA `(.L_x_867) ;  /* 0xffffff8c00d87947 */ /* 0x000fea000383ffff */
.L_x_679:
[----:B------:R-:W-:Y:S01]  /*2a290*/  BSSY B1, `(.L_x_868) ;  /* 0x0000006000017945 */ /* 0x000fe20003800000 */
[----:B------:R-:W-:-:S07]  /*2a2a0*/  MOV R15, 0xffffffff ;  /* 0xffffffff000f7802 */ /* 0x000fce0000000f00 */
[----:B0-----:R-:W-:Y:S05]  /*2a2b0*/  WARPSYNC.COLLECTIVE R15, `(.L_x_869) ;  /* 0x000000000f0c7348 */ /* 0x001fea0003c00000 */
[----:B------:R-:W-:Y:S02]  /*2a2c0*/  ELECT P6, UR62, PT ;  /* 0x00000000003e782f */ /* 0x000fe400038c0000 */
[----:B------:R-:W-:Y:S01]  /*2a2d0*/  MOV R14, UR62 ;  /* 0x0000003e000e7c02 */ /* 0x000fe20008000f00 */
[----:B0-----:R-:W-:Y:S10]  /*2a2e0*/  ENDCOLLECTIVE ;  /* 0x000000000000791b */ /* 0x001ff40003800000 */
.L_x_869:
[----:B------:R-:W-:Y:S05]  /*2a2f0*/  BSYNC B1 ;  /* 0x0000000000017941 */ /* 0x000fea0003800000 */
.L_x_868:
[----:B------:R-:W-:Y:S05]  /*2a300*/  BRA `(.L_x_678) ;  /* 0xffffff8c00d07947 */ /* 0x000fea000383ffff */
.L_x_681:
[----:B0-----:R-:W2:Y:S02]  /*2a310*/  LDL R5, [R1+0x4] ;  /* 0x0000040001057983 */ /* 0x001ea40000100800 */
[----:B--2---:R0:W1:Y:S02]  /*2a320*/  SYNCS.PHASECHK.TRANS64.TRYWAIT P0, [R5+URZ+0x29820], R4 ;  /* 0x02982004050075a7 */ /* 0x004064000800017f */
[----:B-1----:R-:W-:Y:S05]  /*2a330*/  @!P0 NANOSLEEP.SYNCS 0x989680 ;  /* 0x009896800000895d */ /* 0x002fea0003900000 */
[----:B------:R-:W1:Y:S02]  /*2a340*/  @!P0 SYNCS.PHASECHK.TRANS64 P0, [R5+URZ+0x29820], R4 ;  /* 0x02982004050085a7 */ /* 0x000e64000800007f */
[----:B-1----:R-:W-:Y:S05]  /*2a350*/  @!P0 BRA `(.L_x_681) ;  /* 0xfffffffc00ec8947 */ /* 0x002fea000383ffff */
[----:B------:R-:W-:Y:S05]  /*2a360*/  BRA `(.L_x_870) ;  /* 0xffffff8c00e07947 */ /* 0x000fea000383ffff */
.L_x_685:
[----:B0-----:R0:W1:Y:S02]  /*2a370*/  SYNCS.PHASECHK.TRANS64.TRYWAIT P0, [R7+URZ+0x298a0], R10 ;  /* 0x0298a00a070075a7 */ /* 0x001064000800017f */
[----:B-1----:R-:W-:Y:S05]  /*2a380*/  @!P0 NANOSLEEP.SYNCS 0x989680 ;  /* 0x009896800000895d */ /* 0x002fea0003900000 */
[----:B------:R-:W1:Y:S02]  /*2a390*/  @!P0 SYNCS.PHASECHK.TRANS64 P0, [R7+URZ+0x298a0], R10 ;  /* 0x0298a00a070085a7 */ /* 0x000e64000800007f */
[----:B-1----:R-:W-:Y:S05]  /*2a3a0*/  @!P0 BRA `(.L_x_685) ;  /* 0xfffffffc00f08947 */ /* 0x002fea000383ffff */
[----:B------:R-:W-:Y:S05]  /*2a3b0*/  BRA `(.L_x_871) ;  /* 0xffffff9000087947 */ /* 0x000fea000383ffff */
.L_x_692:
[----:B-1----:R1:W2:Y:S02]  /*2a3c0*/  SYNCS.PHASECHK.TRANS64.TRYWAIT P0, [R7+URZ+0x298c0], R10 ;  /* 0x0298c00a070075a7 */ /* 0x0022a4000800017f */
[----:B--2---:R-:W-:Y:S05]  /*2a3d0*/  @!P0 NANOSLEEP.SYNCS 0x989680 ;  /* 0x009896800000895d */ /* 0x004fea0003900000 */
[----:B------:R-:W2:Y:S02]  /*2a3e0*/  @!P0 SYNCS.PHASECHK.TRANS64 P0, [R7+URZ+0x298c0], R10 ;  /* 0x0298c00a070085a7 */ /* 0x000ea4000800007f */
[----:B--2---:R-:W-:Y:S05]  /*2a3f0*/  @!P0 BRA `(.L_x_692) ;  /* 0xfffffffc00f08947 */ /* 0x004fea000383ffff */
[----:B------:R-:W-:Y:S05]  /*2a400*/  BRA `(.L_x_872) ;  /* 0xffffff9400047947 */ /* 0x000fea000383ffff */
.L_x_699:
[----:B0-----:R0:W1:Y:S02]  /*2a410*/  SYNCS.PHASECHK.TRANS64.TRYWAIT P1, [R8+URZ+0x298a0], R7 ;  /* 0x0298a007080075a7 */ /* 0x001064000802017f */
[----:B-1----:R-:W-:Y:S05]  /*2a420*/  @!P1 NANOSLEEP.SYNCS 0x989680 ;  /* 0x009896800000995d */ /* 0x002fea0003900000 */
[----:B------:R-:W1:Y:S02]  /*2a430*/  @!P1 SYNCS.PHASECHK.TRANS64 P1, [R8+URZ+0x298a0], R7 ;  /* 0x0298a007080095a7 */ /* 0x000e64000802007f */
[----:B-1----:R-:W-:Y:S05]  /*2a440*/  @!P1 BRA `(.L_x_699) ;  /* 0xfffffffc00f09947 */ /* 0x002fea000383ffff */
[----:B------:R-:W-:Y:S05]  /*2a450*/  BRA `(.L_x_873) ;  /* 0xffffff9400e87947 */ /* 0x000fea000383ffff */
.L_x_706:
[----:B-1----:R1:W2:Y:S02]  /*2a460*/  SYNCS.PHASECHK.TRANS64.TRYWAIT P1, [R8+URZ+0x298c0], R7 ;  /* 0x0298c007080075a7 */ /* 0x0022a4000802017f */
[----:B--2---:R-:W-:Y:S05]  /*2a470*/  @!P1 NANOSLEEP.SYNCS 0x989680 ;  /* 0x009896800000995d */ /* 0x004fea0003900000 */
[----:B------:R-:W2:Y:S02]  /*2a480*/  @!P1 SYNCS.PHASECHK.TRANS64 P1, [R8+URZ+0x298c0], R7 ;  /* 0x0298c007080095a7 */ /* 0x000ea4000802007f */
[----:B--2---:R-:W-:Y:S05]  /*2a490*/  @!P1 BRA `(.L_x_706) ;  /* 0xfffffffc00f09947 */ /* 0x004fea000383ffff */
[----:B------:R-:W-:Y:S05]  /*2a4a0*/  BRA `(.L_x_874) ;  /* 0xffffff9800e07947 */ /* 0x000fea000383ffff */
.L_x_721:
[----:B------:R-:W0:Y:S01]  /*2a4b0*/  S2R R4, SR_TID.X ;  /* 0x0000000000047919 */ /* 0x000e220000002100 */
[----:B------:R-:W-:Y:S01]  /*2a4c0*/  BSSY B0, `(.L_x_875) ;  /* 0x000000a000007945 */ /* 0x000fe20003800000 */
[----:B------:R-:W-:Y:S01]  /*2a4d0*/  IMAD.MOV.U32 R12, RZ, RZ, RZ ;  /* 0x000000ffff0c7224 */ /* 0x000fe200078e00ff */
[----:B------:R-:W-:Y:S01]  /*2a4e0*/  MOV R11, 0x1f ;  /* 0x0000001f000b7802 */ /* 0x000fe20000000f00 */
[----:B------:R-:W-:Y:S01]  /*2a4f0*/  IMAD.MOV.U32 R15, RZ, RZ, -0x1 ;  /* 0xffffffffff0f7424 */ /* 0x000fe200078e00ff */
[----:B0-----:R-:W-:-:S04]  /*2a500*/  SHF.R.U32.HI R4, RZ, 0x5, R4 ;  /* 0x00000005ff047819 */ /* 0x001fc80000011604 */
[----:B------:R-:W-:-:S05]  /*2a510*/  LOP3.LUT R4, R4, 0x3, RZ, 0xc0, !PT ;  /* 0x0000000304047812 */ /* 0x000fca00078ec0ff */
[----:B------:R-:W-:-:S07]  /*2a520*/  IMAD.MOV.U32 R13, RZ, RZ, R4 ;  /* 0x000000ffff0d7224 */ /* 0x000fce00078e0004 */
[----:B-1----:R-:W-:Y:S05]  /*2a530*/  WARPSYNC.COLLECTIVE R15, `(.L_x_876) ;  /* 0x000000000f087348 */ /* 0x002fea0003c00000 */
[----:B------:R0:W2:Y:S02]  /*2a540*/  SHFL.IDX P6, R14, R13, R12, R11 ;  /* 0x0000000c0d0e7389 */ /* 0x0000a400000c000b */
[----:B012---:R-:W-:Y:S01]  /*2a550*/  ENDCOLLECTIVE ;  /* 0x000000000000791b */ /* 0x007fe20003800000 */
.L_x_876:
[----:B------:R-:W-:Y:S05]  /*2a560*/  BSYNC B0 ;  /* 0x0000000000007941 */ /* 0x000fea0003800000 */
.L_x_875:
[----:B------:R-:W-:Y:S05]  /*2a570*/  BRA `(.L_x_877) ;  /* 0xffffffa4008c7947 */ /* 0x000fea000383ffff */
.L_x_723:
[----:B------:R-:W-:Y:S01]  /*2a580*/  BSSY B0, `(.L_x_878) ;  /* 0x0000006000007945 */ /* 0x000fe20003800000 */
[----:B------:R-:W-:-:S07]  /*2a590*/  IMAD.MOV.U32 R15, RZ, RZ, -0x1 ;  /* 0xffffffffff0f7424 */ /* 0x000fce00078e00ff */
[----:B01----:R-:W-:Y:S05]  /*2a5a0*/  WARPSYNC.COLLECTIVE R15, `(.L_x_879) ;  /* 0x000000000f0c7348 */ /* 0x003fea0003c00000 */
[----:B------:R-:W-:Y:S02]  /*2a5b0*/  ELECT P6, UR62, PT ;  /* 0x00000000003e782f */ /* 0x000fe400038c0000 */
[----:B------:R-:W-:Y:S01]  /*2a5c0*/  MOV R14, UR62 ;  /* 0x0000003e000e7c02 */ /* 0x000fe20008000f00 */
[----:B01----:R-:W-:Y:S10]  /*2a5d0*/  ENDCOLLECTIVE ;  /* 0x000000000000791b */ /* 0x003ff40003800000 */
.L_x_879:
[----:B------:R-:W-:Y:S05]  /*2a5e0*/  BSYNC B0 ;  /* 0x0000000000007941 */ /* 0x000fea0003800000 */
.L_x_878:
[----:B------:R-:W-:Y:S05]  /*2a5f0*/  BRA `(.L_x_880) ;  /* 0xffffffa400987947 */ /* 0x000fea000383ffff */
.L_x_725:
[----:B0-----:R0:W1:Y:S02]  /*2a600*/  SYNCS.PHASECHK.TRANS64.TRYWAIT P0, [R2+URZ+0x29880], R3 ;  /* 0x02988003020075a7 */ /* 0x001064000800017f */
[----:B-1----:R-:W-:Y:S05]  /*2a610*/  @!P0 NANOSLEEP.SYNCS 0x989680 ;  /* 0x009896800000895d */ /* 0x002fea0003900000 */
[----:B------:R-:W1:Y:S02]  /*2a620*/  @!P0 SYNCS.PHASECHK.TRANS64 P0, [R2+URZ+0x29880], R3 ;  /* 0x02988003020085a7 */ /* 0x000e64000800007f */
[----:B-1----:R-:W-:Y:S05]  /*2a630*/  @!P0 BRA `(.L_x_725) ;  /* 0xfffffffc00f08947 */ /* 0x002fea000383ffff */
[----:B------:R-:W-:Y:S05]  /*2a640*/  BRA `(.L_x_881) ;  /* 0xffffffa8000c7947 */ /* 0x000fea000383ffff */
.L_x_727:
[----:B-1----:R1:W2:Y:S02]  /*2a650*/  SYNCS.PHASECHK.TRANS64.TRYWAIT P0, [R2+URZ+0x29840], R3 ;  /* 0x02984003020075a7 */ /* 0x0022a4000800017f */
[----:B--2---:R-:W-:Y:S05]  /*2a660*/  @!P0 NANOSLEEP.SYNCS 0x989680 ;  /* 0x009896800000895d */ /* 0x004fea0003900000 */
[----:B------:R-:W2:Y:S02]  /*2a670*/  @!P0 SYNCS.PHASECHK.TRANS64 P0, [R2+URZ+0x29840], R3 ;  /* 0x02984003020085a7 */ /* 0x000ea4000800007f */
[----:B--2---:R-:W-:Y:S05]  /*2a680*/  @!P0 BRA `(.L_x_727) ;  /* 0xfffffffc00f08947 */ /* 0x004fea000383ffff */
[----:B------:R-:W-:Y:S05]  /*2a690*/  BRA `(.L_x_882) ;  /* 0xffffffa8006c7947 */ /* 0x000fea000383ffff */
.L_x_731:
[----:B------:R-:W2:Y:S01]  /*2a6a0*/  LDL.LU R11, [R1+0x54] ;  /* 0x00005400010b7983 */ /* 0x000ea20000300800 */
[----:B------:R-:W-:Y:S01]  /*2a6b0*/  MOV R13, R3 ;  /* 0x00000003000d7202 */ /* 0x000fe20000000f00 */
[----:B------:R-:W-:Y:S01]  /*2a6c0*/  IMAD.MOV.U32 R12, RZ, RZ, RZ ;  /* 0x000000ffff0c7224 */ /* 0x000fe200078e00ff */
[----:B------:R-:W-:Y:S01]  /*2a6d0*/  MOV R15, 0xffffffff ;  /* 0xffffffff000f7802 */ /* 0x000fe20000000f00 */
[----:B------:R-:W-:-:S05]  /*2a6e0*/  IMAD.IADD R0, R10, 0x1, R17 ;  /* 0x000000010a007824 */ /* 0x000fca00078e0211 */
[----:B------:R-:W-:Y:S01]  /*2a6f0*/  IADD3 R5, R0, 0x20, RZ ;  /* 0x0000002000057810 */ /* 0x000fe20007ffe0ff */
[----:B--2---:R-:W-:Y:S02]  /*2a700*/  IMAD R2, R11, R7, RZ ;  /* 0x000000070b027224 */ /* 0x004fe400078e02ff */
[----:B------:R-:W-:-:S03]  /*2a710*/  IMAD.MOV.U32 R11, RZ, RZ, 0x1c1f ;  /* 0x00001c1fff0b7424 */ /* 0x000fc600078e00ff */
[----:B------:R-:W-:-:S13]  /*2a720*/  ISETP.GE.AND P4, PT, R0, R2, PT ;  /* 0x000000020000720c */ /* 0x000fda0003f86270 */
[----:B-----5:R-:W-:Y:S05]  /*2a730*/  WARPSYNC.COLLECTIVE R15, `(.L_x_883) ;  /* 0x000000000f087348 */ /* 0x020fea0003c00000 */
[----:B------:R0:W1:Y:S02]  /*2a740*/  SHFL.IDX P6, R14, R13, R12, R11 ;  /* 0x0000000c0d0e7389 */ /* 0x00006400000c000b */
[----:B01---5:R-:W-:Y:S01]  /*2a750*/  ENDCOLLECTIVE ;  /* 0x000000000000791b */ /* 0x023fe20003800000 */
.L_x_883:
[----:B------:R-:W-:Y:S02]  /*2a760*/  IMAD.MOV.U32 R13, RZ, RZ, R4 ;  /* 0x000000ffff0d7224 */ /* 0x000fe400078e0004 */
[----:B------:R-:W-:-:S07]  /*2a770*/  IMAD.MOV.U32 R6, RZ, RZ, R14 ;  /* 0x000000ffff067224 */ /* 0x000fce00078e000e */
[----:B------:R-:W-:Y:S05]  /*2a780*/  WARPSYNC.COLLECTIVE R15, `(.L_x_884) ;  /* 0x000000000f087348 */ /* 0x000fea0003c00000 */
[----:B------:R0:W1:Y:S02]  /*2a790*/  SHFL.IDX P6, R14, R13, R12, R11 ;  /* 0x0000000c0d0e7389 */ /* 0x00006400000c000b */
[----:B01----:R-:W-:Y:S01]  /*2a7a0*/  ENDCOLLECTIVE ;  /* 0x000000000000791b */ /* 0x003fe20003800000 */
.L_x_884:
[----:B------:R-:W-:Y:S02]  /*2a7b0*/  IMAD.MOV.U32 R13, RZ, RZ, R3 ;  /* 0x000000ffff0d7224 */ /* 0x000fe400078e0003 */
[----:B------:R-:W-:Y:S01]  /*2a7c0*/  IMAD.MOV.U32 R12, RZ, RZ, 0x1 ;  /* 0x00000001ff0c7424 */ /* 0x000fe200078e00ff */
[----:B------:R-:W-:-:S07]  /*2a7d0*/  MOV R7, R14 ;  /* 0x0000000e00077202 */ /* 0x000fce0000000f00 */
[----:B------:R-:W-:Y:S05]  /*2a7e0*/  WARPSYNC.COLLECTIVE R15, `(.L_x_885) ;  /* 0x000000000f087348 */ /* 0x000fea0003c00000 */
[----:B------:R0:W1:Y:S02]  /*2a7f0*/  SHFL.IDX P6, R14, R13, R12, R11 ;  /* 0x0000000c0d0e7389 */ /* 0x00006400000c000b */
[----:B01----:R-:W-:Y:S01]  /*2a800*/  ENDCOLLECTIVE ;  /* 0x000000000000791b */ /* 0x003fe20003800000 */
.L_x_885:
        /* <DEDUP_REMOVED lines=13> */
[----:B0-----:R-:W-:-:S07]  /*2a8e0*/  MOV R6, R14 ;  /* 0x0000000e00067202 */ /* 0x001fce0000000f00 */
[----:B------:R-:W-:Y:S05]  /*2a8f0*/  WARPSYNC.COLLECTIVE R15, `(.L_x_886) ;  /* 0x000000000f087348 */ /* 0x000fea0003c00000 */
[----:B------:R0:W1:Y:S02]  /*2a900*/  SHFL.IDX P6, R14, R13, R12, R11 ;  /* 0x0000000c0d0e7389 */ /* 0x00006400000c000b */
[----:B01----:R-:W-:Y:S01]  /*2a910*/  ENDCOLLECTIVE ;  /* 0x000000000000791b */ /* 0x003fe20003800000 */
.L_x_886:
[----:B------:R-:W-:Y:S02]  /*2a920*/  IMAD.MOV.U32 R13, RZ, RZ, R3 ;  /* 0x000000ffff0d7224 */ /* 0x000fe400078e0003 */
[----:B------:R-:W-:Y:S02]  /*2a930*/  IMAD.MOV.U32 R12, RZ, RZ, 0x2 ;  /* 0x00000002ff0c7424 */ /* 0x000fe400078e00ff */
[----:B------:R-:W-:-:S07]  /*2a940*/  IMAD.MOV.U32 R5, RZ, RZ, R14 ;  /* 0x000000ffff057224 */ /* 0x000fce00078e000e */
[----:B------:R-:W-:Y:S05]  /*2a950*/  WARPSYNC.COLLECTIVE R15, `(.L_x_887) ;  /* 0x000000000f087348 */ /* 0x000fea0003c00000 */
[----:B------:R0:W1:Y:S02]  /*2a960*/  SHFL.IDX P6, R14, R13, R12, R11 ;  /* 0x0000000c0d0e7389 */ /* 0x00006400000c000b */
[----:B01----:R-:W-:Y:S01]  /*2a970*/  ENDCOLLECTIVE ;  /* 0x000000000000791b */ /* 0x003fe20003800000 */
.L_x_887:
[----:B------:R-:W-:-:S04]  /*2a980*/  @!P3 IADD3 R5, P4, R9, R5, RZ ;  /* 0x000000050905b210 */ /* 0x000fc80007f9e0ff */
[----:B------:R-:W-:-:S05]  /*2a990*/  @!P3 IADD3.X R6, RZ, R6, RZ, P4, !PT ;  /* 0x00000006ff06b210 */ /* 0x000fca00027fe4ff */
[----:B------:R-:W-:Y:S02]  /*2a9a0*/  @!P3 IMAD.MOV.U32 R7, RZ, RZ, R6 ;  /* 0x000000ffff07b224 */ /* 0x000fe400078e0006 */
[----:B------:R-:W-:Y:S01]  /*2a9b0*/  @!P3 IMAD.MOV.U32 R6, RZ, RZ, R5 ;  /* 0x000000ffff06b224 */ /* 0x000fe200078e0005 */
[----:B------:R-:W-:Y:S01]  /*2a9c0*/  IADD3 R5, R0, 0x40, RZ ;  /* 0x0000004000057810 */ /* 0x000fe20007ffe0ff */
[----:B------:R-:W-:-:S03]  /*2a9d0*/  IMAD.MOV.U32 R13, RZ, RZ, R4 ;  /* 0x000000ffff0d7224 */ /* 0x000fc600078e0004 */
[----:B------:R-:W-:Y:S01]  /*2a9e0*/  @!PT LDS RZ, [RZ] ;  /* 0x00000000fffff984 */ /* 0x000fe20000000800 */
[----:B------:R-:W-:Y:S01]  /*2a9f0*/  @!PT LDS RZ, [RZ] ;  /* 0x00000000fffff984 */ /* 0x000fe20000000800 */
[----:B------:R-:W-:Y:S01]  /*2aa00*/  @!PT LDS RZ, [RZ] ;  /* 0x00000000fffff984 */ /* 0x000fe20000000800 */
[----:B------:R-:W-:Y:S04]  /*2aa10*/  @!P3 LDGSTS.E.BYPASS.LTC128B.128 [R8+0x14c00], desc[UR54][R6.64], !P0 ;  /* 0x14c000000608bfae */ /* 0x000fe8000c101d76 */
[----:B------:R-:W-:Y:S04]  /*2aa20*/  @!P3 LDGSTS.E.BYPASS.LTC128B.128 [R8+0x16c00], desc[UR54][R6.64+0x40], !P1 ;  /* 0x16c000400608bfae */ /* 0x000fe8000c901d76 */
[----:B------:R0:W-:Y:S01]  /*2aa30*/  @!P3 LDGSTS.E.BYPASS.LTC128B.128 [R8+0x18c00], desc[UR54][R6.64+0x80], !P2 ;  /* 0x18c000800608bfae */ /* 0x0001e2000d101d76 */
[----:B------:R-:W-:Y:S02]  /*2aa40*/  ISETP.GE.AND P3, PT, R5, R2, PT ;  /* 0x000000020500720c */ /* 0x000fe40003f66270 */
[----:B0-----:R-:W-:-:S11]  /*2aa50*/  MOV R6, R14 ;  /* 0x0000000e00067202 */ /* 0x001fd60000000f00 */
[----:B------:R-:W-:Y:S05]  /*2aa60*/  WARPSYNC.COLLECTIVE R15, `(.L_x_888) ;  /* 0x000000000f087348 */ /* 0x000fea0003c00000 */
[----:B------:R0:W1:Y:S02]  /*2aa70*/  SHFL.IDX P6, R14, R13, R12, R11 ;  /* 0x0000000c0d0e7389 */ /* 0x00006400000c000b */
[----:B01----:R-:W-:Y:S01]  /*2aa80*/  ENDCOLLECTIVE ;  /* 0x000000000000791b */ /* 0x003fe20003800000 */
.L_x_888:
[----:B------:R-:W-:Y:S01]  /*2aa90*/  MOV R13, R3 ;  /* 0x00000003000d7202 */ /* 0x000fe20000000f00 */
[----:B------:R-:W-:Y:S02]  /*2aaa0*/  IMAD.MOV.U32 R12, RZ, RZ, 0x3 ;  /* 0x00000003ff0c7424 */ /* 0x000fe400078e00ff */
[----:B------:R-:W-:-:S07]  /*2aab0*/  IMAD.MOV.U32 R5, RZ, RZ, R14 ;  /* 0x000000ffff057224 */ /* 0x000fce00078e000e */
[----:B------:R-:W-:Y:S05]  /*2aac0*/  WARPSYNC.COLLECTIVE R15, `(.L_x_889) ;  /* 0x000000000f087348 */ /* 0x000fea0003c00000 */
[----:B------:R0:W1:Y:S02]  /*2aad0*/  SHFL.IDX P6, R14, R13, R12, R11 ;  /* 0x0000000c0d0e7389 */ /* 0x00006400000c000b */
[----:B01----:R-:W-:Y:S01]  /*2aae0*/  ENDCOLLECTIVE ;  /* 0x000000000000791b */ /* 0x003fe20003800000 */
.L_x_889:
[----:B------:R-:W-:-:S04]  /*2aaf0*/  @!P3 IADD3 R5, P4, R9, R5, RZ ;  /* 0x000000050905b210 */ /* 0x000fc80007f9e0ff */
[----:B------:R-:W-:-:S05]  /*2ab00*/  @!P3 IADD3.X R6, RZ, R6, RZ, P4, !PT ;  /* 0x00000006ff06b210 */ /* 0x000fca00027fe4ff */
[----:B------:R-:W-:Y:S01]  /*2ab10*/  @!P3 IMAD.MOV.U32 R7, RZ, RZ, R6 ;  /* 0x000000ffff07b224 */ /* 0x000fe200078e0006 */
[----:B------:R-:W-:Y:S01]  /*2ab20*/  MOV R13, R4 ;  /* 0x00000004000d7202 */ /* 0x000fe20000000f00 */
[----:B------:R-:W-:-:S05]  /*2ab30*/  @!P3 IMAD.MOV.U32 R6, RZ, RZ, R5 ;  /* 0x000000ffff06b224 */ /* 0x000fca00078e0005 */
[----:B------:R-:W-:Y:S01]  /*2ab40*/  @!PT LDS RZ, [RZ] ;  /* 0x00000000fffff984 */ /* 0x000fe20000000800 */
[----:B------:R-:W-:Y:S01]  /*2ab50*/  @!PT LDS RZ, [RZ] ;  /* 0x00000000fffff984 */ /* 0x000fe20000000800 */
[----:B------:R-:W-:Y:S01]  /*2ab60*/  @!PT LDS RZ, [RZ] ;  /* 0x00000000fffff984 */ /* 0x000fe20000000800 */
[----:B------:R0:W-:Y:S01]  /*2ab70*/  @!P3 LDGSTS.E.BYPASS.LTC128B.128 [R8+0x15400], desc[UR54][R6.64], !P0 ;  /* 0x154000000608bfae */ /* 0x0001e2000c101d76 */
[----:B------:R-:W-:-:S03]  /*2ab80*/  IMAD.MOV.U32 R5, RZ, RZ, R14 ;  /* 0x000000ffff057224 */ /* 0x000fc600078e000e */
[----:B------:R0:W-:Y:S04]  /*2ab90*/  @!P3 LDGSTS.E.BYPASS.LTC128B.128 [R8+0x17400], desc[UR54][R6.64+0x40], !P1 ;  /* 0x174000400608bfae */ /* 0x0001e8000c901d76 */
[----:B0-----:R-:W-:Y:S05]  /*2aba0*/  WARPSYNC.COLLECTIVE R15, `(.L_x_890) ;  /* 0x000000000f087348 */ /* 0x001fea0003c00000 */
[----:B------:R1:W2:Y:S02]  /*2abb0*/  SHFL.IDX P6, R14, R13, R12, R11 ;  /* 0x0000000c0d0e7389 */ /* 0x0002a400000c000b */
[----:B012---:R-:W-:Y:S01]  /*2abc0*/  ENDCOLLECTIVE ;  /* 0x000000000000791b */ /* 0x007fe20003800000 */
.L_x_890:
[----:B------:R-:W-:Y:S01]  /*2abd0*/  @!PT LDS RZ, [RZ] ;  /* 0x00000000fffff984 */ /* 0x000fe20000000800 */
[----:B------:R-:W-:Y:S01]  /*2abe0*/  @!PT LDS RZ, [RZ] ;  /* 0x00000000fffff984 */ /* 0x000fe20000000800 */
[----:B------:R-:W-:Y:S01]  /*2abf0*/  @!PT LDS RZ, [RZ] ;  /* 0x00000000fffff984 */ /* 0x000fe20000000800 */
[----:B------:R3:W-:Y:S01]  /*2ac00*/  @!P3 LDGSTS.E.BYPASS.LTC128B.128 [R8+0x19400], desc[UR54][R6.64+0x80], !P2 ;  /* 0x194000800608bfae */ /* 0x0007e2000d101d76 */
[----:B------:R-:W-:Y:S01]  /*2ac10*/  IMAD.MOV.U32 R3, RZ, RZ, R14 ;  /* 0x000000ffff037224 */ /* 0x000fe200078e000e */
[----:B------:R-:W-:Y:S06]  /*2ac20*/  BRA `(.L_x_891) ;  /* 0xffffffac00f47947 */ /* 0x000fec000383ffff */
.L_x_736:
[----:B--2---:R-:W2:Y:S02]  /*2ac30*/  LDL R2, [R1+0x4] ;  /* 0x0000040001027983 */ /* 0x004ea40000100800 */
[----:B--2---:R2:W3:Y:S02]  /*2ac40*/  SYNCS.PHASECHK.TRANS64.TRYWAIT P0, [R2+URZ+0x29820], R0 ;  /* 0x02982000020075a7 */ /* 0x0044e4000800017f */
[----:B---3--:R-:W-:Y:S05]  /*2ac50*/  @!P0 NANOSLEEP.SYNCS 0x989680 ;  /* 0x009896800000895d */ /* 0x008fea0003900000 */
[----:B------:R-:W3:Y:S02]  /*2ac60*/  @!P0 SYNCS.PHASECHK.TRANS64 P0, [R2+URZ+0x29820], R0 ;  /* 0x02982000020085a7 */ /* 0x000ee4000800007f */
[----:B---3--:R-:W-:Y:S05]  /*2ac70*/  @!P0 BRA `(.L_x_736) ;  /* 0xfffffffc00ec8947 */ /* 0x008fea000383ffff */
[----:B------:R-:W-:Y:S05]  /*2ac80*/  BRA `(.L_x_892) ;  /* 0xffffffb000687947 */ /* 0x000fea000383ffff */
.L_x_742:
[----:B--2---:R2:W3:Y:S02]  /*2ac90*/  SYNCS.PHASECHK.TRANS64.TRYWAIT P0, [R5+URZ+0x29880], R4 ;  /* 0x02988004050075a7 */ /* 0x0044e4000800017f */
[----:B---3--:R-:W-:Y:S05]  /*2aca0*/  @!P0 NANOSLEEP.SYNCS 0x989680 ;  /* 0x009896800000895d */ /* 0x008fea0003900000 */
[----:B------:R-:W3:Y:S02]  /*2acb0*/  @!P0 SYNCS.PHASECHK.TRANS64 P0, [R5+URZ+0x29880], R4 ;  /* 0x02988004050085a7 */ /* 0x000ee4000800007f */
[----:B---3--:R-:W-:Y:S05]  /*2acc0*/  @!P0 BRA `(.L_x_742) ;  /* 0xfffffffc00f08947 */ /* 0x008fea000383ffff */
[----:B------:R-:W-:Y:S05]  /*2acd0*/  BRA `(.L_x_893) ;  /* 0xffffffb4002c7947 */ /* 0x000fea000383ffff */
.L_x_747:
[----:B-1----:R1:W3:Y:S02]  /*2ace0*/  SYNCS.PHASECHK.TRANS64.TRYWAIT P0, [R5+URZ+0x29840], R4 ;  /* 0x02984004050075a7 */ /* 0x0022e4000800017f */
[----:B---3--:R-:W-:Y:S05]  /*2acf0*/  @!P0 NANOSLEEP.SYNCS 0x989680 ;  /* 0x009896800000895d */ /* 0x008fea0003900000 */
[----:B------:R-:W3:Y:S02]  /*2ad00*/  @!P0 SYNCS.PHASECHK.TRANS64 P0, [R5+URZ+0x29840], R4 ;  /* 0x02984004050085a7 */ /* 0x000ee4000800007f */
[----:B---3--:R-:W-:Y:S05]  /*2ad10*/  @!P0 BRA `(.L_x_747) ;  /* 0xfffffffc00f08947 */ /* 0x008fea000383ffff */
[----:B------:R-:W-:Y:S05]  /*2ad20*/  BRA `(.L_x_894) ;  /* 0xffffffb400b47947 */ /* 0x000fea000383ffff */
.L_x_755:
[----:B--2---:R2:W3:Y:S02]  /*2ad30*/  SYNCS.PHASECHK.TRANS64.TRYWAIT P0, [R17+URZ+0x29870], R4 ;  /* 0x02987004110075a7 */ /* 0x0044e4000800017f */
[----:B---3--:R-:W-:Y:S05]  /*2ad40*/  @!P0 NANOSLEEP.SYNCS 0x989680 ;  /* 0x009896800000895d */ /* 0x008fea0003900000 */
[----:B------:R-:W3:Y:S02]  /*2ad50*/  @!P0 SYNCS.PHASECHK.TRANS64 P0, [R17+URZ+0x29870], R4 ;  /* 0x02987004110085a7 */ /* 0x000ee4000800007f */
[----:B---3--:R-:W-:Y:S05]  /*2ad60*/  @!P0 BRA `(.L_x_755) ;  /* 0xfffffffc00f08947 */ /* 0x008fea000383ffff */
[----:B------:R-:W-:Y:S05]  /*2ad70*/  BRA `(.L_x_895) ;  /* 0xffffffb800e47947 */ /* 0x000fea000383ffff */
.L_x_757:
[----:B---3--:R3:W4:Y:S02]  /*2ad80*/  SYNCS.PHASECHK.TRANS64.TRYWAIT P0, [R17+URZ+0x29860], R3 ;  /* 0x02986003110075a7 */ /* 0x008724000800017f */
[----:B----4-:R-:W-:Y:S05]  /*2ad90*/  @!P0 NANOSLEEP.SYNCS 0x989680 ;  /* 0x009896800000895d */ /* 0x010fea0003900000 */
[----:B------:R-:W4:Y:S02]  /*2ada0*/  @!P0 SYNCS.PHASECHK.TRANS64 P0, [R17+URZ+0x29860], R3 ;  /* 0x02986003110085a7 */ /* 0x000f24000800007f */
[----:B----4-:R-:W-:Y:S05]  /*2adb0*/  @!P0 BRA `(.L_x_757) ;  /* 0xfffffffc00f08947 */ /* 0x010fea000383ffff */
[----:B------:R-:W-:Y:S05]  /*2adc0*/  BRA `(.L_x_896) ;  /* 0xffffffb800ec7947 */ /* 0x000fea000383ffff */
.L_x_764:
[----:B---3--:R3:W4:Y:S02]  /*2add0*/  SYNCS.PHASECHK.TRANS64.TRYWAIT P1, [R17+URZ+0x29870], R0 ;  /* 0x02987000110075a7 */ /* 0x008724000802017f */
[----:B----4-:R-:W-:Y:S05]  /*2ade0*/  @!P1 NANOSLEEP.SYNCS 0x989680 ;  /* 0x009896800000995d */ /* 0x010fea0003900000 */
[----:B------:R-:W4:Y:S02]  /*2adf0*/  @!P1 SYNCS.PHASECHK.TRANS64 P1, [R17+URZ+0x29870], R0 ;  /* 0x02987000110095a7 */ /* 0x000f24000802007f */
[----:B----4-:R-:W-:Y:S05]  /*2ae00*/  @!P1 BRA `(.L_x_764) ;  /* 0xfffffffc00f09947 */ /* 0x010fea000383ffff */
[----:B------:R-:W-:Y:S05]  /*2ae10*/  BRA `(.L_x_897) ;  /* 0xffffffc000d47947 */ /* 0x000fea000383ffff */
.L_x_766:
[----:B---3--:R3:W4:Y:S02]  /*2ae20*/  SYNCS.PHASECHK.TRANS64.TRYWAIT P1, [R17+URZ+0x29860], R0 ;  /* 0x02986000110075a7 */ /* 0x008724000802017f */
[----:B----4-:R-:W-:Y:S05]  /*2ae30*/  @!P1 NANOSLEEP.SYNCS 0x989680 ;  /* 0x009896800000995d */ /* 0x010fea0003900000 */
[----:B------:R-:W4:Y:S02]  /*2ae40*/  @!P1 SYNCS.PHASECHK.TRANS64 P1, [R17+URZ+0x29860], R0 ;  /* 0x02986000110095a7 */ /* 0x000f24000802007f */
[----:B----4-:R-:W-:Y:S05]  /*2ae50*/  @!P1 BRA `(.L_x_766) ;  /* 0xfffffffc00f09947 */ /* 0x010fea000383ffff */
[----:B------:R-:W-:Y:S05]  /*2ae60*/  BRA `(.L_x_898) ;  /* 0xffffffc000dc7947 */ /* 0x000fea000383ffff */
.L_x_770:
[----:B------:R-:W-:Y:S01]  /*2ae70*/  BSSY B0, `(.L_x_899) ;  /* 0x0000008000007945 */ /* 0x000fe20003800000 */
[----:B------:R-:W-:Y:S01]  /*2ae80*/  IMAD.MOV.U32 R13, RZ, RZ, R16 ;  /* 0x000000ffff0d7224 */ /* 0x000fe200078e0010 */
[----:B------:R-:W-:Y:S01]  /*2ae90*/  MOV R12, RZ ;  /* 0x000000ff000c7202 */ /* 0x000fe20000000f00 */
[----:B------:R-:W-:Y:S02]  /*2aea0*/  IMAD.MOV.U32 R11, RZ, RZ, 0x1f ;  /* 0x0000001fff0b7424 */ /* 0x000fe400078e00ff */
[----:B------:R-:W-:-:S07]  /*2aeb0*/  IMAD.MOV.U32 R15, RZ, RZ, -0x1 ;  /* 0xffffffffff0f7424 */ /* 0x000fce00078e00ff */
[----:B------:R-:W-:Y:S05]  /*2aec0*/  WARPSYNC.COLLECTIVE R15, `(.L_x_900) ;  /* 0x000000000f087348 */ /* 0x000fea0003c00000 */
[----:B------:R0:W1:Y:S02]  /*2aed0*/  SHFL.IDX P6, R14, R13, R12, R11 ;  /* 0x0000000c0d0e7389 */ /* 0x00006400000c000b */
[----:B01----:R-:W-:Y:S01]  /*2aee0*/  ENDCOLLECTIVE ;  /* 0x000000000000791b */ /* 0x003fe20003800000 */
.L_x_900:
[----:B------:R-:W-:Y:S05]  /*2aef0*/  BSYNC B0 ;  /* 0x0000000000007941 */ /* 0x000fea0003800000 */
.L_x_899:
[----:B------:R-:W-:Y:S01]  /*2af00*/  IMAD.MOV.U32 R13, RZ, RZ, R16 ;  /* 0x000000ffff0d7224 */ /* 0x000fe200078e0010 */
[----:B------:R-:W-:Y:S01]  /*2af10*/  MOV R11, 0x1f ;  /* 0x0000001f000b7802 */ /* 0x000fe20000000f00 */
[----:B------:R-:W-:Y:S01]  /*2af20*/  IMAD.MOV.U32 R12, RZ, RZ, 0x1 ;  /* 0x00000001ff0c7424 */ /* 0x000fe200078e00ff */
[----:B------:R-:W-:Y:S01]  /*2af30*/  MOV R0, R14 ;  /* 0x0000000e00007202 */ /* 0x000fe20000000f00 */
[----:B------:R-:W-:Y:S01]  /*2af40*/  IMAD.MOV.U32 R15, RZ, RZ, -0x1 ;  /* 0xffffffffff0f7424 */ /* 0x000fe200078e00ff */
[----:B------:R-:W-:-:S07]  /*2af50*/  IADD3 R5, R19, R7, RZ ;  /* 0x0000000713057210 */ /* 0x000fce0007ffe0ff */
[----:B------:R-:W-:Y:S05]  /*2af60*/  WARPSYNC.COLLECTIVE R15, `(.L_x_901) ;  /* 0x000000000f087348 */ /* 0x000fea0003c00000 */
[----:B------:R0:W1:Y:S02]  /*2af70*/  SHFL.IDX P6, R14, R13, R12, R11 ;  /* 0x0000000c0d0e7389 */ /* 0x00006400000c000b */
[----:B01----:R-:W-:Y:S01]  /*2af80*/  ENDCOLLECTIVE ;  /* 0x000000000000791b */ /* 0x003fe20003800000 */
.L_x_901:
[----:B------:R-:W-:Y:S02]  /*2af90*/  ULDC UR4, c[0x0][0xc3c] ;  /* 0x00030f0000047ab9 */ /* 0x000fe40000000800 */
[----:B------:R-:W-:-:S13]  /*2afa0*/  ISETP.GE.OR P1, PT, R5, UR4, !P0 ;  /* 0x0000000405007c0c */ /* 0x000fda000c726670 */
[----:B------:R-:W0:Y:S01]  /*2afb0*/  @!P1 LDC.64 R2, c[0x0][0xc80] ;  /* 0x00032000ff029b82 */ /* 0x000e220000000a00 */
[----:B------:R-:W-:Y:S02]  /*2afc0*/  IMAD.MOV.U32 R11, RZ, RZ, RZ ;  /* 0x000000ffff0b7224 */ /* 0x000fe400078e00ff */
[----:B------:R-:W-:Y:S02]  /*2afd0*/  IMAD.MOV.U32 R4, RZ, RZ, R14 ;  /* 0x000000ffff047224 */ /* 0x000fe400078e000e */
[----:B0-----:R-:W-:-:S06]  /*2afe0*/  @!P1 IMAD.WIDE R2, R5, 0x4, R2 ;  /* 0x0000000405029825 */ /* 0x001fcc00078e0202 */
[----:B------:R0:W2:Y:S01]  /*2aff0*/  @!P1 LDG.E R3, desc[UR54][R2.64] ;  /* 0x0000003602039981 */ /* 0x0000a2000c1e1900 */
[C---:B------:R-:W-:Y:S02]  /*2b000*/  ISETP.GE.U32.AND P2, PT, R7.reuse, 0x2, PT ;  /* 0x000000020700780c */ /* 0x040fe40003f46070 */
[C---:B------:R-:W-:Y:S02]  /*2b010*/  ISETP.GE.U32.AND P3, PT, R7.reuse, 0x4, PT ;  /* 0x000000040700780c */ /* 0x040fe40003f66070 */
[C---:B------:R-:W-:Y:S02]  /*2b020*/  ISETP.GE.U32.AND P4, PT, R7.reuse, 0x8, PT ;  /* 0x000000080700780c */ /* 0x040fe40003f86070 */
[C---:B------:R-:W-:Y:S01]  /*2b030*/  ISETP.GE.U32.AND P5, PT, R7.reuse, 0x10, PT ;  /* 0x000000100700780c */ /* 0x040fe20003fa6070 */
[----:B0-----:R-:W-:Y:S02]  /*2b040*/  IMAD.MOV.U32 R2, RZ, RZ, RZ ;  /* 0x000000ffff027224 */ /* 0x001fe400078e00ff */
[----:B--2---:R-:W-:Y:S01]  /*2b050*/  @!P1 IMAD.MOV.U32 R2, RZ, RZ, R3 ;  /* 0x000000ffff029224 */ /* 0x004fe200078e0003 */
[----:B------:R-:W-:-:S04]  /*2b060*/  ISETP.NE.AND P1, PT, R7, RZ, PT ;  /* 0x000000ff0700720c */ /* 0x000fc80003f25270 */
[----:B------:R-:W-:-:S09]  /*2b070*/  MOV R13, R2 ;  /* 0x00000002000d7202 */ /* 0x000fd20000000f00 */
[----:B------:R-:W-:Y:S05]  /*2b080*/  WARPSYNC.COLLECTIVE R15, `(.L_x_902) ;  /* 0x000000000f087348 */ /* 0x000fea0003c00000 */
[----:B------:R0:W1:Y:S02]  /*2b090*/  SHFL.UP P6, R14, R13, R12, R11 ;  /* 0x0400000c0d0e7389 */ /* 0x00006400000c000b */
[----:B01----:R-:W-:Y:S01]  /*2b0a0*/  ENDCOLLECTIVE ;  /* 0x000000000000791b */ /* 0x003fe20003800000 */
.L_x_902:
[----:B------:R-:W-:Y:S02]  /*2b0b0*/  IMAD.MOV.U32 R12, RZ, RZ, 0x2 ;  /* 0x00000002ff0c7424 */ /* 0x000fe400078e00ff */
[----:B------:R-:W-:-:S05]  /*2b0c0*/  IMAD.MOV.U32 R3, RZ, RZ, R14 ;  /* 0x000000ffff037224 */ /* 0x000fca00078e000e */
[----:B------:R-:W-:-:S04]  /*2b0d0*/  SEL R3, R3, RZ, P1 ;  /* 0x000000ff03037207 */ /* 0x000fc80000800000 */
[----:B------:R-:W-:-:S05]  /*2b0e0*/  IADD3 R3, R2, R3, RZ ;  /* 0x0000000302037210 */ /* 0x000fca0007ffe0ff */
[----:B------:R-:W-:-:S07]  /*2b0f0*/  IMAD.MOV.U32 R13, RZ, RZ, R3 ;  /* 0x000000ffff0d7224 */ /* 0x000fce00078e0003 */
[----:B------:R-:W-:Y:S05]  /*2b100*/  WARPSYNC.COLLECTIVE R15, `(.L_x_903) ;  /* 0x000000000f087348 */ /* 0x000fea0003c00000 */
[----:B------:R0:W1:Y:S02]  /*2b110*/  SHFL.UP P6, R14, R13, R12, R11 ;  /* 0x0400000c0d0e7389 */ /* 0x00006400000c000b */
[----:B01----:R-:W-:Y:S01]  /*2b120*/  ENDCOLLECTIVE ;  /* 0x000000000000791b */ /* 0x003fe20003800000 */
.L_x_903:
[----:B------:R-:W-:Y:S02]  /*2b130*/  MOV R12, 0x4 ;  /* 0x00000004000c7802 */ /* 0x000fe40000000f00 */
[----:B------:R-:W-:-:S04]  /*2b140*/  MOV R5, R14 ;  /* 0x0000000e00057202 */ /* 0x000fc80000000f00 */
[----:B------:R-:W-:-:S05]  /*2b150*/  SEL R5, R5, RZ, P2 ;  /* 0x000000ff05057207 */ /* 0x000fca0001000000 */
[----:B------:R-:W-:-:S04]  /*2b160*/  IMAD.IADD R3, R3, 0x1, R5 ;  /* 0x0000000103037824 */ /* 0x000fc800078e0205 */
[----:B------:R-:W-:-:S07]  /*2b170*/  IMAD.MOV.U32 R13, RZ, RZ, R3 ;  /* 0x000000ffff0d7224 */ /* 0x000fce00078e0003 */
[----:B------:R-:W-:Y:S05]  /*2b180*/  WARPSYNC.COLLECTIVE R15, `(.L_x_904) ;  /* 0x000000000f087348 */ /* 0x000fea0003c00000 */
[----:B------:R0:W1:Y:S02]  /*2b190*/  SHFL.UP P6, R14, R13, R12, R11 ;  /* 0x0400000c0d0e7389 */ /* 0x00006400000c000b */
[----:B01----:R-:W-:Y:S01]  /*2b1a0*/  ENDCOLLECTIVE ;  /* 0x000000000000791b */ /* 0x003fe20003800000 */
.L_x_904:
[----:B------:R-:W-:Y:S02]  /*2b1b0*/  IMAD.MOV.U32 R12, RZ, RZ, 0x8 ;  /* 0x00000008ff0c7424 */ /* 0x000fe400078e00ff */
[----:B------:R-:W-:-:S05]  /*2b1c0*/  IMAD.MOV.U32 R5, RZ, RZ, R14 ;  /* 0x000000ffff057224 */ /* 0x000fca00078e000e */
[----:B------:R-:W-:-:S05]  /*2b1d0*/  SEL R5, R5, RZ, P3 ;  /* 0x000000ff05057207 */ /* 0x000fca0001800000 */
[----:B------:R-:W-:-:S05]  /*2b1e0*/  IMAD.IADD R3, R3, 0x1, R5 ;  /* 0x0000000103037824 */ /* 0x000fca00078e0205 */
[----:B------:R-:W-:-:S07]  /*2b1f0*/  MOV R13, R3 ;  /* 0x00000003000d7202 */ /* 0x000fce0000000f00 */
[----:B------:R-:W-:Y:S05]  /*2b200*/  WARPSYNC.COLLECTIVE R15, `(.L_x_905) ;  /* 0x000000000f087348 */ /* 0x000fea0003c00000 */
[----:B------:R0:W1:Y:S02]  /*2b210*/  SHFL.UP P6, R14, R13, R12, R11 ;  /* 0x0400000c0d0e7389 */ /* 0x00006400000c000b */
[----:B01----:R-:W-:Y:S01]  /*2b220*/  ENDCOLLECTIVE ;  /* 0x000000000000791b */ /* 0x003fe20003800000 */
.L_x_905:
        /* <DEDUP_REMOVED lines=8> */
.L_x_906:
[----:B------:R-:W-:Y:S01]  /*2b2b0*/  MOV R12, 0x1f ;  /* 0x0000001f000c7802 */ /* 0x000fe20000000f00 */
[----:B------:R-:W-:Y:S01]  /*2b2c0*/  IMAD.MOV.U32 R11, RZ, RZ, 0x1f ;  /* 0x0000001fff0b7424 */ /* 0x000fe200078e00ff */
[----:B------:R-:W-:-:S04]  /*2b2d0*/  MOV R5, R14 ;  /* 0x0000000e00057202 */ /* 0x000fc80000000f00 */
[----:B------:R-:W-:-:S05]  /*2b2e0*/  SEL R5, R5, RZ, P5 ;  /* 0x000000ff05057207 */ /* 0x000fca0002800000 */
[----:B------:R-:W-:-:S04]  /*2b2f0*/  IMAD.IADD R5, R3, 0x1, R5 ;  /* 0x0000000103057824 */ /* 0x000fc800078e0205 */
[----:B------:R-:W-:-:S07]  /*2b300*/  IMAD.MOV.U32 R13, RZ, RZ, R5 ;  /* 0x000000ffff0d7224 */ /* 0x000fce00078e0005 */
[----:B------:R-:W-:Y:S05]  /*2b310*/  WARPSYNC.COLLECTIVE R15, `(.L_x_907) ;  /* 0x000000000f087348 */ /* 0x000fea0003c00000 */
[----:B------:R0:W1:Y:S02]  /*2b320*/  SHFL.IDX P6, R14, R13, R12, R11 ;  /* 0x0000000c0d0e7389 */ /* 0x00006400000c000b */
[----:B01----:R-:W-:Y:S01]  /*2b330*/  ENDCOLLECTIVE ;  /* 0x000000000000791b */ /* 0x003fe20003800000 */
.L_x_907:
[----:B------:R-:W-:Y:S01]  /*2b340*/  IMAD.MOV.U32 R6, RZ, RZ, R14 ;  /* 0x000000ffff067224 */ /* 0x000fe200078e000e */
[----:B------:R-:W-:Y:S06]  /*2b350*/  BRA `(.L_x_908) ;  /* 0xffffffc400e47947 */ /* 0x000fec000383ffff */
.L_x_775:
[----:B------:R-:W-:Y:S01]  /*2b360*/  BSSY B0, `(.L_x_909) ;  /* 0x0000008000007945 */ /* 0x000fe20003800000 */
[----:B-----5:R-:W-:Y:S01]  /*2b370*/  MOV R13, R2 ;  /* 0x00000002000d7202 */ /* 0x020fe20000000f00 */
[----:B------:R-:W-:Y:S01]  /*2b380*/  IMAD.MOV.U32 R12, RZ, RZ, 0x1 ;  /* 0x00000001ff0c7424 */ /* 0x000fe200078e00ff */
[----:B------:R-:W-:Y:S01]  /*2b390*/  MOV R15, 0xffffffff ;  /* 0xffffffff000f7802 */ /* 0x000fe20000000f00 */
[----:B------:R-:W-:-:S07]  /*2b3a0*/  IMAD.MOV.U32 R11, RZ, RZ, RZ ;  /* 0x000000ffff0b7224 */ /* 0x000fce00078e00ff */
[----:B0-----:R-:W-:Y:S05]  /*2b3b0*/  WARPSYNC.COLLECTIVE R15, `(.L_x_910) ;  /* 0x000000000f087348 */ /* 0x001fea0003c00000 */
[----:B------:R1:W2:Y:S02]  /*2b3c0*/  SHFL.UP P6, R14, R13, R12, R11 ;  /* 0x0400000c0d0e7389 */ /* 0x0002a400000c000b */
[----:B012---:R-:W-:Y:S01]  /*2b3d0*/  ENDCOLLECTIVE ;  /* 0x000000000000791b */ /* 0x007fe20003800000 */
.L_x_910:
[----:B------:R-:W-:Y:S05]  /*2b3e0*/  BSYNC B0 ;  /* 0x0000000000007941 */ /* 0x000fea0003800000 */
.L_x_909:
[----:B------:R-:W-:Y:S01]  /*2b3f0*/  IMAD.MOV.U32 R3, RZ, RZ, R14 ;  /* 0x000000ffff037224 */ /* 0x000fe200078e000e */
[----:B------:R-:W-:Y:S01]  /*2b400*/  MOV R15, 0xffffffff ;  /* 0xffffffff000f7802 */ /* 0x000fe20000000f00 */
[----:B------:R-:W-:Y:S02]  /*2b410*/  IMAD.MOV.U32 R12, RZ, RZ, 0x2 ;  /* 0x00000002ff0c7424 */ /* 0x000fe400078e00ff */
[----:B------:R-:W-:Y:S01]  /*2b420*/  IMAD.MOV.U32 R11, RZ, RZ, RZ ;  /* 0x000000ffff0b7224 */ /* 0x000fe200078e00ff */
[----:B------:R-:W-:-:S05]  /*2b430*/  SEL R3, R3, RZ, P1 ;  /* 0x000000ff03037207 */ /* 0x000fca0000800000 */
[----:B------:R-:W-:-:S05]  /*2b440*/  IMAD.IADD R3, R2, 0x1, R3 ;  /* 0x0000000102037824 */ /* 0x000fca00078e0203 */
[----:B------:R-:W-:-:S07]  /*2b450*/  MOV R13, R3 ;  /* 0x00000003000d7202 */ /* 0x000fce0000000f00 */
[----:B------:R-:W-:Y:S05]  /*2b460*/  WARPSYNC.COLLECTIVE R15, `(.L_x_911) ;  /* 0x000000000f087348 */ /* 0x000fea0003c00000 */
[----:B------:R0:W1:Y:S02]  /*2b470*/  SHFL.UP P6, R14, R13, R12, R11 ;  /* 0x0400000c0d0e7389 */ /* 0x00006400000c000b */
[----:B01----:R-:W-:Y:S01]  /*2b480*/  ENDCOLLECTIVE ;  /* 0x000000000000791b */ /* 0x003fe20003800000 */
.L_x_911:
        /* <DEDUP_REMOVED lines=8> */
.L_x_912:
        /* <DEDUP_REMOVED lines=8> */
.L_x_913:
        /* <DEDUP_REMOVED lines=8> */
.L_x_914:
[----:B------:R-:W-:Y:S02]  /*2b610*/  IMAD.MOV.U32 R12, RZ, RZ, 0x1f ;  /* 0x0000001fff0c7424 */ /* 0x000fe400078e00ff */
[----:B------:R-:W-:Y:S02]  /*2b620*/  IMAD.MOV.U32 R11, RZ, RZ, 0x1f ;  /* 0x0000001fff0b7424 */ /* 0x000fe400078e00ff */
[----:B------:R-:W-:-:S05]  /*2b630*/  IMAD.MOV.U32 R5, RZ, RZ, R14 ;  /* 0x000000ffff057224 */ /* 0x000fca00078e000e */
[----:B------:R-:W-:-:S05]  /*2b640*/  SEL R5, R5, RZ, P5 ;  /* 0x000000ff05057207 */ /* 0x000fca0002800000 */
[----:B------:R-:W-:-:S05]  /*2b650*/  IMAD.IADD R5, R3, 0x1, R5 ;  /* 0x0000000103057824 */ /* 0x000fca00078e0205 */
[----:B------:R-:W-:-:S07]  /*2b660*/  MOV R13, R5 ;  /* 0x00000005000d7202 */ /* 0x000fce0000000f00 */
[----:B------:R-:W-:Y:S05]  /*2b670*/  WARPSYNC.COLLECTIVE R15, `(.L_x_915) ;  /* 0x000000000f087348 */ /* 0x000fea0003c00000 */
[----:B------:R0:W1:Y:S02]  /*2b680*/  SHFL.IDX P6, R14, R13, R12, R11 ;  /* 0x0000000c0d0e7389 */ /* 0x00006400000c000b */
[----:B01----:R-:W-:Y:S01]  /*2b690*/  ENDCOLLECTIVE ;  /* 0x000000000000791b */ /* 0x003fe20003800000 */
.L_x_915:
[----:B------:R-:W-:Y:S01]  /*2b6a0*/  MOV R6, R14 ;  /* 0x0000000e00067202 */ /* 0x000fe20000000f00 */
[----:B------:R-:W-:Y:S06]  /*2b6b0*/  BRA `(.L_x_916) ;  /* 0xffffffc400a87947 */ /* 0x000fec000383ffff */
.L_x_777:
[----:B------:R-:W-:Y:S01]  /*2b6c0*/  BSSY B0, `(.L_x_917) ;  /* 0x0000006000007945 */ /* 0x000fe20003800000 */
[----:B------:R-:W-:Y:S01]  /*2b6d0*/  PLOP3.LUT P6, PT, P6, PT, PT, 0x8, 0x0 ;  /* 0x000000000000781c */ /* 0x000fe200037ce170 */
[----:B------:R-:W-:-:S12]  /*2b6e0*/  IMAD.MOV.U32 R15, RZ, RZ, -0x1 ;  /* 0xffffffffff0f7424 */ /* 0x000fd800078e00ff */
[----:B0-----:R-:W-:Y:S05]  /*2b6f0*/  WARPSYNC.COLLECTIVE R15, `(.L_x_918) ;  /* 0x000000000f087348 */ /* 0x001fea0003c00000 */
[----:B------:R-:W-:Y:S01]  /*2b700*/  VOTE.ANY R14, PT, P6 ;  /* 0x00000000000e7806 */ /* 0x000fe200030e0100 */
[----:B0-----:R-:W-:Y:S06]  /*2b710*/  ENDCOLLECTIVE ;  /* 0x000000000000791b */ /* 0x001fec0003800000 */
.L_x_918:
[----:B------:R-:W-:Y:S05]  /*2b720*/  BSYNC B0 ;  /* 0x0000000000007941 */ /* 0x000fea0003800000 */
.L_x_917:
[----:B------:R-:W-:Y:S01]  /*2b730*/  IMAD.MOV.U32 R4, RZ, RZ, R14 ;  /* 0x000000ffff047224 */ /* 0x000fe200078e000e */
[----:B------:R-:W-:Y:S01]  /*2b740*/  MOV R13, R2 ;  /* 0x00000002000d7202 */ /* 0x000fe20000000f00 */
[----:B------:R-:W-:Y:S01]  /*2b750*/  IMAD.MOV.U32 R11, RZ, RZ, 0x1f ;  /* 0x0000001fff0b7424 */ /* 0x000fe200078e00ff */
[----:B------:R-:W-:Y:S01]  /*2b760*/  MOV R15, 0xffffffff ;  /* 0xffffffff000f7802 */ /* 0x000fe20000000f00 */
[----:B------:R-:W0:Y:S02]  /*2b770*/  POPC R3, R4 ;  /* 0x0000000400037309 */ /* 0x000e240000000000 */
[----:B0-----:R-:W-:-:S07]  /*2b780*/  IMAD.MOV.U32 R12, RZ, RZ, R3 ;  /* 0x000000ffff0c7224 */ /* 0x001fce00078e0003 */
[----:B------:R-:W-:Y:S05]  /*2b790*/  WARPSYNC.COLLECTIVE R15, `(.L_x_919) ;  /* 0x000000000f087348 */ /* 0x000fea0003c00000 */
[----:B------:R0:W1:Y:S02]  /*2b7a0*/  SHFL.IDX P6, R14, R13, R12, R11 ;  /* 0x0000000c0d0e7389 */ /* 0x00006400000c000b */
[----:B01----:R-:W-:Y:S01]  /*2b7b0*/  ENDCOLLECTIVE ;  /* 0x000000000000791b */ /* 0x003fe20003800000 */
.L_x_919:
[----:B------:R-:W-:Y:S01]  /*2b7c0*/  IMAD.MOV.U32 R2, RZ, RZ, R14 ;  /* 0x000000ffff027224 */ /* 0x000fe200078e000e */
[----:B------:R-:W-:Y:S06]  /*2b7d0*/  BRA `(.L_x_920) ;  /* 0xffffffc400987947 */ /* 0x000fec000383ffff */
.L_x_779:
[----:B------:R-:W-:Y:S01]  /*2b7e0*/  BSSY B0, `(.L_x_921) ;  /* 0x0000007000007945 */ /* 0x000fe20003800000 */
[----:B------:R-:W-:Y:S01]  /*2b7f0*/  IMAD.MOV.U32 R13, RZ, RZ, R5 ;  /* 0x000000ffff0d7224 */ /* 0x000fe200078e0005 */
[----:B------:R-:W-:Y:S01]  /*2b800*/  MOV R11, 0x1f ;  /* 0x0000001f000b7802 */ /* 0x000fe20000000f00 */
[----:B------:R-:W-:-:S07]  /*2b810*/  IMAD.MOV.U32 R15, RZ, RZ, -0x1 ;  /* 0xffffffffff0f7424 */ /* 0x000fce00078e00ff */
[----:B012---:R-:W-:Y:S05]  /*2b820*/  WARPSYNC.COLLECTIVE R15, `(.L_x_922) ;  /* 0x000000000f087348 */ /* 0x007fea0003c00000 */
[----:B------:R3:W4:Y:S02]  /*2b830*/  SHFL.IDX P6, R14, R13, R12, R11 ;  /* 0x0000000c0d0e7389 */ /* 0x00072400000c000b */
[----:B01234-:R-:W-:Y:S01]  /*2b840*/  ENDCOLLECTIVE ;  /* 0x000000000000791b */ /* 0x01ffe20003800000 */
.L_x_922:
[----:B------:R-:W-:Y:S05]  /*2b850*/  BSYNC B0 ;  /* 0x0000000000007941 */ /* 0x000fea0003800000 */
.L_x_921:
[----:B------:R-:W-:Y:S01]  /*2b860*/  IMAD.MOV.U32 R4, RZ, RZ, R14 ;  /* 0x000000ffff047224 */ /* 0x000fe200078e000e */
[----:B------:R-:W-:Y:S06]  /*2b870*/  BRA `(.L_x_778) ;  /* 0xffffffc4008c7947 */ /* 0x000fec000383ffff */
.L_x_783:
[----:B0-----:R0:W1:Y:S02]  /*2b880*/  SYNCS.PHASECHK.TRANS64.TRYWAIT P0, [R0+URZ+0x29820], R3 ;  /* 0x02982003000075a7 */ /* 0x001064000800017f */
[----:B-1----:R-:W-:Y:S05]  /*2b890*/  @!P0 NANOSLEEP.SYNCS 0x989680 ;  /* 0x009896800000895d */ /* 0x002fea0003900000 */
[----:B------:R-:W1:Y:S02]  /*2b8a0*/  @!P0 SYNCS.PHASECHK.TRANS64 P0, [R0+URZ+0x29820], R3 ;  /* 0x02982003000085a7 */ /* 0x000e64000800007f */
[----:B-1----:R-:W-:Y:S05]  /*2b8b0*/  @!P0 BRA `(.L_x_783) ;  /* 0xfffffffc00f08947 */ /* 0x002fea000383ffff */
[----:B------:R-:W-:Y:S05]  /*2b8c0*/  BRA `(.L_x_923) ;  /* 0xffffffc800807947 */ /* 0x000fea000383ffff */
.L_x_784:
[----:B------:R-:W1:Y:S01]  /*2b8d0*/  S2R R2, SR_TID.X ;  /* 0x0000000000027919 */ /* 0x000e620000002100 */
[----:B------:R-:W-:Y:S01]  /*2b8e0*/  BSSY B0, `(.L_x_924) ;  /* 0x000000a000007945 */ /* 0x000fe20003800000 */
[----:B------:R-:W-:Y:S01]  /*2b8f0*/  IMAD.MOV.U32 R12, RZ, RZ, RZ ;  /* 0x000000ffff0c7224 */ /* 0x000fe200078e00ff */
[----:B------:R-:W-:Y:S01]  /*2b900*/  MOV R15, 0xffffffff ;  /* 0xffffffff000f7802 */ /* 0x000fe20000000f00 */
[----:B------:R-:W-:Y:S01]  /*2b910*/  IMAD.MOV.U32 R11, RZ, RZ, 0x1f ;  /* 0x0000001fff0b7424 */ /* 0x000fe200078e00ff */
[----:B-1----:R-:W-:-:S04]  /*2b920*/  SHF.R.U32.HI R2, RZ, 0x5, R2 ;  /* 0x00000005ff027819 */ /* 0x002fc80000011602 */
[----:B------:R-:W-:-:S04]  /*2b930*/  LOP3.LUT R2, R2, 0x3, RZ, 0xc0, !PT ;  /* 0x0000000302027812 */ /* 0x000fc800078ec0ff */
[----:B------:R-:W-:-:S07]  /*2b940*/  MOV R13, R2 ;  /* 0x00000002000d7202 */ /* 0x000fce0000000f00 */
[----:B0-----:R-:W-:Y:S05]  /*2b950*/  WARPSYNC.COLLECTIVE R15, `(.L_x_925) ;  /* 0x000000000f087348 */ /* 0x001fea0003c00000 */
[----:B------:R1:W2:Y:S02]  /*2b960*/  SHFL.IDX P6, R14, R13, R12, R11 ;  /* 0x0000000c0d0e7389 */ /* 0x0002a400000c000b */
[----:B012---:R-:W-:Y:S01]  /*2b970*/  ENDCOLLECTIVE ;  /* 0x000000000000791b */ /* 0x007fe20003800000 */
.L_x_925:
[----:B------:R-:W-:Y:S05]  /*2b980*/  BSYNC B0 ;  /* 0x0000000000007941 */ /* 0x000fea0003800000 */
.L_x_924:
[----:B------:R-:W-:Y:S05]  /*2b990*/  BRA `(.L_x_926) ;  /* 0xffffffc800687947 */ /* 0x000fea000383ffff */
.L_x_785:
[----:B------:R-:W-:Y:S01]  /*2b9a0*/  BSSY B0, `(.L_x_927) ;  /* 0x0000006000007945 */ /* 0x000fe20003800000 */
[----:B------:R-:W-:-:S07]  /*2b9b0*/  IMAD.MOV.U32 R15, RZ, RZ, -0x1 ;  /* 0xffffffffff0f7424 */ /* 0x000fce00078e00ff */
[----:B01----:R-:W-:Y:S05]  /*2b9c0*/  WARPSYNC.COLLECTIVE R15, `(.L_x_928) ;  /* 0x000000000f0c7348 */ /* 0x003fea0003c00000 */
[----:B------:R-:W-:Y:S02]  /*2b9d0*/  ELECT P6, UR62, PT ;  /* 0x00000000003e782f */ /* 0x000fe400038c0000 */
[----:B------:R-:W-:Y:S01]  /*2b9e0*/  MOV R14, UR62 ;  /* 0x0000003e000e7c02 */ /* 0x000fe20008000f00 */
[----:B01----:R-:W-:Y:S10]  /*2b9f0*/  ENDCOLLECTIVE ;  /* 0x000000000000791b */ /* 0x003ff40003800000 */
.L_x_928:
[----:B------:R-:W-:Y:S05]  /*2ba00*/  BSYNC B0 ;  /* 0x0000000000007941 */ /* 0x000fea0003800000 */
.L_x_927:
[----:B------:R-:W-:Y:S05]  /*2ba10*/  BRA `(.L_x_929) ;  /* 0xffffffc8005c7947 */ /* 0x000fea000383ffff */
.L_x_787:
[----:B0-----:R0:W1:Y:S02]  /*2ba20*/  SYNCS.PHASECHK.TRANS64.TRYWAIT P1, [R6+URZ], R5 ;  /* 0x00000005060075a7 */ /* 0x001064000802017f */
[----:B-1----:R-:W-:Y:S05]  /*2ba30*/  @!P1 NANOSLEEP.SYNCS 0x989680 ;  /* 0x009896800000995d */ /* 0x002fea0003900000 */
[----:B------:R-:W1:Y:S02]  /*2ba40*/  @!P1 SYNCS.PHASECHK.TRANS64 P1, [R6+URZ], R5 ;  /* 0x00000005060095a7 */ /* 0x000e64000802007f */
[----:B-1----:R-:W-:Y:S05]  /*2ba50*/  @!P1 BRA `(.L_x_787) ;  /* 0xfffffffc00f09947 */ /* 0x002fea000383ffff */
[----:B------:R-:W-:Y:S05]  /*2ba60*/  BRA `(.L_x_930) ;  /* 0xffffffc800987947 */ /* 0x000fea000383ffff */
.L_x_788:
[----:B-1----:R1:W2:Y:S02]  /*2ba70*/  SYNCS.PHASECHK.TRANS64.TRYWAIT P1, [R7+URZ], R2 ;  /* 0x00000002070075a7 */ /* 0x0022a4000802017f */
[----:B--2---:R-:W-:Y:S05]  /*2ba80*/  @!P1 NANOSLEEP.SYNCS 0x989680 ;  /* 0x009896800000995d */ /* 0x004fea0003900000 */
[----:B------:R-:W2:Y:S02]  /*2ba90*/  @!P1 SYNCS.PHASECHK.TRANS64 P1, [R7+URZ], R2 ;  /* 0x00000002070095a7 */ /* 0x000ea4000802007f */
[----:B--2---:R-:W-:Y:S05]  /*2baa0*/  @!P1 BRA `(.L_x_788) ;  /* 0xfffffffc00f09947 */ /* 0x004fea000383ffff */
[----:B------:R-:W-:Y:S05]  /*2bab0*/  BRA `(.L_x_931) ;  /* 0xffffffc8008c7947 */ /* 0x000fea000383ffff */
.L_x_790:
[----:B--2---:R2:W3:Y:S02]  /*2bac0*/  SYNCS.PHASECHK.TRANS64.TRYWAIT P1, [R4+URZ+0x29860], R5 ;  /* 0x02986005040075a7 */ /* 0x0044e4000802017f */
[----:B---3--:R-:W-:Y:S05]  /*2bad0*/  @!P1 NANOSLEEP.SYNCS 0x989680 ;  /* 0x009896800000995d */ /* 0x008fea0003900000 */
[----:B------:R-:W3:Y:S02]  /*2bae0*/  @!P1 SYNCS.PHASECHK.TRANS64 P1, [R4+URZ+0x29860], R5 ;  /* 0x02986005040095a7 */ /* 0x000ee4000802007f */
[----:B---3--:R-:W-:Y:S05]  /*2baf0*/  @!P1 BRA `(.L_x_790) ;  /* 0xfffffffc00f09947 */ /* 0x008fea000383ffff */
[----:B------:R-:W-:Y:S05]  /*2bb00*/  BRA `(.L_x_932) ;  /* 0xffffffc800907947 */ /* 0x000fea000383ffff */
.L_x_792:
[----:B---3--:R3:W4:Y:S02]  /*2bb10*/  SYNCS.PHASECHK.TRANS64.TRYWAIT P1, [R3+URZ+0x29860], R2 ;  /* 0x02986002030075a7 */ /* 0x008724000802017f */
[----:B----4-:R-:W-:Y:S05]  /*2bb20*/  @!P1 NANOSLEEP.SYNCS 0x989680 ;  /* 0x009896800000995d */ /* 0x010fea0003900000 */
[----:B------:R-:W4:Y:S02]  /*2bb30*/  @!P1 SYNCS.PHASECHK.TRANS64 P1, [R3+URZ+0x29860], R2 ;  /* 0x02986002030095a7 */ /* 0x000f24000802007f */
[----:B----4-:R-:W-:Y:S05]  /*2bb40*/  @!P1 BRA `(.L_x_792) ;  /* 0xfffffffc00f09947 */ /* 0x010fea000383ffff */
[----:B------:R-:W-:Y:S05]  /*2bb50*/  BRA `(.L_x_933) ;  /* 0xffffffc800907947 */ /* 0x000fea000383ffff */
.L_x_794:
[----:B----4-:R4:W0:Y:S02]  /*2bb60*/  SYNCS.PHASECHK.TRANS64.TRYWAIT P0, [R4+URZ+0x29880], R5 ;  /* 0x02988005040075a7 */ /* 0x010824000800017f */
[----:B0-----:R-:W-:Y:S05]  /*2bb70*/  @!P0 NANOSLEEP.SYNCS 0x989680 ;  /* 0x009896800000895d */ /* 0x001fea0003900000 */
[----:B------:R-:W0:Y:S02]  /*2bb80*/  @!P0 SYNCS.PHASECHK.TRANS64 P0, [R4+URZ+0x29880], R5 ;  /* 0x02988005040085a7 */ /* 0x000e24000800007f */
[----:B0-----:R-:W-:Y:S05]  /*2bb90*/  @!P0 BRA `(.L_x_794) ;  /* 0xfffffffc00f08947 */ /* 0x001fea000383ffff */
[----:B------:R-:W-:Y:S05]  /*2bba0*/  BRA `(.L_x_795) ;  /* 0xffffffc8008c7947 */ /* 0x000fea000383ffff */
.L_x_934:
        /* <DEDUP_REMOVED lines=13> */
.L_x_2808:


//--------------------- .text._ZN7cutlass13device_kernelIN5flash11enable_sm90INS1_16FlashAttnFwdSm90INS1_25CollectiveMainloopFwdSm90ILi2EN4cute5tupleIJNS5_1CILi1EEES8_S8_EEENS6_IJNS7_ILi128EEESA_NS7_ILi192EEEEEELi128ENS_12float_e4m3_tEfNS_4arch4Sm90ELb0ELb1ELb1ELb0ELb0ELb0ELb0ELb1ELb1ELb1ELb0ELb0EEENS1_21CollectiveEpilogueFwdINS6_IJSA_SA_SA_EEES9_NS_10bfloat16_tESF_Li256ELb0ELb1ELb0ELb1EEENS1_30DynamicPersistentTileSchedulerILi256ELi128ELb0ELb1ELb1EEEEEEEEEvNT_6ParamsE --------------------------
	.section	.text._ZN7cutlass13device_kernelIN5flash11enable_sm90INS1_16FlashAttnFwdSm90INS1_25CollectiveMainloopFwdSm90ILi2EN4cute5tupleIJNS5_1CILi1EEES8_S8_EEENS6_IJNS7_ILi128EEESA_NS7_ILi192EEEEEELi128ENS_12float_e4m3_tEfNS_4arch4Sm90ELb0ELb1ELb1ELb0ELb0ELb0ELb0ELb1ELb1ELb1ELb0ELb0EEENS1_21CollectiveEpilogueFwdINS6_IJSA_SA_SA_EEES9_NS_10bfloat16_tESF_Li256ELb0ELb1ELb0ELb1EEENS1_30DynamicPersistentTileSchedulerILi256ELi128ELb0ELb1ELb1EEEEEEEEEvNT_6ParamsE,"ax",@progbits
	.align	128
.text._ZN7cutlass13device_kernelIN5flash11enable_sm90INS1_16FlashAttnFwdSm90INS1_25CollectiveMainloopFwdSm90ILi2EN4cute5tupleIJNS5_1CILi1EEES8_S8_EEENS6_IJNS7_ILi128EEESA_NS7_ILi192EEEEEELi128ENS_12float_e4m3_tEfNS_4arch4Sm90ELb0ELb1ELb1ELb0ELb0ELb0ELb0ELb1ELb1ELb1ELb0ELb0EEENS1_21CollectiveEpilogueFwdINS6_IJSA_SA_SA_EEES9_NS_10bfloat16_tESF_Li256ELb0ELb1ELb0ELb1EEENS1_30DynamicPersistentTileSchedulerILi256ELi128ELb0ELb1ELb1EEEEEEEEEvNT_6ParamsE:
        .type           _ZN7cutlass13device_kernelIN5flash11enable_sm90INS1_16FlashAttnFwdSm90INS1_25CollectiveMainloopFwdSm90ILi2EN4cute5tupleIJNS5_1CILi1EEES8_S8_EEENS6_IJNS7_ILi128EEESA_NS7_ILi192EEEEEELi128ENS_12float_e4m3_tEfNS_4arch4Sm90ELb0ELb1ELb1ELb0ELb0ELb0ELb0ELb1ELb1ELb1ELb0ELb0EEENS1_21CollectiveEpilogueFwdINS6_IJSA_SA_SA_EEES9_NS_10bfloat16_tESF_Li256ELb0ELb1ELb0ELb1EEENS1_30DynamicPersistentTileSchedulerILi256ELi128ELb0ELb1ELb1EEEEEEEEEvNT_6ParamsE,@function
        .size           _ZN7cutlass13device_kernelIN5flash11enable_sm90INS1_16FlashAttnFwdSm90INS1_25CollectiveMainloopFwdSm90ILi2EN4cute5tupleIJNS5_1CILi1EEES8_S8_EEENS6_IJNS7_ILi128EEESA_NS7_ILi192EEEEEELi128ENS_12float_e4m3_tEfNS_4arch4Sm90ELb0ELb1ELb1ELb0ELb0ELb0ELb0ELb1ELb1ELb1ELb0ELb0EEENS1_21CollectiveEpilogueFwdINS6_IJSA_SA_SA_EEES9_NS_10bfloat16_tESF_Li256ELb0ELb1ELb0ELb1EEENS1_30DynamicPersistentTileSchedulerILi256ELi128ELb0ELb1ELb1EEEEEEEEEvNT_6ParamsE,(.L_x_2809 - _ZN7cutlass13device_kernelIN5flash11enable_sm90INS1_16FlashAttnFwdSm90INS1_25CollectiveMainloopFwdSm90ILi2EN4cute5tupleIJNS5_1CILi1EEES8_S8_EEENS6_IJNS7_ILi128EEESA_NS7_ILi192EEEEEELi128ENS_12float_e4m3_tEfNS_4arch4Sm90ELb0ELb1ELb1ELb0ELb0ELb0ELb0ELb1ELb1ELb1ELb0ELb0EEENS1_21CollectiveEpilogueFwdINS6_IJSA_SA_SA_EEES9_NS_10bfloat16_tESF_Li256ELb0ELb1ELb0ELb1EEENS1_30DynamicPersistentTileSchedulerILi256ELi128ELb0ELb1ELb1EEEEEEEEEvNT_6ParamsE)
        .other          _ZN7cutlass13device_kernelIN5flash11enable_sm90INS1_16FlashAttnFwdSm90INS1_25CollectiveMainloopFwdSm90ILi2EN4cute5tupleIJNS5_1CILi1EEES8_S8_EEENS6_IJNS7_ILi128EEESA_NS7_ILi192EEEEEELi128ENS_12float_e4m3_tEfNS_4arch4Sm90ELb0ELb1ELb1ELb0ELb0ELb0ELb0ELb1ELb1ELb1ELb0ELb0EEENS1_21CollectiveEpilogueFwdINS6_IJSA_SA_SA_EEES9_NS_10bfloat16_tESF_Li256ELb0ELb1ELb0ELb1EEENS1_30DynamicPersistentTileSchedulerILi256ELi128ELb0ELb1ELb1EEEEEEEEEvNT_6ParamsE,@"STO_CUDA_ENTRY STV_DEFAULT"
_ZN7cutlass13device_kernelIN5flash11enable_sm90INS1_16FlashAttnFwdSm90INS1_25CollectiveMainloopFwdSm90ILi2EN4cute5tupleIJNS5_1CILi1EEES8_S8_EEENS6_IJNS7_ILi128EEESA_NS7_ILi192EEEEEELi128ENS_12float_e4m3_tEfNS_4arch4Sm90ELb0ELb1ELb1ELb0ELb0ELb0ELb0ELb1ELb1ELb1ELb0ELb0EEENS1_21CollectiveEpilogueFwdINS6_IJSA_SA_SA_EEES9_NS_10bfloat16_tESF_Li256ELb0ELb1ELb0ELb1EEENS1_30DynamicPersistentTileSchedulerILi256ELi128ELb0ELb1ELb1EEEEEEEEEvNT_6ParamsE:
        /* <DEDUP_REMOVED lines=18> */
.L_x_936:
[----:B------:R-:W-:Y:S05]  /*0120*/  BSYNC B0 ;  /* 0x0000000000007941 */ /* 0x000fea0003800000 */
.L_x_935:
        /* <DEDUP_REMOVED lines=41> */
.L_x_937:
        /* <DEDUP_REMOVED lines=22> */
.L_x_938:
        /* <DEDUP_REMOVED lines=18> */
.L_x_939:
        /* <DEDUP_REMOVED lines=22> */
.L_x_940:
        /* <DEDUP_REMOVED lines=22> */
.L_x_941:
[----:B------:R-:W-:Y:S01]  /*0900*/  PLOP3.LUT P0, PT, PT, PT, UP0, 0x80, 0x0 ;  /* 0x000000000000781c */ /* 0x000fe20003f0f008 */
[----:B------:R-:W-:Y:S01]  /*0910*/  UMOV UR38, 0x1 ;  /* 0x0000000100267882 */ /* 0x000fe20000000000 */
[----:B------:R-:W-:Y:S01]  /*0920*/  NOP ;  /* 0x0000000000007918 */ /* 0x000fe20000000000 */
[----:B------:R-:W-:Y:S01]  /*0930*/  USEL UR38, UR38, 0x2, !UP0 ;  /* 0x0000000226267887 */ /* 0x000fe2000c000000 */
[----:B------:R-:W-:Y:S01]  /*0940*/  ULDC.64 UR44, c[0x0][0x208] ;  /* 0x00008200002c7ab9 */ /* 0x000fe20000000a00 */
[----:B012-4-:R-:W-:Y:S08]  /*0950*/  BAR.SYNC.DEFER_BLOCKING 0x0 ;  /* 0x0000000000007b1d */ /* 0x017ff00000010000 */
[----:B------:R-:W-:Y:S05]  /*0960*/  @!P0 BRA `(.L_x_942) ;  /* 0x00000110006c8947 */ /* 0x000fea0003800000 */
.L_x_943:
[----:B------:R-:W-:-:S08]  /*0970*/  NOP ;  /* 0x0000000000007918 */ /* 0x000fd00000000000 */
[----:B------:R-:W0:Y:S02]  /*0980*/  USETMAXREG.TRY_ALLOC.CTAPOOL UP0, 0xf0 ;  /* 0x000000f0000079c8 */ /* 0x000e240008000600 */
[----:B0-----:R-:W-:-:S13]  /*0990*/  PLOP3.LUT P0, PT, PT, PT, UP0, 0x80, 0x0 ;  /* 0x000000000000781c */ /* 0x001fda0003f0f008 */
[----:B------:R-:W-:Y:S05]  /*09a0*/  @!P0 BRA `(.L_x_943) ;  /* 0xfffffffc00f08947 */ /* 0x000fea000383ffff */
[----:B------:R-:W0:Y:S01]  /*09b0*/  S2R R2, SR_TID.X ;  /* 0x0000000000027919 */ /* 0x000e220000002100 */
[----:B------:R-:W1:Y:S08]  /*09c0*/  S2UR UR4, SR_CTAID.X ;  /* 0x00000000000479c3 */ /* 0x000e700000002500 */
[----:B------:R-:W-:Y:S08]  /*09d0*/  BAR.ARV 0x4, 0x180 ;  /* 0x0106000000007b1d */ /* 0x000ff00000002000 */
        /* <DEDUP_REMOVED lines=9> */
[----:B------:R-:W-:Y:S01]  /*0a70*/  IMAD.MOV.U32 R171, RZ, RZ, RZ ;  /* 0x000000ffffab7224 */ /* 0x000fe200078e00ff */
[----:B------:R-:W-:Y:S01]  /*0a80*/  UMOV UR36, URZ ;  /* 0x0000003f00247c82 */ /* 0x000fe20008000000 */
[----:B------:R-:W-:Y:S01]  /*0a90*/  UMOV UR46, URZ ;  /* 0x0000003f002e7c82 */ /* 0x000fe20008000000 */
[----:B------:R-:W-:-:S04]  /*0aa0*/  SHF.R.S32.HI R3, RZ, 0x1f, R178 ;  /* 0x0000001fff037819 */ /* 0x000fc800000114b2 */
[CC--:B------:R-:W-:Y:S02]  /*0ab0*/  LEA.HI R0, R3.reuse, R178.reuse, RZ, 0x7 ;  /* 0x000000b203007211 */ /* 0x0c0fe400078f38ff */
[CC--:B------:R-:W-:Y:S02]  /*0ac0*/  LEA.HI R4, R3.reuse, R178.reuse, RZ, 0x5 ;  /* 0x000000b203047211 */ /* 0x0c0fe400078f28ff */
[----:B------:R-:W-:Y:S02]  /*0ad0*/  LOP3.LUT R5, R0, 0xffffff80, RZ, 0xc0, !PT ;  /* 0xffffff8000057812 */ /* 0x000fe400078ec0ff */
[----:B------:R-:W-:Y:S01]  /*0ae0*/  LEA.HI R2, R3, R178, RZ, 0x4 ;  /* 0x000000b203027211 */ /* 0x000fe200078f20ff */
[----:B------:R-:W-:Y:S01]  /*0af0*/  IMAD.SHL.U32 R4, R4, 0x20, RZ ;  /* 0x0000002004047824 */ /* 0x000fe200078e00ff */
[----:B------:R-:W-:Y:S01]  /*0b00*/  SHF.R.S32.HI R173, RZ, 0x7, R0 ;  /* 0x00000007ffad7819 */ /* 0x000fe20000011400 */
[----:B------:R-:W-:Y:S01]  /*0b10*/  IMAD.IADD R172, R178, 0x1, -R5 ;  /* 0x00000001b2ac7824 */ /* 0x000fe200078e0a05 */
[----:B------:R-:W-:-:S02]  /*0b20*/  SHF.R.S32.HI R7, RZ, 0x4, R2 ;  /* 0x00000004ff077819 */ /* 0x000fc40000011402 */
[----:B------:R-:W-:Y:S02]  /*0b30*/  LOP3.LUT R5, R2, 0x3fffff0, RZ, 0xc0, !PT ;  /* 0x03fffff002057812 */ /* 0x000fe400078ec0ff */
[----:B------:R-:W-:Y:S02]  /*0b40*/  SHF.R.S32.HI R9, RZ, 0x1f, R172 ;  /* 0x0000001fff097819 */ /* 0x000fe400000114ac */
[----:B------:R-:W-:Y:S01]  /*0b50*/  LOP3.LUT R4, R4, 0xfffffc00, RZ, 0xc0, !PT ;  /* 0xfffffc0004047812 */ /* 0x000fe200078ec0ff */
[----:B------:R-:W-:Y:S01]  /*0b60*/  IMAD.IADD R5, R178, 0x1, -R5 ;  /* 0x00000001b2057824 */ /* 0x000fe200078e0a05 */
[----:B------:R-:W-:Y:S02]  /*0b70*/  LEA.HI R2, R2, R7, RZ, 0x1 ;  /* 0x0000000702027211 */ /* 0x000fe400078f08ff */
[----:B------:R-:W-:Y:S01]  /*0b80*/  LEA.HI R6, R9, R172, RZ, 0x2 ;  /* 0x000000ac09067211 */ /* 0x000fe200078f10ff */
[----:B------:R-:W-:Y:S01]  /*0b90*/  IMAD R5, R5, 0x40, R4 ;  /* 0x0000004005057824 */ /* 0x000fe200078e0204 */
[----:B------:R-:W-:-:S02]  /*0ba0*/  LOP3.LUT R2, R2, 0x1ffffffe, RZ, 0xc0, !PT ;  /* 0x1ffffffe02027812 */ /* 0x000fc400078ec0ff */
[-C--:B------:R-:W-:Y:S02]  /*0bb0*/  LEA.HI R4, R3, R178.reuse, RZ, 0x2 ;  /* 0x000000b203047211 */ /* 0x080fe400078f10ff */
[----:B------:R-:W-:Y:S01]  /*0bc0*/  SHF.R.S32.HI R8, RZ, 0x2, R6 ;  /* 0x00000002ff087819 */ /* 0x000fe20000011406 */
[----:B------:R-:W-:Y:S01]  /*0bd0*/  IMAD.IADD R2, R7, 0x1, -R2 ;  /* 0x0000000107027824 */ /* 0x000fe200078e0a02 */
[----:B------:R-:W-:Y:S02]  /*0be0*/  SHF.R.S32.HI R11, RZ, 0x1f, R6 ;  /* 0x0000001fff0b7819 */ /* 0x000fe40000011406 */
[----:B------:R-:W-:Y:S01]  /*0bf0*/  LOP3.LUT R7, R4, 0xfffffffc, RZ, 0xc0, !PT ;  /* 0xfffffffc04077812 */ /* 0x000fe200078ec0ff */
[----:B------:R-:W-:Y:S01]  /*0c00*/  IMAD R175, R2, 0x8, R5 ;  /* 0x0000000802af7824 */ /* 0x000fe200078e0205 */
[----:B------:R-:W-:Y:S02]  /*0c10*/  LEA.HI R3, R3, R178, RZ, 0x3 ;  /* 0x000000b203037211 */ /* 0x000fe400078f18ff */
[----:B------:R-:W-:Y:S01]  /*0c20*/  LEA.HI R11, R11, R8, RZ, 0x3 ;  /* 0x000000080b0b7211 */ /* 0x000fe200078f18ff */
[----:B------:R-:W-:Y:S01]  /*0c30*/  IMAD.IADD R7, R178, 0x1, -R7 ;  /* 0x00000001b2077824 */ /* 0x000fe200078e0a07 */
[----:B------:R-:W-:-:S02]  /*0c40*/  LOP3.LUT R169, R3, 0xfffffff8, RZ, 0xc0, !PT ;  /* 0xfffffff803a97812 */ /* 0x000fc400078ec0ff */
[----:B------:R-:W-:Y:S02]  /*0c50*/  LOP3.LUT R11, R11, 0xfffffff8, RZ, 0xc0, !PT ;  /* 0xfffffff80b0b7812 */ /* 0x000fe400078ec0ff */
        /* <DEDUP_REMOVED lines=16> */
[----:B------:R-:W-:Y:S01]  /*0d60*/  IMAD R174, R0, 0x40, R9 ;  /* 0x0000004000ae7824 */ /* 0x000fe200078e0209 */
[----:B------:R-:W-:Y:S01]  /*0d70*/  SHF.R.S32.HI R176, RZ, 0x1f, R168 ;  /* 0x0000001fffb07819 */ /* 0x000fe200000114a8 */
[----:B------:R-:W-:-:S02]  /*0d80*/  IMAD.IADD R16, R172, 0x1, -R5 ;  /* 0x00000001ac107824 */ /* 0x000fc400078e0a05 */
[----:B------:R-:W-:-:S07]  /*0d90*/  IMAD R17, R17, 0x8, R174 ;  /* 0x0000000811117824 */ /* 0x000fce00078e02ae */
.L_x_1044:
[----:B------:R-:W-:Y:S01]  /*0da0*/  ULDC UR5, c[0x0][0xc60] ;  /* 0x0003180000057ab9 */ /* 0x000fe20000000800 */
[----:B------:R-:W-:Y:S01]  /*0db0*/  UMOV UR8, UR4 ;  /* 0x0000000400087c82 */ /* 0x000fe20008000000 */
[----:B------:R-:W-:-:S11]  /*0dc0*/  UISETP.NE.AND UP0, UPT, UR5, 0x1, UPT ;  /* 0x000000010500788c */ /* 0x000fd6000bf05270 */
[----:B------:R-:W-:Y:S01]  /*0dd0*/  @UP0 ULDC UR6, c[0x0][0xc64] ;  /* 0x0003190000060ab9 */ /* 0x000fe20000000800 */
[----:B------:R-:W-:Y:S01]  /*0de0*/  @UP0 ULDC UR9, c[0x0][0xc68] ;  /* 0x00031a0000090ab9 */ /* 0x000fe20000000800 */
[----:B------:R-:W-:-:S04]  /*0df0*/  UIMAD.WIDE.U32 UR6, UR4, UR6, URZ ;  /* 0x00000006040672a5 */ /* 0x000fc8000f8e003f */
[----:B------:R-:W-:-:S03]  /*0e00*/  @UP0 USHF.R.U32.HI UR8, URZ, UR9, UR7 ;  /* 0x000000093f080299 */ /* 0x000fc60008011607 */
[----:B------:R-:W-:Y:S02]  /*0e10*/  ULDC UR6, c[0x0][0xc78] ;  /* 0x00031e0000067ab9 */ /* 0x000fe40000000800 */
[----:B------:R-:W-:Y:S02]  /*0e20*/  UISETP.GE.AND UP0, UPT, UR8, UR6, UPT ;  /* 0x000000060800728c */ /* 0x000fe4000bf06270 */
[----:B------:R-:W-:-:S04]  /*0e30*/  UIADD3 UR6, -UR8, URZ, URZ ;  /* 0x0000003f08067290 */ /* 0x000fc8000fffe13f */
[----:B------:R-:W-:Y:S01]  /*0e40*/  PLOP3.LUT P0, PT, PT, PT, UP0, 0x80, 0x0 ;  /* 0x000000000000781c */ /* 0x000fe20003f0f008 */
[----:B------:R-:W-:-:S12]  /*0e50*/  UIMAD UR9, UR5, UR6, UR4 ;  /* 0x00000006050972a4 */ /* 0x000fd8000f8e0204 */
[----:B012345:R-:W-:Y:S05]  /*0e60*/  @!P0 BRA `(.L_x_944) ;  /* 0x0000000000208947 */ /* 0x03ffea0003800000 */
[----:B------:R-:W-:Y:S01]  /*0e70*/  ULDC UR7, c[0x0][0xc6c] ;  /* 0x00031b0000077ab9 */ /* 0x000fe20000000800 */
[----:B------:R-:W-:Y:S01]  /*0e80*/  UMOV UR6, UR9 ;  /* 0x0000000900067c82 */ /* 0x000fe20008000000 */
[----:B------:R-:W-:-:S11]  /*0e90*/  UISETP.NE.AND UP0, UPT, UR7, 0x1, UPT ;  /* 0x000000010700788c */ /* 0x000fd6000bf05270 */
[----:B------:R-:W-:Y:S02]  /*0ea0*/  @UP0 ULDC.64 UR10, c[0x0][0xc70] ;  /* 0x00031c00000a0ab9 */ /* 0x000fe40000000a00 */
[----:B------:R-:W-:-:S04]  /*0eb0*/  UIMAD.WIDE.U32 UR4, UR9, UR10, URZ ;  /* 0x0000000a090472a5 */ /* 0x000fc8000f8e003f */
[----:B------:R-:W-:-:S04]  /*0ec0*/  @UP0 USHF.R.U32.HI UR6, URZ, UR11, UR5 ;  /* 0x0000000b3f060299 */ /* 0x000fc80008011605 */
[----:B------:R-:W-:Y:S01]  /*0ed0*/  UIMAD UR4, UR6, UR7, URZ ;  /* 0x00000007060472a4 */ /* 0x000fe2000f8e023f */
[----:B------:R-:W-:Y:S11]  /*0ee0*/  BRA `(.L_x_945) ;  /* 0x00000000001c7947 */ /* 0x000ff60003800000 */
.L_x_944:
[----:B------:R-:W-:Y:S01]  /*0ef0*/  ULDC UR7, c[0x0][0xc54] ;  /* 0x0003150000077ab9 */ /* 0x000fe20000000800 */
[----:B------:R-:W-:Y:S01]  /*0f00*/  UMOV UR6, UR9 ;  /* 0x0000000900067c82 */ /* 0x000fe20008000000 */
[----:B------:R-:W-:-:S11]  /*0f10*/  UISETP.NE.AND UP0, UPT, UR7, 0x1, UPT ;  /* 0x000000010700788c */ /* 0x000fd6000bf05270 */
[----:B------:R-:W-:Y:S02]  /*0f20*/  @UP0 ULDC.64 UR10, c[0x0][0xc58] ;  /* 0x00031600000a0ab9 */ /* 0x000fe40000000a00 */
[----:B------:R-:W-:-:S04]  /*0f30*/  UIMAD.WIDE.U32 UR4, UR9, UR10, URZ ;  /* 0x0000000a090472a5 */ /* 0x000fc8000f8e003f */
[----:B------:R-:W-:-:S04]  /*0f40*/  @UP0 USHF.R.U32.HI UR6, URZ, UR11, UR5 ;  /* 0x0000000b3f060299 */ /* 0x000fc80008011605 */
[----:B------:R-:W-:-:S12]  /*0f50*/  UIMAD UR4, UR6, UR7, URZ ;  /* 0x00000007060472a4 */ /* 0x000fd8000f8e023f */
.L_x_945:
[----:B------:R-:W0:Y:S01]  /*0f60*/  LDC R23, c[0x0][0xc48] ;  /* 0x00031200ff177b82 */ /* 0x000e220000000800 */
[----:B------:R-:W-:Y:S02]  /*0f70*/  ULOP3.LUT UR5, URZ, UR6, URZ, 0x33, !UPT ;  /* 0x000000063f057292 */ /* 0x000fe4000f8e333f */
[----:B------:R-:W-:Y:S01]  /*0f80*/  UIADD3 UR4, UR9, -UR4, URZ ;  /* 0x8000000409047290 */ /* 0x000fe2000fffe03f */
[----:B------:R-:W-:Y:S01]  /*0f90*/  ULDC UR6, c[0x0][0xc3c] ;  /* 0x00030f0000067ab9 */ /* 0x000fe20000000800 */
[----:B------:R-:W-:Y:S01]  /*0fa0*/  ULDC.64 UR10, c[0x0][0x418] ;  /* 0x00010600000a7ab9 */ /* 0x000fe20000000a00 */
[----:B------:R-:W-:Y:S02]  /*0fb0*/  UIADD3 UR5, UR5, UR6, URZ ;  /* 0x0000000605057290 */ /* 0x000fe4000fffe03f */
[----:B------:R-:W1:Y:S01]  /*0fc0*/  LDC R0, c[0x0][0x448] ;  /* 0x00011200ff007b82 */ /* 0x000e620000000800 */
[----:B------:R-:W-:Y:S01]  /*0fd0*/  UISETP.NE.U32.AND UP0, UPT, UR10, URZ, UPT ;  /* 0x0000003f0a00728c */ /* 0x000fe2000bf05070 */
[----:B------:R-:W-:Y:S01]  /*0fe0*/  ULDC UR6, c[0x0][0xc54] ;  /* 0x0003150000067ab9 */ /* 0x000fe20000000800 */
[----:B------:R-:W-:-:S02]  /*0ff0*/  USHF.L.U32 UR42, UR5, 0x7, URZ ;  /* 0x00000007052a7899 */ /* 0x000fc4000800063f */
[----:B------:R-:W-:-:S03]  /*1000*/  UIMAD UR8, UR8, UR6, UR4 ;  /* 0x00000006080872a4 */ /* 0x000fc6000f8e0204 */
[----:B------:R-:W2:Y:S01]  /*1010*/  LDC.64 R6, c[0x0][0x9e0] ;  /* 0x00027800ff067b82 */ /* 0x000ea20000000a00 */
[----:B------:R-:W-:Y:S02]  /*1020*/  UIADD3 UR5, UR42, 0x7f, URZ ;  /* 0x0000007f2a057890 */ /* 0x000fe4000fffe03f */
[----:B------:R-:W-:Y:S01]  /*1030*/  UISETP.NE.AND.EX UP0, UPT, UR11, URZ, UPT, UP0 ;  /* 0x0000003f0b00728c */ /* 0x000fe2000bf05300 */
[----:B------:R-:W-:Y:S01]  /*1040*/  IMAD.U32 R19, RZ, RZ, UR8 ;  /* 0x00000008ff137e24 */ /* 0x000fe2000f8e00ff */
[----:B------:R-:W-:Y:S01]  /*1050*/  ULDC UR41, c[0x0][0x424] ;  /* 0x0001090000297ab9 */ /* 0x000fe20000000800 */
[----:B------:R-:W-:Y:S01]  /*1060*/  ULDC UR47, c[0x0][0x288] ;  /* 0x0000a200002f7ab9 */ /* 0x000fe20000000800 */
[----:B------:R-:W-:Y:S01]  /*1070*/  USEL UR41, UR41, 0x1, UP0 ;  /* 0x0000000129297887 */ /* 0x000fe20008000000 */
[----:B0-----:R-:W-:Y:S01]  /*1080*/  ISETP.NE.AND P0, PT, R23, 0x1, PT ;  /* 0x000000011700780c */ /* 0x001fe20003f05270 */
[----:B------:R-:W-:Y:S01]  /*1090*/  UIADD3 UR4, -UR47, 0x1, URZ ;  /* 0x000000012f047890 */ /* 0x000fe2000fffe13f */
[----:B------:R-:W-:Y:S01]  /*10a0*/  IMAD.U32 R2, RZ, RZ, UR5 ;  /* 0x00000005ff027e24 */ /* 0x000fe2000f8e00ff */
[----:B------:R-:W-:-:S02]  /*10b0*/  ULDC UR6, c[0x0][0x2f0] ;  /* 0x0000bc0000067ab9 */ /* 0x000fc40000000800 */
[----:B------:R-:W-:Y:S01]  /*10c0*/  UIMAD UR4, UR41, UR6, UR4 ;  /* 0x00000006290472a4 */ /* 0x000fe2000f8e0204 */
[----:B-1----:R-:W-:-:S07]  /*10d0*/  ISETP.NE.AND P1, PT, R0, 0x1, PT ;  /* 0x000000010000780c */ /* 0x002fce0003f25270 */
[----:B------:R-:W0:Y:S01]  /*10e0*/  @P0 LDC R0, c[0x0][0xc4c] ;  /* 0x00031300ff000b82 */ /* 0x000e220000000800 */
[----:B--2---:R-:W-:-:S07]  /*10f0*/  ISETP.GE.AND P2, PT, R7, 0x1, PT ;  /* 0x000000010700780c */ /* 0x004fce0003f46270 */
[----:B------:R-:W1:Y:S08]  /*1100*/  @P1 LDC R3, c[0x0][0x44c] ;  /* 0x00011300ff031b82 */ /* 0x000e700000000800 */
[----:B------:R-:W2:Y:S08]  /*1110*/  @P0 LDC R5, c[0x0][0xc50] ;  /* 0x00031400ff050b82 */ /* 0x000eb00000000800 */
[----:B------:R-:W3:Y:S01]  /*1120*/  @P1 LDC R4, c[0x0][0x450] ;  /* 0x00011400ff041b82 */ /* 0x000ee20000000800 */
[----:B0-----:R-:W-:-:S04]  /*1130*/  @P0 IMAD.HI.U32 R0, R0, UR8, RZ ;  /* 0x0000000800000c27 */ /* 0x001fc8000f8e00ff */
[----:B-1----:R-:W-:Y:S01]  /*1140*/  @P1 IMAD.HI.U32 R3, R3, UR5, RZ ;  /* 0x0000000503031c27 */ /* 0x002fe2000f8e00ff */
[----:B--2---:R-:W-:-:S05]  /*1150*/  @P0 SHF.R.U32.HI R19, RZ, R5, R0 ;  /* 0x00000005ff130219 */ /* 0x004fca0000011600 */
[----:B------:R-:W-:Y:S01]  /*1160*/  IMAD.MOV R0, RZ, RZ, -R19 ;  /* 0x000000ffff007224 */ /* 0x000fe200078e0a13 */
[----:B---3--:R-:W-:-:S03]  /*1170*/  @P1 SHF.R.U32.HI R2, RZ, R4, R3 ;  /* 0x00000004ff021219 */ /* 0x008fc60000011603 */
[----:B------:R-:W-:Y:S02]  /*1180*/  IMAD R23, R23, R0, UR8 ;  /* 0x0000000817177e24 */ /* 0x000fe4000f8e0200 */
[----:B------:R-:W-:-:S04]  /*1190*/  VIADD R3, R2, UR4 ;  /* 0x0000000402037c36 */ /* 0x000fc80008000000 */
[----:B------:R-:W-:Y:S01]  /*11a0*/  IMAD.IADD R0, R3, 0x1, R6 ;  /* 0x0000000103007824 */ /* 0x000fe200078e0206 */
[----:B------:R-:W-:Y:S06]  /*11b0*/  @!P2 BRA `(.L_x_946) ;  /* 0x000000000040a947 */ /* 0x000fec0003800000 */
[C---:B------:R-:W-:Y:S01]  /*11c0*/  ISETP.GT.AND P0, PT, R3.reuse, RZ, PT ;  /* 0x000000ff0300720c */ /* 0x040fe20003f04270 */
[----:B------:R-:W-:-:S12]  /*11d0*/  VIADD R2, R3, 0xffffffff ;  /* 0xffffffff03027836 */ /* 0x000fd80000000000 */
[----:B------:R-:W-:Y:S05]  /*11e0*/  @P0 BRA `(.L_x_947) ;  /* 0x00000000001c0947 */ /* 0x000fea0003800000 */
[----:B------:R-:W-:Y:S01]  /*11f0*/  ISETP.NE.AND P0, PT, R7, 0x1, PT ;  /* 0x000000010700780c */ /* 0x000fe20003f05270 */
[----:B------:R-:W-:-:S12]  /*1200*/  IMAD.MOV R3, RZ, RZ, -R3 ;  /* 0x000000ffff037224 */ /* 0x000fd800078e0a03 */
[----:B------:R-:W0:Y:S02]  /*1210*/  @P0 LDC.64 R4, c[0x0][0x9e8] ;  /* 0x00027a00ff040b82 */ /* 0x000e240000000a00 */
[----:B0-----:R-:W-:-:S05]  /*1220*/  @P0 IMAD.HI.U32 R2, R3, R4, RZ ;  /* 0x0000000403020227 */ /* 0x001fca00078e00ff */
[----:B------:R-:W-:-:S04]  /*1230*/  @P0 SHF.R.U32.HI R3, RZ, R5, R2 ;  /* 0x00000005ff030219 */ /* 0x000fc80000011602 */
[----:B------:R-:W-:Y:S01]  /*1240*/  LOP3.LUT R2, RZ, R3, RZ, 0x33, !PT ;  /* 0x00000003ff027212 */ /* 0x000fe200078e33ff */
[----:B------:R-:W-:Y:S06]  /*1250*/  BRA `(.L_x_948) ;  /* 0x0000000000107947 */ /* 0x000fec0003800000 */
.L_x_947:
[----:B------:R-:W-:-:S13]  /*1260*/  ISETP.NE.AND P0, PT, R7, 0x1, PT ;  /* 0x000000010700780c */ /* 0x000fda0003f05270 */
[----:B------:R-:W0:Y:S02]  /*1270*/  @P0 LDC.64 R4, c[0x0][0x9e8] ;  /* 0x00027a00ff040b82 */ /* 0x000e240000000a00 */
[----:B0-----:R-:W-:-:S05]  /*1280*/  @P0 IMAD.HI.U32 R4, R2, R4, RZ ;  /* 0x0000000402040227 */ /* 0x001fca00078e00ff */
[----:B------:R-:W-:-:S07]  /*1290*/  @P0 SHF.R.U32.HI R2, RZ, R5, R4 ;  /* 0x00000005ff020219 */ /* 0x000fce0000011604 */
.L_x_948:
[----:B------:R-:W-:-:S05]  /*12a0*/  IMAD R3, R2, R7, R7 ;  /* 0x0000000702037224 */ /* 0x000fca00078e0207 */
[----:B------:R-:W-:-:S07]  /*12b0*/  VIMNMX R0, R0, R3, PT ;  /* 0x0000000300007248 */ /* 0x000fce0003fe0100 */
.L_x_946:
[----:B------:R-:W0:Y:S01]  /*12c0*/  @P1 LDC R4, c[0x0][0x44c] ;  /* 0x00011300ff041b82 */ /* 0x000e220000000800 */
[----:B------:R-:W-:Y:S01]  /*12d0*/  UIMAD UR4, UR41, UR6, 0x7f ;  /* 0x0000007f290474a4 */ /* 0x000fe2000f8e0206 */
[----:B------:R-:W-:Y:S01]  /*12e0*/  VIADD R0, R0, 0x7f ;  /* 0x0000007f00007836 */ /* 0x000fe20000000000 */
[----:B------:R-:W-:Y:S01]  /*12f0*/  UIMAD UR47, UR41, UR6, -UR47 ;  /* 0x00000006292f72a4 */ /* 0x000fe2000f8e0a2f */
[----:B------:R-:W-:Y:S01]  /*1300*/  IMAD.U32 R2, RZ, RZ, UR42 ;  /* 0x0000002aff027e24 */ /* 0x000fe2000f8e00ff */
[----:B------:R-:W-:Y:S02]  /*1310*/  USHF.R.S32.HI UR5, URZ, 0x1f, UR4 ;  /* 0x0000001f3f057899 */ /* 0x000fe40008011404 */
[----:B------:R-:W-:Y:S01]  /*1320*/  SHF.R.S32.HI R3, RZ, 0x1f, R0 ;  /* 0x0000001fff037819 */ /* 0x000fe20000011400 */
[----:B------:R-:W1:Y:S01]  /*1330*/  @P1 LDC R5, c[0x0][0x450] ;  /* 0x00011400ff051b82 */ /* 0x000e620000000800 */
[----:B------:R-:W-:Y:S02]  /*1340*/  ULEA.HI UR5, UR5, UR4, URZ, 0x7 ;  /* 0x0000000405057291 */ /* 0x000fe4000f8f383f */
[----:B------:R-:W-:Y:S01]  /*1350*/  LEA.HI R3, R3, R0, RZ, 0x7 ;  /* 0x0000000003037211 */ /* 0x000fe200078f38ff */
[----:B------:R-:W-:Y:S01]  /*1360*/  ULDC UR4, c[0x0][0x9dc] ;  /* 0x0002770000047ab9 */ /* 0x000fe20000000800 */
[----:B------:R-:W-:-:S02]  /*1370*/  USHF.R.S32.HI UR5, URZ, 0x7, UR5 ;  /* 0x000000073f057899 */ /* 0x000fc40008011405 */
[----:B------:R-:W-:-:S04]  /*1380*/  SHF.R.S32.HI R3, RZ, 0x7, R3 ;  /* 0x00000007ff037819 */ /* 0x000fc80000011403 */
[----:B------:R-:W-:Y:S01]  /*1390*/  VIMNMX R89, R3, UR5, PT ;  /* 0x0000000503597c48 */ /* 0x000fe2000bfe0100 */
[----:B0-----:R-:W-:-:S05]  /*13a0*/  @P1 IMAD.HI.U32 R4, R4, UR42, RZ ;  /* 0x0000002a04041c27 */ /* 0x001fca000f8e00ff */
[----:B-1----:R-:W-:-:S05]  /*13b0*/  @P1 SHF.R.U32.HI R2, RZ, R5, R4 ;  /* 0x00000005ff021219 */ /* 0x002fca0000011604 */
[----:B------:R-:W-:-:S04]  /*13c0*/  VIADD R2, R2, UR47 ;  /* 0x0000002f02027c36 */ /* 0x000fc80008000000 */
[----:B------:R-:W-:Y:S01]  /*13d0*/  VIADD R3, R2, -UR4 ;  /* 0x8000000402037c36 */ /* 0x000fe20008000000 */
[----:B------:R-:W-:Y:S06]  /*13e0*/  @!P2 BRA `(.L_x_949) ;  /* 0x00000000003ca947 */ /* 0x000fec0003800000 */
[----:B------:R-:W-:-:S13]  /*13f0*/  ISETP.GT.AND P0, PT, R2, -0x1, PT ;  /* 0xffffffff0200780c */ /* 0x000fda0003f04270 */
[----:B------:R-:W-:Y:S05]  /*1400*/  @P0 BRA `(.L_x_950) ;  /* 0x00000000001c0947 */ /* 0x000fea0003800000 */
[----:B------:R-:W-:Y:S02]  /*1410*/  ISETP.NE.AND P0, PT, R7, 0x1, PT ;  /* 0x000000010700780c */ /* 0x000fe40003f05270 */
[----:B------:R-:W-:-:S11]  /*1420*/  LOP3.LUT R5, RZ, R2, RZ, 0x33, !PT ;  /* 0x00000002ff057212 */ /* 0x000fd600078e33ff */
[----:B------:R-:W0:Y:S02]  /*1430*/  @P0 LDC.64 R8, c[0x0][0x9e8] ;  /* 0x00027a00ff080b82 */ /* 0x000e240000000a00 */
[----:B0-----:R-:W-:-:S05]  /*1440*/  @P0 IMAD.HI.U32 R0, R5, R8, RZ ;  /* 0x0000000805000227 */ /* 0x001fca00078e00ff */
[----:B------:R-:W-:-:S04]  /*1450*/  @P0 SHF.R.U32.HI R5, RZ, R9, R0 ;  /* 0x00000009ff050219 */ /* 0x000fc80000011600 */
[----:B------:R-:W-:Y:S01]  /*1460*/  LOP3.LUT R2, RZ, R5, RZ, 0x33, !PT ;  /* 0x00000005ff027212 */ /* 0x000fe200078e33ff */
[----:B------:R-:W-:Y:S06]  /*1470*/  BRA `(.L_x_951) ;  /* 0x0000000000107947 */ /* 0x000fec0003800000 */
.L_x_950:
[----:B------:R-:W-:-:S13]  /*1480*/  ISETP.NE.AND P0, PT, R7, 0x1, PT ;  /* 0x000000010700780c */ /* 0x000fda0003f05270 */
[----:B------:R-:W0:Y:S02]  /*1490*/  @P0 LDC.64 R4, c[0x0][0x9e8] ;  /* 0x00027a00ff040b82 */ /* 0x000e240000000a00 */
[----:B0-----:R-:W-:-:S05]  /*14a0*/  @P0 IMAD.HI.U32 R0, R2, R4, RZ ;  /* 0x0000000402000227 */ /* 0x001fca00078e00ff */
[----:B------:R-:W-:-:S07]  /*14b0*/  @P0 SHF.R.U32.HI R2, RZ, R5, R0 ;  /* 0x00000005ff020219 */ /* 0x000fce0000011600 */
.L_x_951:
[----:B------:R-:W-:-:S05]  /*14c0*/  IMAD R2, R2, R7, RZ ;  /* 0x0000000702027224 */ /* 0x000fca00078e02ff */
[----:B------:R-:W-:-:S07]  /*14d0*/  VIMNMX R3, R3, R2, !PT ;  /* 0x0000000203037248 */ /* 0x000fce0007fe0100 */
.L_x_949:
[----:B------:R-:W-:Y:S01]  /*14e0*/  SHF.R.S32.HI R2, RZ, 0x1f, R3 ;  /* 0x0000001fff027819 */ /* 0x000fe20000011403 */
[----:B------:R-:W-:Y:S01]  /*14f0*/  IMAD.MOV.U32 R0, RZ, RZ, RZ ;  /* 0x000000ffff007224 */ /* 0x000fe200078e00ff */
[----:B------:R-:W-:Y:S02]  /*1500*/  PLOP3.LUT P0, PT, PT, PT, PT, 0x80, 0x0 ;  /* 0x000000000000781c */ /* 0x000fe40003f0f070 */
[----:B------:R-:W-:Y:S02]  /*1510*/  CS2R R150, SRZ ;  /* 0x0000000000967805 */ /* 0x000fe4000001ff00 */
[----:B------:R-:W-:Y:S01]  /*1520*/  LEA.HI R3, R2, R3, RZ, 0x7 ;  /* 0x0000000302037211 */ /* 0x000fe200078f38ff */
[----:B------:R-:W-:Y:S01]  /*1530*/  IMAD.MOV.U32 R2, RZ, RZ, RZ ;  /* 0x000000ffff027224 */ /* 0x000fe200078e00ff */
[----:B------:R-:W-:Y:S02]  /*1540*/  CS2R R4, SRZ ;  /* 0x0000000000047805 */ /* 0x000fe4000001ff00 */
[----:B------:R-:W-:-:S02]  /*1550*/  CS2R R148, SRZ ;  /* 0x0000000000947805 */ /* 0x000fc4000001ff00 */
[----:B------:R-:W-:Y:S02]  /*1560*/  SHF.R.S32.HI R3, RZ, 0x7, R3 ;  /* 0x00000007ff037819 */ /* 0x000fe40000011403 */
[----:B------:R-:W-:Y:S02]  /*1570*/  CS2R R6, SRZ ;  /* 0x0000000000067805 */ /* 0x000fe4000001ff00 */
[----:B------:R-:W-:Y:S02]  /*1580*/  CS2R R142, SRZ ;  /* 0x00000000008e7805 */ /* 0x000fe4000001ff00 */
[----:B------:R-:W-:Y:S02]  /*1590*/  CS2R R8, SRZ ;  /* 0x0000000000087805 */ /* 0x000fe4000001ff00 */
[----:B------:R-:W-:Y:S02]  /*15a0*/  VIMNMX R22, RZ, R3, !PT ;  /* 0x00000003ff167248 */ /* 0x000fe40007fe0100 */
[----:B------:R-:W-:-:S02]  /*15b0*/  CS2R R140, SRZ ;  /* 0x00000000008c7805 */ /* 0x000fc4000001ff00 */
[----:B------:R-:W-:Y:S02]  /*15c0*/  CS2R R10, SRZ ;  /* 0x00000000000a7805 */ /* 0x000fe4000001ff00 */
[----:B------:R-:W-:Y:S02]  /*15d0*/  CS2R R134, SRZ ;  /* 0x0000000000867805 */ /* 0x000fe4000001ff00 */
[----:B------:R-:W-:Y:S02]  /*15e0*/  ISETP.GT.AND P1, PT, R89, R22, PT ;  /* 0x000000165900720c */ /* 0x000fe40003f24270 */
        /* <DEDUP_REMOVED lines=23> */
[----:B------:R-:W-:Y:S06]  /*1760*/  @!P1 BRA `(.L_x_952) ;  /* 0x000000e000289947 */ /* 0x000fec0003800000 */
        /* <DEDUP_REMOVED lines=31> */
.L_x_953:
[----:B------:R-:W0:Y:S01]  /*1960*/  LDC.64 R12, c[0x0][0x990] ;  /* 0x00026400ff0c7b82 */ /* 0x000e220000000a00 */
[----:B------:R-:W-:-:S07]  /*1970*/  ULDC UR4, c[0x0][0x9d8] ;  /* 0x0002760000047ab9 */ /* 0x000fce0000000800 */
[----:B------:R-:W1:Y:S01]  /*1980*/  LDC.64 R20, c[0x0][0x998] ;  /* 0x00026600ff147b82 */ /* 0x000e620000000a00 */
[----:B0-----:R-:W-:-:S04]  /*1990*/  ISETP.NE.U32.AND P0, PT, R12, RZ, PT ;  /* 0x000000ff0c00720c */ /* 0x001fc80003f05070 */
[----:B------:R-:W-:Y:S02]  /*19a0*/  ISETP.NE.AND.EX P0, PT, R13, RZ, PT, P0 ;  /* 0x000000ff0d00720c */ /* 0x000fe40003f05300 */
[----:B-1----:R-:W-:-:S04]  /*19b0*/  ISETP.NE.U32.AND P1, PT, R20, RZ, PT ;  /* 0x000000ff1400720c */ /* 0x002fc80003f25070 */
[----:B------:R-:W-:-:S07]  /*19c0*/  ISETP.NE.AND.EX P1, PT, R21, RZ, PT, P1 ;  /* 0x000000ff1500720c */ /* 0x000fce0003f25310 */
[----:B------:R-:W0:Y:S01]  /*19d0*/  @P0 LDC.64 R8, c[0x0][0x9a8] ;  /* 0x00026a00ff080b82 */ /* 0x000e220000000a00 */
[----:B------:R-:W-:Y:S02]  /*19e0*/  @P0 SHF.R.S32.HI R3, RZ, 0x1f, R19 ;  /* 0x0000001fff030819 */ /* 0x000fe40000011413 */
[----:B------:R-:W-:-:S05]  /*19f0*/  @P0 SHF.R.S32.HI R7, RZ, 0x1f, R23 ;  /* 0x0000001fff070819 */ /* 0x000fca0000011417 */
[----:B------:R-:W1:Y:S01]  /*1a00*/  @P1 LDC.64 R10, c[0x0][0x9b8] ;  /* 0x00026e00ff0a1b82 */ /* 0x000e620000000a00 */
[----:B------:R-:W-:-:S07]  /*1a10*/  @P1 SHF.R.S32.HI R5, RZ, 0x1f, R19 ;  /* 0x0000001fff051819 */ /* 0x000fce0000011413 */
[----:B------:R-:W2:Y:S08]  /*1a20*/  @P1 LDC.64 R24, c[0x0][0x9c0] ;  /* 0x00027000ff181b82 */ /* 0x000eb00000000a00 */
[----:B------:R-:W3:Y:S01]  /*1a30*/  @P0 LDC.64 R14, c[0x0][0x9b0] ;  /* 0x00026c00ff0e0b82 */ /* 0x000ee20000000a00 */
[-C--:B0-----:R-:W-:Y:S02]  /*1a40*/  @P0 IMAD R0, R3, R8.reuse, RZ ;  /* 0x0000000803000224 */ /* 0x081fe400078e02ff */
[----:B------:R-:W-:-:S04]  /*1a50*/  @P0 IMAD.WIDE.U32 R2, R19, R8, RZ ;  /* 0x0000000813020225 */ /* 0x000fc800078e00ff */
[----:B------:R-:W-:Y:S02]  /*1a60*/  @P0 IMAD R9, R19, R9, R0 ;  /* 0x0000000913090224 */ /* 0x000fe400078e0200 */
[-C--:B-1----:R-:W-:Y:S02]  /*1a70*/  @P1 IMAD R4, R5, R10.reuse, RZ ;  /* 0x0000000a05041224 */ /* 0x082fe400078e02ff */
[----:B------:R-:W-:Y:S01]  /*1a80*/  @P0 IMAD.IADD R3, R3, 0x1, R9 ;  /* 0x0000000103030824 */ /* 0x000fe200078e0209 */
[----:B------:R-:W-:Y:S01]  /*1a90*/  @P1 SHF.R.S32.HI R9, RZ, 0x1f, R23 ;  /* 0x0000001fff091819 */ /* 0x000fe20000011417 */
[C---:B------:R-:W-:Y:S02]  /*1aa0*/  @P1 IMAD R11, R19.reuse, R11, R4 ;  /* 0x0000000b130b1224 */ /* 0x040fe400078e0204 */
[----:B------:R-:W-:-:S04]  /*1ab0*/  @P1 IMAD.WIDE.U32 R4, R19, R10, RZ ;  /* 0x0000000a13041225 */ /* 0x000fc800078e00ff */
[----:B--2---:R-:W-:Y:S02]  /*1ac0*/  @P1 IMAD R6, R9, R24, RZ ;  /* 0x0000001809061224 */ /* 0x004fe400078e02ff */
[----:B------:R-:W-:Y:S02]  /*1ad0*/  @P1 IMAD.IADD R5, R5, 0x1, R11 ;  /* 0x0000000105051824 */ /* 0x000fe400078e020b */
[----:B------:R-:W-:Y:S02]  /*1ae0*/  @P1 IMAD R11, R23, R25, R6 ;  /* 0x00000019170b1224 */ /* 0x000fe400078e0206 */
[-C--:B---3--:R-:W-:Y:S02]  /*1af0*/  @P0 IMAD R0, R7, R14.reuse, RZ ;  /* 0x0000000e07000224 */ /* 0x088fe400078e02ff */
[----:B------:R-:W-:-:S04]  /*1b00*/  @P0 IMAD.WIDE.U32 R2, R23, R14, R2 ;  /* 0x0000000e17020225 */ /* 0x000fc800078e0002 */
[C---:B------:R-:W-:Y:S02]  /*1b10*/  @P0 IMAD R9, R23.reuse, R15, R0 ;  /* 0x0000000f17090224 */ /* 0x040fe400078e0200 */
[----:B------:R-:W-:Y:S01]  /*1b20*/  @P1 IMAD.WIDE.U32 R6, R23, R24, R4 ;  /* 0x0000001817061225 */ /* 0x000fe200078e0004 */
[----:B------:R-:W-:-:S03]  /*1b30*/  @P0 LEA R4, P2, R2, R12, 0x2 ;  /* 0x0000000c02040211 */ /* 0x000fc600078410ff */
[----:B------:R-:W-:Y:S01]  /*1b40*/  @P0 IMAD.IADD R3, R3, 0x1, R9 ;  /* 0x0000000103030824 */ /* 0x000fe200078e0209 */
[----:B------:R-:W-:Y:S01]  /*1b50*/  @P1 LEA R8, P3, R6, R20, 0x2 ;  /* 0x0000001406081211 */ /* 0x000fe200078610ff */
[----:B------:R-:W-:-:S03]  /*1b60*/  @P1 IMAD.IADD R0, R7, 0x1, R11 ;  /* 0x0000000107001824 */ /* 0x000fc600078e020b */
[----:B------:R-:W-:Y:S01]  /*1b70*/  @P0 LEA.HI.X R5, R2, R13, R3, 0x2, P2 ;  /* 0x0000000d02050211 */ /* 0x000fe200010f1403 */
[----:B------:R-:W-:Y:S01]  /*1b80*/  IMAD.MOV.U32 R3, RZ, RZ, 0x3f800000 ;  /* 0x3f800000ff037424 */ /* 0x000fe200078e00ff */
[----:B------:R-:W-:Y:S01]  /*1b90*/  @P1 LEA.HI.X R9, R6, R21, R0, 0x2, P3 ;  /* 0x0000001506091211 */ /* 0x000fe200018f1400 */
[----:B------:R-:W-:-:S04]  /*1ba0*/  IMAD.MOV.U32 R0, RZ, RZ, 0x3f800000 ;  /* 0x3f800000ff007424 */ /* 0x000fc800078e00ff */
[----:B------:R-:W2:Y:S04]  /*1bb0*/  @P0 LDG.E R3, desc[UR44][R4.64] ;  /* 0x0000002c04030981 */ /* 0x000ea8000c1e1900 */
[----:B------:R-:W2:Y:S01]  /*1bc0*/  @P1 LDG.E R0, desc[UR44][R8.64] ;  /* 0x0000002c08001981 */ /* 0x000ea2000c1e1900 */
[----:B------:R-:W-:Y:S01]  /*1bd0*/  LEA.HI R2, R171, R171, RZ, 0x1 ;  /* 0x000000abab027211 */ /* 0x000fe200078f08ff */
[----:B------:R-:W-:-:S03]  /*1be0*/  IMAD.U32 R6, RZ, RZ, UR43 ;  /* 0x0000002bff067e24 */ /* 0x000fc6000f8e00ff */
[----:B------:R-:W-:Y:S02]  /*1bf0*/  LOP3.LUT R2, R2, 0xfffffffe, RZ, 0xc0, !PT ;  /* 0xfffffffe02027812 */ /* 0x000fe400078ec0ff */
[----:B------:R-:W-:-:S03]  /*1c00*/  ISETP.NE.AND P0, PT, R6, 0x3, PT ;  /* 0x000000030600780c */ /* 0x000fc60003f05270 */
[----:B------:R-:W-:-:S05]  /*1c10*/  IMAD.IADD R2, R171, 0x1, -R2 ;  /* 0x00000001ab027824 */ /* 0x000fca00078e0a02 */
[----:B------:R-:W-:-:S04]  /*1c20*/  SHF.L.U32 R2, R2, 0x1f, RZ ;  /* 0x0000001f02027819 */ /* 0x000fc800000006ff */
[----:B------:R-:W0:Y:S01]  /*1c30*/  SYNCS.PHASECHK.TRANS64.TRYWAIT P1, [UR37+0x22800], R2 ;  /* 0x02280002ff0075a7 */ /* 0x000e220008020165 */
[----:B--2---:R-:W-:-:S04]  /*1c40*/  FMUL.FTZ R0, R3, R0 ;  /* 0x0000000003007220 */ /* 0x004fc80000410000 */
[----:B------:R-:W-:Y:S01]  /*1c50*/  FMUL.FTZ R0, R0, UR4 ;  /* 0x0000000400007c20 */ /* 0x000fe20008410000 */
[----:B0-----:R-:W-:Y:S06]  /*1c60*/  @!P1 BRA `(.L_x_954) ;  /* 0x0000014000489947 */ /* 0x001fec0003800000 */
.L_x_1131:
[----:B------:R-:W-:Y:S05]  /*1c70*/  @!P0 BRA `(.L_x_955) ;  /* 0x0000000000048947 */ /* 0x000fea0003800000 */
[----:B------:R-:W-:Y:S01]  /*1c80*/  BPT.TRAP 0x1 ;  /* 0x000000040000795c */ /* 0x000fe20000300000 */
.L_x_955:
[----:B------:R-:W-:Y:S02]  /*1c90*/  IMAD.U32 R91, RZ, RZ, UR46 ;  /* 0x0000002eff5b7e24 */ /* 0x000fe4000f8e00ff */
[----:B0-----:R-:W-:-:S03]  /*1ca0*/  IMAD.U32 R2, RZ, RZ, UR36 ;  /* 0x00000024ff027e24 */ /* 0x001fc6000f8e00ff */
[----:B------:R-:W-:Y:S02]  /*1cb0*/  LEA R91, R91, UR37, 0x3 ;  /* 0x000000255b5b7c11 */ /* 0x000fe4000f8e18ff */
[----:B------:R-:W-:-:S04]  /*1cc0*/  SHF.L.U32 R2, R2, 0x1f, RZ ;  /* 0x0000001f02027819 */ /* 0x000fc800000006ff */
[----:B------:R0:W1:Y:S01]  /*1cd0*/  SYNCS.PHASECHK.TRANS64.TRYWAIT P2, [R91+URZ+0x22830], R2 ;  /* 0x022830025b0075a7 */ /* 0x000062000804017f */
[----:B------:R-:W-:Y:S05]  /*1ce0*/  @!P0 BRA `(.L_x_956) ;  /* 0x0000000000048947 */ /* 0x000fea0003800000 */
[----:B------:R-:W-:Y:S01]  /*1cf0*/  BPT.TRAP 0x1 ;  /* 0x000000040000795c */ /* 0x000fe20000300000 */
.L_x_956:
[----:B------:R-:W2:Y:S02]  /*1d00*/  S2R R3, SR_TID.X ;  /* 0x0000000000037919 */ /* 0x000ea40000002100 */
[----:B--2---:R-:W-:Y:S01]  /*1d10*/  LOP3.LUT P1, RZ, R3, 0x7f, RZ, 0xc0, !PT ;  /* 0x0000007f03ff7812 */ /* 0x004fe2000782c0ff */
[----:B-1----:R-:W-:-:S12]  /*1d20*/  @P2 BRA `(.L_x_957) ;  /* 0x0000000000082947 */ /* 0x002fd80003800000 */
[----:B------:R-:W1:Y:S02]  /*1d30*/  SYNCS.PHASECHK.TRANS64.TRYWAIT P2, [R91+URZ+0x22830], R2 ;  /* 0x022830025b0075a7 */ /* 0x000e64000804017f */
[----:B-1----:R-:W-:Y:S05]  /*1d40*/  @!P2 BRA `(.L_x_958) ;  /* 0x000001400028a947 */ /* 0x002fea0003800000 */
.L_x_957:
[----:B------:R-:W-:Y:S05]  /*1d50*/  WARPSYNC.ALL ;  /* 0x0000000000007948 */ /* 0x000fea0003800000 */
[----:B------:R-:W-:Y:S01]  /*1d60*/  UIADD3 UR4, UR37, 0x16400, URZ ;  /* 0x0001640025047890 */ /* 0x000fe2000fffe03f */
[----:B------:R-:W-:Y:S01]  /*1d70*/  WARPGROUP.ARRIVE ;  /* 0x00000000000079c5 */ /* 0x000fe20000000000 */
[----:B------:R-:W-:Y:S01]  /*1d80*/  ULOP3.LUT UR24, UR48, 0x10000, URZ, 0xfc, !UPT ;  /* 0x0001000030187892 */ /* 0x000fe2000f8efc3f */
[----:B------:R-:W-:Y:S01]  /*1d90*/  VIADD R10, R17, UR42 ;  /* 0x0000002a110a7c36 */ /* 0x000fe20008000000 */
[----:B------:R-:W-:Y:S01]  /*1da0*/  USHF.R.U32.HI UR4, URZ, 0x4, UR4 ;  /* 0x000000043f047899 */ /* 0x000fe20008011604 */
[----:B------:R-:W2:Y:S01]  /*1db0*/  LDC R9, c[0x0][0x2f0] ;  /* 0x0000bc00ff097b82 */ /* 0x000ea20000000800 */
[----:B------:R-:W-:Y:S01]  /*1dc0*/  UMOV UR25, 0x80000020 ;  /* 0x8000002000197882 */ /* 0x000fe20000000000 */
[----:B------:R-:W-:Y:S01]  /*1dd0*/  UMOV UR27, 0x80000020 ;  /* 0x80000020001b7882 */ /* 0x000fe20000000000 */
[----:B------:R-:W-:Y:S01]  /*1de0*/  ULOP3.LUT UR4, UR4, 0x3fff, URZ, 0xc0, !UPT ;  /* 0x00003fff04047892 */ /* 0x000fe2000f8ec03f */
[----:B------:R-:W-:Y:S01]  /*1df0*/  IMAD.MOV.U32 R14, RZ, RZ, -0x80 ;  /* 0xffffff80ff0e7424 */ /* 0x000fe200078e00ff */
[----:B------:R-:W-:Y:S01]  /*1e00*/  UMOV UR5, 0x80000020 ;  /* 0x8000002000057882 */ /* 0x000fe20000000000 */
[----:B------:R-:W-:Y:S01]  /*1e10*/  UMOV UR7, 0x80000020 ;  /* 0x8000002000077882 */ /* 0x000fe20000000000 */
[----:B------:R-:W-:Y:S01]  /*1e20*/  ULOP3.LUT UR28, UR4, 0x10000, URZ, 0xfc, !UPT ;  /* 0x00010000041c7892 */ /* 0x000fe2000f8efc3f */
[----:B------:R-:W3:Y:S01]  /*1e30*/  LDC R11, c[0x0][0x288] ;  /* 0x0000a200ff0b7b82 */ /* 0x000ee20000000800 */
[----:B------:R-:W-:-:S02]  /*1e40*/  UIADD3 UR4, UR24, 0x2, URZ ;  /* 0x0000000218047890 */ /* 0x000fc4000fffe03f */
[----:B------:R-:W-:Y:S02]  /*1e50*/  UIMAD UR26, UR46, 0x600, UR28 ;  /* 0x000006002e1a78a4 */ /* 0x000fe4000f8e021c */
[----:B------:R-:W-:Y:S02]  /*1e60*/  UIADD3 UR8, UR24, 0x200, URZ ;  /* 0x0000020018087890 */ /* 0x000fe4000fffe03f */
[----:B------:R-:W-:Y:S02]  /*1e70*/  UIADD3 UR6, UR26, 0x2, URZ ;  /* 0x000000021a067890 */ /* 0x000fe4000fffe03f */
[----:B------:R-:W-:Y:S01]  /*1e80*/  UIADD3 UR10, UR26, 0x200, URZ ;  /* 0x000002001a0a7890 */ /* 0x000fe2000fffe03f */
[----:B------:R-:W-:Y:S02]  /*1e90*/  UMOV UR9, 0x80000020 ;  /* 0x8000002000097882 */ /* 0x000fe40000000000 */
[----:B------:R-:W-:Y:S01]  /*1ea0*/  QGMMA.64x128x32.F32.E4M3.E4M3 R24, gdesc[UR24], RZ, !UPT, gsb0 ;  /* 0x01e00000181879f3 */ /* 0x000fe2000c0008ff */
[----:B------:R-:W-:Y:S01]  /*1eb0*/  UMOV UR11, 0x80000020 ;  /* 0x80000020000b7882 */ /* 0x000fe20000000000 */
[----:B------:R-:W-:-:S02]  /*1ec0*/  UIADD3 UR12, UR24, 0x202, URZ ;  /* 0x00000202180c7890 */ /* 0x000fc4000fffe03f */
[----:B------:R-:W-:Y:S01]  /*1ed0*/  UIADD3 UR14, UR26, 0x202, URZ ;  /* 0x000002021a0e7890 */ /* 0x000fe2000fffe03f */
[----:B------:R-:W-:Y:S01]  /*1ee0*/  UMOV UR13, 0x80000020 ;  /* 0x80000020000d7882 */ /* 0x000fe20000000000 */
[----:B------:R-:W-:Y:S01]  /*1ef0*/  UMOV UR15, 0x80000020 ;  /* 0x80000020000f7882 */ /* 0x000fe20000000000 */
[----:B------:R-:W-:Y:S02]  /*1f00*/  UIADD3 UR16, UR24, 0x400, URZ ;  /* 0x0000040018107890 */ /* 0x000fe4000fffe03f */
[----:B------:R-:W-:Y:S01]  /*1f10*/  UIADD3 UR18, UR26, 0x400, URZ ;  /* 0x000004001a127890 */ /* 0x000fe2000fffe03f */
[----:B------:R-:W-:Y:S01]  /*1f20*/  UMOV UR17, 0x80000020 ;  /* 0x8000002000117882 */ /* 0x000fe20000000000 */
[----:B------:R-:W-:Y:S01]  /*1f30*/  UMOV UR19, 0x80000020 ;  /* 0x8000002000137882 */ /* 0x000fe20000000000 */
[----:B------:R-:W-:Y:S02]  /*1f40*/  UIADD3 UR20, UR24, 0x402, URZ ;  /* 0x0000040218147890 */ /* 0x000fe4000fffe03f */
[----:B------:R-:W-:Y:S01]  /*1f50*/  UIADD3 UR22, UR26, 0x402, URZ ;  /* 0x000004021a167890 */ /* 0x000fe2000fffe03f */
[----:B------:R-:W-:Y:S01]  /*1f60*/  UMOV UR21, 0x80000020 ;  /* 0x8000002000157882 */ /* 0x000fe20000000000 */
[----:B------:R-:W-:Y:S01]  /*1f70*/  UMOV UR23, 0x80000020 ;  /* 0x8000002000177882 */ /* 0x000fe20000000000 */
[----:B------:R-:W-:-:S02]  /*1f80*/  ULDC UR29, c[0x0][0x9dc] ;  /* 0x00027700001d7ab9 */ /* 0x000fc40000000800 */
[----:B------:R-:W-:Y:S01]  /*1f90*/  ULOP3.LUT UR29, URZ, UR29, URZ, 0x33, !UPT ;  /* 0x0000001d3f1d7292 */ /* 0x000fe2000f8e333f */
[----:B------:R-:W-:Y:S02]  /*1fa0*/  WARPGROUP.DEPBAR.LE gsb0, 0x0 ;  /* 0x00008000000079c5 */ /* 0x000fe40000010000 */
[----:B------:R-:W-:-:S06]  /*1fb0*/  WARPGROUP.ARRIVE ;  /* 0x00000000000079c5 */ /* 0x000fcc0000000000 */
[----:B------:R-:W-:Y:S01]  /*1fc0*/  QGMMA.64x128x32.F32.E4M3.E4M3 R24, gdesc[UR4], R24, gsb0 ;  /* 0x01e00000041879f3 */ /* 0x000fe20008000818 */
[----:B------:R-:W-:Y:S02]  /*1fd0*/  ULDC UR6, c[0x0][0x448] ;  /* 0x0001120000067ab9 */ /* 0x000fe40000000800 */
[----:B------:R-:W-:-:S06]  /*1fe0*/  UISETP.NE.AND UP0, UPT, UR6, 0x1, UPT ;  /* 0x000000010600788c */ /* 0x000fcc000bf05270 */
[----:B------:R-:W-:Y:S02]  /*1ff0*/  PLOP3.LUT P2, PT, PT, PT, UP0, 0x80, 0x0 ;  /* 0x000000000000781c */ /* 0x000fe40003f4f008 */
[----:B------:R-:W-:-:S03]  /*2000*/  PLOP3.LUT P3, PT, PT, PT, UP0, 0x80, 0x0 ;  /* 0x000000000000781c */ /* 0x000fc60003f6f008 */
[----:B------:R-:W-:-:S08]  /*2010*/  @UP0 ULDC UR6, c[0x0][0x44c] ;  /* 0x0001130000060ab9 */ /* 0x000fd00000000800 */
[----:B------:R-:W-:Y:S01]  /*2020*/  @P2 IMAD.HI.U32 R12, R10, UR6, RZ ;  /* 0x000000060a0c2c27 */ /* 0x000fe2000f8e00ff */
[----:B------:R-:W-:Y:S01]  /*2030*/  @UP0 ULDC UR6, c[0x0][0x450] ;  /* 0x0001140000060ab9 */ /* 0x000fe20000000800 */
[----:B------:R-:W-:Y:S02]  /*2040*/  WARPGROUP.DEPBAR.LE gsb0, 0x0 ;  /* 0x00008000000079c5 */ /* 0x000fe40000010000 */
[----:B------:R-:W-:-:S06]  /*2050*/  WARPGROUP.ARRIVE ;  /* 0x00000000000079c5 */ /* 0x000fcc0000000000 */
[----:B------:R-:W-:Y:S03]  /*2060*/  QGMMA.64x128x32.F32.E4M3.E4M3 R24, gdesc[UR8], R24, gsb0 ;  /* 0x01e00000081879f3 */ /* 0x000fe60008000818 */
[----:B------:R-:W-:Y:S02]  /*2070*/  WARPGROUP.DEPBAR.LE gsb0, 0x0 ;  /* 0x00008000000079c5 */ /* 0x000fe40000010000 */
[----:B------:R-:W-:-:S07]  /*2080*/  WARPGROUP.ARRIVE ;  /* 0x00000000000079c5 */ /* 0x000fce0000000000 */
        /* <DEDUP_REMOVED lines=8> */
[C---:B------:R-:W-:Y:S01]  /*2110*/  FMUL.FTZ R29, R0.reuse, R29 ;  /* 0x0000001d001d7220 */ /* 0x040fe20000410000 */
[----:B------:R-:W-:Y:S01]  /*2120*/  FMUL.FTZ R13, R0, R30 ;  /* 0x0000001e000d7220 */ /* 0x000fe20000410000 */
[----:B------:R-:W-:Y:S01]  /*2130*/  IMAD.MOV.U32 R30, RZ, RZ, R10 ;  /* 0x000000ffff1e7224 */ /* 0x000fe200078e000a */
[----:B------:R-:W-:Y:S01]  /*2140*/  @P3 SHF.R.U32.HI R30, RZ, UR6, R12 ;  /* 0x00000006ff1e3c19 */ /* 0x000fe2000801160c */
[----:B------:R4:W0:Y:S01]  /*2150*/  MUFU.TANH R20, R29 ;  /* 0x0000001d00147308 */ /* 0x0008220000002400 */
[----:B------:R-:W-:-:S02]  /*2160*/  @!P1 VIADD R10, R91, 0x22840 ;  /* 0x000228405b0a9836 */ /* 0x000fc40000000000 */
[C---:B------:R-:W-:Y:S01]  /*2170*/  FMUL.FTZ R3, R0.reuse, R53 ;  /* 0x0000003500037220 */ /* 0x040fe20000410000 */
[C---:B------:R-:W-:Y:S01]  /*2180*/  FMUL.FTZ R4, R0.reuse, R57 ;  /* 0x0000003900047220 */ /* 0x040fe20000410000 */
[C---:B------:R-:W-:Y:S01]  /*2190*/  FMUL.FTZ R49, R0.reuse, R49 ;  /* 0x0000003100317220 */ /* 0x040fe20000410000 */
[C---:B------:R-:W-:Y:S01]  /*21a0*/  FMUL.FTZ R6, R0.reuse, R27 ;  /* 0x0000001b00067220 */ /* 0x040fe20000410000 */
[C---:B------:R-:W-:Y:S01]  /*21b0*/  FMUL.FTZ R33, R0.reuse, R33 ;  /* 0x0000002100217220 */ /* 0x040fe20000410000 */
[C---:B------:R-:W-:Y:S01]  /*21c0*/  FMUL.FTZ R37, R0.reuse, R37 ;  /* 0x0000002500257220 */ /* 0x040fe20000410000 */
[C---:B------:R-:W-:Y:S01]  /*21d0*/  FMUL.FTZ R41, R0.reuse, R41 ;  /* 0x0000002900297220 */ /* 0x040fe20000410000 */
[C---:B----4-:R-:W-:Y:S01]  /*21e0*/  FMUL.FTZ R29, R0.reuse, R35 ;  /* 0x00000023001d7220 */ /* 0x050fe20000410000 */
[C---:B------:R-:W-:Y:S01]  /*21f0*/  FMUL.FTZ R35, R0.reuse, R42 ;  /* 0x0000002a00237220 */ /* 0x040fe20000410000 */
[----:B------:R-:W-:Y:S01]  /*2200*/  IMAD R42, R89, R14, 0x80 ;  /* 0x00000080592a7424 */ /* 0x000fe200078e020e */
[----:B------:R4:W2:Y:S01]  /*2210*/  MUFU.TANH R100, R3 ;  /* 0x0000000300647308 */ /* 0x0008a20000002400 */
[----:B------:R-:W-:Y:S01]  /*2220*/  @!P1 PRMT R10, RZ, 0x654, R10 ;  /* 0x00000654ff0a9816 */ /* 0x000fe2000000000a */
[----:B------:R-:W5:Y:S01]  /*2230*/  SHFL.IDX PT, R12, R30, RZ, 0x1c1f ;  /* 0x001c1fff1e0c7589 */ /* 0x000f6200000e0000 */
[----:B------:R-:W-:Y:S01]  /*2240*/  FMUL.FTZ R45, R0, R45 ;  /* 0x0000002d002d7220 */ /* 0x000fe20000410000 */
[----:B------:R-:W-:Y:S01]  /*2250*/  VIADD R27, R42, 0x1 ;  /* 0x000000012a1b7836 */ /* 0x000fe20000000000 */
[----:B------:R-:W-:Y:S01]  /*2260*/  ULDC.64 UR6, c[0x0][0x9e0] ;  /* 0x0002780000067ab9 */ /* 0x000fe20000000a00 */
[C---:B------:R-:W-:Y:S01]  /*2270*/  FMUL.FTZ R7, R0.reuse, R24 ;  /* 0x0000001800077220 */ /* 0x040fe20000410000 */
[----:B------:R-:W-:Y:S01]  /*2280*/  UISETP.GE.AND UP1, UPT, UR7, 0x1, UPT ;  /* 0x000000010700788c */ /* 0x000fe2000bf26270 */
[----:B------:R3:W2:Y:S01]  /*2290*/  MUFU.TANH R96, R4 ;  /* 0x0000000400607308 */ /* 0x0006a20000002400 */
[C---:B----4-:R-:W-:Y:S01]  /*22a0*/  FMUL.FTZ R3, R0.reuse, R65 ;  /* 0x0000004100037220 */ /* 0x050fe20000410000 */
[C---:B01----:R-:W-:Y:S01]  /*22b0*/  FMUL.FTZ R2, R0.reuse, R26 ;  /* 0x0000001a00027220 */ /* 0x043fe20000410000 */
[----:B------:R0:W-:Y:S01]  /*22c0*/  @!P1 SYNCS.ARRIVE.TRANS64.RED.A1T0 RZ, [R10+URZ], RZ ;  /* 0x000000ff0aff99a7 */ /* 0x0001e2000810043f */
[C---:B------:R-:W-:Y:S01]  /*22d0*/  FMUL.FTZ R8, R0.reuse, R25 ;  /* 0x0000001900087220 */ /* 0x040fe20000410000 */
[C---:B------:R-:W-:Y:S01]  /*22e0*/  FMUL.FTZ R15, R0.reuse, R31 ;  /* 0x0000001f000f7220 */ /* 0x040fe20000410000 */
[C---:B------:R-:W-:Y:S01]  /*22f0*/  FMUL.FTZ R65, R0.reuse, R67 ;  /* 0x0000004300417220 */ /* 0x040fe20000410000 */
[C---:B------:R-:W-:Y:S01]  /*2300*/  FMUL.FTZ R28, R0.reuse, R28 ;  /* 0x0000001c001c7220 */ /* 0x040fe20000410000 */
[----:B------:R1:W4:Y:S01]  /*2310*/  MUFU.TANH R104, R49 ;  /* 0x0000003100687308 */ /* 0x0003220000002400 */
[C---:B---3--:R-:W-:Y:S01]  /*2320*/  FMUL.FTZ R4, R0.reuse, R69 ;  /* 0x0000004500047220 */ /* 0x048fe20000410000 */
[----:B------:R-:W-:Y:S01]  /*2330*/  FMUL.FTZ R32, R0, R32 ;  /* 0x0000002000207220 */ /* 0x000fe20000410000 */
[----:B0-----:R-:W-:-:S02]  /*2340*/  IMAD R10, R16, -0x2, R27 ;  /* 0xfffffffe100a7824 */ /* 0x001fc400078e021b */
[C---:B------:R-:W-:Y:S01]  /*2350*/  FMUL.FTZ R21, R0.reuse, R34 ;  /* 0x0000002200157220 */ /* 0x040fe20000410000 */
[C---:B------:R-:W-:Y:S01]  /*2360*/  FMUL.FTZ R36, R0.reuse, R36 ;  /* 0x0000002400247220 */ /* 0x040fe20000410000 */
[C---:B------:R-:W-:Y:S01]  /*2370*/  FMUL.FTZ R31, R0.reuse, R38 ;  /* 0x00000026001f7220 */ /* 0x040fe20000410000 */
[C---:B------:R-:W-:Y:S01]  /*2380*/  FMUL.FTZ R40, R0.reuse, R40 ;  /* 0x0000002800287220 */ /* 0x040fe20000410000 */
[----:B------:R0:W3:Y:S01]  /*2390*/  MUFU.TANH R24, R33 ;  /* 0x0000002100187308 */ /* 0x0000e20000002400 */
[C---:B-1----:R-:W-:Y:S01]  /*23a0*/  FMUL.FTZ R49, R0.reuse, R55 ;  /* 0x0000003700317220 */ /* 0x042fe20000410000 */
[C---:B------:R-:W-:Y:S01]  /*23b0*/  FMUL.FTZ R55, R0.reuse, R59 ;  /* 0x0000003b00377220 */ /* 0x040fe20000410000 */
[C---:B------:R-:W-:Y:S01]  /*23c0*/  FMUL.FTZ R59, R0.reuse, R63 ;  /* 0x0000003f003b7220 */ /* 0x040fe20000410000 */
[C---:B------:R-:W-:Y:S01]  /*23d0*/  FMUL.FTZ R44, R0.reuse, R44 ;  /* 0x0000002c002c7220 */ /* 0x040fe20000410000 */
[C---:B------:R-:W-:Y:S01]  /*23e0*/  FMUL.FTZ R48, R0.reuse, R48 ;  /* 0x0000003000307220 */ /* 0x040fe20000410000 */
[C---:B------:R-:W-:Y:S01]  /*23f0*/  FMUL.FTZ R52, R0.reuse, R52 ;  /* 0x0000003400347220 */ /* 0x040fe20000410000 */
[C---:B------:R-:W-:Y:S01]  /*2400*/  FMUL.FTZ R56, R0.reuse, R56 ;  /* 0x0000003800387220 */ /* 0x040fe20000410000 */
[----:B------:R1:W2:Y:S01]  /*2410*/  MUFU.TANH R116, R37 ;  /* 0x0000002500747308 */ /* 0x0002a20000002400 */
[C---:B0-----:R-:W-:Y:S01]  /*2420*/  FMUL.FTZ R33, R0.reuse, R39 ;  /* 0x0000002700217220 */ /* 0x041fe20000410000 */
[C---:B------:R-:W-:Y:S01]  /*2430*/  FMUL.FTZ R39, R0.reuse, R46 ;  /* 0x0000002e00277220 */ /* 0x040fe20000410000 */
[C---:B------:R-:W-:Y:S01]  /*2440*/  FMUL.FTZ R53, R0.reuse, R58 ;  /* 0x0000003a00357220 */ /* 0x040fe20000410000 */
[C---:B------:R-:W-:Y:S01]  /*2450*/  FMUL.FTZ R60, R0.reuse, R60 ;  /* 0x0000003c003c7220 */ /* 0x040fe20000410000 */
[C---:B------:R-:W-:Y:S01]  /*2460*/  FMUL.FTZ R61, R0.reuse, R61 ;  /* 0x0000003d003d7220 */ /* 0x040fe20000410000 */
[C---:B------:R-:W-:Y:S01]  /*2470*/  FMUL.FTZ R57, R0.reuse, R62 ;  /* 0x0000003e00397220 */ /* 0x040fe20000410000 */
[C---:B------:R-:W-:Y:S01]  /*2480*/  FMUL.FTZ R64, R0.reuse, R64 ;  /* 0x0000004000407220 */ /* 0x040fe20000410000 */
[----:B------:R0:W2:Y:S01]  /*2490*/  MUFU.TANH R112, R41 ;  /* 0x0000002900707308 */ /* 0x0000a20000002400 */
        /* <DEDUP_REMOVED lines=23> */
[----:B------:R1:W3:Y:S01]  /*2610*/  MUFU.TANH R26, R4 ;  /* 0x00000004001a7308 */ /* 0x0002e20000002400 */
[C---:B0-----:R-:W-:Y:S01]  /*2620*/  FMUL.FTZ R3, R0.reuse, R79 ;  /* 0x0000004f00037220 */ /* 0x041fe20000410000 */
[C---:B------:R-:W-:Y:S01]  /*2630*/  FMUL.FTZ R78, R0.reuse, R78 ;  /* 0x0000004e004e7220 */ /* 0x040fe20000410000 */
[C---:B------:R-:W-:Y:S01]  /*2640*/  FMUL.FTZ R84, R0.reuse, R84 ;  /* 0x0000005400547220 */ /* 0x040fe20000410000 */
[----:B------:R-:W-:Y:S01]  /*2650*/  PLOP3.LUT P2, PT, PT, PT, UP1, 0x40, 0x0 ;  /* 0x000000000000781c */ /* 0x000fe20003f4e818 */
[----:B--2---:R-:W-:Y:S01]  /*2660*/  IMAD R10, R9, UR41, R10 ;  /* 0x00000029090a7c24 */ /* 0x004fe2000f8e020a */
[----:B------:R-:W-:Y:S01]  /*2670*/  LEA R79, R89, 0xffffff80, 0x7 ;  /* 0xffffff80594f7811 */ /* 0x000fe200078e38ff */
[----:B------:R-:W-:Y:S01]  /*2680*/  IMAD R51, R9, UR41, R42 ;  /* 0x0000002909337c24 */ /* 0x000fe2000f8e022a */
[----:B------:R-:W0:Y:S01]  /*2690*/  MUFU.TANH R7, R7 ;  /* 0x0000000700077308 */ /* 0x000e220000002400 */
[----:B-1----:R-:W-:Y:S01]  /*26a0*/  FMUL.FTZ R4, R0, R83 ;  /* 0x0000005300047220 */ /* 0x002fe20000410000 */
[----:B------:R-:W-:-:S02]  /*26b0*/  IMAD.IADD R10, R10, 0x1, -R11 ;  /* 0x000000010a0a7824 */ /* 0x000fc400078e0a0b */
[----:B------:R-:W-:Y:S02]  /*26c0*/  IMAD R46, R16, -0x2, R51 ;  /* 0xfffffffe102e7824 */ /* 0x000fe400078e0233 */
[C---:B------:R-:W-:Y:S02]  /*26d0*/  VIADD R83, R10.reuse, UR6 ;  /* 0x000000060a537c36 */ /* 0x040fe40008000000 */
[----:B------:R-:W1:Y:S01]  /*26e0*/  MUFU.TANH R8, R8 ;  /* 0x0000000800087308 */ /* 0x000e620000002400 */
[----:B------:R-:W-:Y:S02]  /*26f0*/  VIADD R50, R10, UR29 ;  /* 0x0000001d0a327c36 */ /* 0x000fe40008000000 */
[----:B-----5:R-:W-:Y:S02]  /*2700*/  VIADDMNMX R10, R12, R83, R46, PT ;  /* 0x000000530c0a7246 */ /* 0x020fe4000380012e */
[----:B------:R-:W-:-:S03]  /*2710*/  IMAD.IADD R34, R50, 0x1, R12 ;  /* 0x0000000132227824 */ /* 0x000fc600078e020c */
[----:B------:R-:W2:Y:S08]  /*2720*/  MUFU.TANH R2, R2 ;  /* 0x0000000200027308 */ /* 0x000eb00000002400 */
        /* <DEDUP_REMOVED lines=37> */
[----:B------:R0:W0:Y:S08]  /*2980*/  MUFU.TANH R71, R74 ;  /* 0x0000004a00477308 */ /* 0x0000300000002400 */
[----:B------:R-:W0:Y:S08]  /*2990*/  MUFU.TANH R75, R75 ;  /* 0x0000004b004b7308 */ /* 0x000e300000002400 */
[----:B------:R-:W0:Y:S08]  /*29a0*/  MUFU.TANH R76, R76 ;  /* 0x0000004c004c7308 */ /* 0x000e300000002400 */
[----:B------:R-:W0:Y:S08]  /*29b0*/  MUFU.TANH R77, R77 ;  /* 0x0000004d004d7308 */ /* 0x000e300000002400 */
[----:B------:R0:W0:Y:S08]  /*29c0*/  MUFU.TANH R93, R78 ;  /* 0x0000004e005d7308 */ /* 0x0000300000002400 */
        /* <DEDUP_REMOVED lines=8> */
[----:B------:R-:W0:Y:S01]  /*2a50*/  MUFU.TANH R27, R27 ;  /* 0x0000001b001b7308 */ /* 0x000e220000002400 */
[----:B-1234-:R-:W-:Y:S05]  /*2a60*/  @P2 BRA `(.L_x_959) ;  /* 0x00000000005c2947 */ /* 0x01efea0003800000 */
[----:B------:R-:W-:Y:S01]  /*2a70*/  IMAD R12, R9, UR41, R12 ;  /* 0x00000029090c7c24 */ /* 0x000fe2000f8e020c */
[----:B------:R-:W-:Y:S03]  /*2a80*/  BSSY B0, `(.L_x_960) ;  /* 0x0000011000007945 */ /* 0x000fe60003800000 */
[----:B------:R-:W-:-:S05]  /*2a90*/  IMAD.IADD R12, R12, 0x1, -R11 ;  /* 0x000000010c0c7824 */ /* 0x000fca00078e0a0b */
[----:B------:R-:W-:-:S13]  /*2aa0*/  ISETP.GT.AND P2, PT, R12, -0x1, PT ;  /* 0xffffffff0c00780c */ /* 0x000fda0003f44270 */
[----:B------:R-:W-:Y:S05]  /*2ab0*/  @P2 BRA `(.L_x_961) ;  /* 0x0000000000202947 */ /* 0x000fea0003800000 */
[----:B------:R-:W-:Y:S01]  /*2ac0*/  UISETP.NE.AND UP2, UPT, UR7, 0x1, UPT ;  /* 0x000000010700788c */ /* 0x000fe2000bf45270 */
[----:B------:R-:W-:-:S05]  /*2ad0*/  LOP3.LUT R12, RZ, R12, RZ, 0x33, !PT ;  /* 0x0000000cff0c7212 */ /* 0x000fca00078e33ff */
[----:B------:R-:W-:-:S05]  /*2ae0*/  PLOP3.LUT P2, PT, PT, PT, UP2, 0x80, 0x0 ;  /* 0x000000000000781c */ /* 0x000fca0003f4f028 */
[----:B------:R-:W-:-:S08]  /*2af0*/  @UP2 ULDC.64 UR10, c[0x0][0x9e8] ;  /* 0x00027a00000a2ab9 */ /* 0x000fd00000000a00 */
[----:B------:R-:W-:-:S05]  /*2b00*/  @P2 IMAD.HI.U32 R14, R12, UR10, RZ ;  /* 0x0000000a0c0e2c27 */ /* 0x000fca000f8e00ff */
[----:B------:R-:W-:-:S04]  /*2b10*/  @P2 SHF.R.U32.HI R12, RZ, UR11, R14 ;  /* 0x0000000bff0c2c19 */ /* 0x000fc8000801160e */
[----:B------:R-:W-:Y:S01]  /*2b20*/  LOP3.LUT R12, RZ, R12, RZ, 0x33, !PT ;  /* 0x0000000cff0c7212 */ /* 0x000fe200078e33ff */
[----:B------:R-:W-:Y:S06]  /*2b30*/  BRA `(.L_x_962) ;  /* 0x0000000000147947 */ /* 0x000fec0003800000 */
.L_x_961:
[----:B------:R-:W-:-:S06]  /*2b40*/  UISETP.NE.AND UP2, UPT, UR7, 0x1, UPT ;  /* 0x000000010700788c */ /* 0x000fcc000bf45270 */
[----:B------:R-:W-:-:S05]  /*2b50*/  PLOP3.LUT P2, PT, PT, PT, UP2, 0x80, 0x0 ;  /* 0x000000000000781c */ /* 0x000fca0003f4f028 */
[----:B------:R-:W-:-:S08]  /*2b60*/  @UP2 ULDC.64 UR10, c[0x0][0x9e8] ;  /* 0x00027a00000a2ab9 */ /* 0x000fd00000000a00 */
[----:B------:R-:W-:-:S05]  /*2b70*/  @P2 IMAD.HI.U32 R14, R12, UR10, RZ ;  /* 0x0000000a0c0e2c27 */ /* 0x000fca000f8e00ff */
[----:B------:R-:W-:-:S07]  /*2b80*/  @P2 SHF.R.U32.HI R12, RZ, UR11, R14 ;  /* 0x0000000bff0c2c19 */ /* 0x000fce000801160e */
.L_x_962:
[----:B------:R-:W-:Y:S05]  /*2b90*/  BSYNC B0 ;  /* 0x0000000000007941 */ /* 0x000fea0003800000 */
.L_x_960:
[----:B------:R-:W-:-:S04]  /*2ba0*/  IMAD R51, R12, UR7, -R79 ;  /* 0x000000070c337c24 */ /* 0x000fc8000f8e0a4f */
[----:B------:R-:W-:-:S05]  /*2bb0*/  IMAD R51, R16, -0x2, R51 ;  /* 0xfffffffe10337824 */ /* 0x000fca00078e0233 */
[----:B------:R-:W-:Y:S02]  /*2bc0*/  VIMNMX R34, R34, R51, !PT ;  /* 0x0000003322227248 */ /* 0x000fe40007fe0100 */
[----:B------:R-:W-:-:S07]  /*2bd0*/  VIADDMNMX R10, R51, UR7, R10, PT ;  /* 0x00000007330a7c46 */ /* 0x000fce000b80010a */
.L_x_959:
[C---:B------:R-:W-:Y:S01]  /*2be0*/  ISETP.GE.AND P2, PT, R42.reuse, 0x2, PT ;  /* 0x000000022a00780c */ /* 0x040fe20003f46270 */
[----:B------:R-:W1:Y:S01]  /*2bf0*/  SHFL.IDX PT, R30, R30, 0x1, 0x1c1f ;  /* 0x003c1f001e1e7f89 */ /* 0x000e6200000e0000 */
[----:B------:R-:W-:Y:S02]  /*2c00*/  ISETP.GE.AND P5, PT, R42, 0xa, PT ;  /* 0x0000000a2a00780c */ /* 0x000fe40003fa6270 */
[----:B------:R-:W-:Y:S02]  /*2c10*/  ISETP.GT.AND P3, PT, R34, 0x1, !P2 ;  /* 0x000000012200780c */ /* 0x000fe40005764270 */
[----:B------:R-:W-:Y:S02]  /*2c20*/  ISETP.GE.AND P4, PT, R42, 0x9, PT ;  /* 0x000000092a00780c */ /* 0x000fe40003f86270 */
[----:B------:R-:W-:Y:S02]  /*2c30*/  ISETP.LT.OR P3, PT, R10, 0x2, P3 ;  /* 0x000000020a00780c */ /* 0x000fe40001f61670 */
[----:B------:R-:W-:-:S02]  /*2c40*/  P2R R54, PR, RZ, 0x10 ;  /* 0x00000010ff367803 */ /* 0x000fc40000000000 */
[----:B------:R-:W-:Y:S02]  /*2c50*/  FSEL R122, R8, -INF , !P3 ;  /* 0xff800000087a7808 */ /* 0x000fe40005800000 */
[----:B------:R-:W-:Y:S02]  /*2c60*/  ISETP.GT.AND P3, PT, R34, 0x9, !P5 ;  /* 0x000000092200780c */ /* 0x000fe40006f64270 */
[----:B------:R-:W-:Y:S02]  /*2c70*/  P2R R58, PR, RZ, 0x20 ;  /* 0x00000020ff3a7803 */ /* 0x000fe40000000000 */
[----:B------:R-:W-:Y:S02]  /*2c80*/  ISETP.LT.OR P3, PT, R10, 0xa, P3 ;  /* 0x0000000a0a00780c */ /* 0x000fe40001f61670 */
[----:B------:R-:W-:Y:S02]  /*2c90*/  ISETP.GT.AND P4, PT, R34, 0x8, !P4 ;  /* 0x000000082200780c */ /* 0x000fe40006784270 */
[----:B------:R-:W-:-:S02]  /*2ca0*/  ISETP.GE.AND P5, PT, R42, 0x11, PT ;  /* 0x000000112a00780c */ /* 0x000fc40003fa6270 */
[----:B------:R-:W-:Y:S02]  /*2cb0*/  FSEL R126, R20, -INF , !P3 ;  /* 0xff800000147e7808 */ /* 0x000fe40005800000 */
[----:B------:R-:W-:Y:S02]  /*2cc0*/  ISETP.LT.OR P4, PT, R10, 0x9, P4 ;  /* 0x000000090a00780c */ /* 0x000fe40002781670 */
[----:B------:R-:W-:Y:S02]  /*2cd0*/  ISETP.GT.AND P3, PT, R34, 0x10, !P5 ;  /* 0x000000102200780c */ /* 0x000fe40006f64270 */
[----:B0-----:R-:W-:Y:S02]  /*2ce0*/  FSEL R124, R28, -INF , !P4 ;  /* 0xff8000001c7c7808 */ /* 0x001fe40006000000 */
[----:B------:R-:W-:Y:S02]  /*2cf0*/  ISETP.LT.OR P3, PT, R10, 0x11, P3 ;  /* 0x000000110a00780c */ /* 0x000fe40001f61670 */
[----:B------:R-:W-:-:S02]  /*2d00*/  ISETP.GE.AND P4, PT, R42, 0x12, PT ;  /* 0x000000122a00780c */ /* 0x000fc40003f86270 */
[----:B------:R-:W-:Y:S02]  /*2d10*/  FSEL R128, R32, -INF , !P3 ;  /* 0xff80000020807808 */ /* 0x000fe40005800000 */
[----:B------:R-:W-:Y:S02]  /*2d20*/  ISETP.GT.AND P3, PT, R34, 0x11, !P4 ;  /* 0x000000112200780c */ /* 0x000fe40006764270 */
[----:B------:R-:W-:Y:S02]  /*2d30*/  P2R R66, PR, RZ, 0x10 ;  /* 0x00000010ff427803 */ /* 0x000fe40000000000 */
[----:B------:R-:W-:Y:S02]  /*2d40*/  ISETP.LT.OR P3, PT, R10, 0x12, P3 ;  /* 0x000000120a00780c */ /* 0x000fe40001f61670 */
[----:B------:R-:W-:Y:S02]  /*2d50*/  ISETP.GE.AND P4, PT, R42, 0x19, PT ;  /* 0x000000192a00780c */ /* 0x000fe40003f86270 */
[----:B------:R-:W-:-:S02]  /*2d60*/  FSEL R84, R24, -INF , !P3 ;  /* 0xff80000018547808 */ /* 0x000fc40005800000 */
[----:B------:R-:W-:Y:S02]  /*2d70*/  ISETP.GT.AND P3, PT, R34, 0x18, !P4 ;  /* 0x000000182200780c */ /* 0x000fe40006764270 */
[----:B------:R-:W-:Y:S02]  /*2d80*/  P2R R70, PR, RZ, 0x10 ;  /* 0x00000010ff467803 */ /* 0x000fe40000000000 */
[----:B------:R-:W-:Y:S02]  /*2d90*/  ISETP.LT.OR P3, PT, R10, 0x19, P3 ;  /* 0x000000190a00780c */ /* 0x000fe40001f61670 */
[----:B------:R-:W-:Y:S02]  /*2da0*/  ISETP.GE.AND P4, PT, R42, 0x1a, PT ;  /* 0x0000001a2a00780c */ /* 0x000fe40003f86270 */
[----:B------:R-:W-:Y:S02]  /*2db0*/  FSEL R118, R36, -INF , !P3 ;  /* 0xff80000024767808 */ /* 0x000fe40005800000 */
[----:B------:R-:W-:-:S02]  /*2dc0*/  ISETP.GT.AND P3, PT, R34, 0x19, !P4 ;  /* 0x000000192200780c */ /* 0x000fc40006764270 */
[----:B------:R-:W-:Y:S02]  /*2dd0*/  P2R R74, PR, RZ, 0x10 ;  /* 0x00000010ff4a7803 */ /* 0x000fe40000000000 */
[----:B------:R-:W-:Y:S02]  /*2de0*/  ISETP.LT.OR P3, PT, R10, 0x1a, P3 ;  /* 0x0000001a0a00780c */ /* 0x000fe40001f61670 */
[----:B------:R-:W-:Y:S02]  /*2df0*/  ISETP.GE.AND P4, PT, R42, 0x21, PT ;  /* 0x000000212a00780c */ /* 0x000fe40003f86270 */
[----:B------:R-:W-:Y:S02]  /*2e00*/  FSEL R116, R116, -INF , !P3 ;  /* 0xff80000074747808 */ /* 0x000fe40005800000 */
[----:B------:R-:W-:Y:S02]  /*2e10*/  ISETP.GT.AND P3, PT, R34, 0x20, !P4 ;  /* 0x000000202200780c */ /* 0x000fe40006764270 */
[----:B------:R-:W-:-:S02]  /*2e20*/  P2R R78, PR, RZ, 0x10 ;  /* 0x00000010ff4e7803 */ /* 0x000fc40000000000 */
[----:B------:R-:W-:Y:S02]  /*2e30*/  ISETP.LT.OR P3, PT, R10, 0x21, P3 ;  /* 0x000000210a00780c */ /* 0x000fe40001f61670 */
[----:B------:R-:W-:Y:S02]  /*2e40*/  ISETP.GE.AND P4, PT, R42, 0x22, PT ;  /* 0x000000222a00780c */ /* 0x000fe40003f86270 */
[----:B------:R-:W-:Y:S02]  /*2e50*/  FSEL R114, R40, -INF , !P3 ;  /* 0xff80000028727808 */ /* 0x000fe40005800000 */
[----:B------:R-:W-:Y:S02]  /*2e60*/  ISETP.GT.AND P3, PT, R34, 0x21, !P4 ;  /* 0x000000212200780c */ /* 0x000fe40006764270 */
[----:B------:R-:W-:Y:S02]  /*2e70*/  P2R R82, PR, RZ, 0x10 ;  /* 0x00000010ff527803 */ /* 0x000fe40000000000 */
[----:B------:R-:W-:-:S02]  /*2e80*/  ISETP.LT.OR P3, PT, R10, 0x22, P3 ;  /* 0x000000220a00780c */ /* 0x000fc40001f61670 */
[----:B------:R-:W-:Y:S02]  /*2e90*/  ISETP.GE.AND P4, PT, R42, 0x29, PT ;  /* 0x000000292a00780c */ /* 0x000fe40003f86270 */
[----:B------:R-:W-:Y:S02]  /*2ea0*/  FSEL R112, R112, -INF , !P3 ;  /* 0xff80000070707808 */ /* 0x000fe40005800000 */
[----:B------:R-:W-:Y:S02]  /*2eb0*/  ISETP.GT.AND P3, PT, R34, 0x28, !P4 ;  /* 0x000000282200780c */ /* 0x000fe40006764270 */
[----:B------:R-:W-:Y:S02]  /*2ec0*/  P2R R87, PR, RZ, 0x10 ;  /* 0x00000010ff577803 */ /* 0x000fe40000000000 */
        /* <DEDUP_REMOVED lines=47> */
[----:B------:R-:W-:Y:S01]  /*31c0*/  FSEL R92, R61, -INF , !P3 ;  /* 0xff8000003d5c7808 */ /* 0x000fe20005800000 */
[----:B-1----:R-:W-:Y:S01]  /*31d0*/  IMAD.IADD R61, R50, 0x1, R30 ;  /* 0x00000001323d7824 */ /* 0x002fe200078e021e */
        /* <DEDUP_REMOVED lines=38> */
[----:B------:R-:W-:Y:S02]  /*3440*/  P2R R62, PR, RZ, 0x20 ;  /* 0x00000020ff3e7803 */ /* 0x000fe40000000000 */
[----:B------:R-:W-:Y:S02]  /*3450*/  FSEL R20, R77, -INF , !P3 ;  /* 0xff8000004d147808 */ /* 0x000fe40005800000 */
[----:B------:R-:W-:Y:S02]  /*3460*/  ISETP.GE.AND P3, PT, R42, 0x71, PT ;  /* 0x000000712a00780c */ /* 0x000fe40003f66270 */
[----:B------:R-:W-:Y:S02]  /*3470*/  VIADDMNMX R51, R30, R83, R46, PT ;  /* 0x000000531e337246 */ /* 0x000fe4000380012e */
[----:B------:R-:W-:-:S04]  /*3480*/  ISETP.GT.AND P4, PT, R34, 0x70, !P3 ;  /* 0x000000702200780c */ /* 0x000fc80005f84270 */
[----:B------:R-:W-:-:S04]  /*3490*/  ISETP.LT.OR P4, PT, R10, 0x71, P4 ;  /* 0x000000710a00780c */ /* 0x000fc80002781670 */
[----:B------:R-:W-:Y:S02]  /*34a0*/  FSEL R14, R80, -INF , !P4 ;  /* 0xff800000500e7808 */ /* 0x000fe40006000000 */
[----:B------:R-:W-:-:S04]  /*34b0*/  ISETP.GE.AND P4, PT, R42, 0x72, PT ;  /* 0x000000722a00780c */ /* 0x000fc80003f86270 */
        /* <DEDUP_REMOVED lines=8> */
[----:B------:R-:W-:Y:S02]  /*3540*/  P2R R73, PR, RZ, 0x40 ;  /* 0x00000040ff497803 */ /* 0x000fe40000000000 */
[----:B------:R-:W-:-:S04]  /*3550*/  ISETP.GT.AND P6, PT, R34, RZ, !P6 ;  /* 0x000000ff2200720c */ /* 0x000fc800077c4270 */
[----:B------:R-:W-:-:S04]  /*3560*/  ISETP.LT.OR P6, PT, R10, 0x1, P6 ;  /* 0x000000010a00780c */ /* 0x000fc800037c1670 */
[----:B------:R-:W-:Y:S02]  /*3570*/  FSEL R120, R7, -INF , !P6 ;  /* 0xff80000007787808 */ /* 0x000fe40007000000 */
[----:B------:R-:W-:-:S04]  /*3580*/  ISETP.GE.AND P6, PT, R42, 0x7a, PT ;  /* 0x0000007a2a00780c */ /* 0x000fc80003fc6270 */
[----:B------:R-:W-:Y:S02]  /*3590*/  P2R R77, PR, RZ, 0x40 ;  /* 0x00000040ff4d7803 */ /* 0x000fe40000000000 */
[----:B------:R-:W-:-:S04]  /*35a0*/  ISETP.GT.AND P6, PT, R34, 0x79, !P6 ;  /* 0x000000792200780c */ /* 0x000fc800077c4270 */
[----:B------:R-:W-:-:S04]  /*35b0*/  ISETP.LT.OR P6, PT, R10, 0x7a, P6 ;  /* 0x0000007a0a00780c */ /* 0x000fc800037c1670 */
[----:B------:R-:W-:Y:S02]  /*35c0*/  FSEL R10, R85, -INF , !P6 ;  /* 0xff800000550a7808 */ /* 0x000fe40007000000 */
[----:B------:R-:W-:-:S13]  /*35d0*/  PLOP3.LUT P6, PT, PT, PT, UP1, 0x40, 0x0 ;  /* 0x000000000000781c */ /* 0x000fda0003fce818 */
[----:B------:R-:W-:Y:S05]  /*35e0*/  @P6 BRA `(.L_x_963) ;  /* 0x0000000000646947 */ /* 0x000fea0003800000 */
        /* <DEDUP_REMOVED lines=9> */
[----:B------:R-:W-:Y:S01]  /*3680*/  @P6 IMAD.HI.U32 R7, R30, UR10, RZ ;  /* 0x0000000a1e076c27 */ /* 0x000fe2000f8e00ff */
[----:B------:R-:W-:-:S13]  /*3690*/  PLOP3.LUT P6, PT, PT, PT, UP2, 0x80, 0x0 ;  /* 0x000000000000781c */ /* 0x000fda0003fcf028 */
[----:B------:R-:W-:-:S04]  /*36a0*/  @P6 SHF.R.U32.HI R30, RZ, UR11, R7 ;  /* 0x0000000bff1e6c19 */ /* 0x000fc80008011607 */
[----:B------:R-:W-:Y:S01]  /*36b0*/  LOP3.LUT R30, RZ, R30, RZ, 0x33, !PT ;  /* 0x0000001eff1e7212 */ /* 0x000fe200078e33ff */
[----:B------:R-:W-:Y:S06]  /*36c0*/  BRA `(.L_x_966) ;  /* 0x0000000000187947 */ /* 0x000fec0003800000 */
.L_x_965:
[----:B------:R-:W-:-:S06]  /*36d0*/  UISETP.NE.AND UP2, UPT, UR7, 0x1, UPT ;  /* 0x000000010700788c */ /* 0x000fcc000bf45270 */
[----:B------:R-:W-:-:S05]  /*36e0*/  PLOP3.LUT P6, PT, PT, PT, UP2, 0x80, 0x0 ;  /* 0x000000000000781c */ /* 0x000fca0003fcf028 */
[----:B------:R-:W-:-:S08]  /*36f0*/  @UP2 ULDC.64 UR10, c[0x0][0x9e8] ;  /* 0x00027a00000a2ab9 */ /* 0x000fd00000000a00 */
[----:B------:R-:W-:Y:S01]  /*3700*/  @P6 IMAD.HI.U32 R7, R30, UR10, RZ ;  /* 0x0000000a1e076c27 */ /* 0x000fe2000f8e00ff */
[----:B------:R-:W-:-:S13]  /*3710*/  PLOP3.LUT P6, PT, PT, PT, UP2, 0x80, 0x0 ;  /* 0x000000000000781c */ /* 0x000fda0003fcf028 */
[----:B------:R-:W-:-:S07]  /*3720*/  @P6 SHF.R.U32.HI R30, RZ, UR11, R7 ;  /* 0x0000000bff1e6c19 */ /* 0x000fce0008011607 */
.L_x_966:
[----:B------:R-:W-:Y:S05]  /*3730*/  BSYNC B0 ;  /* 0x0000000000007941 */ /* 0x000fea0003800000 */
.L_x_964:
[----:B------:R-:W-:-:S04]  /*3740*/  IMAD R7, R30, UR7, -R79 ;  /* 0x000000071e077c24 */ /* 0x000fc8000f8e0a4f */
[----:B------:R-:W-:-:S05]  /*3750*/  IMAD R30, R16, -0x2, R7 ;  /* 0xfffffffe101e7824 */ /* 0x000fca00078e0207 */
[----:B------:R-:W-:Y:S02]  /*3760*/  VIMNMX R61, R61, R30, !PT ;  /* 0x0000001e3d3d7248 */ /* 0x000fe40007fe0100 */
[----:B------:R-:W-:-:S07]  /*3770*/  VIADDMNMX R51, R30, UR7, R51, PT ;  /* 0x000000071e337c46 */ /* 0x000fce000b800133 */
.L_x_963:
[----:B------:R-:W-:Y:S01]  /*3780*/  ISETP.GT.AND P2, PT, R61, 0x1, !P2 ;  /* 0x000000013d00780c */ /* 0x000fe20005744270 */
[----:B------:R-:W-:Y:S01]  /*3790*/  ULDC UR10, c[0x0][0x988] ;  /* 0x00026200000a7ab9 */ /* 0x000fe20000000800 */
[----:B------:R-:W-:Y:S01]  /*37a0*/  ISETP.NE.AND P6, PT, R62, RZ, PT ;  /* 0x000000ff3e00720c */ /* 0x000fe20003fc5270 */
[----:B------:R-:W-:Y:S01]  /*37b0*/  @UP0 ULDC UR15, c[0x0][0x450] ;  /* 0x00011400000f0ab9 */ /* 0x000fe20000000800 */
[----:B------:R-:W-:Y:S01]  /*37c0*/  ISETP.LT.OR P2, PT, R51, 0x2, P2 ;  /* 0x000000023300780c */ /* 0x000fe20001741670 */
[----:B------:R-:W-:Y:S01]  /*37d0*/  UMOV UR14, UR42 ;  /* 0x0000002a000e7c82 */ /* 0x000fe20008000000 */
[----:B------:R-:W-:Y:S02]  /*37e0*/  ISETP.GT.AND P3, PT, R61, 0x70, !P3 ;  /* 0x000000703d00780c */ /* 0x000fe40005f64270 */
[----:B------:R-:W-:Y:S02]  /*37f0*/  FSEL R30, R6, -INF , !P2 ;  /* 0xff800000061e7808 */ /* 0x000fe40005000000 */
[----:B------:R-:W-:-:S02]  /*3800*/  ISETP.NE.AND P2, PT, R54, RZ, PT ;  /* 0x000000ff3600720c */ /* 0x000fc40003f45270 */
[----:B------:R-:W-:Y:S02]  /*3810*/  FMNMX.FTZ R6, R120, R122, !PT ;  /* 0x0000007a78067209 */ /* 0x000fe40007810000 */
[----:B------:R-:W-:Y:S02]  /*3820*/  ISETP.GT.AND P2, PT, R61, 0x8, !P2 ;  /* 0x000000083d00780c */ /* 0x000fe40005744270 */
[----:B------:R-:W-:Y:S02]  /*3830*/  FMNMX.FTZ R6, R124, R6, !PT ;  /* 0x000000067c067209 */ /* 0x000fe40007810000 */
[----:B------:R-:W-:Y:S02]  /*3840*/  ISETP.LT.OR P2, PT, R51, 0x9, P2 ;  /* 0x000000093300780c */ /* 0x000fe40001741670 */
[----:B------:R-:W-:Y:S02]  /*3850*/  FMNMX.FTZ R6, R126, R6, !PT ;  /* 0x000000067e067209 */ /* 0x000fe40007810000 */
[----:B------:R-:W-:-:S02]  /*3860*/  FSEL R34, R13, -INF , !P2 ;  /* 0xff8000000d227808 */ /* 0x000fc40005000000 */
[----:B------:R-:W-:Y:S02]  /*3870*/  ISETP.NE.AND P2, PT, R58, RZ, PT ;  /* 0x000000ff3a00720c */ /* 0x000fe40003f45270 */
[----:B------:R-:W-:Y:S02]  /*3880*/  FMNMX.FTZ R7, R128, R6, !PT ;  /* 0x0000000680077209 */ /* 0x000fe40007810000 */
[----:B------:R-:W-:Y:S02]  /*3890*/  ISETP.GT.AND P2, PT, R61, 0x9, !P2 ;  /* 0x000000093d00780c */ /* 0x000fe40005744270 */
[----:B------:R-:W-:Y:S02]  /*38a0*/  FMNMX.FTZ R7, R84, R7, !PT ;  /* 0x0000000754077209 */ /* 0x000fe40007810000 */
[----:B------:R-:W-:Y:S02]  /*38b0*/  ISETP.LT.OR P2, PT, R51, 0xa, P2 ;  /* 0x0000000a3300780c */ /* 0x000fe40001741670 */
[----:B------:R-:W-:-:S02]  /*38c0*/  FMNMX.FTZ R7, R118, R7, !PT ;  /* 0x0000000776077209 */ /* 0x000fc40007810000 */
[----:B------:R-:W-:Y:S02]  /*38d0*/  FSEL R36, R15, -INF , !P2 ;  /* 0xff8000000f247808 */ /* 0x000fe40005000000 */
[----:B------:R-:W-:Y:S02]  /*38e0*/  ISETP.GT.AND P2, PT, R61, 0x10, !P6 ;  /* 0x000000103d00780c */ /* 0x000fe40007744270 */
[----:B------:R-:W-:Y:S02]  /*38f0*/  ISETP.NE.AND P6, PT, R40, RZ, PT ;  /* 0x000000ff2800720c */ /* 0x000fe40003fc5270 */
        /* <DEDUP_REMOVED lines=10> */
[----:B------:R-:W-:Y:S02]  /*39a0*/  ISETP.NE.AND P2, PT, R70, RZ, PT ;  /* 0x000000ff4600720c */ /* 0x000fe40003f45270 */
[----:B------:R-:W-:Y:S02]  /*39b0*/  FMNMX.FTZ R7, R108, R7, !PT ;  /* 0x000000076c077209 */ /* 0x000fe40007810000 */
[----:B------:R-:W-:Y:S02]  /*39c0*/  ISETP.GT.AND P2, PT, R61, 0x18, !P2 ;  /* 0x000000183d00780c */ /* 0x000fe40005744270 */
[----:B------:R-:W-:Y:S02]  /*39d0*/  FMNMX.FTZ R7, R106, R7, !PT ;  /* 0x000000076a077209 */ /* 0x000fe40007810000 */
[----:B------:R-:W-:-:S02]  /*39e0*/  ISETP.LT.OR P2, PT, R51, 0x19, P2 ;  /* 0x000000193300780c */ /* 0x000fc40001741670 */
[----:B------:R-:W-:Y:S02]  /*39f0*/  FMNMX.FTZ R7, R104, R7, !PT ;  /* 0x0000000768077209 */ /* 0x000fe40007810000 */
[----:B------:R-:W-:Y:S02]  /*3a00*/  FSEL R42, R31, -INF , !P2 ;  /* 0xff8000001f2a7808 */ /* 0x000fe40005000000 */
[----:B------:R-:W-:Y:S02]  /*3a10*/  ISETP.NE.AND P2, PT, R74, RZ, PT ;  /* 0x000000ff4a00720c */ /* 0x000fe40003f45270 */
[----:B------:R-:W-:Y:S02]  /*3a20*/  FMNMX.FTZ R7, R102, R7, !PT ;  /* 0x0000000766077209 */ /* 0x000fe40007810000 */
[----:B------:R-:W-:Y:S02]  /*3a30*/  ISETP.GT.AND P2, PT, R61, 0x19, !P2 ;  /* 0x000000193d00780c */ /* 0x000fe40005744270 */
[----:B------:R-:W-:-:S02]  /*3a40*/  FMNMX.FTZ R7, R100, R7, !PT ;  /* 0x0000000764077209 */ /* 0x000fc40007810000 */
[----:B------:R-:W-:Y:S02]  /*3a50*/  ISETP.LT.OR P2, PT, R51, 0x1a, P2 ;  /* 0x0000001a3300780c */ /* 0x000fe40001741670 */
[----:B------:R-:W-:Y:S02]  /*3a60*/  FMNMX.FTZ R7, R98, R7, !PT ;  /* 0x0000000762077209 */ /* 0x000fe40007810000 */
[----:B------:R-:W-:Y:S02]  /*3a70*/  FSEL R44, R33, -INF , !P2 ;  /* 0xff800000212c7808 */ /* 0x000fe40005000000 */
[----:B------:R-:W-:Y:S02]  /*3a80*/  ISETP.NE.AND P2, PT, R78, RZ, PT ;  /* 0x000000ff4e00720c */ /* 0x000fe40003f45270 */
[----:B------:R-:W-:Y:S02]  /*3a90*/  FMNMX.FTZ R7, R96, R7, !PT ;  /* 0x0000000760077209 */ /* 0x000fe40007810000 */
[----:B------:R-:W-:-:S02]  /*3aa0*/  ISETP.GT.AND P2, PT, R61, 0x20, !P2 ;  /* 0x000000203d00780c */ /* 0x000fc40005744270 */
[----:B------:R-:W-:Y:S02]  /*3ab0*/  FMNMX.FTZ R7, R94, R7, !PT ;  /* 0x000000075e077209 */ /* 0x000fe40007810000 */
[----:B------:R-:W-:Y:S02]  /*3ac0*/  ISETP.LT.OR P2, PT, R51, 0x21, P2 ;  /* 0x000000213300780c */ /* 0x000fe40001741670 */
[----:B------:R-:W-:Y:S02]  /*3ad0*/  FMNMX.FTZ R7, R92, R7, !PT ;  /* 0x000000075c077209 */ /* 0x000fe40007810000 */
[----:B------:R-:W-:Y:S02]  /*3ae0*/  FSEL R46, R35, -INF , !P2 ;  /* 0xff800000232e7808 */ /* 0x000fe40005000000 */
[----:B------:R-:W-:Y:S02]  /*3af0*/  ISETP.NE.AND P2, PT, R82, RZ, PT ;  /* 0x000000ff5200720c */ /* 0x000fe40003f45270 */
[----:B------:R-:W-:-:S02]  /*3b00*/  FMNMX.FTZ R7, R90, R7, !PT ;  /* 0x000000075a077209 */ /* 0x000fc40007810000 */
[----:B------:R-:W-:Y:S02]  /*3b10*/  ISETP.GT.AND P2, PT, R61, 0x21, !P2 ;  /* 0x000000213d00780c */ /* 0x000fe40005744270 */
[----:B------:R-:W-:Y:S02]  /*3b20*/  FMNMX.FTZ R7, R88, R7, !PT ;  /* 0x0000000758077209 */ /* 0x000fe40007810000 */
[----:B------:R-:W-:Y:S02]  /*3b30*/  ISETP.LT.OR P2, PT, R51, 0x22, P2 ;  /* 0x000000223300780c */ /* 0x000fe40001741670 */
[----:B------:R-:W-:Y:S02]  /*3b40*/  FMNMX.FTZ R7, R86, R7, !PT ;  /* 0x0000000756077209 */ /* 0x000fe40007810000 */
        /* <DEDUP_REMOVED lines=20> */
[----:B------:R-:W-:Y:S01]  /*3c90*/  FMNMX.FTZ R13, R10, R7, !PT ;  /* 0x000000070a0d7209 */ /* 0x000fe20007810000 */
[----:B------:R-:W-:Y:S01]  /*3ca0*/  IMAD.U32 R7, RZ, RZ, UR10 ;  /* 0x0000000aff077e24 */ /* 0x000fe2000f8e00ff */
[----:B------:R-:W-:Y:S01]  /*3cb0*/  FSEL R54, R43, -INF , !P2 ;  /* 0xff8000002b367808 */ /* 0x000fe20005000000 */
[----:B------:R-:W-:Y:S01]  /*3cc0*/  @UP0 ULDC UR10, c[0x0][0x44c] ;  /* 0x00011300000a0ab9 */ /* 0x000fe20000000800 */
[----:B------:R-:W-:Y:S01]  /*3cd0*/  ISETP.NE.AND P2, PT, R97, RZ, PT ;  /* 0x000000ff6100720c */ /* 0x000fe20003f45270 */
[----:B------:R-:W0:Y:S01]  /*3ce0*/  SHFL.BFLY PT, R6, R13, 0x2, 0x1f ;  /* 0x0c401f000d067f89 */ /* 0x000e2200000e0000 */
[C---:B------:R-:W-:Y:S01]  /*3cf0*/  ISETP.GT.AND P4, PT, R61.reuse, 0x71, !P4 ;  /* 0x000000713d00780c */ /* 0x040fe20006784270 */
[----:B------:R-:W-:Y:S01]  /*3d00*/  UIMAD.WIDE.U32 UR10, UR42, UR10, URZ ;  /* 0x0000000a2a0a72a5 */ /* 0x000fe2000f8e003f */
[----:B------:R-:W-:Y:S02]  /*3d10*/  ISETP.GT.AND P2, PT, R61, 0x31, !P2 ;  /* 0x000000313d00780c */ /* 0x000fe40005744270 */
[C---:B------:R-:W-:Y:S01]  /*3d20*/  ISETP.LT.OR P3, PT, R51.reuse, 0x71, P3 ;  /* 0x000000713300780c */ /* 0x040fe20001f61670 */
[----:B------:R-:W-:Y:S01]  /*3d30*/  @UP0 USHF.R.U32.HI UR14, URZ, UR15, UR11 ;  /* 0x0000000f3f0e0299 */ /* 0x000fe2000801160b */
[----:B------:R-:W-:-:S02]  /*3d40*/  ISETP.LT.OR P2, PT, R51, 0x32, P2 ;  /* 0x000000323300780c */ /* 0x000fc40001741670 */
[----:B------:R-:W-:Y:S01]  /*3d50*/  ISETP.GT.AND P5, PT, R61, 0x78, !P5 ;  /* 0x000000783d00780c */ /* 0x000fe20006fa4270 */
[----:B------:R-:W-:Y:S01]  /*3d60*/  UIADD3 UR47, UR47, UR14, URZ ;  /* 0x0000000e2f2f7290 */ /* 0x000fe2000fffe03f */
[----:B------:R-:W-:Y:S02]  /*3d70*/  FSEL R56, R45, -INF , !P2 ;  /* 0xff8000002d387808 */ /* 0x000fe40005000000 */
[----:B------:R-:W-:Y:S01]  /*3d80*/  ISETP.NE.AND P2, PT, R99, RZ, PT ;  /* 0x000000ff6300720c */ /* 0x000fe20003f45270 */
[----:B------:R-:W-:Y:S01]  /*3d90*/  UIADD3 UR6, UR47, UR6, URZ ;  /* 0x000000062f067290 */ /* 0x000fe2000fffe03f */
[----:B------:R-:W-:Y:S02]  /*3da0*/  ISETP.LT.OR P4, PT, R51, 0x72, P4 ;  /* 0x000000723300780c */ /* 0x000fe40002781670 */
[----:B------:R-:W-:Y:S02]  /*3db0*/  ISETP.GT.AND P2, PT, R61, 0x38, !P2 ;  /* 0x000000383d00780c */ /* 0x000fe40005744270 */
[----:B------:R-:W-:-:S02]  /*3dc0*/  ISETP.LT.OR P5, PT, R51, 0x79, P5 ;  /* 0x000000793300780c */ /* 0x000fc40002fa1670 */
[----:B------:R-:W-:Y:S02]  /*3dd0*/  ISETP.LT.OR P2, PT, R51, 0x39, P2 ;  /* 0x000000393300780c */ /* 0x000fe40001741670 */
[----:B0-----:R-:W-:Y:S02]  /*3de0*/  FMNMX.FTZ R15, R13, R6, !PT ;  /* 0x000000060d0f7209 */ /* 0x001fe40007810000 */
[----:B------:R-:W-:Y:S02]  /*3df0*/  FSEL R58, R47, -INF , !P2 ;  /* 0xff8000002f3a7808 */ /* 0x000fe40005000000 */
[----:B------:R-:W-:Y:S01]  /*3e00*/  ISETP.GT.AND P2, PT, R61, 0x39, !P6 ;  /* 0x000000393d00780c */ /* 0x000fe20007744270 */
[----:B------:R-:W0:Y:S01]  /*3e10*/  SHFL.BFLY PT, R6, R15, 0x1, 0x1f ;  /* 0x0c201f000f067f89 */ /* 0x000e2200000e0000 */
[----:B------:R-:W-:Y:S02]  /*3e20*/  ISETP.NE.AND P6, PT, R60, RZ, PT ;  /* 0x000000ff3c00720c */ /* 0x000fe40003fc5270 */
[----:B------:R-:W-:-:S04]  /*3e30*/  ISETP.LT.OR P2, PT, R51, 0x3a, P2 ;  /* 0x0000003a3300780c */ /* 0x000fc80001741670 */
[----:B------:R-:W-:Y:S02]  /*3e40*/  FSEL R60, R49, -INF , !P2 ;  /* 0xff800000313c7808 */ /* 0x000fe40005000000 */
[----:B------:R-:W-:-:S04]  /*3e50*/  ISETP.NE.AND P2, PT, R101, RZ, PT ;  /* 0x000000ff6500720c */ /* 0x000fc80003f45270 */
[----:B------:R-:W-:-:S04]  /*3e60*/  ISETP.GT.AND P2, PT, R61, 0x40, !P2 ;  /* 0x000000403d00780c */ /* 0x000fc80005744270 */
[----:B------:R-:W-:-:S04]  /*3e70*/  ISETP.LT.OR P2, PT, R51, 0x41, P2 ;  /* 0x000000413300780c */ /* 0x000fc80001741670 */
[----:B------:R-:W-:Y:S02]  /*3e80*/  FSEL R62, R53, -INF , !P2 ;  /* 0xff800000353e7808 */ /* 0x000fe40005000000 */
[----:B------:R-:W-:Y:S02]  /*3e90*/  ISETP.NE.AND P2, PT, R103, RZ, PT ;  /* 0x000000ff6700720c */ /* 0x000fe40003f45270 */
[----:B0-----:R-:W-:Y:S02]  /*3ea0*/  FMNMX.FTZ R6, R15, R6, !PT ;  /* 0x000000060f067209 */ /* 0x001fe40007810000 */
[----:B------:R-:W-:-:S03]  /*3eb0*/  ISETP.GT.AND P2, PT, R61, 0x41, !P2 ;  /* 0x000000413d00780c */ /* 0x000fc60005744270 */
[----:B------:R-:W-:Y:S01]  /*3ec0*/  FFMA.FTZ R21, R6, R7, -8 ;  /* 0xc100000006157423 */ /* 0x000fe20000010007 */
[----:B------:R-:W-:-:S04]  /*3ed0*/  ISETP.LT.OR P2, PT, R51, 0x42, P2 ;  /* 0x000000423300780c */ /* 0x000fc80001741670 */
[----:B------:R-:W-:Y:S02]  /*3ee0*/  FSEL R64, R55, -INF , !P2 ;  /* 0xff80000037407808 */ /* 0x000fe40005000000 */
[----:B------:R-:W-:-:S04]  /*3ef0*/  ISETP.NE.AND P2, PT, R105, RZ, PT ;  /* 0x000000ff6900720c */ /* 0x000fc80003f45270 */
[----:B------:R-:W-:-:S04]  /*3f00*/  ISETP.GT.AND P2, PT, R61, 0x48, !P2 ;  /* 0x000000483d00780c */ /* 0x000fc80005744270 */
        /* <DEDUP_REMOVED lines=30> */
[----:B------:R-:W-:Y:S02]  /*40f0*/  ISETP.GT.AND P2, PT, R61, 0x68, !P6 ;  /* 0x000000683d00780c */ /* 0x000fe40007744270 */
[----:B------:R-:W-:Y:S02]  /*4100*/  ISETP.NE.AND P6, PT, R73, RZ, PT ;  /* 0x000000ff4900720c */ /* 0x000fe40003fc5270 */
[----:B------:R-:W-:-:S04]  /*4110*/  ISETP.LT.OR P2, PT, R51, 0x69, P2 ;  /* 0x000000693300780c */ /* 0x000fc80001741670 */
[----:B------:R-:W-:Y:S02]  /*4120*/  FSEL R76, R93, -INF , !P2 ;  /* 0xff8000005d4c7808 */ /* 0x000fe40005000000 */
[----:B------:R-:W-:-:S04]  /*4130*/  FSETP.NEU.FTZ.AND P2, PT, R6, -INF , PT ;  /* 0xff8000000600780b */ /* 0x000fc80003f5d000 */
[----:B------:R-:W-:Y:S02]  /*4140*/  FSEL R35, R21, RZ, P2 ;  /* 0x000000ff15237208 */ /* 0x000fe40001000000 */
[----:B------:R-:W-:Y:S02]  /*4150*/  ISETP.GT.AND P2, PT, R61, RZ, !P6 ;  /* 0x000000ff3d00720c */ /* 0x000fe40007744270 */
[----:B------:R-:W-:Y:S01]  /*4160*/  ISETP.NE.AND P6, PT, R77, RZ, PT ;  /* 0x000000ff4d00720c */ /* 0x000fe20003fc5270 */
[----:B------:R-:W-:-:S01]  /*4170*/  FFMA.FTZ R33, R126, R7, -R35 ;  /* 0x000000077e217223 */ /* 0x000fc20000010823 */
[----:B------:R-:W-:Y:S01]  /*4180*/  ISETP.LT.OR P2, PT, R51, 0x1, P2 ;  /* 0x000000013300780c */ /* 0x000fe20001741670 */
[----:B------:R-:W-:-:S01]  /*4190*/  FFMA.FTZ R45, R100, R7, -R35 ;  /* 0x00000007642d7223 */ /* 0x000fc20000010823 */
[-CC-:B------:R-:W-:Y:S01]  /*41a0*/  FFMA.FTZ R102, R102, R7.reuse, -R35.reuse ;  /* 0x0000000766667223 */ /* 0x180fe20000010823 */
[----:B------:R-:W-:Y:S01]  /*41b0*/  ISETP.GT.AND P6, PT, R61, 0x79, !P6 ;  /* 0x000000793d00780c */ /* 0x000fe200077c4270 */
[-CC-:B------:R-:W-:Y:S01]  /*41c0*/  FFMA.FTZ R104, R104, R7.reuse, -R35.reuse ;  /* 0x0000000768687223 */ /* 0x180fe20000010823 */
[----:B------:R-:W-:Y:S01]  /*41d0*/  FSEL R31, R2, -INF , !P2 ;  /* 0xff800000021f7808 */ /* 0x000fe20005000000 */
[-CC-:B------:R-:W-:Y:S01]  /*41e0*/  FFMA.FTZ R2, R120, R7.reuse, -R35.reuse ;  /* 0x0000000778027223 */ /* 0x180fe20000010823 */
[----:B------:R-:W-:Y:S01]  /*41f0*/  ISETP.NE.AND P2, PT, R121, RZ, PT ;  /* 0x000000ff7900720c */ /* 0x000fe20003f45270 */
[----:B------:R-:W-:Y:S01]  /*4200*/  MUFU.EX2 R120, R33 ;  /* 0x0000002100787308 */ /* 0x000fe20000000800 */
[----:B------:R-:W-:Y:S01]  /*4210*/  FMNMX.FTZ R15, R31, R30, !PT ;  /* 0x0000001e1f0f7209 */ /* 0x000fe20007810000 */
[-CC-:B------:R-:W-:Y:S01]  /*4220*/  FFMA.FTZ R13, R122, R7.reuse, -R35.reuse ;  /* 0x000000077a0d7223 */ /* 0x180fe20000010823 */
[----:B------:R-:W-:Y:S01]  /*4230*/  ISETP.GT.AND P2, PT, R61, 0x69, !P2 ;  /* 0x000000693d00780c */ /* 0x000fe20005744270 */
[--C-:B------:R-:W-:Y:S01]  /*4240*/  FFMA.FTZ R29, R124, R7, -R35.reuse ;  /* 0x000000077c1d7223 */ /* 0x100fe20000010823 */
[----:B------:R-:W-:Y:S01]  /*4250*/  FMNMX.FTZ R21, R34, R15, !PT ;  /* 0x0000000f22157209 */ /* 0x000fe20007810000 */
[--C-:B------:R-:W-:Y:S01]  /*4260*/  FFMA.FTZ R114, R114, R7, -R35.reuse ;  /* 0x0000000772727223 */ /* 0x100fe20000010823 */
[----:B------:R-:W-:Y:S01]  /*4270*/  ISETP.LT.OR P2, PT, R51, 0x6a, P2 ;  /* 0x0000006a3300780c */ /* 0x000fe20001741670 */
[----:B------:R0:W-:Y:S01]  /*4280*/  MUFU.EX2 R43, R102 ;  /* 0x00000066002b7308 */ /* 0x0001e20000000800 */
[----:B------:R-:W-:Y:S01]  /*4290*/  FMNMX.FTZ R21, R36, R21, !PT ;  /* 0x0000001524157209 */ /* 0x000fe20007810000 */
[-CC-:B------:R-:W-:Y:S01]  /*42a0*/  FFMA.FTZ R37, R128, R7.reuse, -R35.reuse ;  /* 0x0000000780257223 */ /* 0x180fe20000010823 */
[----:B------:R-:W-:Y:S01]  /*42b0*/  FSEL R100, R3, -INF , !P2 ;  /* 0xff80000003647808 */ /* 0x000fe20005000000 */
[--C-:B------:R-:W-:Y:S01]  /*42c0*/  FFMA.FTZ R3, R98, R7, -R35.reuse ;  /* 0x0000000762037223 */ /* 0x100fe20000010823 */
[----:B------:R-:W-:Y:S01]  /*42d0*/  FMNMX.FTZ R21, R38, R21, !PT ;  /* 0x0000001526157209 */ /* 0x000fe20007810000 */
[-CC-:B------:R-:W-:Y:S01]  /*42e0*/  FFMA.FTZ R84, R84, R7.reuse, -R35.reuse ;  /* 0x0000000754547223 */ /* 0x180fe20000010823 */
[----:B------:R-:W-:Y:S01]  /*42f0*/  FSEL R98, R5, -INF , !P3 ;  /* 0xff80000005627808 */ /* 0x000fe20005800000 */
[--C-:B------:R-:W-:Y:S01]  /*4300*/  FFMA.FTZ R5, R96, R7, -R35.reuse ;  /* 0x0000000760057223 */ /* 0x100fe20000010823 */
[----:B------:R-:W-:Y:S01]  /*4310*/  FMNMX.FTZ R21, R40, R21, !PT ;  /* 0x0000001528157209 */ /* 0x000fe20007810000 */
[----:B------:R1:W-:Y:S01]  /*4320*/  MUFU.EX2 R41, R104 ;  /* 0x0000006800297308 */ /* 0x0003e20000000800 */
[----:B0-----:R-:W-:Y:S01]  /*4330*/  FSEL R102, R4, -INF , !P4 ;  /* 0xff80000004667808 */ /* 0x001fe20006000000 */
[--C-:B------:R-:W-:Y:S01]  /*4340*/  FFMA.FTZ R118, R118, R7, -R35.reuse ;  /* 0x0000000776767223 */ /* 0x100fe20000010823 */
[----:B------:R-:W-:Y:S01]  /*4350*/  FMNMX.FTZ R21, R42, R21, !PT ;  /* 0x000000152a157209 */ /* 0x000fe20007810000 */
[-CC-:B------:R-:W-:Y:S01]  /*4360*/  FFMA.FTZ R116, R116, R7.reuse, -R35.reuse ;  /* 0x0000000774747223 */ /* 0x180fe20000010823 */
[----:B------:R-:W-:Y:S01]  /*4370*/  ISETP.LT.OR P6, PT, R51, 0x7a, P6 ;  /* 0x0000007a3300780c */ /* 0x000fe200037c1670 */
[--C-:B------:R-:W-:Y:S01]  /*4380*/  FFMA.FTZ R112, R112, R7, -R35.reuse ;  /* 0x0000000770707223 */ /* 0x100fe20000010823 */
[----:B------:R-:W-:Y:S01]  /*4390*/  FMNMX.FTZ R21, R44, R21, !PT ;  /* 0x000000152c157209 */ /* 0x000fe20007810000 */
[----:B------:R-:W-:Y:S01]  /*43a0*/  MUFU.EX2 R2, R2 ;  /* 0x0000000200027308 */ /* 0x000fe20000000800 */
[----:B------:R-:W-:Y:S01]  /*43b0*/  FSEL R96, R25, -INF , !P5 ;  /* 0xff80000019607808 */ /* 0x000fe20006800000 */
[--C-:B------:R-:W-:Y:S01]  /*43c0*/  FFMA.FTZ R110, R110, R7, -R35.reuse ;  /* 0x000000076e6e7223 */ /* 0x100fe20000010823 */
[----:B------:R-:W-:Y:S01]  /*43d0*/  FMNMX.FTZ R21, R46, R21, !PT ;  /* 0x000000152e157209 */ /* 0x000fe20007810000 */
[-CC-:B------:R-:W-:Y:S01]  /*43e0*/  FFMA.FTZ R108, R108, R7.reuse, -R35.reuse ;  /* 0x000000076c6c7223 */ /* 0x180fe20000010823 */
[----:B-1----:R-:W-:Y:S01]  /*43f0*/  FSEL R104, R27, -INF , !P6 ;  /* 0xff8000001b687808 */ /* 0x002fe20007000000 */
        /* <DEDUP_REMOVED lines=15> */
[----:B------:R-:W-:-:S01]  /*44f0*/  FFMA.FTZ R24, R24, R7, -R35 ;  /* 0x0000000718187223 */ /* 0x000fc20000010823 */
[--C-:B------:R-:W-:Y:S01]  /*4500*/  FFMA.FTZ R14, R14, R7, -R35.reuse ;  /* 0x000000070e0e7223 */ /* 0x100fe20000010823 */
[----:B------:R-:W-:Y:S01]  /*4510*/  FMNMX.FTZ R33, R56, R33, !PT ;  /* 0x0000002138217209 */ /* 0x000fe20007810000 */
[----:B------:R-:W2:Y:S01]  /*4520*/  MUFU.EX2 R29, R29 ;  /* 0x0000001d001d7308 */ /* 0x000ea20000000800 */
[----:B-1----:R-:W-:-:S01]  /*4530*/  FFMA.FTZ R3, R12, R7, -R35 ;  /* 0x000000070c037223 */ /* 0x002fc20000010823 */
[----:B------:R-:W-:Y:S01]  /*4540*/  FFMA.FTZ R8, R8, R7, -R35 ;  /* 0x0000000708087223 */ /* 0x000fe20000010823 */
        /* <DEDUP_REMOVED lines=8> */
[----:B------:R-:W3:Y:S01]  /*45d0*/  MUFU.EX2 R15, R37 ;  /* 0x00000025000f7308 */ /* 0x000ee20000000800 */
[----:B-1----:R-:W-:-:S02]  /*45e0*/  FFMA.FTZ R5, R20, R7, -R35 ;  /* 0x0000000714057223 */ /* 0x002fc40000010823 */
[----:B------:R-:W-:-:S04]  /*45f0*/  FMNMX.FTZ R33, R70, R33, !PT ;  /* 0x0000002146217209 */ /* 0x000fc80007810000 */
[----:B------:R-:W-:Y:S01]  /*4600*/  FMNMX.FTZ R33, R72, R33, !PT ;  /* 0x0000002148217209 */ /* 0x000fe20007810000 */
[----:B------:R-:W1:Y:S03]  /*4610*/  MUFU.EX2 R84, R84 ;  /* 0x0000005400547308 */ /* 0x000e660000000800 */
[----:B------:R-:W-:-:S04]  /*4620*/  FMNMX.FTZ R33, R74, R33, !PT ;  /* 0x000000214a217209 */ /* 0x000fc80007810000 */
[----:B------:R-:W-:Y:S01]  /*4630*/  FMNMX.FTZ R33, R82, R33, !PT ;  /* 0x0000002152217209 */ /* 0x000fe20007810000 */
[----:B------:R-:W4:Y:S03]  /*4640*/  MUFU.EX2 R118, R118 ;  /* 0x0000007600767308 */ /* 0x000f260000000800 */
[----:B------:R-:W-:-:S04]  /*4650*/  FMNMX.FTZ R33, R78, R33, !PT ;  /* 0x000000214e217209 */ /* 0x000fc80007810000 */
[----:B------:R-:W-:Y:S01]  /*4660*/  FMNMX.FTZ R33, R80, R33, !PT ;  /* 0x0000002150217209 */ /* 0x000fe20007810000 */
[----:B------:R-:W5:Y:S03]  /*4670*/  MUFU.EX2 R37, R116 ;  /* 0x0000007400257308 */ /* 0x000f660000000800 */
[----:B------:R-:W-:-:S04]  /*4680*/  FMNMX.FTZ R33, R76, R33, !PT ;  /* 0x000000214c217209 */ /* 0x000fc80007810000 */
[----:B------:R-:W-:Y:S01]  /*4690*/  FMNMX.FTZ R33, R100, R33, !PT ;  /* 0x0000002164217209 */ /* 0x000fe20007810000 */
[----:B------:R-:W5:Y:S03]  /*46a0*/  MUFU.EX2 R112, R112 ;  /* 0x0000007000707308 */ /* 0x000f660000000800 */
[----:B------:R-:W-:-:S04]  /*46b0*/  FMNMX.FTZ R33, R98, R33, !PT ;  /* 0x0000002162217209 */ /* 0x000fc80007810000 */
[----:B------:R-:W-:Y:S01]  /*46c0*/  FMNMX.FTZ R33, R102, R33, !PT ;  /* 0x0000002166217209 */ /* 0x000fe20007810000 */
[----:B------:R-:W-:Y:S03]  /*46d0*/  MUFU.EX2 R110, R110 ;  /* 0x0000006e006e7308 */ /* 0x000fe60000000800 */
[----:B------:R-:W-:-:S04]  /*46e0*/  FMNMX.FTZ R33, R96, R33, !PT ;  /* 0x0000002160217209 */ /* 0x000fc80007810000 */
[----:B------:R-:W-:Y:S01]  /*46f0*/  FMNMX.FTZ R33, R104, R33, !PT ;  /* 0x0000002168217209 */ /* 0x000fe20007810000 */
[----:B------:R-:W-:Y:S04]  /*4700*/  MUFU.EX2 R39, R108 ;  /* 0x0000006c00277308 */ /* 0x000fe80000000800 */
[----:B------:R-:W0:Y:S04]  /*4710*/  SHFL.BFLY PT, R4, R33, 0x2, 0x1f ;  /* 0x0c401f0021047f89 */ /* 0x000e2800000e0000 */
[----:B------:R-:W-:Y:S08]  /*4720*/  MUFU.EX2 R106, R106 ;  /* 0x0000006a006a7308 */ /* 0x000ff00000000800 */
[----:B------:R-:W-:Y:S08]  /*4730*/  MUFU.EX2 R108, R45 ;  /* 0x0000002d006c7308 */ /* 0x000ff00000000800 */
[----:B------:R-:W-:Y:S01]  /*4740*/  MUFU.EX2 R94, R94 ;  /* 0x0000005e005e7308 */ /* 0x000fe20000000800 */
[----:B0-----:R-:W-:-:S07]  /*4750*/  FMNMX.FTZ R25, R33, R4, !PT ;  /* 0x0000000421197209 */ /* 0x001fce0007810000 */
[----:B------:R-:W-:Y:S01]  /*4760*/  MUFU.EX2 R27, R92 ;  /* 0x0000005c001b7308 */ /* 0x000fe20000000800 */
[----:B------:R-:W0:Y:S07]  /*4770*/  SHFL.BFLY PT, R4, R25, 0x1, 0x1f ;  /* 0x0c201f0019047f89 */ /* 0x000e2e00000e0000 */
[----:B------:R-:W-:Y:S08]  /*4780*/  MUFU.EX2 R86, R86 ;  /* 0x0000005600567308 */ /* 0x000ff00000000800 */
[----:B------:R-:W-:Y:S08]  /*4790*/  MUFU.EX2 R49, R32 ;  /* 0x0000002000317308 */ /* 0x000ff00000000800 */
[----:B------:R-:W-:Y:S01]  /*47a0*/  MUFU.EX2 R90, R90 ;  /* 0x0000005a005a7308 */ /* 0x000fe20000000800 */
[----:B0-----:R-:W-:Y:S01]  /*47b0*/  FMNMX.FTZ R4, R25, R4, !PT ;  /* 0x0000000419047209 */ /* 0x001fe20007810000 */
[----:B------:R-:W-:Y:S01]  /*47c0*/  FFMA.FTZ R25, R10, R7, -R35 ;  /* 0x000000070a197223 */ /* 0x000fe20000010823 */
[----:B------:R-:W-:-:S02]  /*47d0*/  FADD.FTZ R10, R2, R13 ;  /* 0x0000000d020a7221 */ /* 0x000fc40000010000 */
[C---:B------:R-:W-:Y:S01]  /*47e0*/  FSETP.NEU.FTZ.AND P2, PT, R4.reuse, -INF , PT ;  /* 0xff8000000400780b */ /* 0x040fe20003f5d000 */
[----:B------:R-:W-:-:S01]  /*47f0*/  FFMA.FTZ R12, R4, R7, -8 ;  /* 0xc1000000040c7423 */ /* 0x000fc20000010007 */
[----:B--2---:R-:W-:Y:S01]  /*4800*/  FADD.FTZ R67, R29, R10 ;  /* 0x0000000a1d437221 */ /* 0x004fe20000010000 */
[----:B------:R-:W-:Y:S03]  /*4810*/  MUFU.EX2 R45, R88 ;  /* 0x00000058002d7308 */ /* 0x000fe60000000800 */
[----:B------:R-:W-:Y:S01]  /*4820*/  FSEL R35, R12, RZ, P2 ;  /* 0x000000ff0c237208 */ /* 0x000fe20001000000 */
[C---:B------:R-:W-:Y:S01]  /*4830*/  FADD.FTZ R10, R120.reuse, R67 ;  /* 0x00000043780a7221 */ /* 0x040fe20000010000 */
[----:B------:R-:W-:Y:S02]  /*4840*/  F2FP.SATFINITE.E4M3.F32.PACK_AB_MERGE_C R120, R120, R29, RZ ;  /* 0x0000001d7878723e */ /* 0x000fe400048070ff */
[----:B------:R-:W-:Y:S01]  /*4850*/  PLOP3.LUT P2, PT, PT, PT, UP1, 0x40, 0x0 ;  /* 0x000000000000781c */ /* 0x000fe20003f4e818 */
[----:B------:R-:W-:-:S01]  /*4860*/  FFMA.FTZ R31, R31, R7, -R35 ;  /* 0x000000071f1f7223 */ /* 0x000fc20000010823 */
[-CC-:B------:R-:W-:Y:S01]  /*4870*/  FFMA.FTZ R30, R30, R7.reuse, -R35.reuse ;  /* 0x000000071e1e7223 */ /* 0x180fe20000010823 */
[----:B------:R-:W-:-:S01]  /*4880*/  FFMA.FTZ R34, R34, R7, -R35 ;  /* 0x0000000722227223 */ /* 0x000fc20000010823 */
[-CC-:B------:R-:W-:Y:S01]  /*4890*/  FFMA.FTZ R36, R36, R7.reuse, -R35.reuse ;  /* 0x0000000724247223 */ /* 0x180fe20000010823 */
[----:B------:R-:W-:-:S01]  /*48a0*/  FFMA.FTZ R38, R38, R7, -R35 ;  /* 0x0000000726267223 */ /* 0x000fc20000010823 */
[----:B---3--:R-:W-:Y:S01]  /*48b0*/  FADD.FTZ R67, R15, R10 ;  /* 0x0000000a0f437221 */ /* 0x008fe20000010000 */
[----:B------:R-:W-:Y:S01]  /*48c0*/  MUFU.EX2 R31, R31 ;  /* 0x0000001f001f7308 */ /* 0x000fe20000000800 */
[----:B------:R-:W-:-:S01]  /*48d0*/  FFMA.FTZ R40, R40, R7, -R35 ;  /* 0x0000000728287223 */ /* 0x000fc20000010823 */
[----:B------:R-:W-:Y:S01]  /*48e0*/  FFMA.FTZ R42, R42, R7, -R35 ;  /* 0x000000072a2a7223 */ /* 0x000fe20000010823 */
[----:B-1----:R-:W-:-:S01]  /*48f0*/  FADD.FTZ R67, R84, R67 ;  /* 0x0000004354437221 */ /* 0x002fc20000010000 */
[-CC-:B------:R-:W-:Y:S01]  /*4900*/  FFMA.FTZ R44, R44, R7.reuse, -R35.reuse ;  /* 0x000000072c2c7223 */ /* 0x180fe20000010823 */
[----:B------:R-:W-:-:S01]  /*4910*/  FFMA.FTZ R46, R46, R7, -R35 ;  /* 0x000000072e2e7223 */ /* 0x000fc20000010823 */
[----:B------:R-:W-:Y:S01]  /*4920*/  FFMA.FTZ R48, R48, R7, -R35 ;  /* 0x0000000730307223 */ /* 0x000fe20000010823 */
[----:B----4-:R-:W-:-:S01]  /*4930*/  FADD.FTZ R10, R118, R67 ;  /* 0x00000043760a7221 */ /* 0x010fc20000010000 */
[----:B------:R-:W0:Y:S01]  /*4940*/  MUFU.EX2 R30, R30 ;  /* 0x0000001e001e7308 */ /* 0x000e220000000800 */
[C---:B-----5:R-:W-:Y:S01]  /*4950*/  F2FP.SATFINITE.E4M3.F32.PACK_AB_MERGE_C R118, R37.reuse, R118, RZ ;  /* 0x000000762576723e */ /* 0x060fe200048070ff */
[----:B------:R-:W-:Y:S01]  /*4960*/  FFMA.FTZ R50, R50, R7, -R35 ;  /* 0x0000000732327223 */ /* 0x000fe20000010823 */
[----:B------:R-:W-:-:S01]  /*4970*/  FADD.FTZ R12, R37, R10 ;  /* 0x0000000a250c7221 */ /* 0x000fc20000010000 */
[----:B------:R-:W-:Y:S01]  /*4980*/  F2FP.SATFINITE.E4M3.F32.PACK_AB_MERGE_C R164, R13, R2, R120 ;  /* 0x000000020da4723e */ /* 0x000fe20004807078 */
[----:B------:R-:W-:-:S01]  /*4990*/  FFMA.FTZ R52, R52, R7, -R35 ;  /* 0x0000000734347223 */ /* 0x000fc20000010823 */
[----:B------:R-:W-:Y:S01]  /*49a0*/  F2FP.SATFINITE.E4M3.F32.PACK_AB_MERGE_C R166, R84, R15, R118 ;  /* 0x0000000f54a6723e */ /* 0x000fe20004807076 */
[----:B------:R-:W-:-:S01]  /*49b0*/  FADD.FTZ R37, R21, R12 ;  /* 0x0000000c15257221 */ /* 0x000fc20000010000 */
[----:B------:R-:W1:Y:S01]  /*49c0*/  MUFU.EX2 R34, R34 ;  /* 0x0000002200227308 */ /* 0x000e620000000800 */
[----:B------:R-:W-:-:S01]  /*49d0*/  FFMA.FTZ R54, R54, R7, -R35 ;  /* 0x0000000736367223 */ /* 0x000fc20000010823 */
[----:B------:R-:W-:Y:S01]  /*49e0*/  FFMA.FTZ R56, R56, R7, -R35 ;  /* 0x0000000738387223 */ /* 0x000fe20000010823 */
[----:B------:R-:W-:-:S01]  /*49f0*/  FADD.FTZ R37, R112, R37 ;  /* 0x0000002570257221 */ /* 0x000fc20000010000 */
[-CC-:B------:R-:W-:Y:S01]  /*4a00*/  FFMA.FTZ R58, R58, R7.reuse, -R35.reuse ;  /* 0x000000073a3a7223 */ /* 0x180fe20000010823 */
[----:B------:R-:W-:-:S01]  /*4a10*/  FFMA.FTZ R60, R60, R7, -R35 ;  /* 0x000000073c3c7223 */ /* 0x000fc20000010823 */
[-CC-:B------:R-:W-:Y:S01]  /*4a20*/  FFMA.FTZ R62, R62, R7.reuse, -R35.reuse ;  /* 0x000000073e3e7223 */ /* 0x180fe20000010823 */
[----:B------:R-:W-:-:S01]  /*4a30*/  FFMA.FTZ R64, R64, R7, -R35 ;  /* 0x0000000740407223 */ /* 0x000fc20000010823 */
[----:B------:R-:W2:Y:S01]  /*4a40*/  MUFU.EX2 R51, R36 ;  /* 0x0000002400337308 */ /* 0x000ea20000000800 */
[----:B0-----:R-:W-:-:S01]  /*4a50*/  FADD.FTZ R69, R31, R30 ;  /* 0x0000001e1f457221 */ /* 0x001fc20000010000 */
[--C-:B------:R-:W-:Y:S01]  /*4a60*/  FFMA.FTZ R66, R66, R7, -R35.reuse ;  /* 0x0000000742427223 */ /* 0x100fe20000010823 */
[----:B------:R-:W-:Y:S01]  /*4a70*/  F2FP.SATFINITE.E4M3.F32.PACK_AB_MERGE_C R12, R108, R43, RZ ;  /* 0x0000002b6c0c723e */ /* 0x000fe200048070ff */
        /* <DEDUP_REMOVED lines=13> */
[----:B--2---:R-:W-:-:S01]  /*4b50*/  FADD.FTZ R29, R51, R10 ;  /* 0x0000000a331d7221 */ /* 0x004fc20000010000 */
[----:B------:R-:W-:Y:S01]  /*4b60*/  FADD.FTZ R10, R110, R37 ;  /* 0x000000256e0a7221 */ /* 0x000fe20000010000 */
[----:B------:R-:W-:Y:S01]  /*4b70*/  F2FP.SATFINITE.E4M3.F32.PACK_AB_MERGE_C R110, R39, R110, RZ ;  /* 0x0000006e276e723e */ /* 0x000fe200048070ff */
[----:B------:R-:W-:Y:S01]  /*4b80*/  FFMA.FTZ R102, R102, R7, -R35 ;  /* 0x0000000766667223 */ /* 0x000fe20000010823 */
[----:B------:R-:W-:Y:S01]  /*4b90*/  F2FP.SATFINITE.E4M3.F32.PACK_AB_MERGE_C R34, R51, R34, RZ ;  /* 0x000000223322723e */ /* 0x000fe200048070ff */
[----:B------:R-:W-:Y:S01]  /*4ba0*/  FADD.FTZ R39, R39, R10 ;  /* 0x0000000a27277221 */ /* 0x000fe20000010000 */
[----:B------:R-:W-:Y:S01]  /*4bb0*/  F2FP.SATFINITE.E4M3.F32.PACK_AB_MERGE_C R160, R112, R21, R110 ;  /* 0x0000001570a0723e */ /* 0x000fe2000480706e */
[----:B------:R-:W2:Y:S01]  /*4bc0*/  MUFU.EX2 R42, R42 ;  /* 0x0000002a002a7308 */ /* 0x000ea20000000800 */
[----:B0-----:R-:W-:-:S01]  /*4bd0*/  FADD.FTZ R2, R38, R29 ;  /* 0x0000001d26027221 */ /* 0x001fc20000010000 */
[----:B------:R-:W-:Y:S01]  /*4be0*/  FADD.FTZ R10, R106, R39 ;  /* 0x000000276a0a7221 */ /* 0x000fe20000010000 */
[----:B------:R-:W-:Y:S01]  /*4bf0*/  F2FP.SATFINITE.E4M3.F32.PACK_AB_MERGE_C R165, R30, R31, R34 ;  /* 0x0000001f1ea5723e */ /* 0x000fe20004807022 */
[-CC-:B------:R-:W-:Y:S01]  /*4c00*/  FFMA.FTZ R96, R96, R7.reuse, -R35.reuse ;  /* 0x0000000760607223 */ /* 0x180fe20000010823 */
[----:B------:R-:W-:-:S01]  /*4c10*/  FFMA.FTZ R35, R104, R7, -R35 ;  /* 0x0000000768237223 */ /* 0x000fc20000010823 */
[C---:B------:R-:W-:Y:S01]  /*4c20*/  FADD.FTZ R10, R41.reuse, R10 ;  /* 0x0000000a290a7221 */ /* 0x040fe20000010000 */
[----:B------:R-:W-:Y:S01]  /*4c30*/  F2FP.SATFINITE.E4M3.F32.PACK_AB_MERGE_C R162, R41, R106, R12 ;  /* 0x0000006a29a2723e */ /* 0x000fe2000480700c */
[----:B------:R-:W0:Y:S01]  /*4c40*/  MUFU.EX2 R55, R44 ;  /* 0x0000002c00377308 */ /* 0x000e220000000800 */
[----:B-1----:R-:W-:-:S01]  /*4c50*/  FADD.FTZ R15, R53, R2 ;  /* 0x00000002350f7221 */ /* 0x002fc20000010000 */
[----:B------:R-:W-:Y:S01]  /*4c60*/  FADD.FTZ R43, R43, R10 ;  /* 0x0000000a2b2b7221 */ /* 0x000fe20000010000 */
[----:B------:R-:W-:-:S03]  /*4c70*/  F2FP.SATFINITE.E4M3.F32.PACK_AB_MERGE_C R10, R27, R94, RZ ;  /* 0x0000005e1b0a723e */ /* 0x000fc600048070ff */
[----:B------:R-:W-:Y:S01]  /*4c80*/  FADD.FTZ R108, R108, R43 ;  /* 0x0000002b6c6c7221 */ /* 0x000fe20000010000 */
[----:B------:R-:W-:Y:S01]  /*4c90*/  F2FP.SATFINITE.E4M3.F32.PACK_AB_MERGE_C R156, R114, R47, R10 ;  /* 0x0000002f729c723e */ /* 0x000fe2000480700a */
[----:B------:R-:W1:Y:S01]  /*4ca0*/  MUFU.EX2 R46, R46 ;  /* 0x0000002e002e7308 */ /* 0x000e620000000800 */
[----:B--2---:R-:W-:-:S01]  /*4cb0*/  FADD.FTZ R2, R42, R15 ;  /* 0x0000000f2a027221 */ /* 0x004fc20000010000 */
[----:B------:R-:W-:Y:S01]  /*4cc0*/  FADD.FTZ R47, R47, R108 ;  /* 0x0000006c2f2f7221 */ /* 0x000fe20000010000 */
[----:B------:R-:W-:-:S03]  /*4cd0*/  F2FP.SATFINITE.E4M3.F32.PACK_AB_MERGE_C R10, R49, R86, RZ ;  /* 0x00000056310a723e */ /* 0x000fc600048070ff */
[----:B------:R-:W-:Y:S01]  /*4ce0*/  FADD.FTZ R47, R114, R47 ;  /* 0x0000002f722f7221 */ /* 0x000fe20000010000 */
[----:B------:R-:W-:Y:S01]  /*4cf0*/  F2FP.SATFINITE.E4M3.F32.PACK_AB_MERGE_C R158, R45, R90, R10 ;  /* 0x0000005a2d9e723e */ /* 0x000fe2000480700a */
[----:B------:R-:W2:Y:S01]  /*4d00*/  MUFU.EX2 R57, R48 ;  /* 0x0000003000397308 */ /* 0x000ea20000000800 */
[----:B0-----:R-:W-:-:S01]  /*4d10*/  FADD.FTZ R15, R55, R2 ;  /* 0x00000002370f7221 */ /* 0x001fc20000010000 */
[----:B------:R-:W-:Y:S01]  /*4d20*/  FADD.FTZ R94, R94, R47 ;  /* 0x0000002f5e5e7221 */ /* 0x000fe20000010000 */
[----:B------:R-:W-:-:S03]  /*4d30*/  F2FP.SATFINITE.E4M3.F32.PACK_AB_MERGE_C R42, R55, R42, RZ ;  /* 0x0000002a372a723e */ /* 0x000fc600048070ff */
[----:B------:R-:W-:Y:S01]  /*4d40*/  FADD.FTZ R37, R27, R94 ;  /* 0x0000005e1b257221 */ /* 0x000fe20000010000 */
[----:B------:R-:W-:Y:S01]  /*4d50*/  F2FP.SATFINITE.E4M3.F32.PACK_AB_MERGE_C R167, R53, R38, R42 ;  /* 0x0000002635a7723e */ /* 0x000fe2000480702a */
        /* <DEDUP_REMOVED lines=12> */
[----:B------:R-:W-:-:S04]  /*4e20*/  F2FP.SATFINITE.E4M3.F32.PACK_AB_MERGE_C R50, R59, R50, RZ ;  /* 0x000000323b32723e */ /* 0x000fc800048070ff */
[----:B------:R-:W-:Y:S02]  /*4e30*/  F2FP.SATFINITE.E4M3.F32.PACK_AB_MERGE_C R161, R57, R46, R50 ;  /* 0x0000002e39a1723e */ /* 0x000fe40004807032 */
        /* <DEDUP_REMOVED lines=8> */
[----:B------:R-:W-:-:S04]  /*4ec0*/  F2FP.SATFINITE.E4M3.F32.PACK_AB_MERGE_C R58, R63, R58, RZ ;  /* 0x0000003a3f3a723e */ /* 0x000fc800048070ff */
[----:B------:R-:W-:Y:S02]  /*4ed0*/  F2FP.SATFINITE.E4M3.F32.PACK_AB_MERGE_C R163, R61, R54, R58 ;  /* 0x000000363da3723e */ /* 0x000fe4000480703a */
        /* <DEDUP_REMOVED lines=9> */
[----:B------:R-:W-:-:S03]  /*4f70*/  F2FP.SATFINITE.E4M3.F32.PACK_AB_MERGE_C R157, R65, R62, R66 ;  /* 0x0000003e419d723e */ /* 0x000fc60004807042 */
[----:B------:R-:W-:Y:S01]  /*4f80*/  MUFU.EX2 R24, R24 ;  /* 0x0000001800187308 */ /* 0x000fe20000000800 */
[----:B-1----:R-:W-:-:S07]  /*4f90*/  FADD.FTZ R2, R70, R67 ;  /* 0x0000004346027221 */ /* 0x002fce0000010000 */
[----:B------:R-:W0:Y:S01]  /*4fa0*/  MUFU.EX2 R5, R5 ;  /* 0x0000000500057308 */ /* 0x000e220000000800 */
[----:B--2---:R-:W-:-:S07]  /*4fb0*/  FADD.FTZ R31, R13, R2 ;  /* 0x000000020d1f7221 */ /* 0x004fce0000010000 */
[----:B------:R-:W1:Y:S08]  /*4fc0*/  MUFU.EX2 R74, R74 ;  /* 0x0000004a004a7308 */ /* 0x000e700000000800 */
[----:B------:R-:W-:Y:S01]  /*4fd0*/  MUFU.EX2 R33, R28 ;  /* 0x0000001c00217308 */ /* 0x000fe20000000800 */
[----:B0-----:R-:W-:-:S07]  /*4fe0*/  F2FP.SATFINITE.E4M3.F32.PACK_AB_MERGE_C R10, R5, R24, RZ ;  /* 0x00000018050a723e */ /* 0x001fce00048070ff */
[----:B------:R-:W0:Y:S01]  /*4ff0*/  MUFU.EX2 R26, R26 ;  /* 0x0000001a001a7308 */ /* 0x000e220000000800 */
[----:B-1----:R-:W-:-:S07]  /*5000*/  FADD.FTZ R2, R74, R31 ;  /* 0x0000001f4a027221 */ /* 0x002fce0000010000 */
[----:B------:R-:W1:Y:S08]  /*5010*/  MUFU.EX2 R15, R82 ;  /* 0x00000052000f7308 */ /* 0x000e700000000800 */
[----:B------:R-:W2:Y:S01]  /*5020*/  MUFU.EX2 R78, R78 ;  /* 0x0000004e004e7308 */ /* 0x000ea20000000800 */
[----:B0-----:R-:W-:Y:S01]  /*5030*/  F2FP.SATFINITE.E4M3.F32.PACK_AB_MERGE_C R152, R26, R33, R10 ;  /* 0x000000211a98723e */ /* 0x001fe2000480700a */
[----:B------:R-:W-:-:S04]  /*5040*/  FADD.FTZ R33, R33, R86 ;  /* 0x0000005621217221 */ /* 0x000fc80000010000 */
[----:B------:R-:W-:Y:S02]  /*5050*/  FADD.FTZ R33, R26, R33 ;  /* 0x000000211a217221 */ /* 0x000fe40000010000 */
[----:B------:R-:W0:Y:S01]  /*5060*/  MUFU.EX2 R21, R80 ;  /* 0x0000005000157308 */ /* 0x000e220000000800 */
[C---:B-1----:R-:W-:Y:S01]  /*5070*/  F2FP.SATFINITE.E4M3.F32.PACK_AB_MERGE_C R74, R15.reuse, R74, RZ ;  /* 0x0000004a0f4a723e */ /* 0x042fe200048070ff */
[----:B------:R-:W-:Y:S01]  /*5080*/  FADD.FTZ R15, R15, R2 ;  /* 0x000000020f0f7221 */ /* 0x000fe20000010000 */
[----:B------:R-:W-:-:S02]  /*5090*/  FADD.FTZ R24, R24, R33 ;  /* 0x0000002118187221 */ /* 0x000fc40000010000 */
[----:B------:R-:W-:Y:S02]  /*50a0*/  F2FP.SATFINITE.E4M3.F32.PACK_AB_MERGE_C R159, R13, R70, R74 ;  /* 0x000000460d9f723e */ /* 0x000fe4000480704a */
[----:B------:R-:W-:-:S01]  /*50b0*/  FADD.FTZ R5, R5, R24 ;  /* 0x0000001805057221 */ /* 0x000fc20000010000 */
[----:B------:R-:W-:Y:S01]  /*50c0*/  MUFU.EX2 R8, R8 ;  /* 0x0000000800087308 */ /* 0x000fe20000000800 */
[----:B--2---:R-:W-:-:S07]  /*50d0*/  FADD.FTZ R2, R78, R15 ;  /* 0x0000000f4e027221 */ /* 0x004fce0000010000 */
[----:B------:R-:W1:Y:S01]  /*50e0*/  MUFU.EX2 R25, R25 ;  /* 0x0000001900197308 */ /* 0x000e620000000800 */
[----:B0-----:R-:W-:-:S07]  /*50f0*/  FADD.FTZ R13, R21, R2 ;  /* 0x00000002150d7221 */ /* 0x001fce0000010000 */
[----:B------:R-:W0:Y:S08]  /*5100*/  MUFU.EX2 R76, R76 ;  /* 0x0000004c004c7308 */ /* 0x000e300000000800 */
[----:B------:R-:W-:Y:S01]  /*5110*/  MUFU.EX2 R14, R14 ;  /* 0x0000000e000e7308 */ /* 0x000fe20000000800 */
[----:B-1----:R-:W-:-:S07]  /*5120*/  F2FP.SATFINITE.E4M3.F32.PACK_AB_MERGE_C R10, R25, R8, RZ ;  /* 0x00000008190a723e */ /* 0x002fce00048070ff */
[----:B------:R-:W1:Y:S01]  /*5130*/  MUFU.EX2 R3, R3 ;  /* 0x0000000300037308 */ /* 0x000e620000000800 */
[----:B0-----:R-:W-:-:S07]  /*5140*/  FADD.FTZ R2, R76, R13 ;  /* 0x0000000d4c027221 */ /* 0x001fce0000010000 */
[----:B------:R-:W0:Y:S08]  /*5150*/  MUFU.EX2 R27, R100 ;  /* 0x00000064001b7308 */ /* 0x000e300000000800 */
[----:B------:R-:W2:Y:S01]  /*5160*/  MUFU.EX2 R98, R98 ;  /* 0x0000006200627308 */ /* 0x000ea20000000800 */
[----:B-1----:R-:W-:Y:S01]  /*5170*/  F2FP.SATFINITE.E4M3.F32.PACK_AB_MERGE_C R154, R3, R14, R10 ;  /* 0x0000000e039a723e */ /* 0x002fe2000480700a */
[----:B------:R-:W-:-:S04]  /*5180*/  FADD.FTZ R14, R14, R5 ;  /* 0x000000050e0e7221 */ /* 0x000fc80000010000 */
[----:B------:R-:W-:Y:S02]  /*5190*/  FADD.FTZ R3, R3, R14 ;  /* 0x0000000e03037221 */ /* 0x000fe40000010000 */
[----:B------:R-:W1:Y:S01]  /*51a0*/  MUFU.EX2 R29, R102 ;  /* 0x00000066001d7308 */ /* 0x000e620000000800 */
[C---:B0-----:R-:W-:Y:S01]  /*51b0*/  F2FP.SATFINITE.E4M3.F32.PACK_AB_MERGE_C R76, R27.reuse, R76, RZ ;  /* 0x0000004c1b4c723e */ /* 0x041fe200048070ff */
[----:B------:R-:W-:Y:S01]  /*51c0*/  FADD.FTZ R27, R27, R2 ;  /* 0x000000021b1b7221 */ /* 0x000fe20000010000 */
[----:B------:R-:W-:-:S02]  /*51d0*/  FADD.FTZ R8, R8, R3 ;  /* 0x0000000308087221 */ /* 0x000fc40000010000 */
[----:B------:R-:W-:Y:S02]  /*51e0*/  F2FP.SATFINITE.E4M3.F32.PACK_AB_MERGE_C R153, R21, R78, R76 ;  /* 0x0000004e1599723e */ /* 0x000fe4000480704c */
[----:B------:R-:W-:-:S01]  /*51f0*/  FADD.FTZ R3, R25, R8 ;  /* 0x0000000819037221 */ /* 0x000fc20000010000 */
[----:B------:R-:W0:Y:S01]  /*5200*/  MUFU.EX2 R96, R96 ;  /* 0x0000006000607308 */ /* 0x000e220000000800 */
[----:B--2---:R-:W-:-:S01]  /*5210*/  FADD.FTZ R2, R98, R27 ;  /* 0x0000001b62027221 */ /* 0x004fc20000010000 */
[----:B------:R-:W-:-:S06]  /*5220*/  IMAD.U32 R8, RZ, RZ, UR6 ;  /* 0x00000006ff087e24 */ /* 0x000fcc000f8e00ff */
[----:B------:R-:W2:Y:S01]  /*5230*/  MUFU.EX2 R35, R35 ;  /* 0x0000002300237308 */ /* 0x000ea20000000800 */
[----:B-1----:R-:W-:-:S04]  /*5240*/  FADD.FTZ R5, R29, R2 ;  /* 0x000000021d057221 */ /* 0x002fc80000010000 */
[----:B0-----:R-:W-:Y:S01]  /*5250*/  FADD.FTZ R2, R96, R5 ;  /* 0x0000000560027221 */ /* 0x001fe20000010000 */
[----:B------:R-:W-:Y:S01]  /*5260*/  VIADD R5, R89, 0xfffffffe ;  /* 0xfffffffe59057836 */ /* 0x000fe20000000000 */
[C---:B--2---:R-:W-:Y:S02]  /*5270*/  F2FP.SATFINITE.E4M3.F32.PACK_AB_MERGE_C R10, R35.reuse, R96, RZ ;  /* 0x00000060230a723e */ /* 0x044fe400048070ff */
[----:B------:R-:W-:-:S02]  /*5280*/  FADD.FTZ R2, R35, R2 ;  /* 0x0000000223027221 */ /* 0x000fc40000010000 */
[----:B------:R-:W-:Y:S01]  /*5290*/  F2FP.SATFINITE.E4M3.F32.PACK_AB_MERGE_C R155, R29, R98, R10 ;  /* 0x000000621d9b723e */ /* 0x000fe2000480700a */
[----:B------:R-:W-:Y:S06]  /*52a0*/  @P2 BRA `(.L_x_967) ;  /* 0x0000000000402947 */ /* 0x000fec0003800000 */
[----:B------:R-:W-:Y:S01]  /*52b0*/  ISETP.LT.AND P2, PT, RZ, UR47, PT ;  /* 0x0000002fff007c0c */ /* 0x000fe2000bf41270 */
[----:B------:R-:W-:-:S12]  /*52c0*/  UIADD3 UR6, UR47, -0x1, URZ ;  /* 0xffffffff2f067890 */ /* 0x000fd8000fffe03f */
[----:B------:R-:W-:Y:S05]  /*52d0*/  @P2 BRA `(.L_x_968) ;  /* 0x00000000001c2947 */ /* 0x000fea0003800000 */
[----:B------:R-:W-:Y:S02]  /*52e0*/  UISETP.NE.AND UP2, UPT, UR7, 0x1, UPT ;  /* 0x000000010700788c */ /* 0x000fe4000bf45270 */
[----:B------:R-:W-:-:S09]  /*52f0*/  UIADD3 UR6, -UR47, URZ, URZ ;  /* 0x0000003f2f067290 */ /* 0x000fd2000fffe13f */
[----:B------:R-:W-:Y:S02]  /*5300*/  @UP2 ULDC.64 UR14, c[0x0][0x9e8] ;  /* 0x00027a00000e2ab9 */ /* 0x000fe40000000a00 */
[----:B------:R-:W-:-:S04]  /*5310*/  UIMAD.WIDE.U32 UR10, UR6, UR14, URZ ;  /* 0x0000000e060a72a5 */ /* 0x000fc8000f8e003f */
[----:B------:R-:W-:-:S04]  /*5320*/  @UP2 USHF.R.U32.HI UR6, URZ, UR15, UR11 ;  /* 0x0000000f3f062299 */ /* 0x000fc8000801160b */
[----:B------:R-:W-:Y:S01]  /*5330*/  ULOP3.LUT UR6, URZ, UR6, URZ, 0x33, !UPT ;  /* 0x000000063f067292 */ /* 0x000fe2000f8e333f */
[----:B------:R-:W-:Y:S11]  /*5340*/  BRA `(.L_x_969) ;  /* 0x0000000000107947 */ /* 0x000ff60003800000 */
.L_x_968:
[----:B------:R-:W-:-:S11]  /*5350*/  UISETP.NE.AND UP2, UPT, UR7, 0x1, UPT ;  /* 0x000000010700788c */ /* 0x000fd6000bf45270 */
[----:B------:R-:W-:Y:S02]  /*5360*/  @UP2 ULDC.64 UR14, c[0x0][0x9e8] ;  /* 0x00027a00000e2ab9 */ /* 0x000fe40000000a00 */
[----:B------:R-:W-:-:S04]  /*5370*/  UIMAD.WIDE.U32 UR10, UR6, UR14, URZ ;  /* 0x0000000e060a72a5 */ /* 0x000fc8000f8e003f */
[----:B------:R-:W-:-:S12]  /*5380*/  @UP2 USHF.R.U32.HI UR6, URZ, UR15, UR11 ;  /* 0x0000000f3f062299 */ /* 0x000fd8000801160b */
.L_x_969:
[----:B------:R-:W-:-:S06]  /*5390*/  UIMAD UR6, UR6, UR7, UR7 ;  /* 0x00000007060672a4 */ /* 0x000fcc000f8e0207 */
[----:B------:R-:W-:-:S07]  /*53a0*/  VIMNMX R8, R8, UR6, PT ;  /* 0x0000000608087c48 */ /* 0x000fce000bfe0100 */
.L_x_967:
[----:B------:R-:W-:Y:S02]  /*53b0*/  SHF.R.S32.HI R13, RZ, 0x1f, R8 ;  /* 0x0000001fff0d7819 */ /* 0x000fe40000011408 */
[----:B------:R-:W-:Y:S02]  /*53c0*/  CS2R R150, SRZ ;  /* 0x0000000000967805 */ /* 0x000fe4000001ff00 */
[----:B------:R-:W-:Y:S02]  /*53d0*/  CS2R R148, SRZ ;  /* 0x0000000000947805 */ /* 0x000fe4000001ff00 */
[----:B------:R-:W-:Y:S02]  /*53e0*/  CS2R R146, SRZ ;  /* 0x0000000000927805 */ /* 0x000fe4000001ff00 */
[----:B------:R-:W-:Y:S02]  /*53f0*/  LEA.HI R13, R13, R8, RZ, 0x7 ;  /* 0x000000080d0d7211 */ /* 0x000fe400078f38ff */
[----:B------:R-:W-:-:S02]  /*5400*/  CS2R R144, SRZ ;  /* 0x0000000000907805 */ /* 0x000fc4000001ff00 */
[----:B------:R-:W-:Y:S02]  /*5410*/  CS2R R142, SRZ ;  /* 0x00000000008e7805 */ /* 0x000fe4000001ff00 */
[----:B------:R-:W-:Y:S02]  /*5420*/  CS2R R140, SRZ ;  /* 0x00000000008c7805 */ /* 0x000fe4000001ff00 */
[----:B------:R-:W-:Y:S02]  /*5430*/  SHF.R.S32.HI R13, RZ, 0x7, R13 ;  /* 0x00000007ff0d7819 */ /* 0x000fe4000001140d */
[----:B------:R-:W-:Y:S02]  /*5440*/  CS2R R138, SRZ ;  /* 0x00000000008a7805 */ /* 0x000fe4000001ff00 */
[----:B------:R-:W-:Y:S02]  /*5450*/  CS2R R136, SRZ ;  /* 0x0000000000887805 */ /* 0x000fe4000001ff00 */
[----:B------:R-:W-:-:S02]  /*5460*/  CS2R R134, SRZ ;  /* 0x0000000000867805 */ /* 0x000fc4000001ff00 */
[----:B------:R-:W-:Y:S02]  /*5470*/  VIMNMX R8, R22, R13, !PT ;  /* 0x0000000d16087248 */ /* 0x000fe40007fe0100 */
[----:B------:R-:W-:Y:S02]  /*5480*/  CS2R R132, SRZ ;  /* 0x0000000000847805 */ /* 0x000fe4000001ff00 */
[----:B------:R-:W-:Y:S02]  /*5490*/  CS2R R130, SRZ ;  /* 0x0000000000827805 */ /* 0x000fe4000001ff00 */
[----:B------:R-:W-:Y:S02]  /*54a0*/  CS2R R128, SRZ ;  /* 0x0000000000807805 */ /* 0x000fe4000001ff00 */
[----:B------:R-:W-:Y:S02]  /*54b0*/  ISETP.GE.AND P2, PT, R5, R8, PT ;  /* 0x000000080500720c */ /* 0x000fe40003f46270 */
        /* <DEDUP_REMOVED lines=19> */
[----:B------:R-:W-:Y:S01]  /*55f0*/  CS2R R88, SRZ ;  /* 0x0000000000587805 */ /* 0x000fe2000001ff00 */
[----:B------:R-:W-:Y:S06]  /*5600*/  @!P2 BRA `(.L_x_970) ;  /* 0x0000003400d8a947 */ /* 0x000fec0003800000 */
[----:B------:R-:W-:Y:S01]  /*5610*/  IMAD.MOV.U32 R151, RZ, RZ, RZ ;  /* 0x000000ffff977224 */ /* 0x000fe200078e00ff */
[----:B------:R-:W-:Y:S01]  /*5620*/  ULDC UR30, c[0x0][0x9e4] ;  /* 0x00027900001e7ab9 */ /* 0x000fe20000000800 */
[----:B------:R-:W-:-:S05]  /*5630*/  ULDC UR31, c[0x0][0x9e0] ;  /* 0x00027800001f7ab9 */ /* 0x000fca0000000800 */
.L_x_988:
[----:B------:R-:W-:Y:S01]  /*5640*/  UIADD3 UR33, UR46, 0x1, URZ ;  /* 0x000000012e217890 */ /* 0x000fe2000fffe03f */
[----:B------:R-:W-:-:S03]  /*5650*/  ISETP.NE.AND P3, PT, RZ, UR39, PT ;  /* 0x00000027ff007c0c */ /* 0x000fc6000bf65270 */
[----:B------:R-:W-:-:S04]  /*5660*/  UISETP.NE.AND UP2, UPT, UR33, 0x2, UPT ;  /* 0x000000022100788c */ /* 0x000fc8000bf45270 */
[----:B------:R-:W-:Y:S02]  /*5670*/  USEL UR32, URZ, 0x1, UP2 ;  /* 0x000000013f207887 */ /* 0x000fe40009000000 */
[----:B------:R-:W-:Y:S02]  /*5680*/  USEL UR33, UR33, URZ, UP2 ;  /* 0x0000003f21217287 */ /* 0x000fe40009000000 */
[----:B------:R-:W-:Y:S02]  /*5690*/  ULOP3.LUT UR32, UR36, UR32, URZ, 0x3c, !UPT ;  /* 0x0000002024207292 */ /* 0x000fe4000f8e3c3f */
[----:B------:R-:W-:Y:S10]  /*56a0*/  @P3 BRA `(.L_x_971) ;  /* 0x00000000002c3947 */ /* 0x000ff40003800000 */
[----:B------:R-:W-:Y:S05]  /*56b0*/  @!P0 BRA `(.L_x_972) ;  /* 0x0000000000048947 */ /* 0x000fea0003800000 */
[----:B------:R-:W-:Y:S01]  /*56c0*/  BPT.TRAP 0x1 ;  /* 0x000000040000795c */ /* 0x000fe20000300000 */
.L_x_972:
[----:B------:R-:W-:Y:S01]  /*56d0*/  ULEA UR6, UR33, UR37, 0x3 ;  /* 0x0000002521067291 */ /* 0x000fe2000f8e183f */
[----:B------:R-:W-:-:S05]  /*56e0*/  IMAD.U32 R7, RZ, RZ, UR32 ;  /* 0x00000020ff077e24 */ /* 0x000fca000f8e00ff */
[----:B------:R-:W-:-:S04]  /*56f0*/  SHF.L.U32 R7, R7, 0x1f, RZ ;  /* 0x0000001f07077819 */ /* 0x000fc800000006ff */
[----:B------:R0:W1:Y:S01]  /*5700*/  SYNCS.PHASECHK.TRANS64.TRYWAIT P2, [UR6+0x22830], R7 ;  /* 0x02283007ff0075a7 */ /* 0x0000620008040146 */
[----:B------:R-:W-:Y:S05]  /*5710*/  @!P0 BRA `(.L_x_973) ;  /* 0x0000000000048947 */ /* 0x000fea0003800000 */
[----:B------:R-:W-:Y:S01]  /*5720*/  BPT.TRAP 0x1 ;  /* 0x000000040000795c */ /* 0x000fe20000300000 */
.L_x_973:
[----:B-1----:R-:W-:Y:S05]  /*5730*/  @P2 BRA `(.L_x_971) ;  /* 0x0000000000082947 */ /* 0x002fea0003800000 */
[----:B------:R-:W1:Y:S02]  /*5740*/  SYNCS.PHASECHK.TRANS64.TRYWAIT P2, [UR6+0x22830], R7 ;  /* 0x02283007ff0075a7 */ /* 0x000e640008040146 */
[----:B-1----:R-:W-:Y:S05]  /*5750*/  @!P2 BRA `(.L_x_974) ;  /* 0x0000010400b8a947 */ /* 0x002fea0003800000 */
.L_x_971:
[----:B------:R-:W2:Y:S01]  /*5760*/  S2R R9, SR_TID.X ;  /* 0x0000000000097919 */ /* 0x000ea20000002100 */
[----:B------:R-:W-:Y:S01]  /*5770*/  UIMAD UR26, UR33, 0x600, UR28 ;  /* 0x00000600211a78a4 */ /* 0x000fe2000f8e021c */
[----:B------:R-:W-:Y:S01]  /*5780*/  UMOV UR27, 0x80000020 ;  /* 0x80000020001b7882 */ /* 0x000fe20000000000 */
[----:B------:R-:W-:Y:S02]  /*5790*/  UMOV UR7, 0x80000020 ;  /* 0x8000002000077882 */ /* 0x000fe40000000000 */
[----:B------:R-:W-:Y:S02]  /*57a0*/  UIADD3 UR6, UR26, 0x2, URZ ;  /* 0x000000021a067890 */ /* 0x000fe4000fffe03f */
[----:B------:R-:W-:Y:S01]  /*57b0*/  UIADD3 UR10, UR26, 0x200, URZ ;  /* 0x000002001a0a7890 */ /* 0x000fe2000fffe03f */
[----:B------:R-:W-:Y:S01]  /*57c0*/  UMOV UR11, 0x80000020 ;  /* 0x80000020000b7882 */ /* 0x000fe20000000000 */
[----:B------:R-:W-:Y:S01]  /*57d0*/  UIADD3 UR14, UR26, 0x202, URZ ;  /* 0x000002021a0e7890 */ /* 0x000fe2000fffe03f */
[----:B------:R-:W-:Y:S01]  /*57e0*/  UMOV UR15, 0x80000020 ;  /* 0x80000020000f7882 */ /* 0x000fe20000000000 */
[----:B------:R-:W-:Y:S01]  /*57f0*/  UIADD3 UR18, UR26, 0x400, URZ ;  /* 0x000004001a127890 */ /* 0x000fe2000fffe03f */
[----:B------:R-:W-:Y:S01]  /*5800*/  UMOV UR19, 0x80000020 ;  /* 0x8000002000137882 */ /* 0x000fe20000000000 */
[----:B------:R-:W-:Y:S01]  /*5810*/  UIADD3 UR22, UR26, 0x402, URZ ;  /* 0x000004021a167890 */ /* 0x000fe2000fffe03f */
[----:B------:R-:W-:Y:S01]  /*5820*/  UMOV UR23, 0x80000020 ;  /* 0x8000002000177882 */ /* 0x000fe20000000000 */
[----:B--2---:R-:W-:-:S05]  /*5830*/  SHF.R.U32.HI R9, RZ, 0x7, R9 ;  /* 0x00000007ff097819 */ /* 0x004fca0000011609 */
[----:B01----:R-:W-:-:S05]  /*5840*/  VIADD R7, R9, 0x8 ;  /* 0x0000000809077836 */ /* 0x003fca0000000000 */
[----:B------:R0:W-:Y:S06]  /*5850*/  BAR.SYNC.DEFER_BLOCKING R7, 0x100 ;  /* 0x000400070000751d */ /* 0x0001ec0000010000 */
[----:B------:R-:W-:-:S06]  /*5860*/  WARPGROUP.ARRIVE ;  /* 0x00000000000079c5 */ /* 0x000fcc0000000000 */
[----:B------:R-:W-:Y:S03]  /*5870*/  QGMMA.64x128x32.F32.E4M3.E4M3 R24, gdesc[UR24], RZ, !UPT, gsb0 ;  /* 0x01e00000181879f3 */ /* 0x000fe6000c0008ff */
        /* <DEDUP_REMOVED lines=16> */
[----:B0-----:R-:W-:Y:S05]  /*5980*/  @P3 BRA `(.L_x_975) ;  /* 0x00000000002c3947 */ /* 0x001fea0003800000 */
[----:B------:R-:W-:Y:S05]  /*5990*/  @!P0 BRA `(.L_x_976) ;  /* 0x0000000000048947 */ /* 0x000fea0003800000 */
[----:B------:R-:W-:Y:S01]  /*59a0*/  BPT.TRAP 0x1 ;  /* 0x000000040000795c */ /* 0x000fe20000300000 */
.L_x_976:
[----:B------:R-:W-:Y:S01]  /*59b0*/  ULEA UR6, UR46, UR37, 0x3 ;  /* 0x000000252e067291 */ /* 0x000fe2000f8e183f */
[----:B------:R-:W-:-:S05]  /*59c0*/  IMAD.U32 R7, RZ, RZ, UR36 ;  /* 0x00000024ff077e24 */ /* 0x000fca000f8e00ff */
[----:B------:R-:W-:-:S04]  /*59d0*/  SHF.L.U32 R7, R7, 0x1f, RZ ;  /* 0x0000001f07077819 */ /* 0x000fc800000006ff */
[----:B------:R0:W1:Y:S01]  /*59e0*/  SYNCS.PHASECHK.TRANS64.TRYWAIT P2, [UR6+0x22850], R7 ;  /* 0x02285007ff0075a7 */ /* 0x0000620008040146 */
[----:B------:R-:W-:Y:S05]  /*59f0*/  @!P0 BRA `(.L_x_977) ;  /* 0x0000000000048947 */ /* 0x000fea0003800000 */
[----:B------:R-:W-:Y:S01]  /*5a00*/  BPT.TRAP 0x1 ;  /* 0x000000040000795c */ /* 0x000fe20000300000 */
.L_x_977:
[----:B-1----:R-:W-:Y:S05]  /*5a10*/  @P2 BRA `(.L_x_975) ;  /* 0x0000000000082947 */ /* 0x002fea0003800000 */
[----:B------:R-:W1:Y:S02]  /*5a20*/  SYNCS.PHASECHK.TRANS64.TRYWAIT P2, [UR6+0x22850], R7 ;  /* 0x02285007ff0075a7 */ /* 0x000e640008040146 */
[----:B-1----:R-:W-:Y:S05]  /*5a30*/  @!P2 BRA `(.L_x_978) ;  /* 0x000001040018a947 */ /* 0x002fea0003800000 */
.L_x_975:
[----:B------:R-:W-:Y:S01]  /*5a40*/  UIADD3 UR6, UR37, 0x400, URZ ;  /* 0x0000040025067890 */ /* 0x000fe2000fffe03f */
[----:B------:R-:W-:Y:S01]  /*5a50*/  WARPGROUP.ARRIVE ;  /* 0x00000000000079c5 */ /* 0x000fe20000000000 */
[----:B------:R-:W-:-:S05]  /*5a60*/  UMOV UR7, 0x40000040 ;  /* 0x4000004000077882 */ /* 0x000fca0000000000 */
[----:B------:R-:W2:Y:S01]  /*5a70*/  S2R R11, SR_TID.X ;  /* 0x00000000000b7919 */ /* 0x000ea20000002100 */
[----:B------:R-:W-:Y:S01]  /*5a80*/  USHF.R.U32.HI UR6, URZ, 0x4, UR6 ;  /* 0x000000043f067899 */ /* 0x000fe20008011606 */
[----:B------:R-:W-:Y:S01]  /*5a90*/  PLOP3.LUT P2, PT, PT, PT, UP0, 0x80, 0x0 ;  /* 0x000000000000781c */ /* 0x000fe20003f4f008 */
[C---:B------:R-:W-:Y:S01]  /*5aa0*/  FMUL.FTZ R13, R0.reuse, R30 ;  /* 0x0000001e000d7220 */ /* 0x040fe20000410000 */
[C---:B------:R-:W-:Y:S01]  /*5ab0*/  FMUL.FTZ R30, R0.reuse, R51 ;  /* 0x00000033001e7220 */ /* 0x040fe20000410000 */
[----:B------:R-:W-:Y:S01]  /*5ac0*/  ULOP3.LUT UR6, UR6, 0x3fff, URZ, 0xc0, !UPT ;  /* 0x00003fff06067892 */ /* 0x000fe2000f8ec03f */
[C---:B------:R-:W-:Y:S01]  /*5ad0*/  FMUL.FTZ R51, R0.reuse, R52 ;  /* 0x0000003400337220 */ /* 0x040fe20000410000 */
[----:B------:R-:W-:Y:S01]  /*5ae0*/  PLOP3.LUT P3, PT, PT, PT, UP0, 0x80, 0x0 ;  /* 0x000000000000781c */ /* 0x000fe20003f6f008 */
[C---:B------:R-:W-:Y:S01]  /*5af0*/  FMUL.FTZ R52, R0.reuse, R53 ;  /* 0x0000003500347220 */ /* 0x040fe20000410000 */
[----:B------:R-:W-:Y:S01]  /*5b00*/  ULOP3.LUT UR6, UR6, 0x10000, URZ, 0xfc, !UPT ;  /* 0x0001000006067892 */ /* 0x000fe2000f8efc3f */
[C---:B------:R-:W-:Y:S01]  /*5b10*/  FMUL.FTZ R53, R0.reuse, R56 ;  /* 0x0000003800357220 */ /* 0x040fe20000410000 */
[C---:B------:R-:W-:Y:S01]  /*5b20*/  FMUL.FTZ R56, R0.reuse, R61 ;  /* 0x0000003d00387220 */ /* 0x040fe20000410000 */
[----:B------:R-:W-:Y:S01]  /*5b30*/  VIADD R61, R17, UR42 ;  /* 0x0000002a113d7c36 */ /* 0x000fe20008000000 */
[----:B------:R-:W-:Y:S01]  /*5b40*/  ULEA UR10, UR46, UR6, 0xa ;  /* 0x000000062e0a7291 */ /* 0x000fe2000f8e503f */
[C---:B------:R-:W-:Y:S01]  /*5b50*/  FMUL.FTZ R14, R0.reuse, R31 ;  /* 0x0000001f000e7220 */ /* 0x040fe20000410000 */
[C---:B------:R-:W-:Y:S01]  /*5b60*/  FMUL.FTZ R31, R0.reuse, R54 ;  /* 0x00000036001f7220 */ /* 0x040fe20000410000 */
[C---:B------:R-:W-:Y:S01]  /*5b70*/  FMUL.FTZ R54, R0.reuse, R57 ;  /* 0x0000003900367220 */ /* 0x040fe20000410000 */
[C---:B------:R-:W-:Y:S01]  /*5b80*/  FMUL.FTZ R57, R0.reuse, R64 ;  /* 0x0000004000397220 */ /* 0x040fe20000410000 */
[C---:B------:R-:W-:Y:S01]  /*5b90*/  FMUL.FTZ R179, R0.reuse, R33 ;  /* 0x0000002100b37220 */ /* 0x040fe20000410000 */
[C---:B------:R-:W-:Y:S01]  /*5ba0*/  FMUL.FTZ R21, R0.reuse, R38 ;  /* 0x0000002600157220 */ /* 0x040fe20000410000 */
[----:B------:R-:W-:Y:S01]  /*5bb0*/  UMOV UR6, UR10 ;  /* 0x0000000a00067c82 */ /* 0x000fe20008000000 */
[C---:B------:R-:W-:Y:S01]  /*5bc0*/  FMUL.FTZ R38, R0.reuse, R63 ;  /* 0x0000003f00267220 */ /* 0x040fe20000410000 */
[----:B------:R-:W-:Y:S01]  /*5bd0*/  QGMMA.64x128x32.F32.E4M3.E4M3 R88, R164, gdesc[UR4], R88, gsb0 ;  /* 0x01e00004a4587df3 */ /* 0x000fe20008000858 */
[----:B------:R-:W-:Y:S01]  /*5be0*/  UIADD3 UR6, UR10, 0x2, URZ ;  /* 0x000000020a067890 */ /* 0x000fe2000fffe03f */
[----:B------:R-:W-:Y:S01]  /*5bf0*/  IMAD.U32 R33, RZ, RZ, UR33 ;  /* 0x00000021ff217e24 */ /* 0x000fe2000f8e00ff */
[----:B------:R-:W-:Y:S01]  /*5c00*/  UMOV UR7, 0x40000040 ;  /* 0x4000004000077882 */ /* 0x000fe20000000000 */
[C---:B------:R-:W-:Y:S01]  /*5c10*/  FMUL.FTZ R15, R0.reuse, R34 ;  /* 0x00000022000f7220 */ /* 0x040fe20000410000 */
[C---:B01----:R-:W-:Y:S01]  /*5c20*/  FMUL.FTZ R7, R0.reuse, R24 ;  /* 0x0000001800077220 */ /* 0x043fe20000410000 */
[C---:B------:R-:W-:Y:S01]  /*5c30*/  FMUL.FTZ R10, R0.reuse, R26 ;  /* 0x0000001a000a7220 */ /* 0x040fe20000410000 */
[C---:B------:R-:W-:Y:S01]  /*5c40*/  FMUL.FTZ R12, R0.reuse, R27 ;  /* 0x0000001b000c7220 */ /* 0x040fe20000410000 */
[C---:B------:R-:W-:Y:S01]  /*5c50*/  FMUL.FTZ R20, R0.reuse, R35 ;  /* 0x0000002300147220 */ /* 0x040fe20000410000 */
[C---:B------:R-:W-:Y:S01]  /*5c60*/  FMUL.FTZ R180, R0.reuse, R36 ;  /* 0x0000002400b47220 */ /* 0x040fe20000410000 */
[----:B--2---:R-:W-:Y:S01]  /*5c70*/  SHF.R.U32.HI R184, RZ, 0x7, R11 ;  /* 0x00000007ffb87819 */ /* 0x004fe2000001160b */
[C---:B------:R-:W-:Y:S01]  /*5c80*/  FMUL.FTZ R34, R0.reuse, R55 ;  /* 0x0000003700227220 */ /* 0x040fe20000410000 */
[----:B------:R-:W0:Y:S01]  /*5c90*/  LDC R11, c[0x0][0x288] ;  /* 0x0000a200ff0b7b82 */ /* 0x000e220000000800 */
[C---:B------:R-:W-:Y:S01]  /*5ca0*/  FMUL.FTZ R181, R0.reuse, R37 ;  /* 0x0000002500b57220 */ /* 0x040fe20000410000 */
        /* <DEDUP_REMOVED lines=22> */
[----:B------:R-:W-:Y:S01]  /*5e10*/  @!P1 LEA R33, R33, UR37, 0x3 ;  /* 0x0000002521219c11 */ /* 0x000fe2000f8e18ff */
[C---:B------:R-:W-:Y:S01]  /*5e20*/  FMUL.FTZ R76, R0.reuse, R76 ;  /* 0x0000004c004c7220 */ /* 0x040fe20000410000 */
[C---:B------:R-:W-:Y:S01]  /*5e30*/  FMUL.FTZ R80, R0.reuse, R80 ;  /* 0x0000005000507220 */ /* 0x040fe20000410000 */
[----:B------:R-:W-:Y:S01]  /*5e40*/  FMUL.FTZ R84, R0, R84 ;  /* 0x0000005400547220 */ /* 0x000fe20000410000 */
[----:B------:R-:W1:Y:S01]  /*5e50*/  MUFU.TANH R7, R7 ;  /* 0x0000000700077308 */ /* 0x000e620000002400 */
[----:B------:R-:W-:-:S05]  /*5e60*/  @!P1 VIADD R33, R33, 0x22840 ;  /* 0x0002284021219836 */ /* 0x000fca0000000000 */
[----:B------:R-:W-:Y:S02]  /*5e70*/  @!P1 PRMT R33, RZ, 0x654, R33 ;  /* 0x00000654ff219816 */ /* 0x000fe40000000021 */
[----:B------:R-:W2:Y:S08]  /*5e80*/  MUFU.TANH R10, R10 ;  /* 0x0000000a000a7308 */ /* 0x000eb00000002400 */
[----:B------:R-:W3:Y:S08]  /*5e90*/  MUFU.TANH R12, R12 ;  /* 0x0000000c000c7308 */ /* 0x000ef00000002400 */
[----:B------:R-:W4:Y:S08]  /*5ea0*/  MUFU.TANH R13, R13 ;  /* 0x0000000d000d7308 */ /* 0x000f300000002400 */
        /* <DEDUP_REMOVED lines=11> */
[C---:B------:R-:W-:Y:S01]  /*5f60*/  FMUL.FTZ R164, R0.reuse, R25 ;  /* 0x0000001900a47220 */ /* 0x040fe20000410000 */
[C---:B------:R-:W-:Y:S01]  /*5f70*/  FMUL.FTZ R165, R0.reuse, R28 ;  /* 0x0000001c00a57220 */ /* 0x040fe20000410000 */
[C---:B------:R-:W-:Y:S01]  /*5f80*/  FMUL.FTZ R166, R0.reuse, R29 ;  /* 0x0000001d00a67220 */ /* 0x040fe20000410000 */
[C---:B------:R-:W-:Y:S01]  /*5f90*/  FMUL.FTZ R25, R0.reuse, R42 ;  /* 0x0000002a00197220 */ /* 0x040fe20000410000 */
[C---:B------:R-:W-:Y:S01]  /*5fa0*/  FMUL.FTZ R28, R0.reuse, R47 ;  /* 0x0000002f001c7220 */ /* 0x040fe20000410000 */
[----:B------:R-:W-:Y:S01]  /*5fb0*/  QGMMA.64x128x32.F32.E4M3.E4M3 R88, R160, gdesc[UR4], R88, gsb0 ;  /* 0x01e00004a0587df3 */ /* 0x000fe20008000858 */
[----:B------:R-:W-:Y:S01]  /*5fc0*/  UIADD3 UR6, UR10, 0x4, URZ ;  /* 0x000000040a067890 */ /* 0x000fe2000fffe03f */
[C---:B------:R-:W-:Y:S01]  /*5fd0*/  FMUL.FTZ R29, R0.reuse, R50 ;  /* 0x00000032001d7220 */ /* 0x040fe20000410000 */
[----:B------:R-:W-:Y:S01]  /*5fe0*/  UMOV UR7, 0x40000040 ;  /* 0x4000004000077882 */ /* 0x000fe20000000000 */
[C---:B------:R-:W-:Y:S01]  /*5ff0*/  FMUL.FTZ R167, R0.reuse, R32 ;  /* 0x0000002000a77220 */ /* 0x040fe20000410000 */
[C---:B------:R-:W-:Y:S01]  /*6000*/  FMUL.FTZ R42, R0.reuse, R71 ;  /* 0x00000047002a7220 */ /* 0x040fe20000410000 */
[C---:B------:R-:W-:Y:S01]  /*6010*/  FMUL.FTZ R47, R0.reuse, R82 ;  /* 0x00000052002f7220 */ /* 0x040fe20000410000 */
[----:B------:R-:W-:Y:S01]  /*6020*/  FMUL.FTZ R50, R0, R87 ;  /* 0x0000005700327220 */ /* 0x000fe20000410000 */
[----:B------:R-:W0:Y:S01]  /*6030*/  MUFU.TANH R164, R164 ;  /* 0x000000a400a47308 */ /* 0x000e220000002400 */
[----:B------:R-:W-:-:S07]  /*6040*/  IADD3 R32, -R184, 0xb, RZ ;  /* 0x0000000bb8207810 */ /* 0x000fce0007ffe1ff */
        /* <DEDUP_REMOVED lines=28> */
[----:B------:R-:W-:Y:S01]  /*6210*/  FMUL.FTZ R45, R0, R78 ;  /* 0x0000004e002d7220 */ /* 0x000fe20000410000 */
        /* <DEDUP_REMOVED lines=19> */
[----:B------:R-:W-:-:S04]  /*6350*/  IMAD.SHL.U32 R156, R5, 0x80, RZ ;  /* 0x00000080059c7824 */ /* 0x000fc800078e00ff */
[----:B------:R-:W0:Y:S01]  /*6360*/  MUFU.TANH R42, R42 ;  /* 0x0000002a002a7308 */ /* 0x000e220000002400 */
[----:B------:R-:W-:Y:S01]  /*6370*/  QGMMA.64x128x32.F32.E4M3.E4M3 R88, R152, gdesc[UR4], R88, gsb0 ;  /* 0x01e0000498587df3 */ /* 0x000fe20008000858 */
[----:B------:R-:W-:Y:S01]  /*6380*/  @UP0 ULDC UR6, c[0x0][0x44c] ;  /* 0x0001130000060ab9 */ /* 0x000fe20000000800 */
[----:B------:R-:W-:Y:S01]  /*6390*/  IADD3 R63, -R156, 0x1, RZ ;  /* 0x000000019c3f7810 */ /* 0x000fe20007ffe1ff */
[----:B------:R-:W-:Y:S01]  /*63a0*/  @P2 IMAD.HI.U32 R9, R61, UR6, RZ ;  /* 0x000000063d092c27 */ /* 0x000fe2000f8e00ff */
[----:B------:R-:W-:Y:S01]  /*63b0*/  @UP0 ULDC UR6, c[0x0][0x450] ;  /* 0x0001140000060ab9 */ /* 0x000fe20000000800 */
[----:B------:R-:W-:Y:S02]  /*63c0*/  PLOP3.LUT P2, PT, PT, PT, UP1, 0x40, 0x0 ;  /* 0x000000000000781c */ /* 0x000fe40003f4e818 */
[----:B------:R-:W0:Y:S01]  /*63d0*/  MUFU.TANH R72, R72 ;  /* 0x0000004800487308 */ /* 0x000e220000002400 */
[----:B------:R-:W-:Y:S01]  /*63e0*/  IMAD R62, R16, -0x2, R63 ;  /* 0xfffffffe103e7824 */ /* 0x000fe200078e023f */
[----:B------:R-:W-:-:S02]  /*63f0*/  @P3 SHF.R.U32.HI R61, RZ, UR6, R9 ;  /* 0x00000006ff3d3c19 */ /* 0x000fc40008011609 */
[----:B------:R-:W5:Y:S03]  /*6400*/  LDC R9, c[0x0][0x2f0] ;  /* 0x0000bc00ff097b82 */ /* 0x000f660000000800 */
[----:B------:R-:W1:Y:S01]  /*6410*/  SHFL.IDX PT, R64, R61, RZ, 0x1c1f ;  /* 0x001c1fff3d407589 */ /* 0x000e6200000e0000 */
[----:B------:R-:W0:Y:S08]  /*6420*/  MUFU.TANH R60, R60 ;  /* 0x0000003c003c7308 */ /* 0x000e300000002400 */
[----:B------:R-:W0:Y:S08]  /*6430*/  MUFU.TANH R43, R43 ;  /* 0x0000002b002b7308 */ /* 0x000e300000002400 */
[----:B------:R-:W0:Y:S01]  /*6440*/  MUFU.TANH R44, R44 ;  /* 0x0000002c002c7308 */ /* 0x000e220000002400 */
[----:B-----5:R-:W-:-:S07]  /*6450*/  IMAD R62, R9, UR41, R62 ;  /* 0x00000029093e7c24 */ /* 0x020fce000f8e023e */
[----:B------:R1:W2:Y:S01]  /*6460*/  MUFU.TANH R69, R76 ;  /* 0x0000004c00457308 */ /* 0x0002a20000002400 */
[----:B0-----:R-:W-:-:S04]  /*6470*/  IMAD.IADD R62, R62, 0x1, -R11 ;  /* 0x000000013e3e7824 */ /* 0x001fc800078e0a0b */
[C---:B------:R-:W-:Y:S02]  /*6480*/  VIADD R75, R62.reuse, UR31 ;  /* 0x0000001f3e4b7c36 */ /* 0x040fe40008000000 */
[----:B------:R-:W-:Y:S01]  /*6490*/  VIADD R79, R62, UR29 ;  /* 0x0000001d3e4f7c36 */ /* 0x000fe20008000000 */
[----:B------:R-:W0:Y:S01]  /*64a0*/  MUFU.TANH R77, R77 ;  /* 0x0000004d004d7308 */ /* 0x000e220000002400 */
[--C-:B-1----:R-:W-:Y:S02]  /*64b0*/  IMAD.IADD R63, R75, 0x1, R64.reuse ;  /* 0x000000014b3f7824 */ /* 0x102fe400078e0240 */
[----:B------:R-:W-:-:S05]  /*64c0*/  IMAD.IADD R65, R79, 0x1, R64 ;  /* 0x000000014f417824 */ /* 0x000fca00078e0240 */
[----:B------:R-:W1:Y:S08]  /*64d0*/  MUFU.TANH R45, R45 ;  /* 0x0000002d002d7308 */ /* 0x000e700000002400 */
        /* <DEDUP_REMOVED lines=8> */
[----:B------:R-:W0:Y:S01]  /*6560*/  MUFU.TANH R50, R50 ;  /* 0x0000003200327308 */ /* 0x000e220000002400 */
[----:B------:R-:W-:-:S02]  /*6570*/  WARPGROUP.DEPBAR.LE gsb0, 0x0 ;  /* 0x00008000000079c5 */ /* 0x000fc40000010000 */
[----:B------:R0:W-:Y:S06]  /*6580*/  BAR.ARV R32, 0x100 ;  /* 0x000400200000751d */ /* 0x0001ec0000002000 */
[----:B------:R0:W-:Y:S01]  /*6590*/  @!P1 SYNCS.ARRIVE.TRANS64.RED.A1T0 RZ, [R33+URZ], RZ ;  /* 0x000000ff21ff99a7 */ /* 0x0001e2000810043f */
[----:B-1234-:R-:W-:Y:S05]  /*65a0*/  @P2 BRA `(.L_x_979) ;  /* 0x00000000005c2947 */ /* 0x01efea0003800000 */
[----:B0-----:R-:W-:Y:S01]  /*65b0*/  IMAD R32, R9, UR41, R64 ;  /* 0x0000002909207c24 */ /* 0x001fe2000f8e0240 */
[----:B------:R-:W-:Y:S03]  /*65c0*/  BSSY B0, `(.L_x_980) ;  /* 0x0000011000007945 */ /* 0x000fe60003800000 */
[----:B------:R-:W-:-:S05]  /*65d0*/  IMAD.IADD R67, R32, 0x1, -R11 ;  /* 0x0000000120437824 */ /* 0x000fca00078e0a0b */
[----:B------:R-:W-:-:S13]  /*65e0*/  ISETP.GT.AND P2, PT, R67, -0x1, PT ;  /* 0xffffffff4300780c */ /* 0x000fda0003f44270 */
[----:B------:R-:W-:Y:S05]  /*65f0*/  @P2 BRA `(.L_x_981) ;  /* 0x0000000000202947 */ /* 0x000fea0003800000 */
[----:B------:R-:W-:Y:S01]  /*6600*/  IMAD.U32 R62, RZ, RZ, UR30 ;  /* 0x0000001eff3e7e24 */ /* 0x000fe2000f8e00ff */
[----:B------:R-:W-:-:S04]  /*6610*/  LOP3.LUT R67, RZ, R67, RZ, 0x33, !PT ;  /* 0x00000043ff437212 */ /* 0x000fc800078e33ff */
[----:B------:R-:W-:-:S13]  /*6620*/  ISETP.NE.AND P2, PT, R62, 0x1, PT ;  /* 0x000000013e00780c */ /* 0x000fda0003f45270 */
[----:B------:R-:W0:Y:S02]  /*6630*/  @P2 LDC.64 R32, c[0x0][0x9e8] ;  /* 0x00027a00ff202b82 */ /* 0x000e240000000a00 */
[----:B0-----:R-:W-:-:S05]  /*6640*/  @P2 IMAD.HI.U32 R32, R67, R32, RZ ;  /* 0x0000002043202227 */ /* 0x001fca00078e00ff */
[----:B------:R-:W-:-:S04]  /*6650*/  @P2 SHF.R.U32.HI R67, RZ, R33, R32 ;  /* 0x00000021ff432219 */ /* 0x000fc80000011620 */
[----:B------:R-:W-:Y:S01]  /*6660*/  LOP3.LUT R67, RZ, R67, RZ, 0x33, !PT ;  /* 0x00000043ff437212 */ /* 0x000fe200078e33ff */
[----:B------:R-:W-:Y:S06]  /*6670*/  BRA `(.L_x_982) ;  /* 0x0000000000147947 */ /* 0x000fec0003800000 */
.L_x_981:
[----:B------:R-:W-:-:S05]  /*6680*/  IMAD.U32 R62, RZ, RZ, UR30 ;  /* 0x0000001eff3e7e24 */ /* 0x000fca000f8e00ff */
[----:B------:R-:W-:-:S13]  /*6690*/  ISETP.NE.AND P2, PT, R62, 0x1, PT ;  /* 0x000000013e00780c */ /* 0x000fda0003f45270 */
[----:B------:R-:W0:Y:S02]  /*66a0*/  @P2 LDC.64 R32, c[0x0][0x9e8] ;  /* 0x00027a00ff202b82 */ /* 0x000e240000000a00 */
[----:B0-----:R-:W-:-:S05]  /*66b0*/  @P2 IMAD.HI.U32 R32, R67, R32, RZ ;  /* 0x0000002043202227 */ /* 0x001fca00078e00ff */
[----:B------:R-:W-:-:S07]  /*66c0*/  @P2 SHF.R.U32.HI R67, RZ, R33, R32 ;  /* 0x00000021ff432219 */ /* 0x000fce0000011620 */
.L_x_982:
[----:B------:R-:W-:Y:S05]  /*66d0*/  BSYNC B0 ;  /* 0x0000000000007941 */ /* 0x000fea0003800000 */
.L_x_980:
[----:B------:R-:W-:-:S04]  /*66e0*/  IMAD R67, R67, R62, -R156 ;  /* 0x0000003e43437224 */ /* 0x000fc800078e0a9c */
[----:B------:R-:W-:-:S05]  /*66f0*/  IMAD R32, R16, -0x2, R67 ;  /* 0xfffffffe10207824 */ /* 0x000fca00078e0243 */
[----:B------:R-:W-:Y:S02]  /*6700*/  VIADDMNMX R63, R32, R62, R63, PT ;  /* 0x0000003e203f7246 */ /* 0x000fe4000380013f */
[----:B------:R-:W-:-:S07]  /*6710*/  VIMNMX R65, R65, R32, !PT ;  /* 0x0000002041417248 */ /* 0x000fce0007fe0100 */
.L_x_979:
[----:B------:R-:W-:Y:S01]  /*6720*/  ISETP.GT.AND P2, PT, R5, -0x1, PT ;  /* 0xffffffff0500780c */ /* 0x000fe20003f44270 */
[----:B0-----:R-:W0:Y:S03]  /*6730*/  SHFL.IDX PT, R32, R61, 0x1, 0x1c1f ;  /* 0x003c1f003d207f89 */ /* 0x001e2600000e0000 */
[C---:B------:R-:W-:Y:S02]  /*6740*/  ISETP.GT.AND P5, PT, R65.reuse, RZ, P2 ;  /* 0x000000ff4100720c */ /* 0x040fe400017a4270 */
[----:B------:R-:W-:Y:S02]  /*6750*/  ISETP.GT.AND P4, PT, R65, 0x1, P2 ;  /* 0x000000014100780c */ /* 0x000fe40001784270 */
[C---:B------:R-:W-:Y:S02]  /*6760*/  ISETP.LT.OR P5, PT, R63.reuse, 0x1, P5 ;  /* 0x000000013f00780c */ /* 0x040fe40002fa1670 */
[----:B------:R-:W-:-:S02]  /*6770*/  ISETP.LT.OR P4, PT, R63, 0x2, P4 ;  /* 0x000000023f00780c */ /* 0x000fc40002781670 */
[----:B------:R-:W-:Y:S02]  /*6780*/  FSEL R200, R7, -INF , !P5 ;  /* 0xff80000007c87808 */ /* 0x000fe40006800000 */
[C---:B------:R-:W-:Y:S02]  /*6790*/  ISETP.GT.AND P5, PT, R65.reuse, 0x10, P2 ;  /* 0x000000104100780c */ /* 0x040fe400017a4270 */
[----:B------:R-:W-:Y:S02]  /*67a0*/  ISETP.GT.AND P6, PT, R65, 0x8, P2 ;  /* 0x000000084100780c */ /* 0x000fe400017c4270 */
[----:B------:R-:W-:Y:S02]  /*67b0*/  ISETP.LT.OR P5, PT, R63, 0x11, P5 ;  /* 0x000000113f00780c */ /* 0x000fe40002fa1670 */
[----:B------:R-:W-:Y:S02]  /*67c0*/  ISETP.GT.AND P3, PT, R65, 0x9, P2 ;  /* 0x000000094100780c */ /* 0x000fe40001764270 */
[----:B------:R-:W-:-:S02]  /*67d0*/  FSEL R184, R164, -INF , !P4 ;  /* 0xff800000a4b87808 */ /* 0x000fc40006000000 */
[----:B------:R-:W-:Y:S02]  /*67e0*/  ISETP.GT.AND P4, PT, R65, 0x11, P2 ;  /* 0x000000114100780c */ /* 0x000fe40001784270 */
[----:B------:R-:W-:Y:S02]  /*67f0*/  FSEL R192, R167, -INF , !P5 ;  /* 0xff800000a7c07808 */ /* 0x000fe40006800000 */
[----:B------:R-:W-:Y:S02]  /*6800*/  ISETP.GT.AND P5, PT, R65, 0x20, P2 ;  /* 0x000000204100780c */ /* 0x000fe400017a4270 */
[C---:B------:R-:W-:Y:S02]  /*6810*/  ISETP.LT.OR P6, PT, R63.reuse, 0x9, P6 ;  /* 0x000000093f00780c */ /* 0x040fe400037c1670 */
[C---:B------:R-:W-:Y:S02]  /*6820*/  ISETP.LT.OR P3, PT, R63.reuse, 0xa, P3 ;  /* 0x0000000a3f00780c */ /* 0x040fe40001f61670 */
[----:B------:R-:W-:-:S02]  /*6830*/  ISETP.LT.OR P4, PT, R63, 0x12, P4 ;  /* 0x000000123f00780c */ /* 0x000fc40002781670 */
[----:B------:R-:W-:Y:S02]  /*6840*/  ISETP.LT.OR P5, PT, R63, 0x21, P5 ;  /* 0x000000213f00780c */ /* 0x000fe40002fa1670 */
[----:B------:R-:W-:Y:S02]  /*6850*/  FSEL R188, R165, -INF , !P6 ;  /* 0xff800000a5bc7808 */ /* 0x000fe40007000000 */
[----:B------:R-:W-:Y:S02]  /*6860*/  FSEL R198, R166, -INF , !P3 ;  /* 0xff800000a6c67808 */ /* 0x000fe40005800000 */
[C---:B------:R-:W-:Y:S02]  /*6870*/  ISETP.GT.AND P6, PT, R65.reuse, 0x18, P2 ;  /* 0x000000184100780c */ /* 0x040fe400017c4270 */
[----:B------:R-:W-:Y:S02]  /*6880*/  ISETP.GT.AND P3, PT, R65, 0x19, P2 ;  /* 0x000000194100780c */ /* 0x000fe40001764270 */
[----:B------:R-:W-:-:S02]  /*6890*/  FSEL R196, R179, -INF , !P4 ;  /* 0xff800000b3c47808 */ /* 0x000fc40006000000 */
[C---:B------:R-:W-:Y:S02]  /*68a0*/  ISETP.GT.AND P4, PT, R65.reuse, 0x21, P2 ;  /* 0x000000214100780c */ /* 0x040fe40001784270 */
        /* <DEDUP_REMOVED lines=23> */
[----:B------:R-:W-:Y:S02]  /*6a20*/  ISETP.GT.AND P4, PT, R65, 0x41, P2 ;  /* 0x000000414100780c */ /* 0x000fe40001784270 */
[----:B------:R-:W-:Y:S01]  /*6a30*/  FSEL R82, R53, -INF , !P5 ;  /* 0xff80000035527808 */ /* 0x000fe20006800000 */
[----:B0-----:R-:W-:Y:S01]  /*6a40*/  IMAD.IADD R53, R79, 0x1, R32 ;  /* 0x000000014f357824 */ /* 0x001fe200078e0220 */
[----:B------:R-:W-:Y:S02]  /*6a50*/  ISETP.GT.AND P5, PT, R65, 0x50, P2 ;  /* 0x000000504100780c */ /* 0x000fe400017a4270 */
[C---:B------:R-:W-:Y:S02]  /*6a60*/  ISETP.LT.OR P6, PT, R63.reuse, 0x39, P6 ;  /* 0x000000393f00780c */ /* 0x040fe400037c1670 */
[C---:B------:R-:W-:Y:S02]  /*6a70*/  ISETP.LT.OR P3, PT, R63.reuse, 0x3a, P3 ;  /* 0x0000003a3f00780c */ /* 0x040fe40001f61670 */
[----:B------:R-:W-:-:S02]  /*6a80*/  ISETP.LT.OR P4, PT, R63, 0x42, P4 ;  /* 0x000000423f00780c */ /* 0x000fc40002781670 */
[----:B------:R-:W-:Y:S02]  /*6a90*/  ISETP.LT.OR P5, PT, R63, 0x51, P5 ;  /* 0x000000513f00780c */ /* 0x000fe40002fa1670 */
[----:B------:R-:W-:Y:S01]  /*6aa0*/  FSEL R86, R51, -INF , !P6 ;  /* 0xff80000033567808 */ /* 0x000fe20007000000 */
[----:B------:R-:W-:Y:S01]  /*6ab0*/  IMAD.IADD R51, R75, 0x1, R32 ;  /* 0x000000014b337824 */ /* 0x000fe200078e0220 */
[----:B------:R-:W-:Y:S02]  /*6ac0*/  FSEL R84, R52, -INF , !P3 ;  /* 0xff80000034547808 */ /* 0x000fe40005800000 */
[C---:B------:R-:W-:Y:S02]  /*6ad0*/  ISETP.GT.AND P6, PT, R65.reuse, 0x48, P2 ;  /* 0x000000484100780c */ /* 0x040fe400017c4270 */
        /* <DEDUP_REMOVED lines=26> */
[----:B------:R-:W-:Y:S02]  /*6c80*/  FSEL R60, R71, -INF , !P5 ;  /* 0xff800000473c7808 */ /* 0x000fe40006800000 */
[----:B------:R-:W-:Y:S02]  /*6c90*/  PLOP3.LUT P5, PT, PT, PT, UP1, 0x40, 0x0 ;  /* 0x000000000000781c */ /* 0x000fe40003fae818 */
[C---:B------:R-:W-:Y:S02]  /*6ca0*/  ISETP.LT.OR P6, PT, R63.reuse, 0x69, P6 ;  /* 0x000000693f00780c */ /* 0x040fe400037c1670 */
[----:B------:R-:W-:Y:S02]  /*6cb0*/  ISETP.LT.OR P3, PT, R63, 0x6a, P3 ;  /* 0x0000006a3f00780c */ /* 0x000fe40001f61670 */
[----:B------:R-:W-:Y:S02]  /*6cc0*/  FSEL R62, R69, -INF , !P6 ;  /* 0xff800000453e7808 */ /* 0x000fe40007000000 */
[----:B------:R-:W-:-:S02]  /*6cd0*/  FSEL R56, R77, -INF , !P3 ;  /* 0xff8000004d387808 */ /* 0x000fc40005800000 */
[C---:B------:R-:W-:Y:S02]  /*6ce0*/  ISETP.GT.AND P4, PT, R65.reuse, 0x71, P2 ;  /* 0x000000714100780c */ /* 0x040fe40001784270 */
[C---:B------:R-:W-:Y:S02]  /*6cf0*/  ISETP.GT.AND P6, PT, R65.reuse, 0x78, P2 ;  /* 0x000000784100780c */ /* 0x040fe400017c4270 */
[----:B------:R-:W-:Y:S02]  /*6d00*/  ISETP.GT.AND P3, PT, R65, 0x79, P2 ;  /* 0x000000794100780c */ /* 0x000fe40001764270 */
[C---:B------:R-:W-:Y:S02]  /*6d10*/  ISETP.LT.OR P4, PT, R63.reuse, 0x72, P4 ;  /* 0x000000723f00780c */ /* 0x040fe40002781670 */
[C---:B------:R-:W-:Y:S02]  /*6d20*/  ISETP.LT.OR P6, PT, R63.reuse, 0x79, P6 ;  /* 0x000000793f00780c */ /* 0x040fe400037c1670 */
[----:B------:R-:W-:-:S02]  /*6d30*/  ISETP.LT.OR P3, PT, R63, 0x7a, P3 ;  /* 0x0000007a3f00780c */ /* 0x000fc40001f61670 */
[----:B------:R-:W-:Y:S02]  /*6d40*/  FSEL R58, R81, -INF , !P4 ;  /* 0xff800000513a7808 */ /* 0x000fe40006000000 */
[----:B------:R-:W-:Y:S02]  /*6d50*/  FSEL R54, R73, -INF , !P6 ;  /* 0xff80000049367808 */ /* 0x000fe40007000000 */
[----:B------:R-:W-:Y:S01]  /*6d60*/  FSEL R52, R85, -INF , !P3 ;  /* 0xff80000055347808 */ /* 0x000fe20005800000 */
[----:B------:R-:W-:Y:S06]  /*6d70*/  @P5 BRA `(.L_x_983) ;  /* 0x00000000005c5947 */ /* 0x000fec0003800000 */
[----:B------:R-:W-:Y:S01]  /*6d80*/  IMAD R32, R9, UR41, R32 ;  /* 0x0000002909207c24 */ /* 0x000fe2000f8e0220 */
        /* <DEDUP_REMOVED lines=12> */
.L_x_985:
[----:B------:R-:W-:-:S05]  /*6e50*/  IMAD.U32 R55, RZ, RZ, UR30 ;  /* 0x0000001eff377e24 */ /* 0x000fca000f8e00ff */
[----:B------:R-:W-:-:S13]  /*6e60*/  ISETP.NE.AND P3, PT, R55, 0x1, PT ;  /* 0x000000013700780c */ /* 0x000fda0003f65270 */
[----:B------:R-:W0:Y:S02]  /*6e70*/  @P3 LDC.64 R32, c[0x0][0x9e8] ;  /* 0x00027a00ff203b82 */ /* 0x000e240000000a00 */
[----:B0-----:R-:W-:-:S05]  /*6e80*/  @P3 IMAD.HI.U32 R32, R7, R32, RZ ;  /* 0x0000002007203227 */ /* 0x001fca00078e00ff */
[----:B------:R-:W-:-:S07]  /*6e90*/  @P3 SHF.R.U32.HI R7, RZ, R33, R32 ;  /* 0x00000021ff073219 */ /* 0x000fce0000011620 */
.L_x_986:
[----:B------:R-:W-:Y:S05]  /*6ea0*/  BSYNC B0 ;  /* 0x0000000000007941 */ /* 0x000fea0003800000 */
.L_x_984:
[----:B------:R-:W-:-:S04]  /*6eb0*/  IMAD R7, R7, R55, -R156 ;  /* 0x0000003707077224 */ /* 0x000fc800078e0a9c */
[----:B------:R-:W-:-:S05]  /*6ec0*/  IMAD R32, R16, -0x2, R7 ;  /* 0xfffffffe10207824 */ /* 0x000fca00078e0207 */
[----:B------:R-:W-:Y:S02]  /*6ed0*/  VIADDMNMX R51, R32, R55, R51, PT ;  /* 0x0000003720337246 */ /* 0x000fe40003800133 */
[----:B------:R-:W-:-:S07]  /*6ee0*/  VIMNMX R53, R53, R32, !PT ;  /* 0x0000002035357248 */ /* 0x000fce0007fe0100 */
.L_x_983:
[----:B------:R-:W-:Y:S02]  /*6ef0*/  FMNMX.FTZ R7, R200, R6, !PT ;  /* 0x00000006c8077209 */ /* 0x000fe40007810000 */
[----:B------:R-:W-:Y:S02]  /*6f00*/  ISETP.GT.AND P4, PT, R53, 0x1, P2 ;  /* 0x000000013500780c */ /* 0x000fe40001784270 */
[----:B------:R-:W-:Y:S02]  /*6f10*/  FMNMX.FTZ R7, R184, R7, !PT ;  /* 0x00000007b8077209 */ /* 0x000fe40007810000 */
[----:B------:R-:W-:Y:S02]  /*6f20*/  ISETP.LT.OR P4, PT, R51, 0x2, P4 ;  /* 0x000000023300780c */ /* 0x000fe40002781670 */
[----:B------:R-:W-:Y:S02]  /*6f30*/  FMNMX.FTZ R7, R188, R7, !PT ;  /* 0x00000007bc077209 */ /* 0x000fe40007810000 */
[----:B------:R-:W-:-:S02]  /*6f40*/  ISETP.GT.AND P6, PT, R53, 0x8, P2 ;  /* 0x000000083500780c */ /* 0x000fc400017c4270 */
[----:B------:R-:W-:Y:S02]  /*6f50*/  FMNMX.FTZ R7, R198, R7, !PT ;  /* 0x00000007c6077209 */ /* 0x000fe40007810000 */
[----:B------:R-:W-:Y:S02]  /*6f60*/  FSEL R156, R12, -INF , !P4 ;  /* 0xff8000000c9c7808 */ /* 0x000fe40006000000 */
[----:B------:R-:W-:Y:S02]  /*6f70*/  FMNMX.FTZ R7, R192, R7, !PT ;  /* 0x00000007c0077209 */ /* 0x000fe40007810000 */
[----:B------:R-:W-:Y:S02]  /*6f80*/  ISETP.GT.AND P4, PT, R53, 0x11, P2 ;  /* 0x000000113500780c */ /* 0x000fe40001784270 */
[----:B------:R-:W-:Y:S02]  /*6f90*/  FMNMX.FTZ R7, R196, R7, !PT ;  /* 0x00000007c4077209 */ /* 0x000fe40007810000 */
[----:B------:R-:W-:-:S02]  /*6fa0*/  ISETP.LT.OR P6, PT, R51, 0x9, P6 ;  /* 0x000000093300780c */ /* 0x000fc400037c1670 */
[----:B------:R-:W-:Y:S02]  /*6fb0*/  FMNMX.FTZ R7, R194, R7, !PT ;  /* 0x00000007c2077209 */ /* 0x000fe40007810000 */
[----:B------:R-:W-:Y:S02]  /*6fc0*/  ISETP.LT.OR P4, PT, R51, 0x12, P4 ;  /* 0x000000123300780c */ /* 0x000fe40002781670 */
[----:B------:R-:W-:Y:S02]  /*6fd0*/  FMNMX.FTZ R7, R190, R7, !PT ;  /* 0x00000007be077209 */ /* 0x000fe40007810000 */
[----:B------:R-:W-:Y:S02]  /*6fe0*/  FSEL R158, R13, -INF , !P6 ;  /* 0xff8000000d9e7808 */ /* 0x000fe40007000000 */
[----:B------:R-:W-:Y:S02]  /*6ff0*/  FMNMX.FTZ R7, R186, R7, !PT ;  /* 0x00000007ba077209 */ /* 0x000fe40007810000 */
[----:B------:R-:W-:-:S02]  /*7000*/  FSEL R20, R20, -INF , !P4 ;  /* 0xff80000014147808 */ /* 0x000fc40006000000 */
[----:B------:R-:W-:Y:S02]  /*7010*/  FMNMX.FTZ R7, R166, R7, !PT ;  /* 0x00000007a6077209 */ /* 0x000fe40007810000 */
[C---:B------:R-:W-:Y:S02]  /*7020*/  ISETP.GT.AND P4, PT, R53.reuse, 0x20, P2 ;  /* 0x000000203500780c */ /* 0x040fe40001784270 */
        /* <DEDUP_REMOVED lines=9> */
[----:B------:R-:W-:-:S02]  /*70c0*/  ISETP.GT.AND P3, PT, R53, 0x18, P2 ;  /* 0x000000183500780c */ /* 0x000fc40001764270 */
[----:B------:R-:W-:Y:S02]  /*70d0*/  FMNMX.FTZ R7, R84, R7, !PT ;  /* 0x0000000754077209 */ /* 0x000fe40007810000 */
[----:B------:R-:W-:Y:S02]  /*70e0*/  ISETP.GT.AND P5, PT, R53, 0x10, P2 ;  /* 0x000000103500780c */ /* 0x000fe400017a4270 */
[----:B------:R-:W-:Y:S02]  /*70f0*/  FMNMX.FTZ R7, R82, R7, !PT ;  /* 0x0000000752077209 */ /* 0x000fe40007810000 */
[C---:B------:R-:W-:Y:S02]  /*7100*/  ISETP.LT.OR P3, PT, R51.reuse, 0x19, P3 ;  /* 0x000000193300780c */ /* 0x040fe40001f61670 */
[----:B------:R-:W-:Y:S02]  /*7110*/  FMNMX.FTZ R7, R80, R7, !PT ;  /* 0x0000000750077209 */ /* 0x000fe40007810000 */
[----:B------:R-:W-:-:S02]  /*7120*/  ISETP.LT.OR P5, PT, R51, 0x11, P5 ;  /* 0x000000113300780c */ /* 0x000fc40002fa1670 */
[----:B------:R-:W-:Y:S02]  /*7130*/  FMNMX.FTZ R7, R78, R7, !PT ;  /* 0x000000074e077209 */ /* 0x000fe40007810000 */
[----:B------:R-:W-:Y:S02]  /*7140*/  FSEL R180, R21, -INF , !P3 ;  /* 0xff80000015b47808 */ /* 0x000fe40005800000 */
[----:B------:R-:W-:Y:S02]  /*7150*/  FMNMX.FTZ R7, R74, R7, !PT ;  /* 0x000000074a077209 */ /* 0x000fe40007810000 */
[----:B------:R-:W-:Y:S02]  /*7160*/  FSEL R164, R15, -INF , !P5 ;  /* 0xff8000000fa47808 */ /* 0x000fe40006800000 */
[----:B------:R-:W-:Y:S02]  /*7170*/  FMNMX.FTZ R7, R64, R7, !PT ;  /* 0x0000000740077209 */ /* 0x000fe40007810000 */
[----:B------:R-:W-:-:S02]  /*7180*/  ISETP.GT.AND P5, PT, R53, 0x19, P2 ;  /* 0x000000193500780c */ /* 0x000fc400017a4270 */
[----:B------:R-:W-:Y:S02]  /*7190*/  FMNMX.FTZ R7, R66, R7, !PT ;  /* 0x0000000742077209 */ /* 0x000fe40007810000 */
[----:B------:R-:W-:Y:S02]  /*71a0*/  ISETP.LT.OR P5, PT, R51, 0x1a, P5 ;  /* 0x0000001a3300780c */ /* 0x000fe40002fa1670 */
[----:B------:R-:W-:Y:S02]  /*71b0*/  FMNMX.FTZ R7, R68, R7, !PT ;  /* 0x0000000744077209 */ /* 0x000fe40007810000 */
[----:B------:R-:W-:Y:S02]  /*71c0*/  FSEL R24, R24, -INF , !P5 ;  /* 0xff80000018187808 */ /* 0x000fe40006800000 */
[----:B------:R-:W-:Y:S02]  /*71d0*/  FMNMX.FTZ R7, R70, R7, !PT ;  /* 0x0000000746077209 */ /* 0x000fe40007810000 */
[----:B------:R-:W-:-:S02]  /*71e0*/  ISETP.GT.AND P5, PT, R53, 0x28, P2 ;  /* 0x000000283500780c */ /* 0x000fc400017a4270 */
[----:B------:R-:W-:Y:S02]  /*71f0*/  FMNMX.FTZ R7, R72, R7, !PT ;  /* 0x0000000748077209 */ /* 0x000fe40007810000 */
[----:B------:R-:W-:Y:S02]  /*7200*/  ISETP.LT.OR P5, PT, R51, 0x29, P5 ;  /* 0x000000293300780c */ /* 0x000fe40002fa1670 */
[----:B------:R-:W-:Y:S02]  /*7210*/  FMNMX.FTZ R7, R76, R7, !PT ;  /* 0x000000074c077209 */ /* 0x000fe40007810000 */
[----:B------:R-:W-:Y:S02]  /*7220*/  ISETP.GT.AND P3, PT, R53, 0x21, P2 ;  /* 0x000000213500780c */ /* 0x000fe40001764270 */
[----:B------:R-:W-:Y:S02]  /*7230*/  FMNMX.FTZ R7, R62, R7, !PT ;  /* 0x000000073e077209 */ /* 0x000fe40007810000 */
[----:B------:R-:W-:-:S02]  /*7240*/  ISETP.LT.OR P3, PT, R51, 0x22, P3 ;  /* 0x000000223300780c */ /* 0x000fc40001f61670 */
[----:B------:R-:W-:Y:S02]  /*7250*/  FMNMX.FTZ R7, R56, R7, !PT ;  /* 0x0000000738077209 */ /* 0x000fe40007810000 */
[----:B------:R-:W-:Y:S02]  /*7260*/  FSEL R26, R26, -INF , !P3 ;  /* 0xff8000001a1a7808 */ /* 0x000fe40005800000 */
[----:B------:R-:W-:Y:S02]  /*7270*/  FMNMX.FTZ R7, R60, R7, !PT ;  /* 0x000000073c077209 */ /* 0x000fe40007810000 */
[----:B------:R-:W-:Y:S02]  /*7280*/  ISETP.GT.AND P3, PT, R53, 0x29, P2 ;  /* 0x000000293500780c */ /* 0x000fe40001764270 */
[----:B------:R-:W-:-:S04]  /*7290*/  FMNMX.FTZ R7, R58, R7, !PT ;  /* 0x000000073a077209 */ /* 0x000fc80007810000 */
[----:B------:R-:W-:-:S04]  /*72a0*/  FMNMX.FTZ R7, R54, R7, !PT ;  /* 0x0000000736077209 */ /* 0x000fc80007810000 */
[----:B------:R-:W-:Y:S02]  /*72b0*/  FMNMX.FTZ R33, R52, R7, !PT ;  /* 0x0000000734217209 */ /* 0x000fe40007810000 */
[----:B------:R-:W0:Y:S03]  /*72c0*/  LDC R7, c[0x0][0x988] ;  /* 0x00026200ff077b82 */ /* 0x000e260000000800 */
[----:B------:R-:W1:Y:S02]  /*72d0*/  SHFL.BFLY PT, R32, R33, 0x2, 0x1f ;  /* 0x0c401f0021207f89 */ /* 0x000e6400000e0000 */
[----:B-1----:R-:W-:-:S05]  /*72e0*/  FMNMX.FTZ R55, R33, R32, !PT ;  /* 0x0000002021377209 */ /* 0x002fca0007810000 */
[----:B------:R-:W1:Y:S02]  /*72f0*/  SHFL.BFLY PT, R32, R55, 0x1, 0x1f ;  /* 0x0c201f0037207f89 */ /* 0x000e6400000e0000 */
[----:B-1----:R-:W-:-:S04]  /*7300*/  FMNMX.FTZ R32, R55, R32, !PT ;  /* 0x0000002037207209 */ /* 0x002fc80007810000 */
[C---:B------:R-:W-:Y:S01]  /*7310*/  FSETP.NEU.FTZ.AND P6, PT, R32.reuse, -INF , PT ;  /* 0xff8000002000780b */ /* 0x040fe20003fdd000 */
[----:B0-----:R-:W-:-:S05]  /*7320*/  FFMA.FTZ R33, R32, R7, -8 ;  /* 0xc100000020217423 */ /* 0x001fca0000010007 */
[----:B------:R-:W-:-:S05]  /*7330*/  FSEL R33, R33, RZ, P6 ;  /* 0x000000ff21217208 */ /* 0x000fca0003000000 */
[-CC-:B------:R-:W-:Y:S01]  /*7340*/  FFMA.FTZ R13, R184, R7.reuse, -R33.reuse ;  /* 0x00000007b80d7223 */ /* 0x180fe20000010821 */
[----:B------:R-:W-:Y:S01]  /*7350*/  FSEL R184, R25, -INF , !P4 ;  /* 0xff80000019b87808 */ /* 0x000fe20006000000 */
[-CC-:B------:R-:W-:Y:S01]  /*7360*/  FFMA.FTZ R14, R188, R7.reuse, -R33.reuse ;  /* 0x00000007bc0e7223 */ /* 0x180fe20000010821 */
[----:B------:R-:W-:Y:S01]  /*7370*/  ISETP.GT.AND P4, PT, R53, RZ, P2 ;  /* 0x000000ff3500720c */ /* 0x000fe20001784270 */
[-CC-:B------:R-:W-:Y:S01]  /*7380*/  FFMA.FTZ R57, R194, R7.reuse, -R33.reuse ;  /* 0x00000007c2397223 */ /* 0x180fe20000010821 */
[----:B------:R-:W-:Y:S01]  /*7390*/  FSEL R188, R27, -INF , !P5 ;  /* 0xff8000001bbc7808 */ /* 0x000fe20006800000 */
[-CC-:B------:R-:W-:Y:S01]  /*73a0*/  FFMA.FTZ R15, R198, R7.reuse, -R33.reuse ;  /* 0x00000007c60f7223 */ /* 0x180fe20000010821 */
[----:B------:R-:W-:Y:S01]  /*73b0*/  ISETP.LT.OR P4, PT, R51, 0x1, P4 ;  /* 0x000000013300780c */ /* 0x000fe20002781670 */
[-CC-:B------:R-:W-:Y:S01]  /*73c0*/  FFMA.FTZ R12, R200, R7.reuse, -R33.reuse ;  /* 0x00000007c80c7223 */ /* 0x180fe20000010821 */
[----:B------:R-:W-:Y:S01]  /*73d0*/  ISETP.GT.AND P5, PT, R53, 0x30, P2 ;  /* 0x000000303500780c */ /* 0x000fe200017a4270 */
[-CC-:B------:R-:W-:Y:S01]  /*73e0*/  FFMA.FTZ R152, R152, R7.reuse, -R33.reuse ;  /* 0x0000000798987223 */ /* 0x180fe20000010821 */
[----:B------:R-:W-:Y:S01]  /*73f0*/  FSEL R55, R10, -INF , !P4 ;  /* 0xff8000000a377808 */ /* 0x000fe20006000000 */
[-CC-:B------:R-:W-:Y:S01]  /*7400*/  FFMA.FTZ R10, R192, R7.reuse, -R33.reuse ;  /* 0x00000007c00a7223 */ /* 0x180fe20000010821 */
[----:B------:R-:W-:Y:S01]  /*7410*/  ISETP.LT.OR P5, PT, R51, 0x31, P5 ;  /* 0x000000313300780c */ /* 0x000fe20002fa1670 */
[-CC-:B------:R-:W-:Y:S01]  /*7420*/  FFMA.FTZ R80, R80, R7.reuse, -R33.reuse ;  /* 0x0000000750507223 */ /* 0x180fe20000010821 */
[----:B------:R-:W-:Y:S01]  /*7430*/  FMNMX.FTZ R21, R55, R4, !PT ;  /* 0x0000000437157209 */ /* 0x000fe20007810000 */
[-CC-:B------:R-:W-:Y:S01]  /*7440*/  FFMA.FTZ R74, R74, R7.reuse, -R33.reuse ;  /* 0x000000074a4a7223 */ /* 0x180fe20000010821 */
[----:B------:R-:W-:Y:S01]  /*7450*/  FSEL R192, R29, -INF , !P5 ;  /* 0xff8000001dc07808 */ /* 0x000fe20006800000 */
[--C-:B------:R-:W-:Y:S01]  /*7460*/  FFMA.FTZ R29, R196, R7, -R33.reuse ;  /* 0x00000007c41d7223 */ /* 0x100fe20000010821 */
[----:B------:R-:W-:Y:S01]  /*7470*/  FMNMX.FTZ R21, R156, R21, !PT ;  /* 0x000000159c157209 */ /* 0x000fe20007810000 */
[-CC-:B------:R-:W-:Y:S01]  /*7480*/  FFMA.FTZ R56, R56, R7.reuse, -R33.reuse ;  /* 0x0000000738387223 */ /* 0x180fe20000010821 */
[----:B------:R-:W-:Y:S01]  /*7490*/  ISETP.LT.OR P4, PT, R51, 0x2a, P3 ;  /* 0x0000002a3300780c */ /* 0x000fe20001f81670 */
[----:B------:R-:W-:Y:S01]  /*74a0*/  FFMA.FTZ R58, R58, R7, -R33 ;  /* 0x000000073a3a7223 */ /* 0x000fe20000010821 */
[----:B------:R-:W-:Y:S01]  /*74b0*/  FMNMX.FTZ R21, R158, R21, !PT ;  /* 0x000000159e157209 */ /* 0x000fe20007810000 */
[----:B------:R-:W-:Y:S01]  /*74c0*/  MUFU.EX2 R12, R12 ;  /* 0x0000000c000c7308 */ /* 0x000fe20000000800 */
[----:B------:R-:W-:-:S02]  /*74d0*/  FSEL R28, R28, -INF , !P4 ;  /* 0xff8000001c1c7808 */ /* 0x000fc40006000000 */
[----:B------:R-:W-:Y:S02]  /*74e0*/  FMNMX.FTZ R25, R160, R21, !PT ;  /* 0x00000015a0197209 */ /* 0x000fe40007810000 */
[C---:B------:R-:W-:Y:S02]  /*74f0*/  ISETP.GT.AND P4, PT, R53.reuse, 0x38, P2 ;  /* 0x000000383500780c */ /* 0x040fe40001784270 */
[----:B------:R-:W-:Y:S01]  /*7500*/  FMNMX.FTZ R25, R164, R25, !PT ;  /* 0x00000019a4197209 */ /* 0x000fe20007810000 */
[----:B------:R-:W-:Y:S01]  /*7510*/  MUFU.EX2 R21, R29 ;  /* 0x0000001d00157308 */ /* 0x000fe20000000800 */
[----:B------:R-:W-:Y:S02]  /*7520*/  ISETP.GT.AND P3, PT, R53, 0x31, P2 ;  /* 0x000000313500780c */ /* 0x000fe40001764270 */
[----:B------:R-:W-:Y:S02]  /*7530*/  FMNMX.FTZ R27, R20, R25, !PT ;  /* 0x00000019141b7209 */ /* 0x000fe40007810000 */
[----:B------:R-:W-:-:S02]  /*7540*/  ISETP.LT.OR P4, PT, R51, 0x39, P4 ;  /* 0x000000393300780c */ /* 0x000fc40002781670 */
[----:B------:R-:W-:Y:S01]  /*7550*/  FMNMX.FTZ R27, R180, R27, !PT ;  /* 0x0000001bb41b7209 */ /* 0x000fe20007810000 */
[----:B------:R0:W-:Y:S01]  /*7560*/  MUFU.EX2 R25, R57 ;  /* 0x0000003900197308 */ /* 0x0001e20000000800 */
[----:B------:R-:W-:Y:S02]  /*7570*/  ISETP.LT.OR P3, PT, R51, 0x32, P3 ;  /* 0x000000323300780c */ /* 0x000fe40001f61670 */
[----:B------:R-:W-:Y:S02]  /*7580*/  FMNMX.FTZ R27, R24, R27, !PT ;  /* 0x0000001b181b7209 */ /* 0x000fe40007810000 */
[----:B------:R-:W-:Y:S01]  /*7590*/  FSEL R194, R31, -INF , !P4 ;  /* 0xff8000001fc27808 */ /* 0x000fe20006000000 */
[--C-:B------:R-:W-:Y:S01]  /*75a0*/  FFMA.FTZ R31, R186, R7, -R33.reuse ;  /* 0x00000007ba1f7223 */ /* 0x100fe20000010821 */
[----:B------:R-:W-:Y:S01]  /*75b0*/  FMNMX.FTZ R27, R184, R27, !PT ;  /* 0x0000001bb81b7209 */ /* 0x000fe20007810000 */
[----:B------:R-:W-:Y:S01]  /*75c0*/  MUFU.EX2 R13, R13 ;  /* 0x0000000d000d7308 */ /* 0x000fe20000000800 */
[----:B------:R-:W-:Y:S01]  /*75d0*/  ISETP.GT.AND P5, PT, R53, 0x39, P2 ;  /* 0x000000393500780c */ /* 0x000fe200017a4270 */
[----:B0-----:R-:W-:Y:S01]  /*75e0*/  FFMA.FTZ R57, R54, R7, -R33 ;  /* 0x0000000736397223 */ /* 0x001fe20000010821 */
[----:B------:R-:W-:-:S02]  /*75f0*/  FMNMX.FTZ R29, R26, R27, !PT ;  /* 0x0000001b1a1d7209 */ /* 0x000fc40007810000 */
[----:B------:R-:W-:Y:S01]  /*7600*/  FSEL R196, R30, -INF , !P3 ;  /* 0xff8000001ec47808 */ /* 0x000fe20005800000 */
[----:B------:R-:W-:-:S01]  /*7610*/  FFMA.FTZ R30, R190, R7, -R33 ;  /* 0x00000007be1e7223 */ /* 0x000fc20000010821 */
[----:B------:R-:W-:Y:S01]  /*7620*/  FMNMX.FTZ R29, R188, R29, !PT ;  /* 0x0000001dbc1d7209 */ /* 0x000fe20007810000 */
[----:B------:R0:W-:Y:S01]  /*7630*/  MUFU.EX2 R27, R31 ;  /* 0x0000001f001b7308 */ /* 0x0001e20000000800 */
[----:B------:R-:W-:Y:S02]  /*7640*/  ISETP.GT.AND P3, PT, R53, 0x40, P2 ;  /* 0x000000403500780c */ /* 0x000fe40001764270 */
[----:B------:R-:W-:Y:S02]  /*7650*/  FMNMX.FTZ R29, R28, R29, !PT ;  /* 0x0000001d1c1d7209 */ /* 0x000fe40007810000 */
[----:B------:R-:W-:Y:S02]  /*7660*/  ISETP.LT.OR P5, PT, R51, 0x3a, P5 ;  /* 0x0000003a3300780c */ /* 0x000fe40002fa1670 */
[----:B------:R-:W-:Y:S01]  /*7670*/  FMNMX.FTZ R29, R192, R29, !PT ;  /* 0x0000001dc01d7209 */ /* 0x000fe20007810000 */
[----:B------:R-:W-:Y:S01]  /*7680*/  MUFU.EX2 R14, R14 ;  /* 0x0000000e000e7308 */ /* 0x000fe20000000800 */
[----:B------:R-:W-:-:S02]  /*7690*/  ISETP.GT.AND P4, PT, R53, 0x41, P2 ;  /* 0x000000413500780c */ /* 0x000fc40001784270 */
[----:B0-----:R-:W-:Y:S02]  /*76a0*/  FMNMX.FTZ R31, R196, R29, !PT ;  /* 0x0000001dc41f7209 */ /* 0x001fe40007810000 */
[----:B------:R-:W-:Y:S02]  /*76b0*/  FSEL R34, R34, -INF , !P5 ;  /* 0xff80000022227808 */ /* 0x000fe40006800000 */
[----:B------:R-:W-:Y:S01]  /*76c0*/  ISETP.LT.OR P3, PT, R51, 0x41, P3 ;  /* 0x000000413300780c */ /* 0x000fe20001f61670 */
[----:B------:R-:W-:Y:S01]  /*76d0*/  MUFU.EX2 R15, R15 ;  /* 0x0000000f000f7308 */ /* 0x000fe20000000800 */
[----:B------:R-:W-:Y:S02]  /*76e0*/  FMNMX.FTZ R31, R194, R31, !PT ;  /* 0x0000001fc21f7209 */ /* 0x000fe40007810000 */
[----:B------:R-:W-:Y:S02]  /*76f0*/  ISETP.GT.AND P5, PT, R53, 0x48, P2 ;  /* 0x000000483500780c */ /* 0x000fe400017a4270 */
[----:B------:R-:W-:-:S02]  /*7700*/  ISETP.LT.OR P4, PT, R51, 0x42, P4 ;  /* 0x000000423300780c */ /* 0x000fc40002781670 */
[----:B------:R-:W-:Y:S01]  /*7710*/  FSEL R190, R35, -INF , !P3 ;  /* 0xff80000023be7808 */ /* 0x000fe20005800000 */
[----:B------:R-:W-:-:S01]  /*7720*/  FFMA.FTZ R35, R162, R7, -R33 ;  /* 0x00000007a2237223 */ /* 0x000fc20000010821 */
[----:B------:R-:W-:Y:S01]  /*7730*/  FMNMX.FTZ R31, R34, R31, !PT ;  /* 0x0000001f221f7209 */ /* 0x000fe20007810000 */
[----:B------:R-:W-:Y:S01]  /*7740*/  MUFU.EX2 R10, R10 ;  /* 0x0000000a000a7308 */ /* 0x000fe20000000800 */
[----:B------:R-:W-:Y:S02]  /*7750*/  ISETP.GT.AND P3, PT, R53, 0x49, P2 ;  /* 0x000000493500780c */ /* 0x000fe40001764270 */
[----:B------:R-:W-:Y:S01]  /*7760*/  FSEL R186, R36, -INF , !P4 ;  /* 0xff80000024ba7808 */ /* 0x000fe20006000000 */
[----:B------:R-:W-:-:S01]  /*7770*/  FFMA.FTZ R36, R166, R7, -R33 ;  /* 0x00000007a6247223 */ /* 0x000fc20000010821 */
[----:B------:R-:W-:Y:S02]  /*7780*/  ISETP.LT.OR P5, PT, R51, 0x49, P5 ;  /* 0x000000493300780c */ /* 0x000fe40002fa1670 */
[----:B------:R-:W-:Y:S01]  /*7790*/  FMNMX.FTZ R31, R190, R31, !PT ;  /* 0x0000001fbe1f7209 */ /* 0x000fe20007810000 */
[----:B------:R0:W-:Y:S01]  /*77a0*/  MUFU.EX2 R29, R35 ;  /* 0x00000023001d7308 */ /* 0x0001e20000000800 */
[----:B------:R-:W-:-:S02]  /*77b0*/  ISETP.GT.AND P4, PT, R53, 0x50, P2 ;  /* 0x000000503500780c */ /* 0x000fc40001784270 */
[----:B------:R-:W-:Y:S02]  /*77c0*/  ISETP.LT.OR P3, PT, R51, 0x4a, P3 ;  /* 0x0000004a3300780c */ /* 0x000fe40001f61670 */
[----:B------:R-:W-:Y:S01]  /*77d0*/  FSEL R166, R37, -INF , !P5 ;  /* 0xff80000025a67808 */ /* 0x000fe20006800000 */
[----:B------:R-:W-:Y:S01]  /*77e0*/  FFMA.FTZ R37, R154, R7, -R33 ;  /* 0x000000079a257223 */ /* 0x000fe20000010821 */
[----:B------:R-:W-:Y:S01]  /*77f0*/  ISETP.GT.AND P5, PT, R53, 0x51, P2 ;  /* 0x000000513500780c */ /* 0x000fe200017a4270 */
[----:B------:R-:W-:Y:S01]  /*7800*/  MUFU.EX2 R30, R30 ;  /* 0x0000001e001e7308 */ /* 0x000fe20000000800 */
[----:B0-----:R-:W-:Y:S02]  /*7810*/  FMNMX.FTZ R35, R186, R31, !PT ;  /* 0x0000001fba237209 */ /* 0x001fe40007810000 */
[----:B------:R-:W-:Y:S02]  /*7820*/  FSEL R38, R38, -INF , !P3 ;  /* 0xff80000026267808 */ /* 0x000fe40005800000 */
[----:B------:R-:W-:-:S02]  /*7830*/  ISETP.LT.OR P4, PT, R51, 0x51, P4 ;  /* 0x000000513300780c */ /* 0x000fc40002781670 */
[----:B------:R-:W-:Y:S01]  /*7840*/  FMNMX.FTZ R35, R166, R35, !PT ;  /* 0x00000023a6237209 */ /* 0x000fe20007810000 */
[----:B------:R-:W-:Y:S01]  /*7850*/  MUFU.EX2 R36, R36 ;  /* 0x0000002400247308 */ /* 0x000fe20000000800 */
[----:B------:R-:W-:Y:S02]  /*7860*/  ISETP.GT.AND P3, PT, R53, 0x58, P2 ;  /* 0x000000583500780c */ /* 0x000fe40001764270 */
[----:B------:R-:W-:Y:S02]  /*7870*/  ISETP.LT.OR P5, PT, R51, 0x52, P5 ;  /* 0x000000523300780c */ /* 0x000fe40002fa1670 */
[----:B------:R-:W-:Y:S01]  /*7880*/  FSEL R162, R39, -INF , !P4 ;  /* 0xff80000027a27808 */ /* 0x000fe20006000000 */
[----:B------:R-:W-:Y:S01]  /*7890*/  FFMA.FTZ R39, R182, R7, -R33 ;  /* 0x00000007b6277223 */ /* 0x000fe20000010821 */
[----:B------:R-:W-:Y:S01]  /*78a0*/  FMNMX.FTZ R35, R38, R35, !PT ;  /* 0x0000002326237209 */ /* 0x000fe20007810000 */
[----:B------:R-:W-:Y:S01]  /*78b0*/  MUFU.EX2 R152, R152 ;  /* 0x0000009800987308 */ /* 0x000fe20000000800 */
[----:B------:R-:W-:-:S02]  /*78c0*/  ISETP.GT.AND P4, PT, R53, 0x59, P2 ;  /* 0x000000593500780c */ /* 0x000fc40001784270 */
[----:B------:R-:W-:Y:S02]  /*78d0*/  FSEL R154, R40, -INF , !P5 ;  /* 0xff800000289a7808 */ /* 0x000fe40006800000 */
[----:B------:R-:W-:Y:S02]  /*78e0*/  ISETP.LT.OR P3, PT, R51, 0x59, P3 ;  /* 0x000000593300780c */ /* 0x000fe40001f61670 */
[----:B------:R-:W-:Y:S01]  /*78f0*/  FMNMX.FTZ R35, R162, R35, !PT ;  /* 0x00000023a2237209 */ /* 0x000fe20007810000 */
[----:B------:R0:W-:Y:S01]  /*7900*/  MUFU.EX2 R40, R37 ;  /* 0x0000002500287308 */ /* 0x0001e20000000800 */
[----:B------:R-:W-:Y:S02]  /*7910*/  ISETP.GT.AND P5, PT, R53, 0x60, P2 ;  /* 0x000000603500780c */ /* 0x000fe400017a4270 */
[----:B------:R-:W-:Y:S02]  /*7920*/  ISETP.LT.OR P4, PT, R51, 0x5a, P4 ;  /* 0x0000005a3300780c */ /* 0x000fe40002781670 */
[----:B------:R-:W-:Y:S01]  /*7930*/  FSEL R182, R41, -INF , !P3 ;  /* 0xff80000029b67808 */ /* 0x000fe20005800000 */
[----:B------:R-:W-:Y:S01]  /*7940*/  FFMA.FTZ R41, R82, R7, -R33 ;  /* 0x0000000752297223 */ /* 0x000fe20000010821 */
[----:B------:R-:W-:Y:S01]  /*7950*/  ISETP.GT.AND P3, PT, R53, 0x61, P2 ;  /* 0x000000613500780c */ /* 0x000fe20001764270 */
[----:B------:R1:W-:Y:S01]  /*7960*/  MUFU.EX2 R31, R39 ;  /* 0x00000027001f7308 */ /* 0x0003e20000000800 */
[----:B0-----:R-:W-:-:S02]  /*7970*/  FMNMX.FTZ R37, R154, R35, !PT ;  /* 0x000000239a257209 */ /* 0x001fc40007810000 */
[----:B------:R-:W-:Y:S02]  /*7980*/  FSEL R42, R42, -INF , !P4 ;  /* 0xff8000002a2a7808 */ /* 0x000fe40006000000 */
[----:B------:R-:W-:Y:S02]  /*7990*/  ISETP.LT.OR P5, PT, R51, 0x61, P5 ;  /* 0x000000613300780c */ /* 0x000fe40002fa1670 */
[----:B------:R-:W-:Y:S01]  /*79a0*/  FMNMX.FTZ R37, R182, R37, !PT ;  /* 0x00000025b6257209 */ /* 0x000fe20007810000 */
[----:B------:R-:W-:Y:S01]  /*79b0*/  MUFU.EX2 R80, R80 ;  /* 0x0000005000507308 */ /* 0x000fe20000000800 */
[----:B------:R-:W-:Y:S01]  /*79c0*/  ISETP.GT.AND P4, PT, R53, 0x68, P2 ;  /* 0x000000683500780c */ /* 0x000fe20001784270 */
[-CC-:B-1----:R-:W-:Y:S01]  /*79d0*/  FFMA.FTZ R39, R86, R7.reuse, -R33.reuse ;  /* 0x0000000756277223 */ /* 0x182fe20000010821 */
[----:B------:R-:W-:Y:S01]  /*79e0*/  ISETP.LT.OR P3, PT, R51, 0x62, P3 ;  /* 0x000000623300780c */ /* 0x000fe20001f61670 */
[-CC-:B------:R-:W-:Y:S01]  /*79f0*/  FFMA.FTZ R86, R84, R7.reuse, -R33.reuse ;  /* 0x0000000754567223 */ /* 0x180fe20000010821 */
[----:B------:R-:W-:Y:S01]  /*7a00*/  FSEL R198, R43, -INF , !P5 ;  /* 0xff8000002bc67808 */ /* 0x000fe20006800000 */
[----:B------:R-:W-:Y:S01]  /*7a10*/  FFMA.FTZ R43, R78, R7, -R33 ;  /* 0x000000074e2b7223 */ /* 0x000fe20000010821 */
[----:B------:R-:W-:Y:S01]  /*7a20*/  FMNMX.FTZ R37, R42, R37, !PT ;  /* 0x000000252a257209 */ /* 0x000fe20007810000 */
[----:B------:R0:W-:Y:S01]  /*7a30*/  MUFU.EX2 R35, R39 ;  /* 0x0000002700237308 */ /* 0x0001e20000000800 */
[----:B------:R-:W-:-:S02]  /*7a40*/  ISETP.GT.AND P5, PT, R53, 0x69, P2 ;  /* 0x000000693500780c */ /* 0x000fc400017a4270 */
[----:B------:R-:W-:Y:S02]  /*7a50*/  FSEL R44, R44, -INF , !P3 ;  /* 0xff8000002c2c7808 */ /* 0x000fe40005800000 */
[----:B------:R-:W-:Y:S02]  /*7a60*/  ISETP.LT.OR P4, PT, R51, 0x69, P4 ;  /* 0x000000693300780c */ /* 0x000fe40002781670 */
[----:B------:R-:W-:Y:S01]  /*7a70*/  FMNMX.FTZ R37, R198, R37, !PT ;  /* 0x00000025c6257209 */ /* 0x000fe20007810000 */
[----:B------:R-:W-:Y:S01]  /*7a80*/  MUFU.EX2 R86, R86 ;  /* 0x0000005600567308 */ /* 0x000fe20000000800 */
[----:B------:R-:W-:Y:S02]  /*7a90*/  ISETP.GT.AND P3, PT, R53, 0x70, P2 ;  /* 0x000000703500780c */ /* 0x000fe40001764270 */
[----:B------:R-:W-:Y:S02]  /*7aa0*/  ISETP.LT.OR P5, PT, R51, 0x6a, P5 ;  /* 0x0000006a3300780c */ /* 0x000fe40002fa1670 */
[----:B------:R-:W-:Y:S01]  /*7ab0*/  FSEL R84, R45, -INF , !P4 ;  /* 0xff8000002d547808 */ /* 0x000fe20006000000 */
[----:B------:R-:W-:Y:S01]  /*7ac0*/  FFMA.FTZ R45, R72, R7, -R33 ;  /* 0x00000007482d7223 */ /* 0x000fe20000010821 */
[----:B0-----:R-:W-:Y:S01]  /*7ad0*/  FMNMX.FTZ R39, R44, R37, !PT ;  /* 0x000000252c277209 */ /* 0x001fe20007810000 */
        /* <DEDUP_REMOVED lines=8> */
[----:B------:R-:W-:-:S02]  /*7b60*/  FSEL R82, R47, -INF , !P3 ;  /* 0xff8000002f527808 */ /* 0x000fc40005800000 */
[----:B------:R-:W-:Y:S01]  /*7b70*/  FMNMX.FTZ R39, R46, R39, !PT ;  /* 0x000000272e277209 */ /* 0x000fe20007810000 */
[----:B------:R-:W-:Y:S01]  /*7b80*/  MUFU.EX2 R45, R45 ;  /* 0x0000002d002d7308 */ /* 0x000fe20000000800 */
[----:B------:R-:W-:Y:S02]  /*7b90*/  ISETP.GT.AND P2, PT, R53, 0x79, P2 ;  /* 0x000000793500780c */ /* 0x000fe40001744270 */
[C---:B------:R-:W-:Y:S02]  /*7ba0*/  ISETP.LT.OR P5, PT, R51.reuse, 0x79, P5 ;  /* 0x000000793300780c */ /* 0x040fe40002fa1670 */
[----:B------:R-:W-:Y:S02]  /*7bb0*/  FSEL R48, R48, -INF , !P4 ;  /* 0xff80000030307808 */ /* 0x000fe40006000000 */
[----:B------:R-:W-:Y:S01]  /*7bc0*/  FMNMX.FTZ R39, R82, R39, !PT ;  /* 0x0000002752277209 */ /* 0x000fe20007810000 */
[----:B------:R-:W-:Y:S01]  /*7bd0*/  MUFU.EX2 R56, R56 ;  /* 0x0000003800387308 */ /* 0x000fe20000000800 */
[----:B------:R-:W-:-:S02]  /*7be0*/  ISETP.LT.OR P2, PT, R51, 0x7a, P2 ;  /* 0x0000007a3300780c */ /* 0x000fc40001741670 */
[----:B------:R-:W-:Y:S01]  /*7bf0*/  FSEL R200, R49, -INF , !P5 ;  /* 0xff80000031c87808 */ /* 0x000fe20006800000 */
[----:B------:R-:W-:-:S01]  /*7c00*/  FFMA.FTZ R49, R68, R7, -R33 ;  /* 0x0000000744317223 */ /* 0x000fc20000010821 */
[----:B0-----:R-:W-:Y:S01]  /*7c10*/  FMNMX.FTZ R41, R48, R39, !PT ;  /* 0x0000002730297209 */ /* 0x001fe20007810000 */
[----:B------:R-:W-:-:S01]  /*7c20*/  FFMA.FTZ R68, R76, R7, -R33 ;  /* 0x000000074c447223 */ /* 0x000fc20000010821 */
[----:B------:R-:W-:Y:S01]  /*7c30*/  FSEL R50, R50, -INF , !P2 ;  /* 0xff80000032327808 */ /* 0x000fe20005000000 */
[----:B------:R-:W-:Y:S01]  /*7c40*/  MUFU.EX2 R39, R43 ;  /* 0x0000002b00277308 */ /* 0x000fe20000000800 */
[----:B------:R-:W-:Y:S02]  /*7c50*/  FMNMX.FTZ R41, R200, R41, !PT ;  /* 0x00000029c8297209 */ /* 0x000fe40007810000 */
[----:B------:R-:W-:Y:S02]  /*7c60*/  FSEL R53, R32, RZ, P6 ;  /* 0x000000ff20357208 */ /* 0x000fe40003000000 */
[----:B------:R-:W-:Y:S01]  /*7c70*/  FMNMX.FTZ R47, R50, R41, !PT ;  /* 0x00000029322f7209 */ /* 0x000fe20007810000 */
[-CC-:B------:R-:W-:Y:S01]  /*7c80*/  FFMA.FTZ R41, R64, R7.reuse, -R33.reuse ;  /* 0x0000000740297223 */ /* 0x180fe20000010821 */
[----:B------:R-:W-:-:S01]  /*7c90*/  FFMA.FTZ R64, R66, R7, -R33 ;  /* 0x0000000742407223 */ /* 0x000fc20000010821 */
[----:B------:R0:W-:Y:S01]  /*7ca0*/  MUFU.EX2 R43, R49 ;  /* 0x00000031002b7308 */ /* 0x0001e20000000800 */
[----:B------:R-:W-:-:S01]  /*7cb0*/  FFMA.FTZ R66, R70, R7, -R33 ;  /* 0x0000000746427223 */ /* 0x000fc20000010821 */
[----:B------:R-:W1:Y:S06]  /*7cc0*/  SHFL.BFLY PT, R78, R47, 0x2, 0x1f ;  /* 0x0c401f002f4e7f89 */ /* 0x000e6c00000e0000 */
[----:B------:R-:W-:Y:S01]  /*7cd0*/  MUFU.EX2 R41, R41 ;  /* 0x0000002900297308 */ /* 0x000fe20000000800 */
[----:B0-----:R-:W-:-:S01]  /*7ce0*/  FFMA.FTZ R49, R60, R7, -R33 ;  /* 0x000000073c317223 */ /* 0x001fc20000010821 */
[----:B------:R-:W-:Y:S01]  /*7cf0*/  FADD.FTZ R60, -R53, R6 ;  /* 0x00000006353c7221 */ /* 0x000fe20000010100 */
[----:B------:R-:W-:-:S03]  /*7d00*/  FFMA.FTZ R6, R52, R7, -R33 ;  /* 0x0000000734067223 */ /* 0x000fc60000010821 */
[-C--:B------:R-:W-:Y:S02]  /*7d10*/  FMUL.FTZ R53, R60, R7.reuse ;  /* 0x000000073c357220 */ /* 0x080fe40000410000 */
[----:B------:R-:W-:Y:S08]  /*7d20*/  MUFU.EX2 R64, R64 ;  /* 0x0000004000407308 */ /* 0x000ff00000000800 */
[----:B------:R-:W0:Y:S01]  /*7d30*/  MUFU.EX2 R53, R53 ;  /* 0x0000003500357308 */ /* 0x000e220000000800 */
[----:B-1----:R-:W-:Y:S01]  /*7d40*/  FMNMX.FTZ R78, R47, R78, !PT ;  /* 0x0000004e2f4e7209 */ /* 0x002fe20007810000 */
[----:B------:R-:W-:-:S04]  /*7d50*/  FFMA.FTZ R47, R62, R7, -R33 ;  /* 0x000000073e2f7223 */ /* 0x000fc80000010821 */
[----:B------:R-:W1:Y:S02]  /*7d60*/  SHFL.BFLY PT, R51, R78, 0x1, 0x1f ;  /* 0x0c201f004e337f89 */ /* 0x000e6400000e0000 */
[----:B------:R-:W-:Y:S08]  /*7d70*/  MUFU.EX2 R66, R66 ;  /* 0x0000004200427308 */ /* 0x000ff00000000800 */
[----:B------:R-:W-:Y:S01]  /*7d80*/  MUFU.EX2 R68, R68 ;  /* 0x0000004400447308 */ /* 0x000fe20000000800 */
[----:B0-----:R-:W-:-:S04]  /*7d90*/  FFMA.FTZ R76, R53, R3, R12 ;  /* 0x00000003354c7223 */ /* 0x001fc8000001000c */
[----:B------:R-:W-:-:S03]  /*7da0*/  FADD.FTZ R75, R13, R76 ;  /* 0x0000004c0d4b7221 */ /* 0x000fc60000010000 */
[----:B------:R-:W-:Y:S01]  /*7db0*/  MUFU.EX2 R47, R47 ;  /* 0x0000002f002f7308 */ /* 0x000fe20000000800 */
[----:B-1----:R-:W-:-:S07]  /*7dc0*/  FMNMX.FTZ R54, R78, R51, !PT ;  /* 0x000000334e367209 */ /* 0x002fce0007810000 */
[----:B------:R-:W-:Y:S01]  /*7dd0*/  MUFU.EX2 R49, R49 ;  /* 0x0000003100317308 */ /* 0x000fe20000000800 */
[C---:B------:R-:W-:Y:S01]  /*7de0*/  FSETP.NEU.FTZ.AND P2, PT, R54.reuse, -INF , PT ;  /* 0xff8000003600780b */ /* 0x040fe20003f5d000 */
[----:B------:R-:W-:-:S03]  /*7df0*/  FFMA.FTZ R33, R54, R7, -8 ;  /* 0xc100000036217423 */ /* 0x000fc60000010007 */
[----:B------:R-:W-:-:S03]  /*7e00*/  FSEL R69, R54, RZ, P2 ;  /* 0x000000ff36457208 */ /* 0x000fc60001000000 */
[----:B------:R0:W-:Y:S01]  /*7e10*/  MUFU.EX2 R51, R57 ;  /* 0x0000003900337308 */ /* 0x0001e20000000800 */
[----:B------:R-:W-:Y:S01]  /*7e20*/  FSEL R33, R33, RZ, P2 ;  /* 0x000000ff21217208 */ /* 0x000fe20001000000 */
[----:B------:R-:W-:-:S04]  /*7e30*/  FADD.FTZ R70, -R69, R4 ;  /* 0x0000000445467221 */ /* 0x000fc80000010100 */
[-CC-:B------:R-:W-:Y:S01]  /*7e40*/  FFMA.FTZ R55, R55, R7.reuse, -R33.reuse ;  /* 0x0000000737377223 */ /* 0x180fe20000010821 */
[----:B------:R-:W-:-:S01]  /*7e50*/  FFMA.FTZ R52, R156, R7, -R33 ;  /* 0x000000079c347223 */ /* 0x000fc20000010821 */
[-C--:B------:R-:W-:Y:S01]  /*7e60*/  FMUL.FTZ R70, R70, R7.reuse ;  /* 0x0000000746467220 */ /* 0x080fe20000410000 */
[----:B0-----:R-:W-:-:S01]  /*7e70*/  FFMA.FTZ R57, R158, R7, -R33 ;  /* 0x000000079e397223 */ /* 0x001fc20000010821 */
[-CC-:B------:R-:W-:Y:S01]  /*7e80*/  FFMA.FTZ R60, R160, R7.reuse, -R33.reuse ;  /* 0x00000007a03c7223 */ /* 0x180fe20000010821 */
[----:B------:R-:W-:-:S01]  /*7e90*/  FFMA.FTZ R59, R164, R7, -R33 ;  /* 0x00000007a43b7223 */ /* 0x000fc20000010821 */
[----:B------:R-:W-:Y:S01]  /*7ea0*/  MUFU.EX2 R55, R55 ;  /* 0x0000003700377308 */ /* 0x000fe20000000800 */
[----:B------:R-:W-:-:S01]  /*7eb0*/  FFMA.FTZ R20, R20, R7, -R33 ;  /* 0x0000000714147223 */ /* 0x000fc20000010821 */
[-CC-:B------:R-:W-:Y:S01]  /*7ec0*/  FFMA.FTZ R61, R180, R7.reuse, -R33.reuse ;  /* 0x00000007b43d7223 */ /* 0x180fe20000010821 */
[----:B------:R-:W-:-:S01]  /*7ed0*/  FFMA.FTZ R24, R24, R7, -R33 ;  /* 0x0000000718187223 */ /* 0x000fc20000010821 */
[----:B------:R-:W-:Y:S01]  /*7ee0*/  FFMA.FTZ R73, R38, R7, -R33 ;  /* 0x0000000726497223 */ /* 0x000fe20000010821 */
[----:B------:R-:W-:-:S01]  /*7ef0*/  FADD.FTZ R38, R14, R75 ;  /* 0x0000004b0e267221 */ /* 0x000fc20000010000 */
[-CC-:B------:R-:W-:Y:S01]  /*7f00*/  FFMA.FTZ R62, R184, R7.reuse, -R33.reuse ;  /* 0x00000007b83e7223 */ /* 0x180fe20000010821 */
[----:B------:R-:W-:-:S01]  /*7f10*/  FFMA.FTZ R63, R26, R7, -R33 ;  /* 0x000000071a3f7223 */ /* 0x000fc20000010821 */
[----:B------:R-:W0:Y:S01]  /*7f20*/  MUFU.EX2 R70, R70 ;  /* 0x0000004600467308 */ /* 0x000e220000000800 */
[----:B------:R-:W-:-:S01]  /*7f30*/  FADD.FTZ R75, R15, R38 ;  /* 0x000000260f4b7221 */ /* 0x000fc20000010000 */
[-CC-:B------:R-:W-:Y:S01]  /*7f40*/  FFMA.FTZ R26, R188, R7.reuse, -R33.reuse ;  /* 0x00000007bc1a7223 */ /* 0x180fe20000010821 */
[----:B------:R-:W-:-:S01]  /*7f50*/  FFMA.FTZ R65, R28, R7, -R33 ;  /* 0x000000071c417223 */ /* 0x000fc20000010821 */
[----:B------:R-:W-:Y:S01]  /*7f60*/  FFMA.FTZ R28, R192, R7, -R33 ;  /* 0x00000007c01c7223 */ /* 0x000fe20000010821 */
[----:B------:R-:W-:-:S01]  /*7f70*/  FADD.FTZ R76, R10, R75 ;  /* 0x0000004b0a4c7221 */ /* 0x000fc20000010000 */
[-CC-:B------:R-:W-:Y:S01]  /*7f80*/  FFMA.FTZ R67, R196, R7.reuse, -R33.reuse ;  /* 0x00000007c4437223 */ /* 0x180fe20000010821 */
[----:B------:R-:W-:-:S01]  /*7f90*/  FFMA.FTZ R194, R194, R7, -R33 ;  /* 0x00000007c2c27223 */ /* 0x000fc20000010821 */
[----:B------:R-:W1:Y:S01]  /*7fa0*/  MUFU.EX2 R52, R52 ;  /* 0x0000003400347308 */ /* 0x000e620000000800 */
[----:B------:R-:W-:-:S01]  /*7fb0*/  FADD.FTZ R76, R21, R76 ;  /* 0x0000004c154c7221 */ /* 0x000fc20000010000 */
        /* <DEDUP_REMOVED lines=25> */
[----:B------:R-:W-:-:S06]  /*8150*/  FADD.FTZ R3, R25, R76 ;  /* 0x0000004c19037221 */ /* 0x000fcc0000010000 */
[----:B------:R-:W2:Y:S01]  /*8160*/  MUFU.EX2 R62, R62 ;  /* 0x0000003e003e7308 */ /* 0x000ea20000000800 */
[----:B0-----:R-:W-:-:S01]  /*8170*/  FADD.FTZ R77, R61, R2 ;  /* 0x000000023d4d7221 */ /* 0x001fc20000010000 */
[----:B------:R-:W-:-:S04]  /*8180*/  FADD.FTZ R2, R30, R3 ;  /* 0x000000031e027221 */ /* 0x000fc80000010000 */
[----:B------:R-:W-:Y:S02]  /*8190*/  FADD.FTZ R3, R27, R2 ;  /* 0x000000021b037221 */ /* 0x000fe40000010000 */
[----:B------:R-:W0:Y:S01]  /*81a0*/  MUFU.EX2 R63, R63 ;  /* 0x0000003f003f7308 */ /* 0x000e220000000800 */
[----:B-1----:R-:W-:-:S01]  /*81b0*/  FADD.FTZ R77, R24, R77 ;  /* 0x0000004d184d7221 */ /* 0x002fc20000010000 */
[----:B------:R-:W-:-:S06]  /*81c0*/  FADD.FTZ R76, R36, R3 ;  /* 0x00000003244c7221 */ /* 0x000fcc0000010000 */
[----:B------:R-:W1:Y:S01]  /*81d0*/  MUFU.EX2 R26, R26 ;  /* 0x0000001a001a7308 */ /* 0x000e620000000800 */
[----:B--2---:R-:W-:-:S01]  /*81e0*/  FADD.FTZ R2, R62, R77 ;  /* 0x0000004d3e027221 */ /* 0x004fc20000010000 */
[----:B------:R-:W-:-:S04]  /*81f0*/  FADD.FTZ R77, R29, R76 ;  /* 0x0000004c1d4d7221 */ /* 0x000fc80000010000 */
[----:B------:R-:W-:Y:S02]  /*8200*/  FADD.FTZ R76, R40, R77 ;  /* 0x0000004d284c7221 */ /* 0x000fe40000010000 */
[----:B------:R-:W2:Y:S01]  /*8210*/  MUFU.EX2 R65, R65 ;  /* 0x0000004100417308 */ /* 0x000ea20000000800 */
[----:B0-----:R-:W-:-:S01]  /*8220*/  FADD.FTZ R3, R63, R2 ;  /* 0x000000023f037221 */ /* 0x001fc20000010000 */
[----:B------:R-:W-:Y:S01]  /*8230*/  FFMA.FTZ R2, R42, R7, -R33 ;  /* 0x000000072a027223 */ /* 0x000fe20000010821 */
[----:B------:R-:W-:-:S04]  /*8240*/  FADD.FTZ R77, R31, R76 ;  /* 0x0000004c1f4d7221 */ /* 0x000fc80000010000 */
[----:B------:R-:W-:Y:S01]  /*8250*/  FADD.FTZ R78, R152, R77 ;  /* 0x0000004d984e7221 */ /* 0x000fe20000010000 */
[----:B------:R-:W0:Y:S01]  /*8260*/  MUFU.EX2 R28, R28 ;  /* 0x0000001c001c7308 */ /* 0x000e220000000800 */
[----:B-1----:R-:W-:-:S02]  /*8270*/  FADD.FTZ R42, R26, R3 ;  /* 0x000000031a2a7221 */ /* 0x002fc40000010000 */
[----:B------:R-:W-:-:S05]  /*8280*/  FADD.FTZ R77, R35, R78 ;  /* 0x0000004e234d7221 */ /* 0x000fca0000010000 */
[----:B------:R-:W1:Y:S01]  /*8290*/  MUFU.EX2 R67, R67 ;  /* 0x0000004300437308 */ /* 0x000e620000000800 */
[----:B--2---:R-:W-:-:S01]  /*82a0*/  FADD.FTZ R3, R65, R42 ;  /* 0x0000002a41037221 */ /* 0x004fc20000010000 */
[-CC-:B------:R-:W-:Y:S01]  /*82b0*/  FFMA.FTZ R42, R198, R7.reuse, -R33.reuse ;  /* 0x00000007c62a7223 */ /* 0x180fe20000010821 */
[----:B------:R-:W-:-:S05]  /*82c0*/  FFMA.FTZ R33, R50, R7, -R33 ;  /* 0x0000000732217223 */ /* 0x000fca0000010821 */
[----:B------:R-:W2:Y:S01]  /*82d0*/  MUFU.EX2 R4, R194 ;  /* 0x000000c200047308 */ /* 0x000ea20000000800 */
[----:B0-----:R-:W-:-:S07]  /*82e0*/  FADD.FTZ R76, R28, R3 ;  /* 0x000000031c4c7221 */ /* 0x001fce0000010000 */
[----:B------:R-:W0:Y:S01]  /*82f0*/  MUFU.EX2 R69, R69 ;  /* 0x0000004500457308 */ /* 0x000e220000000800 */
[----:B-1----:R-:W-:-:S01]  /*8300*/  FADD.FTZ R3, R67, R76 ;  /* 0x0000004c43037221 */ /* 0x002fc20000010000 */
[----:B------:R-:W-:-:S04]  /*8310*/  FADD.FTZ R76, R86, R77 ;  /* 0x0000004d564c7221 */ /* 0x000fc80000010000 */
[----:B------:R-:W-:Y:S02]  /*8320*/  FADD.FTZ R77, R37, R76 ;  /* 0x0000004c254d7221 */ /* 0x000fe40000010000 */
[----:B------:R-:W1:Y:S02]  /*8330*/  MUFU.EX2 R34, R34 ;  /* 0x0000002200227308 */ /* 0x000e640000000800 */
[----:B------:R-:W-:-:S04]  /*8340*/  FADD.FTZ R76, R80, R77 ;  /* 0x0000004d504c7221 */ /* 0x000fc80000010000 */
[----:B------:R-:W-:Y:S02]  /*8350*/  FADD.FTZ R77, R39, R76 ;  /* 0x0000004c274d7221 */ /* 0x000fe40000010000 */
[----:B------:R-:W3:Y:S08]  /*8360*/  MUFU.EX2 R71, R71 ;  /* 0x0000004700477308 */ /* 0x000ef00000000800 */
[----:B------:R-:W4:Y:S08]  /*8370*/  MUFU.EX2 R72, R72 ;  /* 0x0000004800487308 */ /* 0x000f300000000800 */
[----:B------:R2:W-:Y:S08]  /*8380*/  MUFU.EX2 R81, R2 ;  /* 0x0000000200517308 */ /* 0x0005f00000000800 */
[----:B------:R-:W5:Y:S01]  /*8390*/  MUFU.EX2 R73, R73 ;  /* 0x0000004900497308 */ /* 0x000f620000000800 */
[----:B--2---:R-:W-:-:S04]  /*83a0*/  FADD.FTZ R2, R4, R3 ;  /* 0x0000000304027221 */ /* 0x004fc80000010000 */
[----:B0-----:R-:W-:-:S03]  /*83b0*/  FADD.FTZ R3, R69, R2 ;  /* 0x0000000245037221 */ /* 0x001fc60000010000 */
[----:B------:R-:W0:Y:S01]  /*83c0*/  MUFU.EX2 R38, R38 ;  /* 0x0000002600267308 */ /* 0x000e220000000800 */
[----:B-1----:R-:W-:-:S04]  /*83d0*/  FADD.FTZ R2, R34, R3 ;  /* 0x0000000322027221 */ /* 0x002fc80000010000 */
[----:B---3--:R-:W-:-:S03]  /*83e0*/  FADD.FTZ R3, R71, R2 ;  /* 0x0000000247037221 */ /* 0x008fc60000010000 */
[----:B------:R-:W1:Y:S01]  /*83f0*/  MUFU.EX2 R75, R75 ;  /* 0x0000004b004b7308 */ /* 0x000e620000000800 */
[----:B----4-:R-:W-:-:S04]  /*8400*/  FADD.FTZ R2, R72, R3 ;  /* 0x0000000348027221 */ /* 0x010fc80000010000 */
[----:B-----5:R-:W-:-:S03]  /*8410*/  FADD.FTZ R3, R73, R2 ;  /* 0x0000000249037221 */ /* 0x020fc60000010000 */
[----:B------:R-:W2:Y:S01]  /*8420*/  MUFU.EX2 R79, R182 ;  /* 0x000000b6004f7308 */ /* 0x000ea20000000800 */
[----:B0-----:R-:W-:-:S07]  /*8430*/  FADD.FTZ R2, R38, R3 ;  /* 0x0000000326027221 */ /* 0x001fce0000010000 */
[----:B------:R0:W-:Y:S01]  /*8440*/  MUFU.EX2 R78, R44 ;  /* 0x0000002c004e7308 */ /* 0x0001e20000000800 */
[----:B-1----:R-:W-:-:S07]  /*8450*/  FADD.FTZ R2, R75, R2 ;  /* 0x000000024b027221 */ /* 0x002fce0000010000 */
[----:B------:R-:W1:Y:S01]  /*8460*/  MUFU.EX2 R42, R42 ;  /* 0x0000002a002a7308 */ /* 0x000e620000000800 */
[----:B0-----:R-:W-:-:S01]  /*8470*/  FADD.FTZ R44, R74, R77 ;  /* 0x0000004d4a2c7221 */ /* 0x001fc20000010000 */
[----:B--2---:R-:W-:-:S03]  /*8480*/  FADD.FTZ R2, R79, R2 ;  /* 0x000000024f027221 */ /* 0x004fc60000010000 */
[----:B------:R-:W-:-:S03]  /*8490*/  FADD.FTZ R77, R41, R44 ;  /* 0x0000002c294d7221 */ /* 0x000fc60000010000 */
[----:B------:R-:W0:Y:S01]  /*84a0*/  MUFU.EX2 R84, R84 ;  /* 0x0000005400547308 */ /* 0x000e220000000800 */
[----:B------:R-:W-:-:S04]  /*84b0*/  FADD.FTZ R44, R64, R77 ;  /* 0x0000004d402c7221 */ /* 0x000fc80000010000 */
[----:B------:R-:W-:-:S03]  /*84c0*/  FADD.FTZ R3, R43, R44 ;  /* 0x0000002c2b037221 */ /* 0x000fc60000010000 */
[----:B------:R-:W2:Y:S01]  /*84d0*/  MUFU.EX2 R46, R46 ;  /* 0x0000002e002e7308 */ /* 0x000ea20000000800 */
[----:B------:R-:W-:-:S01]  /*84e0*/  FADD.FTZ R44, R66, R3 ;  /* 0x00000003422c7221 */ /* 0x000fc20000010000 */
[----:B------:R-:W-:-:S03]  /*84f0*/  FADD.FTZ R3, R81, R2 ;  /* 0x0000000251037221 */ /* 0x000fc60000010000 */
[----:B------:R-:W-:Y:S01]  /*8500*/  FADD.FTZ R77, R45, R44 ;  /* 0x0000002c2d4d7221 */ /* 0x000fe20000010000 */
[----:B-1----:R-:W-:-:S02]  /*8510*/  FADD.FTZ R3, R42, R3 ;  /* 0x000000032a037221 */ /* 0x002fc40000010000 */
[----:B------:R-:W1:Y:S01]  /*8520*/  MUFU.EX2 R82, R82 ;  /* 0x0000005200527308 */ /* 0x000e620000000800 */
[----:B------:R-:W-:-:S01]  /*8530*/  FADD.FTZ R2, R68, R77 ;  /* 0x0000004d44027221 */ /* 0x000fc20000010000 */
[----:B------:R-:W-:-:S03]  /*8540*/  FADD.FTZ R3, R78, R3 ;  /* 0x000000034e037221 */ /* 0x000fc60000010000 */
[----:B------:R-:W-:Y:S01]  /*8550*/  FADD.FTZ R77, R47, R2 ;  /* 0x000000022f4d7221 */ /* 0x000fe20000010000 */
[----:B0-----:R-:W-:-:S02]  /*8560*/  FADD.FTZ R3, R84, R3 ;  /* 0x0000000354037221 */ /* 0x001fc40000010000 */
[----:B------:R-:W0:Y:S01]  /*8570*/  MUFU.EX2 R58, R58 ;  /* 0x0000003a003a7308 */ /* 0x000e220000000800 */
[----:B------:R-:W-:-:S01]  /*8580*/  FADD.FTZ R2, R56, R77 ;  /* 0x0000004d38027221 */ /* 0x000fc20000010000 */
[----:B--2---:R-:W-:-:S03]  /*8590*/  FADD.FTZ R3, R46, R3 ;  /* 0x000000032e037221 */ /* 0x004fc60000010000 */
[----:B------:R-:W-:-:S03]  /*85a0*/  FADD.FTZ R77, R49, R2 ;  /* 0x00000002314d7221 */ /* 0x000fc60000010000 */
[----:B------:R-:W2:Y:S01]  /*85b0*/  MUFU.EX2 R155, R48 ;  /* 0x00000030009b7308 */ /* 0x000ea20000000800 */
[----:B-1----:R-:W-:-:S07]  /*85c0*/  FADD.FTZ R3, R82, R3 ;  /* 0x0000000352037221 */ /* 0x002fce0000010000 */
[----:B------:R-:W1:Y:S01]  /*85d0*/  MUFU.EX2 R200, R200 ;  /* 0x000000c800c87308 */ /* 0x000e620000000800 */
[----:B0-----:R-:W-:-:S04]  /*85e0*/  FADD.FTZ R2, R58, R77 ;  /* 0x0000004d3a027221 */ /* 0x001fc80000010000 */
[----:B------:R-:W-:-:S03]  /*85f0*/  FADD.FTZ R77, R51, R2 ;  /* 0x00000002334d7221 */ /* 0x000fc60000010000 */
[----:B------:R-:W0:Y:S01]  /*8600*/  MUFU.EX2 R6, R6 ;  /* 0x0000000600067308 */ /* 0x000e220000000800 */
[----:B--2---:R-:W-:-:S07]  /*8610*/  FADD.FTZ R3, R155, R3 ;  /* 0x000000039b037221 */ /* 0x004fce0000010000 */
[----:B------:R-:W2:Y:S01]  /*8620*/  MUFU.EX2 R83, R33 ;  /* 0x0000002100537308 */ /* 0x000ea20000000800 */
[----:B-1----:R-:W-:-:S01]  /*8630*/  FADD.FTZ R2, R200, R3 ;  /* 0x00000003c8027221 */ /* 0x002fc20000010000 */
[----:B0-----:R-:W-:-:S03]  /*8640*/  FADD.FTZ R3, R6, R77 ;  /* 0x0000004d06037221 */ /* 0x001fc60000010000 */
[----:B--2---:R-:W-:Y:S01]  /*8650*/  FADD.FTZ R2, R83, R2 ;  /* 0x0000000253027221 */ /* 0x004fe20000010000 */
[----:B------:R-:W-:Y:S06]  /*8660*/  @!P0 BRA `(.L_x_987) ;  /* 0x0000000000048947 */ /* 0x000fec0003800000 */
[----:B------:R-:W-:Y:S01]  /*8670*/  BPT.TRAP 0x1 ;  /* 0x000000040000795c */ /* 0x000fe20000300000 */
.L_x_987:
[----:B------:R-:W-:Y:S01]  /*8680*/  ULEA UR6, UR46, UR37, 0x3 ;  /* 0x000000252e067291 */ /* 0x000fe2000f8e183f */
[----:B------:R-:W-:Y:S01]  /*8690*/  ISETP.GT.AND P2, PT, R5, R8, PT ;  /* 0x000000080500720c */ /* 0x000fe20003f44270 */
[----:B------:R-:W-:Y:S01]  /*86a0*/  UMOV UR36, UR32 ;  /* 0x0000002000247c82 */ /* 0x000fe20008000000 */
[----:B------:R-:W-:Y:S01]  /*86b0*/  F2FP.SATFINITE.E4M3.F32.PACK_AB_MERGE_C R14, R15, R14, RZ ;  /* 0x0000000e0f0e723e */ /* 0x000fe200048070ff */
[----:B------:R-:W-:Y:S01]  /*86c0*/  UIADD3 UR6, UR6, 0x22860, URZ ;  /* 0x0002286006067890 */ /* 0x000fe2000fffe03f */
[----:B------:R-:W-:Y:S01]  /*86d0*/  F2FP.SATFINITE.E4M3.F32.PACK_AB_MERGE_C R25, R30, R25, RZ ;  /* 0x000000191e19723e */ /* 0x000fe200048070ff */
[----:B------:R-:W-:Y:S01]  /*86e0*/  UMOV UR46, UR33 ;  /* 0x00000021002e7c82 */ /* 0x000fe20008000000 */
[----:B------:R-:W-:Y:S01]  /*86f0*/  F2FP.SATFINITE.E4M3.F32.PACK_AB_MERGE_C R35, R86, R35, RZ ;  /* 0x000000235623723e */ /* 0x000fe200048070ff */
[----:B------:R-:W-:Y:S01]  /*8700*/  UPRMT UR6, UR40, 0x654, UR6 ;  /* 0x0000065428067896 */ /* 0x000fe20008000006 */
        /* <DEDUP_REMOVED lines=94> */
[----:B------:R-:W-:-:S02]  /*8cf0*/  VIADD R5, R5, 0xffffffff ;  /* 0xffffffff05057836 */ /* 0x000fc40000000000 */
[----:B------:R-:W-:Y:S02]  /*8d00*/  IMAD.MOV.U32 R4, RZ, RZ, R54 ;  /* 0x000000ffff047224 */ /* 0x000fe400078e0036 */
[----:B------:R-:W-:Y:S01]  /*8d10*/  IMAD.MOV.U32 R6, RZ, RZ, R32 ;  /* 0x000000ffff067224 */ /* 0x000fe200078e0020 */
[----:B------:R-:W-:Y:S06]  /*8d20*/  @P2 BRA `(.L_x_988) ;  /* 0xffffffc800442947 */ /* 0x000fec000383ffff */
[----:B------:R-:W-:Y:S01]  /*8d30*/  IMAD.MOV.U32 R4, RZ, RZ, R54 ;  /* 0x000000ffff047224 */ /* 0x000fe200078e0036 */
[----:B------:R-:W-:Y:S01]  /*8d40*/  UMOV UR46, UR33 ;  /* 0x00000021002e7c82 */ /* 0x000fe20008000000 */
[----:B------:R-:W-:Y:S01]  /*8d50*/  IMAD.MOV.U32 R6, RZ, RZ, R32 ;  /* 0x000000ffff067224 */ /* 0x000fe200078e0020 */
[----:B------:R-:W-:-:S06]  /*8d60*/  UMOV UR36, UR32 ;  /* 0x0000002000247c82 */ /* 0x000fcc0008000000 */
.L_x_970:
[----:B------:R-:W0:Y:S01]  /*8d70*/  LDC R8, c[0x0][0x448] ;  /* 0x00011200ff087b82 */ /* 0x000e220000000800 */
[----:B------:R-:W-:Y:S01]  /*8d80*/  UIADD3 UR6, UR42, 0x7f, URZ ;  /* 0x0000007f2a067890 */ /* 0x000fe2000fffe03f */
[----:B------:R-:W-:-:S05]  /*8d90*/  IADD3 R12, -R11, 0x1, RZ ;  /* 0x000000010b0c7810 */ /* 0x000fca0007ffe1ff */
[----:B------:R-:W-:Y:S01]  /*8da0*/  IMAD R9, R9, UR41, R12 ;  /* 0x0000002909097c24 */ /* 0x000fe2000f8e020c */
[----:B------:R-:W1:Y:S01]  /*8db0*/  LDC R15, c[0x0][0x9e4] ;  /* 0x00027900ff0f7b82 */ /* 0x000e620000000800 */
[----:B0-----:R-:W-:Y:S02]  /*8dc0*/  ISETP.NE.AND P5, PT, R8, 0x1, PT ;  /* 0x000000010800780c */ /* 0x001fe40003fa5270 */
[----:B-1----:R-:W-:-:S11]  /*8dd0*/  ISETP.GE.AND P6, PT, R15, 0x1, PT ;  /* 0x000000010f00780c */ /* 0x002fd60003fc6270 */
[----:B------:R-:W0:Y:S08]  /*8de0*/  @P5 LDC R8, c[0x0][0x44c] ;  /* 0x00011300ff085b82 */ /* 0x000e300000000800 */
[----:B------:R-:W1:Y:S01]  /*8df0*/  @P5 LDC R13, c[0x0][0x450] ;  /* 0x00011400ff0d5b82 */ /* 0x000e620000000800 */
[----:B0-----:R-:W-:-:S04]  /*8e00*/  @P5 IMAD.HI.U32 R10, R8, UR6, RZ ;  /* 0x00000006080a5c27 */ /* 0x001fc8000f8e00ff */
[----:B------:R-:W-:Y:S01]  /*8e10*/  IMAD.U32 R8, RZ, RZ, UR6 ;  /* 0x00000006ff087e24 */ /* 0x000fe2000f8e00ff */
[----:B------:R-:W-:Y:S01]  /*8e20*/  ULDC UR6, c[0x0][0x9dc] ;  /* 0x0002770000067ab9 */ /* 0x000fe20000000800 */
[----:B-1----:R-:W-:-:S05]  /*8e30*/  @P5 SHF.R.U32.HI R8, RZ, R13, R10 ;  /* 0x0000000dff085219 */ /* 0x002fca000001160a */
[----:B------:R-:W-:-:S04]  /*8e40*/  IMAD.IADD R8, R9, 0x1, R8 ;  /* 0x0000000109087824 */ /* 0x000fc800078e0208 */
        /* <DEDUP_REMOVED lines=11> */
.L_x_990:
[----:B------:R-:W-:-:S13]  /*8f00*/  ISETP.NE.AND P2, PT, R15, 0x1, PT ;  /* 0x000000010f00780c */ /* 0x000fda0003f45270 */
[----:B------:R-:W0:Y:S02]  /*8f10*/  @P2 LDC.64 R10, c[0x0][0x9e8] ;  /* 0x00027a00ff0a2b82 */ /* 0x000e240000000a00 */
[----:B0-----:R-:W-:-:S05]  /*8f20*/  @P2 IMAD.HI.U32 R10, R8, R10, RZ ;  /* 0x0000000a080a2227 */ /* 0x001fca00078e00ff */
[----:B------:R-:W-:-:S07]  /*8f30*/  @P2 SHF.R.U32.HI R8, RZ, R11, R10 ;  /* 0x0000000bff082219 */ /* 0x000fce000001160a */
.L_x_991:
[----:B------:R-:W-:-:S05]  /*8f40*/  IMAD R8, R8, R15, RZ ;  /* 0x0000000f08087224 */ /* 0x000fca00078e02ff */
[----:B------:R-:W-:-:S07]  /*8f50*/  VIMNMX R9, R9, R8, !PT ;  /* 0x0000000809097248 */ /* 0x000fce0007fe0100 */
.L_x_989:
[----:B------:R-:W-:-:S05]  /*8f60*/  VIADD R9, R9, 0x7f ;  /* 0x0000007f09097836 */ /* 0x000fca0000000000 */
[----:B------:R-:W-:-:S04]  /*8f70*/  SHF.R.S32.HI R8, RZ, 0x1f, R9 ;  /* 0x0000001fff087819 */ /* 0x000fc80000011409 */
[----:B------:R-:W-:-:S04]  /*8f80*/  LEA.HI R8, R8, R9, RZ, 0x7 ;  /* 0x0000000908087211 */ /* 0x000fc800078f38ff */
[----:B------:R-:W-:-:S04]  /*8f90*/  SHF.R.S32.HI R9, RZ, 0x7, R8 ;  /* 0x00000007ff097819 */ /* 0x000fc80000011408 */
[----:B------:R-:W-:-:S04]  /*8fa0*/  VIMNMX R8, R22, R9, !PT ;  /* 0x0000000916087248 */ /* 0x000fc80007fe0100 */
[----:B------:R-:W-:-:S13]  /*8fb0*/  ISETP.GE.AND P2, PT, R5, R8, PT ;  /* 0x000000080500720c */ /* 0x000fda0003f46270 */
[----:B------:R-:W-:Y:S05]  /*8fc0*/  @!P2 BRA `(.L_x_992) ;  /* 0x0000002400a8a947 */ /* 0x000fea0003800000 */
[----:B------:R-:W-:Y:S01]  /*8fd0*/  IMAD.MOV.U32 R11, RZ, RZ, R4 ;  /* 0x000000ffff0b7224 */ /* 0x000fe200078e0004 */
[----:B------:R-:W-:Y:S01]  /*8fe0*/  UMOV UR30, UR36 ;  /* 0x00000024001e7c82 */ /* 0x000fe20008000000 */
[----:B------:R-:W-:-:S07]  /*8ff0*/  IMAD.MOV.U32 R9, RZ, RZ, R6 ;  /* 0x000000ffff097224 */ /* 0x000fce00078e0006 */
.L_x_1002:
[----:B------:R-:W-:Y:S01]  /*9000*/  ISETP.NE.AND P2, PT, RZ, UR39, PT ;  /* 0x00000027ff007c0c */ /* 0x000fe2000bf45270 */
[----:B------:R-:W-:-:S04]  /*9010*/  UISETP.NE.AND UP0, UPT, UR46, 0x1, UPT ;  /* 0x000000012e00788c */ /* 0x000fc8000bf05270 */
[----:B------:R-:W-:-:S04]  /*9020*/  USEL UR36, URZ, 0x1, UP0 ;  /* 0x000000013f247887 */ /* 0x000fc80008000000 */
[----:B------:R-:W-:-:S04]  /*9030*/  ULOP3.LUT UR36, UR30, UR36, URZ, 0x3c, !UPT ;  /* 0x000000241e247292 */ /* 0x000fc8000f8e3c3f */
[----:B------:R-:W-:Y:S08]  /*9040*/  @P2 BRA `(.L_x_993) ;  /* 0x0000000000382947 */ /* 0x000ff00003800000 */
[----:B------:R-:W-:Y:S05]  /*9050*/  @!P0 BRA `(.L_x_994) ;  /* 0x0000000000048947 */ /* 0x000fea0003800000 */
[----:B------:R-:W-:Y:S01]  /*9060*/  BPT.TRAP 0x1 ;  /* 0x000000040000795c */ /* 0x000fe20000300000 */
.L_x_994:
        /* <DEDUP_REMOVED lines=9> */
.L_x_995:
[----:B-1----:R-:W-:Y:S05]  /*9100*/  @P3 BRA `(.L_x_993) ;  /* 0x0000000000083947 */ /* 0x002fea0003800000 */
[----:B------:R-:W1:Y:S02]  /*9110*/  SYNCS.PHASECHK.TRANS64.TRYWAIT P3, [UR6+0x22830], R4 ;  /* 0x02283004ff0075a7 */ /* 0x000e640008060146 */
[----:B-1----:R-:W-:Y:S05]  /*9120*/  @!P3 BRA `(.L_x_996) ;  /* 0x000000cc0074b947 */ /* 0x002fea0003800000 */
.L_x_993:
[----:B------:R-:W2:Y:S01]  /*9130*/  S2R R6, SR_TID.X ;  /* 0x0000000000067919 */ /* 0x000ea20000002100 */
[----:B------:R-:W-:Y:S01]  /*9140*/  UIADD3 UR31, UR46, 0x1, URZ ;  /* 0x000000012e1f7890 */ /* 0x000fe2000fffe03f */
[----:B------:R-:W-:Y:S01]  /*9150*/  UMOV UR27, 0x80000020 ;  /* 0x80000020001b7882 */ /* 0x000fe20000000000 */
[----:B------:R-:W-:Y:S02]  /*9160*/  UMOV UR7, 0x80000020 ;  /* 0x8000002000077882 */ /* 0x000fe40000000000 */
[----:B------:R-:W-:Y:S01]  /*9170*/  UISETP.NE.AND UP0, UPT, UR31, 0x2, UPT ;  /* 0x000000021f00788c */ /* 0x000fe2000bf05270 */
[----:B------:R-:W-:Y:S01]  /*9180*/  UMOV UR11, 0x80000020 ;  /* 0x80000020000b7882 */ /* 0x000fe20000000000 */
[----:B------:R-:W-:Y:S02]  /*9190*/  UMOV UR15, 0x80000020 ;  /* 0x80000020000f7882 */ /* 0x000fe40000000000 */
[----:B------:R-:W-:Y:S01]  /*91a0*/  USEL UR31, UR31, URZ, UP0 ;  /* 0x0000003f1f1f7287 */ /* 0x000fe20008000000 */
[----:B------:R-:W-:Y:S01]  /*91b0*/  UMOV UR19, 0x80000020 ;  /* 0x8000002000137882 */ /* 0x000fe20000000000 */
[----:B------:R-:W-:-:S02]  /*91c0*/  UMOV UR23, 0x80000020 ;  /* 0x8000002000177882 */ /* 0x000fc40000000000 */
[----:B------:R-:W-:-:S04]  /*91d0*/  UIMAD UR26, UR31, 0x600, UR28 ;  /* 0x000006001f1a78a4 */ /* 0x000fc8000f8e021c */
[----:B------:R-:W-:Y:S02]  /*91e0*/  UIADD3 UR6, UR26, 0x2, URZ ;  /* 0x000000021a067890 */ /* 0x000fe4000fffe03f */
[----:B------:R-:W-:Y:S02]  /*91f0*/  UIADD3 UR10, UR26, 0x200, URZ ;  /* 0x000002001a0a7890 */ /* 0x000fe4000fffe03f */
[----:B------:R-:W-:Y:S02]  /*9200*/  UIADD3 UR14, UR26, 0x202, URZ ;  /* 0x000002021a0e7890 */ /* 0x000fe4000fffe03f */
[----:B------:R-:W-:Y:S02]  /*9210*/  UIADD3 UR18, UR26, 0x400, URZ ;  /* 0x000004001a127890 */ /* 0x000fe4000fffe03f */
[----:B------:R-:W-:Y:S01]  /*9220*/  UIADD3 UR22, UR26, 0x402, URZ ;  /* 0x000004021a167890 */ /* 0x000fe2000fffe03f */
        /* <DEDUP_REMOVED lines=24> */
.L_x_998:
[----:B------:R-:W-:Y:S01]  /*93b0*/  ULEA UR6, UR46, UR37, 0x3 ;  /* 0x000000252e067291 */ /* 0x000fe2000f8e183f */
[----:B------:R-:W-:-:S05]  /*93c0*/  IMAD.U32 R4, RZ, RZ, UR30 ;  /* 0x0000001eff047e24 */ /* 0x000fca000f8e00ff */
[----:B------:R-:W-:-:S04]  /*93d0*/  SHF.L.U32 R4, R4, 0x1f, RZ ;  /* 0x0000001f04047819 */ /* 0x000fc800000006ff */
[----:B------:R0:W1:Y:S01]  /*93e0*/  SYNCS.PHASECHK.TRANS64.TRYWAIT P2, [UR6+0x22850], R4 ;  /* 0x02285004ff0075a7 */ /* 0x0000620008040146 */
[----:B------:R-:W-:Y:S05]  /*93f0*/  @!P0 BRA `(.L_x_999) ;  /* 0x0000000000048947 */ /* 0x000fea0003800000 */
[----:B------:R-:W-:Y:S01]  /*9400*/  BPT.TRAP 0x1 ;  /* 0x000000040000795c */ /* 0x000fe20000300000 */
.L_x_999:
[----:B-1----:R-:W-:Y:S05]  /*9410*/  @P2 BRA `(.L_x_997) ;  /* 0x0000000000082947 */ /* 0x002fea0003800000 */
[----:B------:R-:W1:Y:S02]  /*9420*/  SYNCS.PHASECHK.TRANS64.TRYWAIT P2, [UR6+0x22850], R4 ;  /* 0x02285004ff0075a7 */ /* 0x000e640008040146 */
[----:B-1----:R-:W-:Y:S05]  /*9430*/  @!P2 BRA `(.L_x_1000) ;  /* 0x000000c800c8a947 */ /* 0x002fea0003800000 */
.L_x_997:
[----:B------:R-:W-:Y:S01]  /*9440*/  UIADD3 UR6, UR37, 0x400, URZ ;  /* 0x0000040025067890 */ /* 0x000fe2000fffe03f */
[----:B------:R-:W-:Y:S01]  /*9450*/  WARPGROUP.ARRIVE ;  /* 0x00000000000079c5 */ /* 0x000fe20000000000 */
[----:B------:R-:W-:Y:S01]  /*9460*/  UMOV UR7, 0x40000040 ;  /* 0x4000004000077882 */ /* 0x000fe20000000000 */
[C---:B------:R-:W-:Y:S01]  /*9470*/  FMUL.FTZ R10, R0.reuse, R24 ;  /* 0x00000018000a7220 */ /* 0x040fe20000410000 */
[----:B------:R-:W-:Y:S01]  /*9480*/  USHF.R.U32.HI UR6, URZ, 0x4, UR6 ;  /* 0x000000043f067899 */ /* 0x000fe20008011606 */
[C---:B------:R-:W-:Y:S01]  /*9490*/  FMUL.FTZ R14, R0.reuse, R26 ;  /* 0x0000001a000e7220 */ /* 0x040fe20000410000 */
[C---:B------:R-:W-:Y:S01]  /*94a0*/  FMUL.FTZ R12, R0.reuse, R25 ;  /* 0x00000019000c7220 */ /* 0x040fe20000410000 */
[C---:B------:R-:W-:Y:S01]  /*94b0*/  FMUL.FTZ R20, R0.reuse, R27 ;  /* 0x0000001b00147220 */ /* 0x040fe20000410000 */
[----:B------:R-:W-:Y:S01]  /*94c0*/  ULOP3.LUT UR6, UR6, 0x3fff, URZ, 0xc0, !UPT ;  /* 0x00003fff06067892 */ /* 0x000fe2000f8ec03f */
[----:B------:R-:W1:Y:S01]  /*94d0*/  MUFU.TANH R10, R10 ;  /* 0x0000000a000a7308 */ /* 0x000e620000002400 */
[C---:B------:R-:W-:Y:S01]  /*94e0*/  FMUL.FTZ R180, R0.reuse, R28 ;  /* 0x0000001c00b47220 */ /* 0x040fe20000410000 */
[C---:B------:R-:W-:Y:S01]  /*94f0*/  FMUL.FTZ R24, R0.reuse, R30 ;  /* 0x0000001e00187220 */ /* 0x040fe20000410000 */
[----:B------:R-:W-:Y:S01]  /*9500*/  ULOP3.LUT UR6, UR6, 0x10000, URZ, 0xfc, !UPT ;  /* 0x0001000006067892 */ /* 0x000fe2000f8efc3f */
[C---:B------:R-:W-:Y:S01]  /*9510*/  FMUL.FTZ R182, R0.reuse, R29 ;  /* 0x0000001d00b67220 */ /* 0x040fe20000410000 */
[C---:B------:R-:W-:Y:S01]  /*9520*/  FMUL.FTZ R26, R0.reuse, R31 ;  /* 0x0000001f001a7220 */ /* 0x040fe20000410000 */
[C---:B------:R-:W-:Y:S01]  /*9530*/  FMUL.FTZ R184, R0.reuse, R32 ;  /* 0x0000002000b87220 */ /* 0x040fe20000410000 */
[----:B------:R-:W-:Y:S01]  /*9540*/  ULEA UR10, UR46, UR6, 0xa ;  /* 0x000000062e0a7291 */ /* 0x000fe2000f8e503f */
[----:B------:R-:W2:Y:S01]  /*9550*/  MUFU.TANH R14, R14 ;  /* 0x0000000e000e7308 */ /* 0x000ea20000002400 */
        /* <DEDUP_REMOVED lines=8> */
[----:B------:R-:W3:Y:S01]  /*95e0*/  MUFU.TANH R12, R12 ;  /* 0x0000000c000c7308 */ /* 0x000ee20000002400 */
[----:B-1----:R-:W-:Y:S01]  /*95f0*/  FMNMX.FTZ R7, R10, R9, !PT ;  /* 0x000000090a077209 */ /* 0x002fe20007810000 */
[----:B------:R-:W-:Y:S01]  /*9600*/  UIADD3 UR6, UR10, 0x2, URZ ;  /* 0x000000020a067890 */ /* 0x000fe2000fffe03f */
[C---:B------:R-:W-:Y:S01]  /*9610*/  FMUL.FTZ R34, R0.reuse, R39 ;  /* 0x0000002700227220 */ /* 0x040fe20000410000 */
[----:B------:R-:W-:Y:S01]  /*9620*/  UMOV UR7, 0x40000040 ;  /* 0x4000004000077882 */ /* 0x000fe20000000000 */
        /* <DEDUP_REMOVED lines=12> */
[----:B---3--:R-:W-:Y:S01]  /*96f0*/  FMNMX.FTZ R7, R12, R7, !PT ;  /* 0x000000070c077209 */ /* 0x008fe20007810000 */
[C---:B------:R-:W-:Y:S01]  /*9700*/  FMUL.FTZ R44, R0.reuse, R50 ;  /* 0x00000032002c7220 */ /* 0x040fe20000410000 */
[C---:B------:R-:W-:Y:S01]  /*9710*/  FMUL.FTZ R202, R0.reuse, R49 ;  /* 0x0000003100ca7220 */ /* 0x040fe20000410000 */
[C---:B------:R-:W-:Y:S01]  /*9720*/  FMUL.FTZ R46, R0.reuse, R51 ;  /* 0x00000033002e7220 */ /* 0x040fe20000410000 */
[C---:B------:R-:W-:Y:S01]  /*9730*/  FMUL.FTZ R204, R0.reuse, R52 ;  /* 0x0000003400cc7220 */ /* 0x040fe20000410000 */
[C---:B------:R-:W-:Y:S01]  /*9740*/  FMUL.FTZ R48, R0.reuse, R54 ;  /* 0x0000003600307220 */ /* 0x040fe20000410000 */
[----:B------:R-:W-:Y:S01]  /*9750*/  FMUL.FTZ R206, R0, R53 ;  /* 0x0000003500ce7220 */ /* 0x000fe20000410000 */
[----:B------:R-:W3:Y:S01]  /*9760*/  MUFU.TANH R24, R24 ;  /* 0x0000001800187308 */ /* 0x000ee20000002400 */
        /* <DEDUP_REMOVED lines=43> */
[----:B------:R-:W-:Y:S01]  /*9a20*/  FMUL.FTZ R84, R0, R87 ;  /* 0x0000005700547220 */ /* 0x000fe20000410000 */
[----:B------:R-:W-:Y:S01]  /*9a30*/  UMOV UR11, 0x40000040 ;  /* 0x40000040000b7882 */ /* 0x000fe20000000000 */
[----:B------:R-:W3:Y:S02]  /*9a40*/  S2R R179, SR_TID.X ;  /* 0x0000000000b37919 */ /* 0x000ee40000002100 */
[----:B------:R-:W4:Y:S01]  /*9a50*/  MUFU.TANH R30, R30 ;  /* 0x0000001e001e7308 */ /* 0x000f220000002400 */
[----:B-1----:R-:W-:-:S07]  /*9a60*/  FMNMX.FTZ R13, R28, R13, !PT ;  /* 0x0000000d1c0d7209 */ /* 0x002fce0007810000 */
[----:B------:R-:W1:Y:S01]  /*9a70*/  MUFU.TANH R188, R188 ;  /* 0x000000bc00bc7308 */ /* 0x000e620000002400 */
[----:B--2---:R-:W-:-:S07]  /*9a80*/  FMNMX.FTZ R7, R186, R7, !PT ;  /* 0x00000007ba077209 */ /* 0x004fce0007810000 */
[----:B------:R-:W2:Y:S01]  /*9a90*/  MUFU.TANH R32, R32 ;  /* 0x0000002000207308 */ /* 0x000ea20000002400 */
[----:B----4-:R-:W-:-:S07]  /*9aa0*/  FMNMX.FTZ R13, R30, R13, !PT ;  /* 0x0000000d1e0d7209 */ /* 0x010fce0007810000 */
[----:B------:R-:W4:Y:S01]  /*9ab0*/  MUFU.TANH R190, R190 ;  /* 0x000000be00be7308 */ /* 0x000f220000002400 */
[----:B-1----:R-:W-:Y:S02]  /*9ac0*/  FMNMX.FTZ R7, R188, R7, !PT ;  /* 0x00000007bc077209 */ /* 0x002fe40007810000 */
[----:B---3--:R-:W-:-:S05]  /*9ad0*/  SHF.R.U32.HI R179, RZ, 0x7, R179 ;  /* 0x00000007ffb37819 */ /* 0x008fca00000116b3 */
[----:B------:R-:W1:Y:S01]  /*9ae0*/  MUFU.TANH R34, R34 ;  /* 0x0000002200227308 */ /* 0x000e620000002400 */
[----:B--2---:R-:W-:-:S07]  /*9af0*/  FMNMX.FTZ R13, R32, R13, !PT ;  /* 0x0000000d200d7209 */ /* 0x004fce0007810000 */
[----:B------:R-:W2:Y:S01]  /*9b00*/  MUFU.TANH R192, R192 ;  /* 0x000000c000c07308 */ /* 0x000ea20000002400 */
[----:B----4-:R-:W-:-:S07]  /*9b10*/  FMNMX.FTZ R7, R190, R7, !PT ;  /* 0x00000007be077209 */ /* 0x010fce0007810000 */
[----:B------:R-:W3:Y:S01]  /*9b20*/  MUFU.TANH R36, R36 ;  /* 0x0000002400247308 */ /* 0x000ee20000002400 */
[----:B-1----:R-:W-:-:S07]  /*9b30*/  FMNMX.FTZ R13, R34, R13, !PT ;  /* 0x0000000d220d7209 */ /* 0x002fce0007810000 */
[----:B------:R-:W1:Y:S01]  /*9b40*/  MUFU.TANH R194, R194 ;  /* 0x000000c200c27308 */ /* 0x000e620000002400 */
[----:B--2---:R-:W-:-:S07]  /*9b50*/  FMNMX.FTZ R7, R192, R7, !PT ;  /* 0x00000007c0077209 */ /* 0x004fce0007810000 */
[----:B------:R-:W2:Y:S01]  /*9b60*/  MUFU.TANH R38, R38 ;  /* 0x0000002600267308 */ /* 0x000ea20000002400 */
[----:B---3--:R-:W-:Y:S01]  /*9b70*/  FMNMX.FTZ R13, R36, R13, !PT ;  /* 0x0000000d240d7209 */ /* 0x008fe20007810000 */
[----:B------:R-:W-:Y:S02]  /*9b80*/  WARPGROUP.DEPBAR.LE gsb0, 0x0 ;  /* 0x00008000000079c5 */ /* 0x000fe40000010000 */
[----:B------:R-:W-:-:S04]  /*9b90*/  WARPGROUP.ARRIVE ;  /* 0x00000000000079c5 */ /* 0x000fc80000000000 */
[----:B------:R-:W3:Y:S01]  /*9ba0*/  MUFU.TANH R196, R196 ;  /* 0x000000c400c47308 */ /* 0x000ee20000002400 */
[----:B-1----:R-:W-:Y:S01]  /*9bb0*/  FMNMX.FTZ R7, R194, R7, !PT ;  /* 0x00000007c2077209 */ /* 0x002fe20007810000 */
[----:B------:R-:W-:Y:S01]  /*9bc0*/  QGMMA.64x128x32.F32.E4M3.E4M3 R88, R160, gdesc[UR4], R88, gsb0 ;  /* 0x01e00004a0587df3 */ /* 0x000fe20008000858 */
[----:B------:R-:W-:-:S05]  /*9bd0*/  UIADD3 UR6, UR10, 0x4, URZ ;  /* 0x000000040a067890 */ /* 0x000fca000fffe03f */
[----:B------:R-:W1:Y:S01]  /*9be0*/  MUFU.TANH R40, R40 ;  /* 0x0000002800287308 */ /* 0x000e620000002400 */
[----:B--2---:R-:W-:Y:S01]  /*9bf0*/  FMNMX.FTZ R13, R38, R13, !PT ;  /* 0x0000000d260d7209 */ /* 0x004fe20007810000 */
[----:B------:R-:W-:Y:S01]  /*9c00*/  UMOV UR7, 0x40000040 ;  /* 0x4000004000077882 */ /* 0x000fe20000000000 */
[----:B------:R-:W-:-:S05]  /*9c10*/  UIADD3 UR10, UR10, 0x6, URZ ;  /* 0x000000060a0a7890 */ /* 0x000fca000fffe03f */
[----:B------:R-:W2:Y:S01]  /*9c20*/  MUFU.TANH R198, R198 ;  /* 0x000000c600c67308 */ /* 0x000ea20000002400 */
[----:B---3--:R-:W-:-:S07]  /*9c30*/  FMNMX.FTZ R7, R196, R7, !PT ;  /* 0x00000007c4077209 */ /* 0x008fce0007810000 */
[----:B------:R-:W3:Y:S01]  /*9c40*/  MUFU.TANH R42, R42 ;  /* 0x0000002a002a7308 */ /* 0x000ee20000002400 */
[----:B-1----:R-:W-:-:S07]  /*9c50*/  FMNMX.FTZ R13, R40, R13, !PT ;  /* 0x0000000d280d7209 */ /* 0x002fce0007810000 */
[----:B------:R-:W1:Y:S01]  /*9c60*/  MUFU.TANH R200, R200 ;  /* 0x000000c800c87308 */ /* 0x000e620000002400 */
[----:B--2---:R-:W-:-:S07]  /*9c70*/  FMNMX.FTZ R7, R198, R7, !PT ;  /* 0x00000007c6077209 */ /* 0x004fce0007810000 */
        /* <DEDUP_REMOVED lines=27> */
[----:B-1----:R-:W-:Y:S01]  /*9e30*/  FMNMX.FTZ R7, R212, R7, !PT ;  /* 0x00000007d4077209 */ /* 0x002fe20007810000 */
[----:B------:R-:W-:Y:S02]  /*9e40*/  WARPGROUP.DEPBAR.LE gsb0, 0x0 ;  /* 0x00008000000079c5 */ /* 0x000fe40000010000 */
[----:B------:R-:W-:-:S04]  /*9e50*/  WARPGROUP.ARRIVE ;  /* 0x00000000000079c5 */ /* 0x000fc80000000000 */
[----:B------:R-:W1:Y:S01]  /*9e60*/  MUFU.TANH R58, R58 ;  /* 0x0000003a003a7308 */ /* 0x000e620000002400 */
[----:B--2---:R-:W-:Y:S01]  /*9e70*/  FMNMX.FTZ R13, R56, R13, !PT ;  /* 0x0000000d380d7209 */ /* 0x004fe20007810000 */
[----:B------:R-:W-:Y:S06]  /*9e80*/  QGMMA.64x128x32.F32.E4M3.E4M3 R88, R156, gdesc[UR4], R88, gsb0 ;  /* 0x01e000049c587df3 */ /* 0x000fec0008000858 */
        /* <DEDUP_REMOVED lines=35> */
[----:B--2---:R-:W-:Y:S01]  /*a0c0*/  FMNMX.FTZ R13, R74, R13, !PT ;  /* 0x0000000d4a0d7209 */ /* 0x004fe20007810000 */
[----:B------:R-:W-:Y:S02]  /*a0d0*/  WARPGROUP.DEPBAR.LE gsb0, 0x0 ;  /* 0x00008000000079c5 */ /* 0x000fe40000010000 */
[----:B------:R-:W-:-:S04]  /*a0e0*/  WARPGROUP.ARRIVE ;  /* 0x00000000000079c5 */ /* 0x000fc80000000000 */
[----:B------:R-:W2:Y:S01]  /*a0f0*/  MUFU.TANH R232, R232 ;  /* 0x000000e800e87308 */ /* 0x000ea20000002400 */
[----:B---3--:R-:W-:Y:S01]  /*a100*/  FMNMX.FTZ R7, R80, R7, !PT ;  /* 0x0000000750077209 */ /* 0x008fe20007810000 */
[----:B------:R-:W-:Y:S06]  /*a110*/  QGMMA.64x128x32.F32.E4M3.E4M3 R88, R152, gdesc[UR8], R88, gsb0 ;  /* 0x01e0000898587df3 */ /* 0x000fec0008000858 */
        /* <DEDUP_REMOVED lines=9> */
[----:B--2---:R-:W-:Y:S02]  /*a1b0*/  FMNMX.FTZ R13, R82, R13, !PT ;  /* 0x0000000d520d7209 */ /* 0x004fe40007810000 */
[----:B---3--:R-:W-:Y:S02]  /*a1c0*/  FMNMX.FTZ R15, R236, R7, !PT ;  /* 0x00000007ec0f7209 */ /* 0x008fe40007810000 */
[----:B------:R-:W2:Y:S03]  /*a1d0*/  LDC R7, c[0x0][0x988] ;  /* 0x00026200ff077b82 */ /* 0x000ea60000000800 */
[----:B0-----:R-:W0:Y:S01]  /*a1e0*/  SHFL.BFLY PT, R4, R15, 0x2, 0x1f ;  /* 0x0c401f000f047f89 */ /* 0x001e2200000e0000 */
[----:B-1----:R-:W-:-:S05]  /*a1f0*/  FMNMX.FTZ R13, R84, R13, !PT ;  /* 0x0000000d540d7209 */ /* 0x002fca0007810000 */
[----:B------:R-:W1:Y:S01]  /*a200*/  SHFL.BFLY PT, R6, R13, 0x2, 0x1f ;  /* 0x0c401f000d067f89 */ /* 0x000e6200000e0000 */
[----:B0-----:R-:W-:Y:S02]  /*a210*/  FMNMX.FTZ R21, R15, R4, !PT ;  /* 0x000000040f157209 */ /* 0x001fe40007810000 */
[----:B-1----:R-:W-:-:S03]  /*a220*/  FMNMX.FTZ R25, R13, R6, !PT ;  /* 0x000000060d197209 */ /* 0x002fc60007810000 */
[----:B------:R-:W0:Y:S04]  /*a230*/  SHFL.BFLY PT, R6, R21, 0x1, 0x1f ;  /* 0x0c201f0015067f89 */ /* 0x000e2800000e0000 */
[----:B------:R-:W1:Y:S01]  /*a240*/  SHFL.BFLY PT, R4, R25, 0x1, 0x1f ;  /* 0x0c201f0019047f89 */ /* 0x000e6200000e0000 */
[----:B0-----:R-:W-:Y:S02]  /*a250*/  FMNMX.FTZ R6, R21, R6, !PT ;  /* 0x0000000615067209 */ /* 0x001fe40007810000 */
[----:B-1----:R-:W-:-:S03]  /*a260*/  FMNMX.FTZ R4, R25, R4, !PT ;  /* 0x0000000419047209 */ /* 0x002fc60007810000 */
[C---:B--2---:R-:W-:Y:S01]  /*a270*/  FFMA.FTZ R49, R6.reuse, R7, -8 ;  /* 0xc100000006317423 */ /* 0x044fe20000010007 */
[----:B------:R-:W-:-:S01]  /*a280*/  FADD.FTZ R86, -R6, R9 ;  /* 0x0000000906567221 */ /* 0x000fc20000010100 */
[----:B------:R-:W-:Y:S02]  /*a290*/  FADD.FTZ R9, -R4, R11 ;  /* 0x0000000b04097221 */ /* 0x000fe40000010100 */
        /* <DEDUP_REMOVED lines=31> */
[-C--:B------:R-:W-:Y:S01]  /*a490*/  FFMA.FTZ R196, R236, R7.reuse, -R49 ;  /* 0x00000007ecc47223 */ /* 0x080fe20000010831 */
[----:B------:R-:W-:-:S01]  /*a4a0*/  FFMA.FTZ R49, R4, R7, -8 ;  /* 0xc100000004317423 */ /* 0x000fc20000010007 */
[-C--:B------:R-:W-:Y:S01]  /*a4b0*/  FMUL.FTZ R86, R86, R7.reuse ;  /* 0x0000000756567220 */ /* 0x080fe20000410000 */
[-C--:B------:R-:W-:Y:S01]  /*a4c0*/  FMUL.FTZ R9, R9, R7.reuse ;  /* 0x0000000709097220 */ /* 0x080fe20000410000 */
        /* <DEDUP_REMOVED lines=28> */
[----:B------:R-:W-:Y:S01]  /*a690*/  FFMA.FTZ R74, R74, R7, -R49 ;  /* 0x000000074a4a7223 */ /* 0x000fe20000010831 */
[----:B------:R-:W-:-:S02]  /*a6a0*/  IMAD.U32 R50, RZ, RZ, UR31 ;  /* 0x0000001fff327e24 */ /* 0x000fc4000f8e00ff */
[-CC-:B------:R-:W-:Y:S01]  /*a6b0*/  FFMA.FTZ R76, R76, R7.reuse, -R49.reuse ;  /* 0x000000074c4c7223 */ /* 0x180fe20000010831 */
[----:B------:R-:W-:Y:S02]  /*a6c0*/  WARPGROUP.DEPBAR.LE gsb0, 0x0 ;  /* 0x00008000000079c5 */ /* 0x000fe40000010000 */
[----:B------:R-:W0:Y:S01]  /*a6d0*/  MUFU.EX2 R10, R10 ;  /* 0x0000000a000a7308 */ /* 0x000e220000000800 */
[----:B------:R-:W-:Y:S01]  /*a6e0*/  @!P1 LEA R50, R50, UR37, 0x3 ;  /* 0x0000002532329c11 */ /* 0x000fe2000f8e18ff */
[-CC-:B------:R-:W-:Y:S01]  /*a6f0*/  FFMA.FTZ R78, R78, R7.reuse, -R49.reuse ;  /* 0x000000074e4e7223 */ /* 0x180fe20000010831 */
[----:B------:R-:W-:Y:S01]  /*a700*/  IADD3 R48, -R179, 0xb, RZ ;  /* 0x0000000bb3307810 */ /* 0x000fe20007ffe1ff */
[----:B------:R-:W-:-:S04]  /*a710*/  FFMA.FTZ R82, R82, R7, -R49 ;  /* 0x0000000752527223 */ /* 0x000fc80000010831 */
[----:B------:R-:W2:Y:S01]  /*a720*/  MUFU.EX2 R51, R51 ;  /* 0x0000003300337308 */ /* 0x000ea20000000800 */
[----:B-1----:R-:W-:-:S07]  /*a730*/  FFMA.FTZ R2, R9, R2, R14 ;  /* 0x0000000209027223 */ /* 0x002fce000001000e */
        /* <DEDUP_REMOVED lines=53> */
[-CC-:B------:R-:W-:Y:S01]  /*aa90*/  FFMA.FTZ R73, R70, R7.reuse, -R49.reuse ;  /* 0x0000000746497223 */ /* 0x180fe20000010831 */
[----:B------:R-:W-:-:S05]  /*aaa0*/  FFMA.FTZ R49, R84, R7, -R49 ;  /* 0x0000000754317223 */ /* 0x000fca0000010831 */
        /* <DEDUP_REMOVED lines=44> */
[----:B------:R-:W-:Y:S01]  /*ad70*/  @!P1 VIADD R2, R50, 0x22840 ;  /* 0x0002284032029836 */ /* 0x000fe20000000000 */
[----:B------:R0:W-:Y:S06]  /*ad80*/  BAR.ARV R48, 0x100 ;  /* 0x000400300000751d */ /* 0x0001ec0000002000 */
[----:B------:R-:W2:Y:S01]  /*ad90*/  MUFU.EX2 R73, R73 ;  /* 0x0000004900497308 */ /* 0x000ea20000000800 */
[----:B-1----:R-:W-:-:S01]  /*ada0*/  FADD.FTZ R46, R42, R3 ;  /* 0x000000032a2e7221 */ /* 0x002fc20000010000 */
[----:B------:R-:W-:-:S04]  /*adb0*/  @!P1 PRMT R2, RZ, 0x654, R2 ;  /* 0x00000654ff029816 */ /* 0x000fc80000000002 */
[----:B------:R1:W-:Y:S02]  /*adc0*/  @!P1 SYNCS.ARRIVE.TRANS64.RED.A1T0 RZ, [R2+URZ], RZ ;  /* 0x000000ff02ff99a7 */ /* 0x0003e4000810043f */
[----:B------:R-:W3:Y:S01]  /*add0*/  MUFU.EX2 R43, R43 ;  /* 0x0000002b002b7308 */ /* 0x000ee20000000800 */
[----:B0-----:R-:W-:-:S07]  /*ade0*/  FADD.FTZ R48, R192, R75 ;  /* 0x0000004bc0307221 */ /* 0x001fce0000010000 */
[----:B------:R-:W0:Y:S01]  /*adf0*/  MUFU.EX2 R77, R72 ;  /* 0x00000048004d7308 */ /* 0x000e220000000800 */
[----:B--2---:R-:W-:-:S07]  /*ae00*/  FADD.FTZ R46, R73, R46 ;  /* 0x0000002e492e7221 */ /* 0x004fce0000010000 */
[----:B------:R-:W1:Y:S01]  /*ae10*/  MUFU.EX2 R194, R194 ;  /* 0x000000c200c27308 */ /* 0x000e620000000800 */
[----:B---3--:R-:W-:-:S07]  /*ae20*/  FADD.FTZ R3, R43, R48 ;  /* 0x000000302b037221 */ /* 0x008fce0000010000 */
        /* <DEDUP_REMOVED lines=18> */
[----:B0-----:R-:W-:-:S03]  /*af50*/  FADD.FTZ R3, R196, R3 ;  /* 0x00000003c4037221 */ /* 0x001fc60000010000 */
[----:B-1----:R-:W-:Y:S01]  /*af60*/  FADD.FTZ R2, R49, R46 ;  /* 0x0000002e31027221 */ /* 0x002fe20000010000 */
[----:B------:R-:W-:Y:S06]  /*af70*/  @!P0 BRA `(.L_x_1001) ;  /* 0x0000000000048947 */ /* 0x000fec0003800000 */
[----:B------:R-:W-:Y:S01]  /*af80*/  BPT.TRAP 0x1 ;  /* 0x000000040000795c */ /* 0x000fe20000300000 */
.L_x_1001:
        /* <DEDUP_REMOVED lines=11> */
[----:B------:R-:W-:Y:S01]  /*b040*/  F2FP.SATFINITE.E4M3.F32.PACK_AB_MERGE_C R12, R10, R11, R12 ;  /* 0x0000000b0a0c723e */ /* 0x000fe2000480700c */
[----:B------:R-:W-:Y:S01]  /*b050*/  FMUL.FTZ R91, R91, R9 ;  /* 0x000000095b5b7220 */ /* 0x000fe20000410000 */
[----:B------:R-:W-:Y:S01]  /*b060*/  F2FP.SATFINITE.E4M3.F32.PACK_AB_MERGE_C R31, R184, R29, R31 ;  /* 0x0000001db81f723e */ /* 0x000fe2000480701f */
[-C--:B------:R-:W-:Y:S01]  /*b070*/  FMUL.FTZ R94, R94, R9.reuse ;  /* 0x000000095e5e7220 */ /* 0x080fe20000410000 */
[----:B------:R-:W-:Y:S01]  /*b080*/  F2FP.SATFINITE.E4M3.F32.PACK_AB_MERGE_C R20, R53, R20, RZ ;  /* 0x000000143514723e */ /* 0x000fe200048070ff */
[----:B------:R-:W-:Y:S01]  /*b090*/  FMUL.FTZ R95, R95, R9 ;  /* 0x000000095f5f7220 */ /* 0x000fe20000410000 */
[----:B------:R-:W-:Y:S01]  /*b0a0*/  F2FP.SATFINITE.E4M3.F32.PACK_AB_MERGE_C R26, R57, R26, RZ ;  /* 0x0000001a391a723e */ /* 0x000fe200048070ff */
[----:B------:R-:W-:Y:S01]  /*b0b0*/  SYNCS.ARRIVE.TRANS64.RED.A1T0 RZ, [UR6], RZ ;  /* 0x000000ffffff79a7 */ /* 0x000fe20008100406 */
        /* <DEDUP_REMOVED lines=86> */
[----:B------:R-:W-:Y:S02]  /*b620*/  IMAD.MOV.U32 R9, RZ, RZ, R6 ;  /* 0x000000ffff097224 */ /* 0x000fe400078e0006 */
[----:B------:R-:W-:Y:S02]  /*b630*/  IMAD.MOV.U32 R164, RZ, RZ, R12 ;  /* 0x000000ffffa47224 */ /* 0x000fe400078e000c */
[----:B------:R-:W-:Y:S01]  /*b640*/  IMAD.MOV.U32 R162, RZ, RZ, R31 ;  /* 0x000000ffffa27224 */ /* 0x000fe200078e001f */
[----:B------:R-:W-:Y:S06]  /*b650*/  @P2 BRA `(.L_x_1002) ;  /* 0xffffffd800682947 */ /* 0x000fec000383ffff */
[----:B------:R-:W-:-:S05]  /*b660*/  UMOV UR46, UR31 ;  /* 0x0000001f002e7c82 */ /* 0x000fca0008000000 */
.L_x_992:
[----:B------:R-:W-:-:S13]  /*b670*/  ISETP.GE.AND P2, PT, R5, R22, PT ;  /* 0x000000160500720c */ /* 0x000fda0003f46270 */
[----:B------:R-:W-:Y:S05]  /*b680*/  @!P2 BRA `(.L_x_1003) ;  /* 0x0000003400d4a947 */ /* 0x000fea0003800000 */
[----:B------:R-:W-:Y:S01]  /*b690*/  IMAD.MOV.U32 R9, RZ, RZ, R4 ;  /* 0x000000ffff097224 */ /* 0x000fe200078e0004 */
[----:B------:R-:W-:Y:S01]  /*b6a0*/  UMOV UR34, UR36 ;  /* 0x0000002400227c82 */ /* 0x000fe20008000000 */
[----:B------:R-:W-:Y:S01]  /*b6b0*/  IMAD.MOV.U32 R8, RZ, RZ, R6 ;  /* 0x000000ffff087224 */ /* 0x000fe200078e0006 */
[----:B------:R-:W-:Y:S01]  /*b6c0*/  UMOV UR33, UR46 ;  /* 0x0000002e00217c82 */ /* 0x000fe20008000000 */
[----:B------:R-:W-:Y:S01]  /*b6d0*/  ULDC UR30, c[0x0][0x9e4] ;  /* 0x00027900001e7ab9 */ /* 0x000fe20000000800 */
[----:B------:R-:W-:Y:S01]  /*b6e0*/  ULDC UR32, c[0x0][0x288] ;  /* 0x0000a20000207ab9 */ /* 0x000fe20000000800 */
[----:B------:R-:W-:-:S05]  /*b6f0*/  ULDC UR31, c[0x0][0x9e0] ;  /* 0x00027800001f7ab9 */ /* 0x000fca0000000800 */
.L_x_1021:
[----:B------:R-:W-:Y:S01]  /*b700*/  ISETP.NE.AND P2, PT, RZ, UR39, PT ;  /* 0x00000027ff007c0c */ /* 0x000fe2000bf45270 */
[----:B------:R-:W-:-:S04]  /*b710*/  UISETP.NE.AND UP0, UPT, UR33, 0x1, UPT ;  /* 0x000000012100788c */ /* 0x000fc8000bf05270 */
[----:B------:R-:W-:-:S04]  /*b720*/  USEL UR36, URZ, 0x1, UP0 ;  /* 0x000000013f247887 */ /* 0x000fc80008000000 */
[----:B------:R-:W-:-:S04]  /*b730*/  ULOP3.LUT UR36, UR34, UR36, URZ, 0x3c, !UPT ;  /* 0x0000002422247292 */ /* 0x000fc8000f8e3c3f */
[----:B------:R-:W-:Y:S08]  /*b740*/  @P2 BRA `(.L_x_1004) ;  /* 0x0000000000382947 */ /* 0x000ff00003800000 */
[----:B------:R-:W-:Y:S05]  /*b750*/  @!P0 BRA `(.L_x_1005) ;  /* 0x0000000000048947 */ /* 0x000fea0003800000 */
[----:B------:R-:W-:Y:S01]  /*b760*/  BPT.TRAP 0x1 ;  /* 0x000000040000795c */ /* 0x000fe20000300000 */
.L_x_1005:
        /* <DEDUP_REMOVED lines=9> */
.L_x_1006:
[----:B-1----:R-:W-:Y:S05]  /*b800*/  @P3 BRA `(.L_x_1004) ;  /* 0x0000000000083947 */ /* 0x002fea0003800000 */
[----:B------:R-:W1:Y:S02]  /*b810*/  SYNCS.PHASECHK.TRANS64.TRYWAIT P3, [UR6+0x22830], R4 ;  /* 0x02283004ff0075a7 */ /* 0x000e640008060146 */
[----:B-1----:R-:W-:Y:S05]  /*b820*/  @!P3 BRA `(.L_x_1007) ;  /* 0x000000a400e4b947 */ /* 0x002fea0003800000 */
.L_x_1004:
        /* <DEDUP_REMOVED lines=40> */
.L_x_1009:
[----:B------:R-:W-:Y:S01]  /*bab0*/  ULEA UR6, UR33, UR37, 0x3 ;  /* 0x0000002521067291 */ /* 0x000fe2000f8e183f */
[----:B------:R-:W-:-:S05]  /*bac0*/  IMAD.U32 R4, RZ, RZ, UR34 ;  /* 0x00000022ff047e24 */ /* 0x000fca000f8e00ff */
[----:B------:R-:W-:-:S04]  /*bad0*/  SHF.L.U32 R4, R4, 0x1f, RZ ;  /* 0x0000001f04047819 */ /* 0x000fc800000006ff */
[----:B------:R0:W1:Y:S01]  /*bae0*/  SYNCS.PHASECHK.TRANS64.TRYWAIT P2, [UR6+0x22850], R4 ;  /* 0x02285004ff0075a7 */ /* 0x0000620008040146 */
[----:B------:R-:W-:Y:S05]  /*baf0*/  @!P0 BRA `(.L_x_1010) ;  /* 0x0000000000048947 */ /* 0x000fea0003800000 */
[----:B------:R-:W-:Y:S01]  /*bb00*/  BPT.TRAP 0x1 ;  /* 0x000000040000795c */ /* 0x000fe20000300000 */
.L_x_1010:
[----:B-1----:R-:W-:Y:S05]  /*bb10*/  @P2 BRA `(.L_x_1008) ;  /* 0x0000000000082947 */ /* 0x002fea0003800000 */
[----:B------:R-:W1:Y:S02]  /*bb20*/  SYNCS.PHASECHK.TRANS64.TRYWAIT P2, [UR6+0x22850], R4 ;  /* 0x02285004ff0075a7 */ /* 0x000e640008040146 */
[----:B-1----:R-:W-:Y:S05]  /*bb30*/  @!P2 BRA `(.L_x_1011) ;  /* 0x000000a40038a947 */ /* 0x002fea0003800000 */
.L_x_1008:
[----:B------:R-:W-:Y:S01]  /*bb40*/  UIADD3 UR6, UR37, 0x400, URZ ;  /* 0x0000040025067890 */ /* 0x000fe2000fffe03f */
[----:B------:R-:W-:Y:S01]  /*bb50*/  WARPGROUP.ARRIVE ;  /* 0x00000000000079c5 */ /* 0x000fe20000000000 */
[----:B------:R-:W-:-:S05]  /*bb60*/  UMOV UR7, 0x40000040 ;  /* 0x4000004000077882 */ /* 0x000fca0000000000 */
[----:B------:R-:W2:Y:S01]  /*bb70*/  S2R R181, SR_TID.X ;  /* 0x0000000000b57919 */ /* 0x000ea20000002100 */
[----:B------:R-:W-:Y:S01]  /*bb80*/  USHF.R.U32.HI UR6, URZ, 0x4, UR6 ;  /* 0x000000043f067899 */ /* 0x000fe20008011606 */
[C---:B------:R-:W-:Y:S01]  /*bb90*/  FMUL.FTZ R21, R0.reuse, R47 ;  /* 0x0000002f00157220 */ /* 0x040fe20000410000 */
[C---:B------:R-:W-:Y:S01]  /*bba0*/  FMUL.FTZ R47, R0.reuse, R48 ;  /* 0x00000030002f7220 */ /* 0x040fe20000410000 */
[C---:B------:R-:W-:Y:S01]  /*bbb0*/  FMUL.FTZ R48, R0.reuse, R49 ;  /* 0x0000003100307220 */ /* 0x040fe20000410000 */
[----:B------:R-:W-:Y:S01]  /*bbc0*/  ULOP3.LUT UR6, UR6, 0x3fff, URZ, 0xc0, !UPT ;  /* 0x00003fff06067892 */ /* 0x000fe2000f8ec03f */
[C---:B------:R-:W-:Y:S01]  /*bbd0*/  FMUL.FTZ R49, R0.reuse, R52 ;  /* 0x0000003400317220 */ /* 0x040fe20000410000 */
[C---:B------:R-:W-:Y:S01]  /*bbe0*/  FMUL.FTZ R52, R0.reuse, R57 ;  /* 0x0000003900347220 */ /* 0x040fe20000410000 */
[----:B------:R-:W-:Y:S01]  /*bbf0*/  VIADD R57, R17, UR42 ;  /* 0x0000002a11397c36 */ /* 0x000fe20008000000 */
[----:B------:R-:W-:Y:S01]  /*bc00*/  ULOP3.LUT UR6, UR6, 0x10000, URZ, 0xfc, !UPT ;  /* 0x0001000006067892 */ /* 0x000fe2000f8efc3f */
[C---:B-1----:R-:W-:Y:S01]  /*bc10*/  FMUL.FTZ R7, R0.reuse, R30 ;  /* 0x0000001e00077220 */ /* 0x042fe20000410000 */
[C---:B------:R-:W-:Y:S01]  /*bc20*/  FMUL.FTZ R30, R0.reuse, R54 ;  /* 0x00000036001e7220 */ /* 0x040fe20000410000 */
[----:B------:R-:W-:Y:S01]  /*bc30*/  IMAD.U32 R54, RZ, RZ, UR46 ;  /* 0x0000002eff367e24 */ /* 0x000fe2000f8e00ff */
[----:B------:R-:W-:Y:S01]  /*bc40*/  ULEA UR10, UR33, UR6, 0xa ;  /* 0x00000006210a7291 */ /* 0x000fe2000f8e503f */
[C---:B------:R-:W-:Y:S01]  /*bc50*/  FMUL.FTZ R6, R0.reuse, R27 ;  /* 0x0000001b00067220 */ /* 0x040fe20000410000 */
[C---:B------:R-:W-:Y:S01]  /*bc60*/  FMUL.FTZ R27, R0.reuse, R51 ;  /* 0x00000033001b7220 */ /* 0x040fe20000410000 */
[C---:B------:R-:W-:Y:S01]  /*bc70*/  FMUL.FTZ R51, R0.reuse, R56 ;  /* 0x0000003800337220 */ /* 0x040fe20000410000 */
[C---:B------:R-:W-:Y:S01]  /*bc80*/  FMUL.FTZ R56, R0.reuse, R61 ;  /* 0x0000003d00387220 */ /* 0x040fe20000410000 */
[C---:B0-----:R-:W-:Y:S01]  /*bc90*/  FMUL.FTZ R4, R0.reuse, R26 ;  /* 0x0000001a00047220 */ /* 0x041fe20000410000 */
[C---:B------:R-:W-:Y:S01]  /*bca0*/  FMUL.FTZ R179, R0.reuse, R36 ;  /* 0x0000002400b37220 */ /* 0x040fe20000410000 */
[----:B------:R-:W-:Y:S01]  /*bcb0*/  UMOV UR6, UR10 ;  /* 0x0000000a00067c82 */ /* 0x000fe20008000000 */
        /* <DEDUP_REMOVED lines=8> */
[C---:B------:R-:W-:Y:S01]  /*bd40*/  FMUL.FTZ R14, R0.reuse, R39 ;  /* 0x00000027000e7220 */ /* 0x040fe20000410000 */
[C---:B------:R-:W-:Y:S01]  /*bd50*/  FMUL.FTZ R15, R0.reuse, R43 ;  /* 0x0000002b000f7220 */ /* 0x040fe20000410000 */
[C---:B------:R-:W-:Y:S01]  /*bd60*/  FMUL.FTZ R180, R0.reuse, R45 ;  /* 0x0000002d00b47220 */ /* 0x040fe20000410000 */
[----:B--2---:R-:W-:Y:S01]  /*bd70*/  SHF.R.U32.HI R181, RZ, 0x7, R181 ;  /* 0x00000007ffb57819 */ /* 0x004fe200000116b5 */
[C---:B------:R-:W-:Y:S01]  /*bd80*/  FMUL.FTZ R26, R0.reuse, R46 ;  /* 0x0000002e001a7220 */ /* 0x040fe20000410000 */
[C---:B------:R-:W-:Y:S01]  /*bd90*/  FMUL.FTZ R42, R0.reuse, R62 ;  /* 0x0000003e002a7220 */ /* 0x040fe20000410000 */
[C---:B------:R-:W-:Y:S01]  /*bda0*/  FMUL.FTZ R36, R0.reuse, R66 ;  /* 0x0000004200247220 */ /* 0x040fe20000410000 */
[----:B------:R-:W-:Y:S01]  /*bdb0*/  IADD3 R61, -R181, 0xb, RZ ;  /* 0x0000000bb53d7810 */ /* 0x000fe20007ffe1ff */
        /* <DEDUP_REMOVED lines=18> */
[----:B------:R-:W-:Y:S01]  /*bee0*/  FMUL.FTZ R86, R0, R86 ;  /* 0x0000005600567220 */ /* 0x000fe20000410000 */
[----:B------:R-:W0:Y:S08]  /*bef0*/  MUFU.TANH R24, R24 ;  /* 0x0000001800187308 */ /* 0x000e300000002400 */
[----:B------:R-:W1:Y:S08]  /*bf00*/  MUFU.TANH R25, R25 ;  /* 0x0000001900197308 */ /* 0x000e700000002400 */
        /* <DEDUP_REMOVED lines=26> */
[----:B------:R-:W5:Y:S01]  /*c0b0*/  LDC R73, c[0x0][0x2f0] ;  /* 0x0000bc00ff497b82 */ /* 0x000f620000000800 */
[C---:B------:R-:W-:Y:S01]  /*c0c0*/  FMUL.FTZ R29, R0.reuse, R55 ;  /* 0x00000037001d7220 */ /* 0x040fe20000410000 */
[C---:B------:R-:W-:Y:S01]  /*c0d0*/  FMUL.FTZ R166, R0.reuse, R32 ;  /* 0x0000002000a67220 */ /* 0x040fe20000410000 */
[C---:B------:R-:W-:Y:S01]  /*c0e0*/  FMUL.FTZ R167, R0.reuse, R33 ;  /* 0x0000002100a77220 */ /* 0x040fe20000410000 */
        /* <DEDUP_REMOVED lines=23> */
[----:B------:R-:W1:Y:S01]  /*c260*/  @P5 LDC R40, c[0x0][0x44c] ;  /* 0x00011300ff285b82 */ /* 0x000e620000000800 */
[C---:B------:R-:W-:Y:S01]  /*c270*/  FMUL.FTZ R160, R0.reuse, R37 ;  /* 0x0000002500a07220 */ /* 0x040fe20000410000 */
[C---:B------:R-:W-:Y:S01]  /*c280*/  FMUL.FTZ R163, R0.reuse, R44 ;  /* 0x0000002c00a37220 */ /* 0x040fe20000410000 */
[----:B------:R-:W-:Y:S01]  /*c290*/  QGMMA.64x128x32.F32.E4M3.E4M3 R88, R156, gdesc[UR4], R88, gsb0 ;  /* 0x01e000049c587df3 */ /* 0x000fe20008000858 */
[----:B------:R-:W-:Y:S01]  /*c2a0*/  UIADD3 UR6, UR10, 0x6, URZ ;  /* 0x000000060a067890 */ /* 0x000fe2000fffe03f */
[C---:B------:R-:W-:Y:S01]  /*c2b0*/  FMUL.FTZ R44, R0.reuse, R78 ;  /* 0x0000004e002c7220 */ /* 0x040fe20000410000 */
[----:B------:R-:W-:Y:S01]  /*c2c0*/  UMOV UR7, 0x40000040 ;  /* 0x4000004000077882 */ /* 0x000fe20000000000 */
[----:B------:R-:W-:Y:S01]  /*c2d0*/  FMUL.FTZ R37, R0, R83 ;  /* 0x0000005300257220 */ /* 0x000fe20000410000 */
[----:B------:R-:W2:Y:S01]  /*c2e0*/  @P5 LDC R41, c[0x0][0x450] ;  /* 0x00011400ff295b82 */ /* 0x000ea20000000800 */
[----:B------:R-:W0:Y:S08]  /*c2f0*/  MUFU.TANH R160, R160 ;  /* 0x000000a000a07308 */ /* 0x000e300000002400 */
[----:B------:R-:W0:Y:S01]  /*c300*/  MUFU.TANH R161, R161 ;  /* 0x000000a100a17308 */ /* 0x000e220000002400 */
[----:B-1----:R-:W-:-:S07]  /*c310*/  @P5 IMAD.HI.U32 R40, R57, R40, RZ ;  /* 0x0000002839285227 */ /* 0x002fce00078e00ff */
[----:B------:R-:W1:Y:S01]  /*c320*/  MUFU.TANH R162, R162 ;  /* 0x000000a200a27308 */ /* 0x000e620000002400 */
[----:B--2---:R-:W-:-:S07]  /*c330*/  @P5 SHF.R.U32.HI R57, RZ, R41, R40 ;  /* 0x00000029ff395219 */ /* 0x004fce0000011628 */
[----:B------:R-:W2:Y:S01]  /*c340*/  MUFU.TANH R163, R163 ;  /* 0x000000a300a37308 */ /* 0x000ea20000002400 */
[----:B------:R-:W-:Y:S02]  /*c350*/  @!P1 LEA R40, R54, UR37, 0x3 ;  /* 0x0000002536289c11 */ /* 0x000fe4000f8e18ff */
[----:B------:R-:W3:Y:S03]  /*c360*/  SHFL.IDX PT, R54, R57, RZ, 0x1c1f ;  /* 0x001c1fff39367589 */ /* 0x000ee600000e0000 */
[----:B------:R-:W-:Y:S02]  /*c370*/  @!P1 VIADD R40, R40, 0x22840 ;  /* 0x0002284028289836 */ /* 0x000fe40000000000 */
[----:B------:R-:W0:Y:S03]  /*c380*/  MUFU.TANH R43, R43 ;  /* 0x0000002b002b7308 */ /* 0x000e260000002400 */
[----:B------:R-:W-:-:S05]  /*c390*/  @!P1 PRMT R41, RZ, 0x654, R40 ;  /* 0x00000654ff299816 */ /* 0x000fca0000000028 */
        /* <DEDUP_REMOVED lines=17> */
[----:B------:R-:W-:-:S06]  /*c4b0*/  IADD3 R55, -R156, 0x1, RZ ;  /* 0x000000019c377810 */ /* 0x000fcc0007ffe1ff */
[----:B------:R-:W0:Y:S01]  /*c4c0*/  MUFU.TANH R72, R72 ;  /* 0x0000004800487308 */ /* 0x000e220000002400 */
[----:B------:R-:W-:-:S04]  /*c4d0*/  IMAD R55, R16, -0x2, R55 ;  /* 0xfffffffe10377824 */ /* 0x000fc800078e0237 */
[----:B-----5:R-:W-:-:S03]  /*c4e0*/  IMAD R55, R73, UR41, R55 ;  /* 0x0000002949377c24 */ /* 0x020fc6000f8e0237 */
[----:B------:R-:W0:Y:S01]  /*c4f0*/  MUFU.TANH R35, R35 ;  /* 0x0000002300237308 */ /* 0x000e220000002400 */
[----:B------:R-:W-:-:S04]  /*c500*/  VIADD R55, R55, -UR32 ;  /* 0x8000002037377c36 */ /* 0x000fc80008000000 */
[----:B------:R-:W-:-:S03]  /*c510*/  VIADD R69, R55, UR31 ;  /* 0x0000001f37457c36 */ /* 0x000fc60008000000 */
[----:B------:R-:W0:Y:S01]  /*c520*/  MUFU.TANH R38, R38 ;  /* 0x0000002600267308 */ /* 0x000e220000002400 */
[----:B------:R-:W-:Y:S02]  /*c530*/  VIADD R71, R55, UR29 ;  /* 0x0000001d37477c36 */ /* 0x000fe40008000000 */
[----:B---3--:R-:W-:-:S05]  /*c540*/  IMAD.IADD R59, R69, 0x1, R54 ;  /* 0x00000001453b7824 */ /* 0x008fca00078e0236 */
        /* <DEDUP_REMOVED lines=10> */
[----:B------:R3:W0:Y:S01]  /*c5f0*/  MUFU.TANH R40, R86 ;  /* 0x0000005600287308 */ /* 0x0006220000002400 */
[----:B------:R-:W-:-:S02]  /*c600*/  WARPGROUP.DEPBAR.LE gsb0, 0x0 ;  /* 0x00008000000079c5 */ /* 0x000fc40000010000 */
[----:B------:R5:W-:Y:S06]  /*c610*/  BAR.ARV R61, 0x100 ;  /* 0x0004003d0000751d */ /* 0x000bec0000002000 */
[----:B------:R4:W-:Y:S01]  /*c620*/  @!P1 SYNCS.ARRIVE.TRANS64.RED.A1T0 RZ, [R41+URZ], RZ ;  /* 0x000000ff29ff99a7 */ /* 0x0009e2000810043f */
[----:B-----5:R-:W-:Y:S02]  /*c630*/  IMAD.IADD R61, R71, 0x1, R54 ;  /* 0x00000001473d7824 */ /* 0x020fe400078e0236 */
[----:B----4-:R-:W-:-:S06]  /*c640*/  FMUL.FTZ R41, R0, R87 ;  /* 0x0000005700297220 */ /* 0x010fcc0000410000 */
[----:B------:R-:W4:Y:S01]  /*c650*/  MUFU.TANH R41, R41 ;  /* 0x0000002900297308 */ /* 0x000f220000002400 */
[----:B0123--:R-:W-:Y:S05]  /*c660*/  @!P6 BRA `(.L_x_1012) ;  /* 0x00000000005ce947 */ /* 0x00ffea0003800000 */
[----:B------:R-:W-:Y:S01]  /*c670*/  IMAD R54, R73, UR41, R54 ;  /* 0x0000002949367c24 */ /* 0x000fe2000f8e0236 */
[----:B------:R-:W-:Y:S03]  /*c680*/  BSSY B0, `(.L_x_1013) ;  /* 0x0000011000007945 */ /* 0x000fe60003800000 */
[----:B------:R-:W-:-:S05]  /*c690*/  VIADD R63, R54, -UR32 ;  /* 0x80000020363f7c36 */ /* 0x000fca0008000000 */
        /* <DEDUP_REMOVED lines=10> */
.L_x_1014:
[----:B------:R-:W-:-:S05]  /*c740*/  IMAD.U32 R70, RZ, RZ, UR30 ;  /* 0x0000001eff467e24 */ /* 0x000fca000f8e00ff */
[----:B------:R-:W-:-:S13]  /*c750*/  ISETP.NE.AND P2, PT, R70, 0x1, PT ;  /* 0x000000014600780c */ /* 0x000fda0003f45270 */
[----:B------:R-:W0:Y:S02]  /*c760*/  @P2 LDC.64 R54, c[0x0][0x9e8] ;  /* 0x00027a00ff362b82 */ /* 0x000e240000000a00 */
[----:B0-----:R-:W-:-:S05]  /*c770*/  @P2 IMAD.HI.U32 R54, R63, R54, RZ ;  /* 0x000000363f362227 */ /* 0x001fca00078e00ff */
[----:B------:R-:W-:-:S07]  /*c780*/  @P2 SHF.R.U32.HI R63, RZ, R55, R54 ;  /* 0x00000037ff3f2219 */ /* 0x000fce0000011636 */
.L_x_1015:
[----:B------:R-:W-:Y:S05]  /*c790*/  BSYNC B0 ;  /* 0x0000000000007941 */ /* 0x000fea0003800000 */
.L_x_1013:
[----:B------:R-:W-:-:S04]  /*c7a0*/  IMAD R63, R63, R70, -R156 ;  /* 0x000000463f3f7224 */ /* 0x000fc800078e0a9c */
[----:B------:R-:W-:-:S05]  /*c7b0*/  IMAD R54, R16, -0x2, R63 ;  /* 0xfffffffe10367824 */ /* 0x000fca00078e023f */
[----:B------:R-:W-:Y:S02]  /*c7c0*/  VIADDMNMX R59, R54, R70, R59, PT ;  /* 0x00000046363b7246 */ /* 0x000fe4000380013b */
[----:B------:R-:W-:-:S07]  /*c7d0*/  VIMNMX R61, R61, R54, !PT ;  /* 0x000000363d3d7248 */ /* 0x000fce0007fe0100 */
.L_x_1012:
[----:B------:R-:W-:-:S04]  /*c7e0*/  ISETP.GT.AND P2, PT, R5, -0x1, PT ;  /* 0xffffffff0500780c */ /* 0x000fc80003f44270 */
[C---:B------:R-:W-:Y:S02]  /*c7f0*/  ISETP.GT.AND P4, PT, R61.reuse, RZ, P2 ;  /* 0x000000ff3d00720c */ /* 0x040fe40001784270 */
[----:B------:R-:W-:Y:S02]  /*c800*/  ISETP.GT.AND P3, PT, R61, 0x1, P2 ;  /* 0x000000013d00780c */ /* 0x000fe40001764270 */
[C---:B------:R-:W-:Y:S02]  /*c810*/  ISETP.LT.OR P4, PT, R59.reuse, 0x1, P4 ;  /* 0x000000013b00780c */ /* 0x040fe40002781670 */
[----:B------:R-:W-:Y:S02]  /*c820*/  ISETP.LT.OR P3, PT, R59, 0x2, P3 ;  /* 0x000000023b00780c */ /* 0x000fe40001f61670 */
[----:B------:R-:W-:Y:S02]  /*c830*/  FSEL R55, R24, -INF , !P4 ;  /* 0xff80000018377808 */ /* 0x000fe40006000000 */
[----:B------:R-:W-:Y:S01]  /*c840*/  FSEL R204, R25, -INF , !P3 ;  /* 0xff80000019cc7808 */ /* 0x000fe20005800000 */
[----:B------:R-:W0:Y:S01]  /*c850*/  SHFL.IDX PT, R24, R57, 0x1, 0x1c1f ;  /* 0x003c1f0039187f89 */ /* 0x000e2200000e0000 */
[----:B------:R-:W-:-:S02]  /*c860*/  ISETP.GT.AND P4, PT, R61, 0x8, P2 ;  /* 0x000000083d00780c */ /* 0x000fc40001784270 */
[----:B------:R-:W-:Y:S02]  /*c870*/  ISETP.GT.AND P3, PT, R61, 0x9, P2 ;  /* 0x000000093d00780c */ /* 0x000fe40001764270 */
[C---:B------:R-:W-:Y:S02]  /*c880*/  ISETP.LT.OR P4, PT, R59.reuse, 0x9, P4 ;  /* 0x000000093b00780c */ /* 0x040fe40002781670 */
[----:B------:R-:W-:Y:S02]  /*c890*/  ISETP.LT.OR P3, PT, R59, 0xa, P3 ;  /* 0x0000000a3b00780c */ /* 0x000fe40001f61670 */
[----:B------:R-:W-:Y:S02]  /*c8a0*/  FSEL R202, R164, -INF , !P4 ;  /* 0xff800000a4ca7808 */ /* 0x000fe40006000000 */
[----:B------:R-:W-:Y:S02]  /*c8b0*/  FSEL R200, R165, -INF , !P3 ;  /* 0xff800000a5c87808 */ /* 0x000fe40005800000 */
        /* <DEDUP_REMOVED lines=28> */
[----:B------:R-:W-:Y:S01]  /*ca80*/  FSEL R86, R47, -INF , !P4 ;  /* 0xff8000002f567808 */ /* 0x000fe20006000000 */
[----:B0-----:R-:W-:Y:S01]  /*ca90*/  IMAD.IADD R47, R69, 0x1, R24 ;  /* 0x00000001452f7824 */ /* 0x001fe200078e0218 */
[----:B------:R-:W-:Y:S02]  /*caa0*/  FSEL R82, R48, -INF , !P3 ;  /* 0xff80000030527808 */ /* 0x000fe40005800000 */
[----:B------:R-:W-:-:S02]  /*cab0*/  ISETP.GT.AND P4, PT, R61, 0x38, P2 ;  /* 0x000000383d00780c */ /* 0x000fc40001784270 */
[----:B------:R-:W-:Y:S02]  /*cac0*/  ISETP.GT.AND P3, PT, R61, 0x39, P2 ;  /* 0x000000393d00780c */ /* 0x000fe40001764270 */
[C---:B------:R-:W-:Y:S02]  /*cad0*/  ISETP.LT.OR P4, PT, R59.reuse, 0x39, P4 ;  /* 0x000000393b00780c */ /* 0x040fe40002781670 */
[----:B------:R-:W-:Y:S02]  /*cae0*/  ISETP.LT.OR P3, PT, R59, 0x3a, P3 ;  /* 0x0000003a3b00780c */ /* 0x000fe40001f61670 */
[----:B------:R-:W-:Y:S01]  /*caf0*/  FSEL R84, R49, -INF , !P4 ;  /* 0xff80000031547808 */ /* 0x000fe20006000000 */
[----:B------:R-:W-:Y:S01]  /*cb00*/  IMAD.IADD R49, R71, 0x1, R24 ;  /* 0x0000000147317824 */ /* 0x000fe200078e0218 */
        /* <DEDUP_REMOVED lines=48> */
[----:B------:R-:W-:Y:S01]  /*ce10*/  FSEL R48, R85, -INF , !P3 ;  /* 0xff80000055307808 */ /* 0x000fe20005800000 */
[----:B------:R-:W-:Y:S08]  /*ce20*/  @!P6 BRA `(.L_x_1016) ;  /* 0x00000000005ce947 */ /* 0x000ff00003800000 */
        /* <DEDUP_REMOVED lines=13> */
.L_x_1018:
[----:B------:R-:W-:-:S05]  /*cf00*/  IMAD.U32 R53, RZ, RZ, UR30 ;  /* 0x0000001eff357e24 */ /* 0x000fca000f8e00ff */
[----:B------:R-:W-:-:S13]  /*cf10*/  ISETP.NE.AND P3, PT, R53, 0x1, PT ;  /* 0x000000013500780c */ /* 0x000fda0003f65270 */
[----:B------:R-:W0:Y:S02]  /*cf20*/  @P3 LDC.64 R24, c[0x0][0x9e8] ;  /* 0x00027a00ff183b82 */ /* 0x000e240000000a00 */
[----:B0-----:R-:W-:-:S05]  /*cf30*/  @P3 IMAD.HI.U32 R24, R51, R24, RZ ;  /* 0x0000001833183227 */ /* 0x001fca00078e00ff */
[----:B------:R-:W-:-:S07]  /*cf40*/  @P3 SHF.R.U32.HI R51, RZ, R25, R24 ;  /* 0x00000019ff333219 */ /* 0x000fce0000011618 */
.L_x_1019:
[----:B------:R-:W-:Y:S05]  /*cf50*/  BSYNC B0 ;  /* 0x0000000000007941 */ /* 0x000fea0003800000 */
.L_x_1017:
[----:B------:R-:W-:-:S04]  /*cf60*/  IMAD R51, R51, R53, -R156 ;  /* 0x0000003533337224 */ /* 0x000fc800078e0a9c */
[----:B------:R-:W-:-:S05]  /*cf70*/  IMAD R24, R16, -0x2, R51 ;  /* 0xfffffffe10187824 */ /* 0x000fca00078e0233 */
[----:B------:R-:W-:Y:S02]  /*cf80*/  VIADDMNMX R47, R24, R53, R47, PT ;  /* 0x00000035182f7246 */ /* 0x000fe4000380012f */
[----:B------:R-:W-:-:S07]  /*cf90*/  VIMNMX R49, R49, R24, !PT ;  /* 0x0000001831317248 */ /* 0x000fce0007fe0100 */
.L_x_1016:
[----:B------:R-:W-:Y:S02]  /*cfa0*/  FMNMX.FTZ R25, R55, R8, !PT ;  /* 0x0000000837197209 */ /* 0x000fe40007810000 */
[----:B------:R-:W-:Y:S02]  /*cfb0*/  ISETP.GT.AND P3, PT, R49, 0x8, P2 ;  /* 0x000000083100780c */ /* 0x000fe40001764270 */
[----:B------:R-:W-:Y:S02]  /*cfc0*/  FMNMX.FTZ R25, R204, R25, !PT ;  /* 0x00000019cc197209 */ /* 0x000fe40007810000 */
[----:B------:R-:W-:Y:S02]  /*cfd0*/  ISETP.LT.OR P3, PT, R47, 0x9, P3 ;  /* 0x000000092f00780c */ /* 0x000fe40001f61670 */
[----:B------:R-:W-:Y:S02]  /*cfe0*/  FMNMX.FTZ R25, R202, R25, !PT ;  /* 0x00000019ca197209 */ /* 0x000fe40007810000 */
[----:B------:R-:W-:-:S02]  /*cff0*/  FSEL R156, R7, -INF , !P3 ;  /* 0xff800000079c7808 */ /* 0x000fc40005800000 */
[----:B------:R-:W-:Y:S01]  /*d000*/  FMNMX.FTZ R25, R200, R25, !PT ;  /* 0x00000019c8197209 */ /* 0x000fe20007810000 */
[----:B------:R-:W0:Y:S01]  /*d010*/  LDC R7, c[0x0][0x988] ;  /* 0x00026200ff077b82 */ /* 0x000e220000000800 */
        /* <DEDUP_REMOVED lines=57> */
[C---:B------:R-:W-:Y:S01]  /*d3b0*/  ISETP.LT.OR P4, PT, R47.reuse, 0x22, P4 ;  /* 0x000000222f00780c */ /* 0x040fe20002781670 */
[----:B------:R-:W1:Y:S01]  /*d3c0*/  SHFL.BFLY PT, R6, R25, 0x2, 0x1f ;  /* 0x0c401f0019067f89 */ /* 0x000e6200000e0000 */
[----:B------:R-:W-:-:S02]  /*d3d0*/  ISETP.LT.OR P3, PT, R47, 0x39, P3 ;  /* 0x000000392f00780c */ /* 0x000fc40001f61670 */
[----:B------:R-:W-:Y:S02]  /*d3e0*/  FSEL R186, R15, -INF , !P4 ;  /* 0xff8000000fba7808 */ /* 0x000fe40006000000 */
[C---:B------:R-:W-:Y:S02]  /*d3f0*/  ISETP.GT.AND P4, PT, R49.reuse, 0x29, P2 ;  /* 0x000000293100780c */ /* 0x040fe40001784270 */
[----:B------:R-:W-:Y:S02]  /*d400*/  FSEL R30, R30, -INF , !P3 ;  /* 0xff8000001e1e7808 */ /* 0x000fe40005800000 */
[----:B------:R-:W-:Y:S02]  /*d410*/  ISETP.GT.AND P3, PT, R49, 0x40, P2 ;  /* 0x000000403100780c */ /* 0x000fe40001764270 */
[C---:B------:R-:W-:Y:S02]  /*d420*/  ISETP.LT.OR P4, PT, R47.reuse, 0x2a, P4 ;  /* 0x0000002a2f00780c */ /* 0x040fe40002781670 */
[----:B------:R-:W-:-:S02]  /*d430*/  ISETP.LT.OR P3, PT, R47, 0x41, P3 ;  /* 0x000000412f00780c */ /* 0x000fc40001f61670 */
[----:B------:R-:W-:Y:S02]  /*d440*/  FSEL R188, R21, -INF , !P4 ;  /* 0xff80000015bc7808 */ /* 0x000fe40006000000 */
[C---:B------:R-:W-:Y:S02]  /*d450*/  ISETP.GT.AND P4, PT, R49.reuse, 0x31, P2 ;  /* 0x000000313100780c */ /* 0x040fe40001784270 */
[----:B------:R-:W-:Y:S02]  /*d460*/  FSEL R46, R46, -INF , !P3 ;  /* 0xff8000002e2e7808 */ /* 0x000fe40005800000 */
[----:B------:R-:W-:Y:S02]  /*d470*/  ISETP.GT.AND P3, PT, R49, 0x41, P2 ;  /* 0x000000413100780c */ /* 0x000fe40001764270 */
[----:B------:R-:W-:Y:S02]  /*d480*/  ISETP.LT.OR P4, PT, R47, 0x32, P4 ;  /* 0x000000322f00780c */ /* 0x000fe40002781670 */
[----:B-1----:R-:W-:-:S02]  /*d490*/  FMNMX.FTZ R6, R25, R6, !PT ;  /* 0x0000000619067209 */ /* 0x002fc40007810000 */
[----:B------:R-:W-:Y:S02]  /*d4a0*/  ISETP.LT.OR P3, PT, R47, 0x42, P3 ;  /* 0x000000422f00780c */ /* 0x000fe40001f61670 */
[----:B------:R-:W-:Y:S01]  /*d4b0*/  FSEL R190, R27, -INF , !P4 ;  /* 0xff8000001bbe7808 */ /* 0x000fe20006000000 */
[----:B------:R-:W1:Y:S01]  /*d4c0*/  SHFL.BFLY PT, R11, R6, 0x1, 0x1f ;  /* 0x0c201f00060b7f89 */ /* 0x000e6200000e0000 */
[----:B------:R-:W-:Y:S02]  /*d4d0*/  ISETP.GT.AND P4, PT, R49, 0x39, P2 ;  /* 0x000000393100780c */ /* 0x000fe40001784270 */
[----:B------:R-:W-:Y:S02]  /*d4e0*/  FSEL R192, R43, -INF , !P3 ;  /* 0xff8000002bc07808 */ /* 0x000fe40005800000 */
[----:B------:R-:W-:Y:S02]  /*d4f0*/  ISETP.GT.AND P3, PT, R49, 0x48, P2 ;  /* 0x000000483100780c */ /* 0x000fe40001764270 */
[----:B------:R-:W-:-:S02]  /*d500*/  ISETP.LT.OR P4, PT, R47, 0x3a, P4 ;  /* 0x0000003a2f00780c */ /* 0x000fc40002781670 */
[----:B------:R-:W-:Y:S02]  /*d510*/  ISETP.LT.OR P3, PT, R47, 0x49, P3 ;  /* 0x000000492f00780c */ /* 0x000fe40001f61670 */
[----:B------:R-:W-:Y:S02]  /*d520*/  FSEL R14, R29, -INF , !P4 ;  /* 0xff8000001d0e7808 */ /* 0x000fe40006000000 */
[----:B------:R-:W-:Y:S02]  /*d530*/  FSEL R42, R42, -INF , !P3 ;  /* 0xff8000002a2a7808 */ /* 0x000fe40005800000 */
[----:B------:R-:W-:-:S04]  /*d540*/  ISETP.GT.AND P3, PT, R49, RZ, P2 ;  /* 0x000000ff3100720c */ /* 0x000fc80001764270 */
[----:B------:R-:W-:Y:S02]  /*d550*/  ISETP.LT.OR P3, PT, R47, 0x1, P3 ;  /* 0x000000012f00780c */ /* 0x000fe40001f61670 */
[----:B-1----:R-:W-:-:S04]  /*d560*/  FMNMX.FTZ R6, R6, R11, !PT ;  /* 0x0000000b06067209 */ /* 0x002fc80007810000 */
[C---:B------:R-:W-:Y:S01]  /*d570*/  FSETP.NEU.FTZ.AND P4, PT, R6.reuse, -INF , PT ;  /* 0xff8000000600780b */ /* 0x040fe20003f9d000 */
[----:B0-----:R-:W-:-:S03]  /*d580*/  FFMA.FTZ R27, R6, R7, -8 ;  /* 0xc1000000061b7423 */ /* 0x001fc60000010007 */
[----:B------:R-:W-:Y:S02]  /*d590*/  FSEL R51, R6, RZ, P4 ;  /* 0x000000ff06337208 */ /* 0x000fe40002000000 */
[----:B------:R-:W-:-:S05]  /*d5a0*/  FSEL R27, R27, RZ, P4 ;  /* 0x000000ff1b1b7208 */ /* 0x000fca0002000000 */
[-CC-:B------:R-:W-:Y:S01]  /*d5b0*/  FFMA.FTZ R13, R200, R7.reuse, -R27.reuse ;  /* 0x00000007c80d7223 */ /* 0x180fe2000001081b */
[----:B------:R-:W-:Y:S01]  /*d5c0*/  FSEL R200, R4, -INF , !P3 ;  /* 0xff80000004c87808 */ /* 0x000fe20005800000 */
[-CC-:B------:R-:W-:Y:S01]  /*d5d0*/  FFMA.FTZ R4, R198, R7.reuse, -R27.reuse ;  /* 0x00000007c6047223 */ /* 0x180fe2000001081b */
[----:B------:R-:W-:Y:S01]  /*d5e0*/  ISETP.GT.AND P3, PT, R49, 0x49, P2 ;  /* 0x000000493100780c */ /* 0x000fe20001764270 */
[--C-:B------:R-:W-:Y:S01]  /*d5f0*/  FFMA.FTZ R29, R196, R7, -R27.reuse ;  /* 0x00000007c41d7223 */ /* 0x100fe2000001081b */
[----:B------:R-:W-:Y:S01]  /*d600*/  FMNMX.FTZ R15, R200, R9, !PT ;  /* 0x00000009c80f7209 */ /* 0x000fe20007810000 */
[-CC-:B------:R-:W-:Y:S01]  /*d610*/  FFMA.FTZ R86, R86, R7.reuse, -R27.reuse ;  /* 0x0000000756567223 */ /* 0x180fe2000001081b */
[----:B------:R-:W-:Y:S01]  /*d620*/  ISETP.LT.OR P3, PT, R47, 0x4a, P3 ;  /* 0x0000004a2f00780c */ /* 0x000fe20001f61670 */
[--C-:B------:R-:W-:Y:S01]  /*d630*/  FFMA.FTZ R43, R78, R7, -R27.reuse ;  /* 0x000000074e2b7223 */ /* 0x100fe2000001081b */
[----:B------:R-:W-:Y:S01]  /*d640*/  FMNMX.FTZ R21, R24, R15, !PT ;  /* 0x0000000f18157209 */ /* 0x000fe20007810000 */
[-CC-:B------:R-:W-:Y:S01]  /*d650*/  FFMA.FTZ R10, R55, R7.reuse, -R27.reuse ;  /* 0x00000007370a7223 */ /* 0x180fe2000001081b */
[----:B------:R-:W-:Y:S01]  /*d660*/  FSEL R198, R33, -INF , !P3 ;  /* 0xff80000021c67808 */ /* 0x000fe20005800000 */
[--C-:B------:R-:W-:Y:S01]  /*d670*/  FFMA.FTZ R33, R194, R7, -R27.reuse ;  /* 0x00000007c2217223 */ /* 0x100fe2000001081b */
[----:B------:R-:W-:Y:S01]  /*d680*/  FMNMX.FTZ R21, R156, R21, !PT ;  /* 0x000000159c157209 */ /* 0x000fe20007810000 */
[----:B------:R0:W-:Y:S01]  /*d690*/  MUFU.EX2 R15, R4 ;  /* 0x00000004000f7308 */ /* 0x0001e20000000800 */
        /* <DEDUP_REMOVED lines=9> */
[--C-:B0-----:R-:W-:Y:S01]  /*d730*/  FFMA.FTZ R4, R154, R7, -R27.reuse ;  /* 0x000000079a047223 */ /* 0x101fe2000001081b */
        /* <DEDUP_REMOVED lines=9> */
[----:B------:R1:W-:Y:S01]  /*d7d0*/  MUFU.EX2 R21, R33 ;  /* 0x0000002100157308 */ /* 0x0003e20000000800 */
[----:B------:R-:W-:Y:S01]  /*d7e0*/  FSEL R194, R31, -INF , !P3 ;  /* 0xff8000001fc27808 */ /* 0x000fe20005800000 */
[--C-:B------:R-:W-:Y:S01]  /*d7f0*/  FFMA.FTZ R70, R70, R7, -R27.reuse ;  /* 0x0000000746467223 */ /* 0x100fe2000001081b */
[----:B------:R-:W-:Y:S01]  /*d800*/  FMNMX.FTZ R25, R20, R25, !PT ;  /* 0x0000001914197209 */ /* 0x000fe20007810000 */
[-CC-:B------:R-:W-:Y:S01]  /*d810*/  FFMA.FTZ R56, R56, R7.reuse, -R27.reuse ;  /* 0x0000000738387223 */ /* 0x180fe2000001081b */
[----:B------:R-:W-:Y:S01]  /*d820*/  ISETP.GT.AND P3, PT, R49, 0x58, P2 ;  /* 0x000000583100780c */ /* 0x000fe20001764270 */
[--C-:B------:R-:W-:Y:S01]  /*d830*/  FFMA.FTZ R50, R50, R7, -R27.reuse ;  /* 0x0000000732327223 */ /* 0x100fe2000001081b */
[----:B0-----:R-:W-:Y:S01]  /*d840*/  FMNMX.FTZ R29, R186, R25, !PT ;  /* 0x00000019ba1d7209 */ /* 0x001fe20007810000 */
[----:B------:R-:W-:Y:S01]  /*d850*/  MUFU.EX2 R10, R10 ;  /* 0x0000000a000a7308 */ /* 0x000fe20000000800 */
[----:B------:R-:W-:Y:S01]  /*d860*/  ISETP.LT.OR P3, PT, R47, 0x59, P3 ;  /* 0x000000592f00780c */ /* 0x000fe20001f61670 */
[----:B-1----:R-:W-:Y:S01]  /*d870*/  FFMA.FTZ R33, R152, R7, -R27 ;  /* 0x0000000798217223 */ /* 0x002fe2000001081b */
[----:B------:R-:W-:-:S02]  /*d880*/  FMNMX.FTZ R29, R26, R29, !PT ;  /* 0x0000001d1a1d7209 */ /* 0x000fc40007810000 */
[----:B------:R-:W-:Y:S02]  /*d890*/  FSEL R34, R34, -INF , !P3 ;  /* 0xff80000022227808 */ /* 0x000fe40005800000 */
[----:B------:R-:W-:Y:S01]  /*d8a0*/  FMNMX.FTZ R29, R188, R29, !PT ;  /* 0x0000001dbc1d7209 */ /* 0x000fe20007810000 */
[----:B------:R0:W-:Y:S01]  /*d8b0*/  MUFU.EX2 R25, R4 ;  /* 0x0000000400197308 */ /* 0x0001e20000000800 */
[----:B------:R-:W-:Y:S02]  /*d8c0*/  ISETP.GT.AND P3, PT, R49, 0x59, P2 ;  /* 0x000000593100780c */ /* 0x000fe40001764270 */
[----:B------:R-:W-:Y:S02]  /*d8d0*/  FMNMX.FTZ R29, R28, R29, !PT ;  /* 0x0000001d1c1d7209 */ /* 0x000fe40007810000 */
[----:B------:R-:W-:Y:S02]  /*d8e0*/  ISETP.LT.OR P3, PT, R47, 0x5a, P3 ;  /* 0x0000005a2f00780c */ /* 0x000fe40001f61670 */
[----:B------:R-:W-:Y:S01]  /*d8f0*/  FMNMX.FTZ R31, R190, R29, !PT ;  /* 0x0000001dbe1f7209 */ /* 0x000fe20007810000 */
[----:B------:R-:W-:Y:S01]  /*d900*/  MUFU.EX2 R11, R11 ;  /* 0x0000000b000b7308 */ /* 0x000fe20000000800 */
[----:B------:R-:W-:Y:S01]  /*d910*/  FSEL R154, R32, -INF , !P3 ;  /* 0xff800000209a7808 */ /* 0x000fe20005800000 */
[----:B0-----:R-:W-:Y:S01]  /*d920*/  FFMA.FTZ R4, R84, R7, -R27 ;  /* 0x0000000754047223 */ /* 0x001fe2000001081b */
[----:B------:R-:W-:-:S02]  /*d930*/  ISETP.GT.AND P3, PT, R49, 0x60, P2 ;  /* 0x000000603100780c */ /* 0x000fc40001764270 */
[----:B------:R-:W-:Y:S02]  /*d940*/  FMNMX.FTZ R31, R30, R31, !PT ;  /* 0x0000001f1e1f7209 */ /* 0x000fe40007810000 */
[----:B------:R-:W-:Y:S01]  /*d950*/  ISETP.LT.OR P3, PT, R47, 0x61, P3 ;  /* 0x000000612f00780c */ /* 0x000fe20001f61670 */
[----:B------:R0:W-:Y:S01]  /*d960*/  MUFU.EX2 R29, R33 ;  /* 0x00000021001d7308 */ /* 0x0001e20000000800 */
[----:B------:R-:W-:Y:S02]  /*d970*/  FMNMX.FTZ R31, R14, R31, !PT ;  /* 0x0000001f0e1f7209 */ /* 0x000fe40007810000 */
[----:B------:R-:W-:Y:S02]  /*d980*/  FSEL R152, R35, -INF , !P3 ;  /* 0xff80000023987808 */ /* 0x000fe40005800000 */
[----:B------:R-:W-:Y:S02]  /*d990*/  ISETP.GT.AND P3, PT, R49, 0x61, P2 ;  /* 0x000000613100780c */ /* 0x000fe40001764270 */
[----:B------:R-:W-:Y:S01]  /*d9a0*/  FMNMX.FTZ R31, R46, R31, !PT ;  /* 0x0000001f2e1f7209 */ /* 0x000fe20007810000 */
[----:B------:R-:W-:Y:S01]  /*d9b0*/  MUFU.EX2 R12, R12 ;  /* 0x0000000c000c7308 */ /* 0x000fe20000000800 */
[----:B------:R-:W-:-:S02]  /*d9c0*/  ISETP.LT.OR P3, PT, R47, 0x62, P3 ;  /* 0x000000622f00780c */ /* 0x000fc40001f61670 */
[----:B0-----:R-:W-:Y:S02]  /*d9d0*/  FMNMX.FTZ R33, R192, R31, !PT ;  /* 0x0000001fc0217209 */ /* 0x001fe40007810000 */
[----:B------:R-:W-:Y:S02]  /*d9e0*/  FSEL R38, R38, -INF , !P3 ;  /* 0xff80000026267808 */ /* 0x000fe40005800000 */
[----:B------:R-:W-:Y:S01]  /*d9f0*/  ISETP.GT.AND P3, PT, R49, 0x68, P2 ;  /* 0x000000683100780c */ /* 0x000fe20001764270 */
[----:B------:R0:W-:Y:S01]  /*da00*/  MUFU.EX2 R31, R86 ;  /* 0x00000056001f7308 */ /* 0x0001e20000000800 */
[----:B------:R-:W-:Y:S02]  /*da10*/  FMNMX.FTZ R33, R42, R33, !PT ;  /* 0x000000212a217209 */ /* 0x000fe40007810000 */
[----:B------:R-:W-:Y:S02]  /*da20*/  ISETP.LT.OR P3, PT, R47, 0x69, P3 ;  /* 0x000000692f00780c */ /* 0x000fe40001f61670 */
[----:B------:R-:W-:-:S02]  /*da30*/  FMNMX.FTZ R33, R198, R33, !PT ;  /* 0x00000021c6217209 */ /* 0x000fc40007810000 */
[----:B------:R-:W-:Y:S01]  /*da40*/  FSEL R44, R44, -INF , !P3 ;  /* 0xff8000002c2c7808 */ /* 0x000fe20005800000 */
[----:B------:R-:W-:Y:S01]  /*da50*/  MUFU.EX2 R13, R13 ;  /* 0x0000000d000d7308 */ /* 0x000fe20000000800 */
[----:B------:R-:W-:Y:S01]  /*da60*/  FMNMX.FTZ R33, R196, R33, !PT ;  /* 0x00000021c4217209 */ /* 0x000fe20007810000 */
[----:B0-----:R-:W-:Y:S01]  /*da70*/  FFMA.FTZ R86, R80, R7, -R27 ;  /* 0x0000000750567223 */ /* 0x001fe2000001081b */
[----:B------:R-:W-:Y:S02]  /*da80*/  ISETP.GT.AND P3, PT, R49, 0x69, P2 ;  /* 0x000000693100780c */ /* 0x000fe40001764270 */
[----:B------:R-:W-:Y:S02]  /*da90*/  FMNMX.FTZ R35, R194, R33, !PT ;  /* 0x00000021c2237209 */ /* 0x000fe40007810000 */
[----:B------:R-:W-:Y:S01]  /*daa0*/  ISETP.LT.OR P3, PT, R47, 0x6a, P3 ;  /* 0x0000006a2f00780c */ /* 0x000fe20001f61670 */
[----:B------:R-:W-:Y:S01]  /*dab0*/  MUFU.EX2 R33, R4 ;  /* 0x0000000400217308 */ /* 0x000fe20000000800 */
[----:B------:R-:W-:-:S02]  /*dac0*/  FMNMX.FTZ R35, R34, R35, !PT ;  /* 0x0000002322237209 */ /* 0x000fc40007810000 */
[----:B------:R-:W-:Y:S02]  /*dad0*/  FSEL R84, R39, -INF , !P3 ;  /* 0xff80000027547808 */ /* 0x000fe40005800000 */
[----:B------:R-:W-:Y:S02]  /*dae0*/  ISETP.GT.AND P3, PT, R49, 0x70, P2 ;  /* 0x000000703100780c */ /* 0x000fe40001764270 */
[----:B------:R-:W-:Y:S01]  /*daf0*/  FMNMX.FTZ R35, R154, R35, !PT ;  /* 0x000000239a237209 */ /* 0x000fe20007810000 */
[----:B------:R-:W-:Y:S01]  /*db00*/  MUFU.EX2 R160, R160 ;  /* 0x000000a000a07308 */ /* 0x000fe20000000800 */
[----:B------:R-:W-:Y:S02]  /*db10*/  ISETP.LT.OR P3, PT, R47, 0x71, P3 ;  /* 0x000000712f00780c */ /* 0x000fe40001f61670 */
[----:B------:R-:W-:Y:S02]  /*db20*/  FMNMX.FTZ R35, R152, R35, !PT ;  /* 0x0000002398237209 */ /* 0x000fe40007810000 */
[----:B------:R-:W-:-:S02]  /*db30*/  FSEL R80, R45, -INF , !P3 ;  /* 0xff8000002d507808 */ /* 0x000fc40005800000 */
[----:B------:R-:W-:Y:S01]  /*db40*/  ISETP.GT.AND P3, PT, R49, 0x71, P2 ;  /* 0x000000713100780c */ /* 0x000fe20001764270 */
[----:B------:R-:W-:Y:S01]  /*db50*/  MUFU.EX2 R32, R162 ;  /* 0x000000a200207308 */ /* 0x000fe20000000800 */
[----:B------:R-:W-:Y:S02]  /*db60*/  FMNMX.FTZ R39, R38, R35, !PT ;  /* 0x0000002326277209 */ /* 0x000fe40007810000 */
[----:B------:R-:W-:Y:S02]  /*db70*/  ISETP.LT.OR P3, PT, R47, 0x72, P3 ;  /* 0x000000722f00780c */ /* 0x000fe40001f61670 */
[----:B------:R-:W-:Y:S02]  /*db80*/  FMNMX.FTZ R39, R44, R39, !PT ;  /* 0x000000272c277209 */ /* 0x000fe40007810000 */
[----:B------:R-:W-:Y:S01]  /*db90*/  FSEL R78, R37, -INF , !P3 ;  /* 0xff800000254e7808 */ /* 0x000fe20005800000 */
[----:B------:R-:W-:-:S01]  /*dba0*/  FFMA.FTZ R37, R74, R7, -R27 ;  /* 0x000000074a257223 */ /* 0x000fc2000001081b */
[----:B------:R-:W-:Y:S01]  /*dbb0*/  ISETP.GT.AND P3, PT, R49, 0x78, P2 ;  /* 0x000000783100780c */ /* 0x000fe20001764270 */
[----:B------:R0:W-:Y:S01]  /*dbc0*/  MUFU.EX2 R35, R43 ;  /* 0x0000002b00237308 */ /* 0x0001e20000000800 */
[----:B------:R-:W-:-:S02]  /*dbd0*/  FMNMX.FTZ R39, R84, R39, !PT ;  /* 0x0000002754277209 */ /* 0x000fc40007810000 */
[----:B------:R-:W-:Y:S02]  /*dbe0*/  ISETP.GT.AND P2, PT, R49, 0x79, P2 ;  /* 0x000000793100780c */ /* 0x000fe40001744270 */
[C---:B------:R-:W-:Y:S02]  /*dbf0*/  ISETP.LT.OR P3, PT, R47.reuse, 0x79, P3 ;  /* 0x000000792f00780c */ /* 0x040fe40001f61670 */
[----:B------:R-:W-:Y:S01]  /*dc00*/  FMNMX.FTZ R39, R80, R39, !PT ;  /* 0x0000002750277209 */ /* 0x000fe20007810000 */
[----:B------:R-:W-:Y:S01]  /*dc10*/  MUFU.EX2 R162, R180 ;  /* 0x000000b400a27308 */ /* 0x000fe20000000800 */
[----:B------:R-:W-:Y:S01]  /*dc20*/  ISETP.LT.OR P2, PT, R47, 0x7a, P2 ;  /* 0x0000007a2f00780c */ /* 0x000fe20001741670 */
[-CC-:B------:R-:W-:Y:S01]  /*dc30*/  FFMA.FTZ R47, R54, R7.reuse, -R27.reuse ;  /* 0x00000007362f7223 */ /* 0x180fe2000001081b */
[----:B------:R-:W-:Y:S01]  /*dc40*/  FSEL R40, R40, -INF , !P3 ;  /* 0xff80000028287808 */ /* 0x000fe20005800000 */
[--C-:B------:R-:W-:Y:S01]  /*dc50*/  FFMA.FTZ R54, R52, R7, -R27.reuse ;  /* 0x0000000734367223 */ /* 0x100fe2000001081b */
[----:B------:R-:W-:Y:S01]  /*dc60*/  FMNMX.FTZ R39, R78, R39, !PT ;  /* 0x000000274e277209 */ /* 0x000fe20007810000 */
[----:B------:R-:W-:Y:S01]  /*dc70*/  FADD.FTZ R52, -R51, R8 ;  /* 0x0000000833347221 */ /* 0x000fe20000010100 */
[----:B----4-:R-:W-:Y:S01]  /*dc80*/  FSEL R74, R41, -INF , !P2 ;  /* 0xff800000294a7808 */ /* 0x010fe20005000000 */
[--C-:B------:R-:W-:Y:S01]  /*dc90*/  FFMA.FTZ R41, R64, R7, -R27.reuse ;  /* 0x0000000740297223 */ /* 0x100fe2000001081b */
[----:B------:R-:W-:Y:S01]  /*dca0*/  FMNMX.FTZ R39, R40, R39, !PT ;  /* 0x0000002728277209 */ /* 0x000fe20007810000 */
[-CC-:B0-----:R-:W-:Y:S01]  /*dcb0*/  FFMA.FTZ R43, R68, R7.reuse, -R27.reuse ;  /* 0x00000007442b7223 */ /* 0x181fe2000001081b */
[----:B------:R-:W-:-:S01]  /*dcc0*/  FFMA.FTZ R64, R72, R7, -R27 ;  /* 0x0000000748407223 */ /* 0x000fc2000001081b */
[--C-:B------:R-:W-:Y:S01]  /*dcd0*/  FFMA.FTZ R8, R48, R7, -R27.reuse ;  /* 0x0000000730087223 */ /* 0x100fe2000001081b */
[----:B------:R-:W-:Y:S01]  /*dce0*/  FMNMX.FTZ R4, R74, R39, !PT ;  /* 0x000000274a047209 */ /* 0x000fe20007810000 */
[-CC-:B------:R-:W-:Y:S01]  /*dcf0*/  FFMA.FTZ R39, R60, R7.reuse, -R27.reuse ;  /* 0x000000073c277223 */ /* 0x180fe2000001081b */
[----:B------:R-:W-:-:S01]  /*dd00*/  FFMA.FTZ R60, R62, R7, -R27 ;  /* 0x000000073e3c7223 */ /* 0x000fc2000001081b */
[-CC-:B------:R-:W-:Y:S01]  /*dd10*/  FFMA.FTZ R62, R66, R7.reuse, -R27.reuse ;  /* 0x00000007423e7223 */ /* 0x180fe2000001081b */
[----:B------:R-:W-:Y:S01]  /*dd20*/  FMUL.FTZ R51, R52, R7 ;  /* 0x0000000734337220 */ /* 0x000fe20000410000 */
[----:B------:R-:W0:Y:S01]  /*dd30*/  SHFL.BFLY PT, R45, R4, 0x2, 0x1f ;  /* 0x0c401f00042d7f89 */ /* 0x000e2200000e0000 */
[----:B------:R-:W-:Y:S08]  /*dd40*/  MUFU.EX2 R82, R82 ;  /* 0x0000005200527308 */ /* 0x000ff00000000800 */
[----:B------:R-:W1:Y:S08]  /*dd50*/  MUFU.EX2 R51, R51 ;  /* 0x0000003300337308 */ /* 0x000e700000000800 */
[----:B------:R-:W-:Y:S01]  /*dd60*/  MUFU.EX2 R86, R86 ;  /* 0x0000005600567308 */ /* 0x000fe20000000800 */
[----:B0-----:R-:W-:Y:S01]  /*dd70*/  FMNMX.FTZ R49, R4, R45, !PT ;  /* 0x0000002d04317209 */ /* 0x001fe20007810000 */
[----:B------:R-:W-:-:S06]  /*dd80*/  FFMA.FTZ R45, R58, R7, -R27 ;  /* 0x000000073a2d7223 */ /* 0x000fcc000001081b */
[----:B------:R-:W-:Y:S01]  /*dd90*/  MUFU.EX2 R76, R76 ;  /* 0x0000004c004c7308 */ /* 0x000fe20000000800 */
[----:B------:R-:W0:Y:S07]  /*dda0*/  SHFL.BFLY PT, R4, R49, 0x1, 0x1f ;  /* 0x0c201f0031047f89 */ /* 0x000e2e00000e0000 */
[----:B------:R-:W-:Y:S08]  /*ddb0*/  MUFU.EX2 R37, R37 ;  /* 0x0000002500257308 */ /* 0x000ff00000000800 */
[----:B------:R-:W-:Y:S08]  /*ddc0*/  MUFU.EX2 R70, R70 ;  /* 0x0000004600467308 */ /* 0x000ff00000000800 */
[----:B------:R-:W-:Y:S01]  /*ddd0*/  MUFU.EX2 R39, R39 ;  /* 0x0000002700277308 */ /* 0x000fe20000000800 */
[----:B0-----:R-:W-:-:S04]  /*dde0*/  FMNMX.FTZ R4, R49, R4, !PT ;  /* 0x0000000431047209 */ /* 0x001fc80007810000 */
[C---:B------:R-:W-:Y:S01]  /*ddf0*/  FSETP.NEU.FTZ.AND P2, PT, R4.reuse, -INF , PT ;  /* 0xff8000000400780b */ /* 0x040fe20003f5d000 */
[----:B------:R-:W-:-:S02]  /*de00*/  FFMA.FTZ R27, R4, R7, -8 ;  /* 0xc1000000041b7423 */ /* 0x000fc40000010007 */
[----:B------:R0:W-:Y:S01]  /*de10*/  MUFU.EX2 R49, R54 ;  /* 0x0000003600317308 */ /* 0x0001e20000000800 */
[----:B------:R-:W-:Y:S02]  /*de20*/  FSEL R58, R4, RZ, P2 ;  /* 0x000000ff043a7208 */ /* 0x000fe40001000000 */
[----:B------:R-:W-:-:S03]  /*de30*/  FSEL R27, R27, RZ, P2 ;  /* 0x000000ff1b1b7208 */ /* 0x000fc60001000000 */
[----:B------:R-:W-:Y:S02]  /*de40*/  FADD.FTZ R58, -R58, R9 ;  /* 0x000000093a3a7221 */ /* 0x000fe40000010100 */
[----:B------:R-:W-:Y:S01]  /*de50*/  MUFU.EX2 R60, R60 ;  /* 0x0000003c003c7308 */ /* 0x000fe20000000800 */
[----:B------:R-:W-:-:S01]  /*de60*/  FFMA.FTZ R66, R30, R7, -R27 ;  /* 0x000000071e427223 */ /* 0x000fc2000001081b */
[-CC-:B------:R-:W-:Y:S01]  /*de70*/  FFMA.FTZ R53, R200, R7.reuse, -R27.reuse ;  /* 0x00000007c8357223 */ /* 0x180fe2000001081b */
[-C--:B------:R-:W-:Y:S01]  /*de80*/  FMUL.FTZ R30, R58, R7.reuse ;  /* 0x000000073a1e7220 */ /* 0x080fe20000410000 */
[-CC-:B------:R-:W-:Y:S01]  /*de90*/  FFMA.FTZ R24, R24, R7.reuse, -R27.reuse ;  /* 0x0000000718187223 */ /* 0x180fe2000001081b */
[----:B------:R-:W-:-:S01]  /*dea0*/  FFMA.FTZ R48, R156, R7, -R27 ;  /* 0x000000079c307223 */ /* 0x000fc2000001081b */
[-CC-:B------:R-:W-:Y:S01]  /*deb0*/  FFMA.FTZ R55, R158, R7.reuse, -R27.reuse ;  /* 0x000000079e377223 */ /* 0x180fe2000001081b */
[----:B------:R-:W-:-:S01]  /*dec0*/  FFMA.FTZ R52, R164, R7, -R27 ;  /* 0x00000007a4347223 */ /* 0x000fc2000001081b */
[----:B------:R-:W-:Y:S01]  /*ded0*/  MUFU.EX2 R53, R53 ;  /* 0x0000003500357308 */ /* 0x000fe20000000800 */
[----:B------:R-:W-:-:S01]  /*dee0*/  FFMA.FTZ R57, R166, R7, -R27 ;  /* 0x00000007a6397223 */ /* 0x000fc2000001081b */
[----:B-1----:R-:W-:Y:S01]  /*def0*/  FFMA.FTZ R58, R51, R3, R10 ;  /* 0x00000003333a7223 */ /* 0x002fe2000001000a */
[----:B0-----:R-:W-:-:S01]  /*df00*/  FFMA.FTZ R54, R182, R7, -R27 ;  /* 0x00000007b6367223 */ /* 0x001fc2000001081b */
[-CC-:B------:R-:W-:Y:S01]  /*df10*/  FFMA.FTZ R59, R184, R7.reuse, -R27.reuse ;  /* 0x00000007b83b7223 */ /* 0x180fe2000001081b */
[----:B------:R-:W-:-:S01]  /*df20*/  FFMA.FTZ R20, R20, R7, -R27 ;  /* 0x0000000714147223 */ /* 0x000fc2000001081b */
[----:B------:R-:W-:Y:S01]  /*df30*/  FADD.FTZ R71, R11, R58 ;  /* 0x0000003a0b477221 */ /* 0x000fe20000010000 */
        /* <DEDUP_REMOVED lines=19> */
[----:B------:R-:W-:Y:S01]  /*e070*/  FADD.FTZ R2, R12, R71 ;  /* 0x000000470c027221 */ /* 0x000fe20000010000 */
[----:B------:R-:W-:-:S01]  /*e080*/  FFMA.FTZ R84, R84, R7, -R27 ;  /* 0x0000000754547223 */ /* 0x000fc2000001081b */
[-CC-:B------:R-:W-:Y:S01]  /*e090*/  FFMA.FTZ R80, R80, R7.reuse, -R27.reuse ;  /* 0x0000000750507223 */ /* 0x180fe2000001081b */
[----:B------:R-:W-:-:S01]  /*e0a0*/  FFMA.FTZ R78, R78, R7, -R27 ;  /* 0x000000074e4e7223 */ /* 0x000fc2000001081b */
[----:B------:R-:W-:Y:S01]  /*e0b0*/  FADD.FTZ R2, R13, R2 ;  /* 0x000000020d027221 */ /* 0x000fe20000010000 */
[----:B------:R-:W-:-:S01]  /*e0c0*/  FFMA.FTZ R40, R40, R7, -R27 ;  /* 0x0000000728287223 */ /* 0x000fc2000001081b */
[----:B------:R-:W0:Y:S01]  /*e0d0*/  MUFU.EX2 R55, R55 ;  /* 0x0000003700377308 */ /* 0x000e220000000800 */
[----:B-1----:R-:W-:-:S01]  /*e0e0*/  FADD.FTZ R3, R24, R3 ;  /* 0x0000000318037221 */ /* 0x002fc20000010000 */
[----:B------:R-:W-:-:S06]  /*e0f0*/  FADD.FTZ R71, R15, R2 ;  /* 0x000000020f477221 */ /* 0x000fcc0000010000 */
[----:B------:R-:W1:Y:S01]  /*e100*/  MUFU.EX2 R52, R52 ;  /* 0x0000003400347308 */ /* 0x000e620000000800 */
[----:B--2---:R-:W-:-:S07]  /*e110*/  FADD.FTZ R58, R48, R3 ;  /* 0x00000003303a7221 */ /* 0x004fce0000010000 */
[----:B------:R-:W2:Y:S01]  /*e120*/  MUFU.EX2 R57, R57 ;  /* 0x0000003900397308 */ /* 0x000ea20000000800 */
[----:B0-----:R-:W-:-:S01]  /*e130*/  FADD.FTZ R3, R55, R58 ;  /* 0x0000003a37037221 */ /* 0x001fc20000010000 */
[----:B------:R-:W-:-:S06]  /*e140*/  FFMA.FTZ R58, R196, R7, -R27 ;  /* 0x00000007c43a7223 */ /* 0x000fcc000001081b */
[----:B------:R-:W0:Y:S01]  /*e150*/  MUFU.EX2 R54, R54 ;  /* 0x0000003600367308 */ /* 0x000e220000000800 */
[----:B-1----:R-:W-:-:S07]  /*e160*/  FADD.FTZ R2, R52, R3 ;  /* 0x0000000334027221 */ /* 0x002fce0000010000 */
[----:B------:R-:W1:Y:S01]  /*e170*/  MUFU.EX2 R59, R59 ;  /* 0x0000003b003b7308 */ /* 0x000e620000000800 */
[----:B--2---:R-:W-:-:S07]  /*e180*/  FADD.FTZ R3, R57, R2 ;  /* 0x0000000239037221 */ /* 0x004fce0000010000 */
[----:B------:R-:W2:Y:S01]  /*e190*/  MUFU.EX2 R20, R20 ;  /* 0x0000001400147308 */ /* 0x000ea20000000800 */
[----:B0-----:R-:W-:-:S07]  /*e1a0*/  FADD.FTZ R2, R54, R3 ;  /* 0x0000000336027221 */ /* 0x001fce0000010000 */
[----:B------:R0:W-:Y:S01]  /*e1b0*/  MUFU.EX2 R9, R66 ;  /* 0x0000004200097308 */ /* 0x0001e20000000800 */
[----:B-1----:R-:W-:-:S07]  /*e1c0*/  FADD.FTZ R3, R59, R2 ;  /* 0x000000023b037221 */ /* 0x002fce0000010000 */
[----:B------:R-:W1:Y:S01]  /*e1d0*/  MUFU.EX2 R61, R61 ;  /* 0x0000003d003d7308 */ /* 0x000e620000000800 */
[----:B0-----:R-:W-:-:S01]  /*e1e0*/  FADD.FTZ R66, R36, R71 ;  /* 0x0000004724427221 */ /* 0x001fc20000010000 */
[----:B--2---:R-:W-:Y:S01]  /*e1f0*/  FADD.FTZ R2, R20, R3 ;  /* 0x0000000314027221 */ /* 0x004fe20000010000 */
[----:B------:R-:W-:-:S01]  /*e200*/  FFMA.FTZ R71, R194, R7, -R27 ;  /* 0x00000007c2477223 */ /* 0x000fc2000001081b */
[----:B------:R-:W-:Y:S01]  /*e210*/  FFMA.FTZ R27, R74, R7, -R27 ;  /* 0x000000074a1b7223 */ /* 0x000fe2000001081b */
[----:B------:R-:W-:-:S03]  /*e220*/  FADD.FTZ R73, R21, R66 ;  /* 0x0000004215497221 */ /* 0x000fc60000010000 */
[----:B------:R-:W0:Y:S01]  /*e230*/  MUFU.EX2 R26, R26 ;  /* 0x0000001a001a7308 */ /* 0x000e220000000800 */
[----:B------:R-:W-:-:S04]  /*e240*/  FADD.FTZ R66, R160, R73 ;  /* 0x00000049a0427221 */ /* 0x000fc80000010000 */
[----:B------:R-:W-:-:S03]  /*e250*/  FADD.FTZ R73, R25, R66 ;  /* 0x0000004219497221 */ /* 0x000fc60000010000 */
[----:B------:R-:W2:Y:S01]  /*e260*/  MUFU.EX2 R63, R63 ;  /* 0x0000003f003f7308 */ /* 0x000ea20000000800 */
[----:B------:R-:W-:-:S01]  /*e270*/  FADD.FTZ R66, R32, R73 ;  /* 0x0000004920427221 */ /* 0x000fc20000010000 */
[----:B-1----:R-:W-:-:S03]  /*e280*/  FADD.FTZ R3, R61, R2 ;  /* 0x000000023d037221 */ /* 0x002fc60000010000 */
[----:B------:R-:W-:-:S03]  /*e290*/  FADD.FTZ R73, R29, R66 ;  /* 0x000000421d497221 */ /* 0x000fc60000010000 */
[----:B------:R-:W1:Y:S01]  /*e2a0*/  MUFU.EX2 R28, R28 ;  /* 0x0000001c001c7308 */ /* 0x000e620000000800 */
[----:B0-----:R-:W-:-:S01]  /*e2b0*/  FADD.FTZ R2, R26, R3 ;  /* 0x000000031a027221 */ /* 0x001fc20000010000 */
[----:B------:R-:W-:-:S04]  /*e2c0*/  FADD.FTZ R66, R162, R73 ;  /* 0x00000049a2427221 */ /* 0x000fc80000010000 */
[----:B------:R-:W-:Y:S02]  /*e2d0*/  FADD.FTZ R73, R31, R66 ;  /* 0x000000421f497221 */ /* 0x000fe40000010000 */
[----:B------:R-:W0:Y:S01]  /*e2e0*/  MUFU.EX2 R65, R65 ;  /* 0x0000004100417308 */ /* 0x000e220000000800 */
[----:B--2---:R-:W-:-:S01]  /*e2f0*/  FADD.FTZ R3, R63, R2 ;  /* 0x000000023f037221 */ /* 0x004fc20000010000 */
[----:B------:R-:W-:-:S06]  /*e300*/  FADD.FTZ R66, R82, R73 ;  /* 0x0000004952427221 */ /* 0x000fcc0000010000 */
[----:B------:R-:W2:Y:S01]  /*e310*/  MUFU.EX2 R14, R14 ;  /* 0x0000000e000e7308 */ /* 0x000ea20000000800 */
[----:B-1----:R-:W-:-:S01]  /*e320*/  FADD.FTZ R2, R28, R3 ;  /* 0x000000031c027221 */ /* 0x002fc20000010000 */
[----:B------:R-:W-:-:S06]  /*e330*/  FADD.FTZ R3, R33, R66 ;  /* 0x0000004221037221 */ /* 0x000fcc0000010000 */
[----:B------:R-:W1:Y:S01]  /*e340*/  MUFU.EX2 R46, R46 ;  /* 0x0000002e002e7308 */ /* 0x000e620000000800 */
[----:B0-----:R-:W-:-:S04]  /*e350*/  FADD.FTZ R2, R65, R2 ;  /* 0x0000000241027221 */ /* 0x001fc80000010000 */
[----:B------:R-:W-:Y:S01]  /*e360*/  FADD.FTZ R73, R9, R2 ;  /* 0x0000000209497221 */ /* 0x000fe20000010000 */
[----:B------:R-:W-:-:S02]  /*e370*/  FADD.FTZ R2, R86, R3 ;  /* 0x0000000356027221 */ /* 0x000fc40000010000 */
[----:B------:R-:W0:Y:S01]  /*e380*/  MUFU.EX2 R67, R67 ;  /* 0x0000004300437308 */ /* 0x000e220000000800 */
[----:B--2---:R-:W-:-:S01]  /*e390*/  FADD.FTZ R73, R14, R73 ;  /* 0x000000490e497221 */ /* 0x004fc20000010000 */
[----:B------:R-:W-:-:S04]  /*e3a0*/  FADD.FTZ R3, R35, R2 ;  /* 0x0000000223037221 */ /* 0x000fc80000010000 */
[----:B------:R-:W-:Y:S02]  /*e3b0*/  FADD.FTZ R66, R76, R3 ;  /* 0x000000034c427221 */ /* 0x000fe40000010000 */
[----:B------:R-:W2:Y:S01]  /*e3c0*/  MUFU.EX2 R42, R42 ;  /* 0x0000002a002a7308 */ /* 0x000ea20000000800 */
[----:B-1----:R-:W-:-:S01]  /*e3d0*/  FADD.FTZ R2, R46, R73 ;  /* 0x000000492e027221 */ /* 0x002fc20000010000 */
[----:B------:R-:W-:-:S06]  /*e3e0*/  FADD.FTZ R73, R37, R66 ;  /* 0x0000004225497221 */ /* 0x000fcc0000010000 */
[----:B------:R-:W1:Y:S01]  /*e3f0*/  MUFU.EX2 R69, R69 ;  /* 0x0000004500457308 */ /* 0x000e620000000800 */
[----:B0-----:R-:W-:-:S07]  /*e400*/  FADD.FTZ R3, R67, R2 ;  /* 0x0000000243037221 */ /* 0x001fce0000010000 */
[----:B------:R-:W0:Y:S01]  /*e410*/  MUFU.EX2 R58, R58 ;  /* 0x0000003a003a7308 */ /* 0x000e220000000800 */
[----:B--2---:R-:W-:-:S07]  /*e420*/  FADD.FTZ R2, R42, R3 ;  /* 0x000000032a027221 */ /* 0x004fce0000010000 */
[----:B------:R-:W2:Y:S01]  /*e430*/  MUFU.EX2 R71, R71 ;  /* 0x0000004700477308 */ /* 0x000ea20000000800 */
[----:B-1----:R-:W-:-:S07]  /*e440*/  FADD.FTZ R3, R69, R2 ;  /* 0x0000000245037221 */ /* 0x002fce0000010000 */
[----:B------:R-:W-:Y:S01]  /*e450*/  MUFU.EX2 R41, R41 ;  /* 0x0000002900297308 */ /* 0x000fe20000000800 */
[----:B0-----:R-:W-:-:S07]  /*e460*/  FADD.FTZ R2, R58, R3 ;  /* 0x000000033a027221 */ /* 0x001fce0000010000 */
[----:B------:R-:W0:Y:S01]  /*e470*/  MUFU.EX2 R75, R34 ;  /* 0x00000022004b7308 */ /* 0x000e220000000800 */
[----:B--2---:R-:W-:-:S07]  /*e480*/  FADD.FTZ R2, R71, R2 ;  /* 0x0000000247027221 */ /* 0x004fce0000010000 */
[----:B------:R-:W1:Y:S08]  /*e490*/  MUFU.EX2 R62, R62 ;  /* 0x0000003e003e7308 */ /* 0x000e700000000800 */
[----:B------:R2:W-:Y:S01]  /*e4a0*/  MUFU.EX2 R68, R38 ;  /* 0x0000002600447308 */ /* 0x0005e20000000800 */
[----:B0-----:R-:W-:-:S07]  /*e4b0*/  FADD.FTZ R2, R75, R2 ;  /* 0x000000024b027221 */ /* 0x001fce0000010000 */
[----:B------:R-:W0:Y:S01]  /*e4c0*/  MUFU.EX2 R154, R154 ;  /* 0x0000009a009a7308 */ /* 0x000e220000000800 */
[----:B--2---:R-:W-:-:S04]  /*e4d0*/  FADD.FTZ R38, R70, R73 ;  /* 0x0000004946267221 */ /* 0x004fc80000010000 */
[----:B------:R-:W-:-:S03]  /*e4e0*/  FADD.FTZ R73, R39, R38 ;  /* 0x0000002627497221 */ /* 0x000fc60000010000 */
[----:B------:R-:W2:Y:S01]  /*e4f0*/  MUFU.EX2 R43, R43 ;  /* 0x0000002b002b7308 */ /* 0x000ea20000000800 */
[----:B------:R-:W-:-:S04]  /*e500*/  FADD.FTZ R38, R60, R73 ;  /* 0x000000493c267221 */ /* 0x000fc80000010000 */
[----:B------:R-:W-:-:S03]  /*e510*/  FADD.FTZ R3, R41, R38 ;  /* 0x0000002629037221 */ /* 0x000fc60000010000 */
[----:B------:R-:W3:Y:S01]  /*e520*/  MUFU.EX2 R34, R152 ;  /* 0x0000009800227308 */ /* 0x000ee20000000800 */
[----:B-1----:R-:W-:-:S01]  /*e530*/  FADD.FTZ R38, R62, R3 ;  /* 0x000000033e267221 */ /* 0x002fc20000010000 */
[----:B0-----:R-:W-:-:S06]  /*e540*/  FADD.FTZ R3, R154, R2 ;  /* 0x000000029a037221 */ /* 0x001fcc0000010000 */
[----:B------:R-:W0:Y:S01]  /*e550*/  MUFU.EX2 R64, R64 ;  /* 0x0000004000407308 */ /* 0x000e220000000800 */
[----:B--2---:R-:W-:-:S07]  /*e560*/  FADD.FTZ R73, R43, R38 ;  /* 0x000000262b497221 */ /* 0x004fce0000010000 */
[----:B------:R-:W1:Y:S01]  /*e570*/  MUFU.EX2 R45, R45 ;  /* 0x0000002d002d7308 */ /* 0x000e620000000800 */
[----:B---3--:R-:W-:-:S04]  /*e580*/  FADD.FTZ R3, R34, R3 ;  /* 0x0000000322037221 */ /* 0x008fc80000010000 */
[----:B------:R-:W-:-:S03]  /*e590*/  FADD.FTZ R3, R68, R3 ;  /* 0x0000000344037221 */ /* 0x000fc60000010000 */
        /* <DEDUP_REMOVED lines=20> */
[----:B0-----:R-:W-:-:S01]  /*e6e0*/  FADD.FTZ R2, R40, R3 ;  /* 0x0000000328027221 */ /* 0x001fc20000010000 */
[----:B-1----:R-:W-:-:S03]  /*e6f0*/  FADD.FTZ R3, R8, R73 ;  /* 0x0000004908037221 */ /* 0x002fc60000010000 */
[----:B--2---:R-:W-:Y:S01]  /*e700*/  FADD.FTZ R2, R77, R2 ;  /* 0x000000024d027221 */ /* 0x004fe20000010000 */
[----:B------:R-:W-:Y:S06]  /*e710*/  @!P0 BRA `(.L_x_1020) ;  /* 0x0000000000048947 */ /* 0x000fec0003800000 */
[----:B------:R-:W-:Y:S01]  /*e720*/  BPT.TRAP 0x1 ;  /* 0x000000040000795c */ /* 0x000fe20000300000 */
.L_x_1020:
        /* <DEDUP_REMOVED lines=107> */
.L_x_1003:
[----:B------:R-:W-:Y:S06]  /*ede0*/  BAR.ARV 0x8, 0x180 ;  /* 0x0206000000007b1d */ /* 0x000fec0000002000 */
[----:B------:R-:W-:Y:S05]  /*edf0*/  @!P0 BRA `(.L_x_1022) ;  /* 0x0000000000048947 */ /* 0x000fea0003800000 */
[----:B------:R-:W-:Y:S01]  /*ee00*/  BPT.TRAP 0x1 ;  /* 0x000000040000795c */ /* 0x000fe20000300000 */
.L_x_1022:
[----:B------:R-:W-:Y:S01]  /*ee10*/  ULEA UR5, UR46, UR37, 0x3 ;  /* 0x000000252e057291 */ /* 0x000fe2000f8e183f */
[----:B------:R-:W-:-:S05]  /*ee20*/  IMAD.U32 R0, RZ, RZ, UR36 ;  /* 0x00000024ff007e24 */ /* 0x000fca000f8e00ff */
[----:B------:R-:W-:-:S04]  /*ee30*/  SHF.L.U32 R0, R0, 0x1f, RZ ;  /* 0x0000001f00007819 */ /* 0x000fc800000006ff */
[----:B------:R0:W1:Y:S01]  /*ee40*/  SYNCS.PHASECHK.TRANS64.TRYWAIT P1, [UR5+0x22850], R0 ;  /* 0x02285000ff0075a7 */ /* 0x0000620008020145 */
[----:B------:R-:W-:Y:S05]  /*ee50*/  @!P0 BRA `(.L_x_1023) ;  /* 0x0000000000048947 */ /* 0x000fea0003800000 */
[----:B------:R-:W-:Y:S01]  /*ee60*/  BPT.TRAP 0x1 ;  /* 0x000000040000795c */ /* 0x000fe20000300000 */
.L_x_1023:
[----:B-1----:R-:W-:Y:S05]  /*ee70*/  @P1 BRA `(.L_x_1024) ;  /* 0x0000000000081947 */ /* 0x002fea0003800000 */
[----:B------:R-:W1:Y:S02]  /*ee80*/  SYNCS.PHASECHK.TRANS64.TRYWAIT P1, [UR5+0x22850], R0 ;  /* 0x02285000ff0075a7 */ /* 0x000e640008020145 */
[----:B-1----:R-:W-:Y:S05]  /*ee90*/  @!P1 BRA `(.L_x_1025) ;  /* 0x0000007000789947 */ /* 0x002fea0003800000 */
.L_x_1024:
[----:B------:R-:W-:Y:S01]  /*eea0*/  UIADD3 UR37, UR37, 0x400, URZ ;  /* 0x0000040025257890 */ /* 0x000fe2000fffe03f */
[----:B------:R-:W-:Y:S01]  /*eeb0*/  WARPGROUP.ARRIVE ;  /* 0x00000000000079c5 */ /* 0x000fe20000000000 */
[----:B------:R-:W-:Y:S01]  /*eec0*/  UMOV UR7, 0x40000040 ;  /* 0x4000004000077882 */ /* 0x000fe20000000000 */
[----:B------:R-:W2:Y:S01]  /*eed0*/  LDC.64 R10, c[0x0][0x9a0] ;  /* 0x00026800ff0a7b82 */ /* 0x000ea20000000a00 */
[----:B------:R-:W-:-:S04]  /*eee0*/  USHF.R.U32.HI UR37, URZ, 0x4, UR37 ;  /* 0x000000043f257899 */ /* 0x000fc80008011625 */
[----:B------:R-:W-:-:S04]  /*eef0*/  ULOP3.LUT UR37, UR37, 0x3fff, URZ, 0xc0, !UPT ;  /* 0x00003fff25257892 */ /* 0x000fc8000f8ec03f */
[----:B------:R-:W-:-:S04]  /*ef00*/  ULOP3.LUT UR4, UR37, 0x10000, URZ, 0xfc, !UPT ;  /* 0x0001000025047892 */ /* 0x000fc8000f8efc3f */
[----:B------:R-:W-:-:S07]  /*ef10*/  ULEA UR4, UR46, UR4, 0xa ;  /* 0x000000042e047291 */ /* 0x000fce000f8e503f */
[----:B------:R-:W-:Y:S02]  /*ef20*/  UMOV UR6, UR4 ;  /* 0x0000000400067c82 */ /* 0x000fe40008000000 */
[----:B------:R-:W-:Y:S01]  /*ef30*/  QGMMA.64x128x32.F32.E4M3.E4M3 R88, R164, gdesc[UR4], R88, gsb0 ;  /* 0x01e00004a4587df3 */ /* 0x000fe20008000858 */
[----:B--2---:R-:W-:-:S04]  /*ef40*/  ISETP.NE.U32.AND P1, PT, R10, RZ, PT ;  /* 0x000000ff0a00720c */ /* 0x004fc80003f25070 */
[----:B------:R-:W-:-:S13]  /*ef50*/  ISETP.NE.AND.EX P1, PT, R11, RZ, PT, P1 ;  /* 0x000000ff0b00720c */ /* 0x000fda0003f25310 */
[----:B------:R-:W0:Y:S01]  /*ef60*/  @P1 LDC.64 R8, c[0x0][0x9c8] ;  /* 0x00027200ff081b82 */ /* 0x000e220000000a00 */
[----:B-1----:R-:W-:Y:S02]  /*ef70*/  @P1 SHF.R.S32.HI R5, RZ, 0x1f, R19 ;  /* 0x0000001fff051819 */ /* 0x002fe40000011413 */
[----:B------:R-:W-:-:S05]  /*ef80*/  @P1 SHF.R.S32.HI R15, RZ, 0x1f, R23 ;  /* 0x0000001fff0f1819 */ /* 0x000fca0000011417 */
[----:B------:R-:W1:Y:S01]  /*ef90*/  @P1 LDC.64 R12, c[0x0][0x9d0] ;  /* 0x00027400ff0c1b82 */ /* 0x000e620000000a00 */
[----:B------:R-:W-:Y:S01]  /*efa0*/  UIADD3 UR6, UR4, 0x2, URZ ;  /* 0x0000000204067890 */ /* 0x000fe2000fffe03f */
[----:B0-----:R-:W-:-:S04]  /*efb0*/  @P1 IMAD R0, R5, R8, RZ ;  /* 0x0000000805001224 */ /* 0x001fc800078e02ff */
[C---:B------:R-:W-:Y:S02]  /*efc0*/  @P1 IMAD R5, R19.reuse, R9, R0 ;  /* 0x0000000913051224 */ /* 0x040fe400078e0200 */
[----:B------:R-:W-:-:S04]  /*efd0*/  @P1 IMAD.WIDE.U32 R8, R19, R8, RZ ;  /* 0x0000000813081225 */ /* 0x000fc800078e00ff */
[-C--:B-1----:R-:W-:Y:S02]  /*efe0*/  @P1 IMAD R0, R15, R12.reuse, RZ ;  /* 0x0000000c0f001224 */ /* 0x082fe400078e02ff */
[----:B------:R-:W-:Y:S01]  /*eff0*/  @P1 IMAD.IADD R9, R9, 0x1, R5 ;  /* 0x0000000109091824 */ /* 0x000fe200078e0205 */
[----:B------:R-:W-:Y:S01]  /*f000*/  UMOV UR7, 0x40000040 ;  /* 0x4000004000077882 */ /* 0x000fe20000000000 */
[C---:B------:R-:W-:Y:S02]  /*f010*/  @P1 IMAD R5, R23.reuse, R13, R0 ;  /* 0x0000000d17051224 */ /* 0x040fe400078e0200 */
[----:B------:R-:W-:-:S04]  /*f020*/  @P1 IMAD.WIDE.U32 R8, R23, R12, R8 ;  /* 0x0000000c17081225 */ /* 0x000fc800078e0008 */
[----:B------:R-:W-:Y:S01]  /*f030*/  @P1 IMAD.IADD R0, R9, 0x1, R5 ;  /* 0x0000000109001824 */ /* 0x000fe200078e0205 */
[----:B------:R-:W-:Y:S01]  /*f040*/  @P1 LEA R10, P2, R8, R10, 0x2 ;  /* 0x0000000a080a1211 */ /* 0x000fe200078410ff */
[----:B------:R-:W-:-:S03]  /*f050*/  IMAD.MOV.U32 R5, RZ, RZ, 0x3f800000 ;  /* 0x3f800000ff057424 */ /* 0x000fc600078e00ff */
[----:B------:R-:W-:-:S05]  /*f060*/  @P1 LEA.HI.X R11, R8, R11, R0, 0x2, P2 ;  /* 0x0000000b080b1211 */ /* 0x000fca00010f1400 */
[----:B------:R0:W2:Y:S01]  /*f070*/  @P1 LDG.E R5, desc[UR44][R10.64] ;  /* 0x0000002c0a051981 */ /* 0x0000a2000c1e1900 */
[----:B------:R-:W-:Y:S02]  /*f080*/  WARPGROUP.DEPBAR.LE gsb0, 0x0 ;  /* 0x00008000000079c5 */ /* 0x000fe40000010000 */
[----:B------:R-:W-:-:S06]  /*f090*/  WARPGROUP.ARRIVE ;  /* 0x00000000000079c5 */ /* 0x000fcc0000000000 */
[----:B------:R-:W-:Y:S01]  /*f0a0*/  QGMMA.64x128x32.F32.E4M3.E4M3 R88, R160, gdesc[UR4], R88, gsb0 ;  /* 0x01e00004a0587df3 */ /* 0x000fe20008000858 */
[----:B------:R-:W-:Y:S01]  /*f0b0*/  UIADD3 UR6, UR4, 0x4, URZ ;  /* 0x0000000404067890 */ /* 0x000fe2000fffe03f */
[----:B------:R-:W-:Y:S01]  /*f0c0*/  UMOV UR7, 0x40000040 ;  /* 0x4000004000077882 */ /* 0x000fe20000000000 */
[----:B------:R-:W-:Y:S01]  /*f0d0*/  UIADD3 UR4, UR4, 0x6, URZ ;  /* 0x0000000604047890 */ /* 0x000fe2000fffe03f */
[----:B------:R-:W1:Y:S04]  /*f0e0*/  SHFL.BFLY PT, R0, R3, 0x2, 0x1f ;  /* 0x0c401f0003007f89 */ /* 0x000e6800000e0000 */
[----:B------:R-:W3:Y:S01]  /*f0f0*/  SHFL.BFLY PT, R13, R2, 0x2, 0x1f ;  /* 0x0c401f00020d7f89 */ /* 0x000ee200000e0000 */
[----:B------:R-:W-:Y:S02]  /*f100*/  WARPGROUP.DEPBAR.LE gsb0, 0x0 ;  /* 0x00008000000079c5 */ /* 0x000fe40000010000 */
[----:B------:R-:W-:-:S06]  /*f110*/  WARPGROUP.ARRIVE ;  /* 0x00000000000079c5 */ /* 0x000fcc0000000000 */
[----:B------:R-:W-:Y:S01]  /*f120*/  QGMMA.64x128x32.F32.E4M3.E4M3 R88, R156, gdesc[UR4], R88, gsb0 ;  /* 0x01e000049c587df3 */ /* 0x000fe20008000858 */
[----:B------:R-:W-:Y:S01]  /*f130*/  UMOV UR6, UR4 ;  /* 0x0000000400067c82 */ /* 0x000fe20008000000 */
[----:B------:R-:W-:Y:S01]  /*f140*/  UMOV UR7, 0x40000040 ;  /* 0x4000004000077882 */ /* 0x000fe20000000000 */
[----:B-1----:R-:W-:-:S01]  /*f150*/  FADD.FTZ R0, R0, R3 ;  /* 0x0000000300007221 */ /* 0x002fc20000010000 */
[----:B---3--:R-:W-:-:S04]  /*f160*/  FADD.FTZ R13, R13, R2 ;  /* 0x000000020d0d7221 */ /* 0x008fc80000010000 */
[----:B------:R-:W0:Y:S04]  /*f170*/  SHFL.BFLY PT, R9, R0, 0x1, 0x1f ;  /* 0x0c201f0000097f89 */ /* 0x000e2800000e0000 */
[----:B------:R-:W1:Y:S01]  /*f180*/  SHFL.BFLY PT, R8, R13, 0x1, 0x1f ;  /* 0x0c201f000d087f89 */ /* 0x000e6200000e0000 */
[----:B0-----:R-:W-:-:S01]  /*f190*/  FADD.FTZ R10, R0, R9 ;  /* 0x00000009000a7221 */ /* 0x001fc20000010000 */
[----:B-1----:R-:W-:-:S04]  /*f1a0*/  FADD.FTZ R14, R13, R8 ;  /* 0x000000080d0e7221 */ /* 0x002fc80000010000 */
[C---:B------:R-:W-:Y:S01]  /*f1b0*/  FSETP.NE.FTZ.AND P1, PT, R10.reuse, RZ, PT ;  /* 0x000000ff0a00720b */ /* 0x040fe20003f35000 */
[----:B------:R-:W-:Y:S01]  /*f1c0*/  FMUL.FTZ R9, R10, 0.00390625 ;  /* 0x3b8000000a097820 */ /* 0x000fe20000410000 */
[----:B------:R-:W-:Y:S01]  /*f1d0*/  FMUL.FTZ R15, R14, 0.00390625 ;  /* 0x3b8000000e0f7820 */ /* 0x000fe20000410000 */
[----:B------:R-:W-:-:S03]  /*f1e0*/  IMAD.MOV.U32 R8, RZ, RZ, RZ ;  /* 0x000000ffff087224 */ /* 0x000fc600078e00ff */
        /* <DEDUP_REMOVED lines=10> */
[----:B------:R-:W3:Y:S01]  /*f290*/  @P1 MUFU.RCP R12, R14 ;  /* 0x0000000e000c1308 */ /* 0x000ee20000001000 */
[----:B------:R-:W-:Y:S01]  /*f2a0*/  @P2 FMUL.FTZ R3, R7, 0.69314718246459960938 ;  /* 0x3f31721807032820 */ /* 0x000fe20000410000 */
[----:B0-----:R-:W-:Y:S01]  /*f2b0*/  @P2 FMUL.FTZ R10, R9, 0.69314718246459960938 ;  /* 0x3f317218090a2820 */ /* 0x001fe20000410000 */
[----:B------:R-:W-:Y:S01]  /*f2c0*/  @P3 FMUL.FTZ R20, R7, 0.69314718246459960938 ;  /* 0x3f31721807143820 */ /* 0x000fe20000410000 */
[----:B------:R-:W-:-:S02]  /*f2d0*/  IMAD.MOV.U32 R2, RZ, RZ, -0x800000 ;  /* 0xff800000ff027424 */ /* 0x000fc400078e00ff */
[----:B--2---:R-:W-:Y:S01]  /*f2e0*/  FMUL.FTZ R8, R8, R5 ;  /* 0x0000000508087220 */ /* 0x004fe20000410000 */
[----:B------:R-:W-:Y:S02]  /*f2f0*/  IMAD.MOV.U32 R0, RZ, RZ, -0x800000 ;  /* 0xff800000ff007424 */ /* 0x000fe400078e00ff */
[----:B-1----:R-:W-:Y:S01]  /*f300*/  @P3 FMUL.FTZ R11, R11, 0.69314718246459960938 ;  /* 0x3f3172180b0b3820 */ /* 0x002fe20000410000 */
[----:B------:R-:W-:-:S03]  /*f310*/  @P2 FFMA.FTZ R2, R3, R6, R10 ;  /* 0x0000000603022223 */ /* 0x000fc6000001000a */
[----:B------:R-:W-:Y:S01]  /*f320*/  @P3 FFMA.FTZ R0, R20, R4, R11 ;  /* 0x0000000414003223 */ /* 0x000fe2000001000b */
[----:B---3--:R-:W-:Y:S01]  /*f330*/  FMUL.FTZ R3, R12, R5 ;  /* 0x000000050c037220 */ /* 0x008fe20000410000 */
[----:B------:R-:W-:Y:S02]  /*f340*/  WARPGROUP.DEPBAR.LE gsb0, 0x0 ;  /* 0x00008000000079c5 */ /* 0x000fe40000010000 */
[----:B------:R-:W-:Y:S05]  /*f350*/  @!P0 BRA `(.L_x_1026) ;  /* 0x0000000000048947 */ /* 0x000fea0003800000 */
[----:B------:R-:W-:Y:S01]  /*f360*/  BPT.TRAP 0x1 ;  /* 0x000000040000795c */ /* 0x000fe20000300000 */
.L_x_1026:
[----:B------:R-:W-:Y:S01]  /*f370*/  UIADD3 UR4, UR5, 0x22860, URZ ;  /* 0x0002286005047890 */ /* 0x000fe2000fffe03f */
[-C--:B------:R-:W-:Y:S01]  /*f380*/  FMUL.FTZ R43, R88, R8.reuse ;  /* 0x00000008582b7220 */ /* 0x080fe20000410000 */
[----:B------:R-:W-:Y:S01]  /*f390*/  UIADD3 UR46, UR46, 0x1, URZ ;  /* 0x000000012e2e7890 */ /* 0x000fe2000fffe03f */
[-C--:B------:R-:W-:Y:S01]  /*f3a0*/  FMUL.FTZ R42, R89, R8.reuse ;  /* 0x00000008592a7220 */ /* 0x080fe20000410000 */
[----:B------:R-:W-:Y:S01]  /*f3b0*/  UPRMT UR4, UR40, 0x654, UR4 ;  /* 0x0000065428047896 */ /* 0x000fe20008000004 */
[-C--:B------:R-:W-:Y:S01]  /*f3c0*/  FMUL.FTZ R92, R92, R8.reuse ;  /* 0x000000085c5c7220 */ /* 0x080fe20000410000 */
[----:B------:R-:W-:Y:S01]  /*f3d0*/  UISETP.NE.AND UP0, UPT, UR46, 0x2, UPT ;  /* 0x000000022e00788c */ /* 0x000fe2000bf05270 */
[-C--:B------:R-:W-:Y:S01]  /*f3e0*/  FMUL.FTZ R93, R93, R8.reuse ;  /* 0x000000085d5d7220 */ /* 0x080fe20000410000 */
[-C--:B------:R-:W-:Y:S01]  /*f3f0*/  FMUL.FTZ R39, R96, R8.reuse ;  /* 0x0000000860277220 */ /* 0x080fe20000410000 */
[-C--:B------:R-:W-:Y:S01]  /*f400*/  FMUL.FTZ R38, R97, R8.reuse ;  /* 0x0000000861267220 */ /* 0x080fe20000410000 */
[-C--:B------:R-:W-:Y:S01]  /*f410*/  FMUL.FTZ R100, R100, R8.reuse ;  /* 0x0000000864647220 */ /* 0x080fe20000410000 */
[-C--:B------:R-:W-:Y:S01]  /*f420*/  FMUL.FTZ R101, R101, R8.reuse ;  /* 0x0000000865657220 */ /* 0x080fe20000410000 */
[-C--:B------:R-:W-:Y:S01]  /*f430*/  FMUL.FTZ R35, R104, R8.reuse ;  /* 0x0000000868237220 */ /* 0x080fe20000410000 */
[----:B------:R-:W-:Y:S01]  /*f440*/  SYNCS.ARRIVE.TRANS64.RED.A1T0 RZ, [UR4], RZ ;  /* 0x000000ffffff79a7 */ /* 0x000fe20008100404 */
        /* <DEDUP_REMOVED lines=23> */
[----:B------:R-:W-:Y:S01]  /*f5c0*/  USEL UR4, URZ, 0x1, UP0 ;  /* 0x000000013f047887 */ /* 0x000fe20008000000 */
        /* <DEDUP_REMOVED lines=32> */
[----:B------:R-:W-:Y:S01]  /*f7d0*/  FMUL.FTZ R151, R151, R3 ;  /* 0x0000000397977220 */ /* 0x000fe20000410000 */
[----:B------:R-:W-:Y:S01]  /*f7e0*/  VIADD R171, R171, 0x1 ;  /* 0x00000001abab7836 */ /* 0x000fe20000000000 */
[----:B------:R-:W-:-:S02]  /*f7f0*/  USEL UR46, UR46, URZ, UP0 ;  /* 0x0000003f2e2e7287 */ /* 0x000fc40008000000 */
[----:B------:R-:W-:-:S12]  /*f800*/  ULOP3.LUT UR36, UR36, UR4, URZ, 0x3c, !UPT ;  /* 0x0000000424247292 */ /* 0x000fd8000f8e3c3f */
.L_x_952:
[----:B------:R-:W0:Y:S01]  /*f810*/  S2R R22, SR_CgaCtaId ;  /* 0x0000000000167919 */ /* 0x000e220000008800 */
[----:B------:R-:W-:Y:S01]  /*f820*/  MOV R3, 0x400 ;  /* 0x0000040000037802 */ /* 0x000fe20000000f00 */
[----:B------:R-:W-:Y:S01]  /*f830*/  BSSY B0, `(.L_x_1027) ;  /* 0x0000229000007945 */ /* 0x000fe20003800000 */
[----:B------:R-:W-:Y:S02]  /*f840*/  BAR.SYNC.DEFER_BLOCKING 0x5, 0x180 ;  /* 0x0146000000007b1d */ /* 0x000fe40000010000 */
[----:B0-----:R-:W-:-:S05]  /*f850*/  LEA R3, R22, R3, 0x18 ;  /* 0x0000000316037211 */ /* 0x001fca00078ec0ff */
[----:B------:R-:W0:Y:S02]  /*f860*/  LDS R22, [R3+0x228d0] ;  /* 0x0228d00003167984 */ /* 0x000e240000000800 */
[----:B0-----:R-:W-:Y:S01]  /*f870*/  R2UR UR4, R22 ;  /* 0x00000000160472ca */ /* 0x001fe200000e0000 */
[----:B------:R-:W-:Y:S06]  /*f880*/  BAR.ARV 0x4, 0x180 ;  /* 0x0106000000007b1d */ /* 0x000fec0000002000 */
[----:B------:R-:W-:Y:S08]  /*f890*/  @P0 BRA `(.L_x_1028) ;  /* 0x0000001800440947 */ /* 0x000ff00003800000 */
[----:B------:R-:W0:Y:S01]  /*f8a0*/  S2R R44, SR_TID.X ;  /* 0x00000000002c7919 */ /* 0x000e220000002100 */
[----:B------:R-:W-:Y:S01]  /*f8b0*/  ULDC.64 UR6, c[0x4][0x40] ;  /* 0x0100100000067ab9 */ /* 0x000fe20000000a00 */
[----:B------:R-:W-:Y:S01]  /*f8c0*/  F2FP.BF16.F32.PACK_AB R34, R109, R34 ;  /* 0x000000226d22723e */ /* 0x000fe200000010ff */
[----:B------:R-:W-:Y:S01]  /*f8d0*/  ULDC UR5, c[0x0][0xa88] ;  /* 0x0002a20000057ab9 */ /* 0x000fe20000000800 */
[----:B0-----:R-:W-:-:S05]  /*f8e0*/  IMAD.SHL.U32 R22, R44, 0x4, RZ ;  /* 0x000000042c167824 */ /* 0x001fca00078e00ff */
[----:B------:R-:W-:-:S04]  /*f8f0*/  LOP3.LUT R22, R22, 0xc, RZ, 0xc0, !PT ;  /* 0x0000000c16167812 */ /* 0x000fc800078ec0ff */
[----:B------:R-:W-:-:S05]  /*f900*/  IADD3 R26, P0, R22, UR6, RZ ;  /* 0x00000006161a7c10 */ /* 0x000fca000ff1e0ff */
[----:B------:R-:W-:Y:S01]  /*f910*/  IMAD.X R27, RZ, RZ, UR7, P0 ;  /* 0x00000007ff1b7e24 */ /* 0x000fe200080e06ff */
[----:B------:R-:W0:Y:S01]  /*f920*/  S2R R22, SR_SWINHI ;  /* 0x0000000000167919 */ /* 0x000e220000002f00 */
[----:B------:R-:W-:Y:S01]  /*f930*/  F2FP.BF16.F32.PACK_AB R35, R108, R35 ;  /* 0x000000236c23723e */ /* 0x000fe200000010ff */
[----:B------:R-:W-:Y:S02]  /*f940*/  ULDC.64 UR6, c[0x0][0xb90] ;  /* 0x0002e40000067ab9 */ /* 0x000fe40000000a00 */
[----:B------:R1:W2:Y:S01]  /*f950*/  LDG.E.CONSTANT R26, desc[UR44][R26.64] ;  /* 0x0000002c1a1a7981 */ /* 0x0002a2000c1e9900 */
[----:B------:R-:W-:Y:S02]  /*f960*/  F2FP.BF16.F32.PACK_AB R33, R110, R33 ;  /* 0x000000216e21723e */ /* 0x000fe400000010ff */
[----:B------:R-:W-:Y:S02]  /*f970*/  F2FP.BF16.F32.PACK_AB R32, R111, R32 ;  /* 0x000000206f20723e */ /* 0x000fe400000010ff */
[----:B------:R-:W-:-:S02]  /*f980*/  F2FP.BF16.F32.PACK_AB R7, R148, R7 ;  /* 0x000000079407723e */ /* 0x000fc400000010ff */
[----:B------:R-:W-:Y:S02]  /*f990*/  F2FP.BF16.F32.PACK_AB R150, R150, R5 ;  /* 0x000000059696723e */ /* 0x000fe400000010ff */
[----:B------:R-:W-:Y:S02]  /*f9a0*/  F2FP.BF16.F32.PACK_AB R6, R149, R6 ;  /* 0x000000069506723e */ /* 0x000fe400000010ff */
[----:B-1----:R-:W-:Y:S02]  /*f9b0*/  LOP3.LUT P0, R27, R44, 0x3, RZ, 0xc0, !PT ;  /* 0x000000032c1b7812 */ /* 0x002fe4000780c0ff */
[----:B------:R-:W-:Y:S02]  /*f9c0*/  F2FP.BF16.F32.PACK_AB R151, R151, R4 ;  /* 0x000000049797723e */ /* 0x000fe400000010ff */
[----:B------:R-:W-:Y:S02]  /*f9d0*/  ISETP.EQ.OR P0, PT, R27, 0x3, !P0 ;  /* 0x000000031b00780c */ /* 0x000fe40004702670 */
[----:B------:R-:W-:-:S02]  /*f9e0*/  F2FP.BF16.F32.PACK_AB R43, R92, R43 ;  /* 0x0000002b5c2b723e */ /* 0x000fc400000010ff */
[----:B------:R-:W-:Y:S02]  /*f9f0*/  SEL R51, R35, R34, P0 ;  /* 0x0000002223337207 */ /* 0x000fe40000000000 */
[----:B------:R-:W-:Y:S02]  /*fa00*/  SEL R52, R34, R35, P0 ;  /* 0x0000002322347207 */ /* 0x000fe40000000000 */
[----:B------:R-:W1:Y:S01]  /*fa10*/  LDC R34, c[0x0][0xbe8] ;  /* 0x0002fa00ff227b82 */ /* 0x000e620000000800 */
[----:B------:R-:W-:Y:S02]  /*fa20*/  SEL R65, R33, R32, P0 ;  /* 0x0000002021417207 */ /* 0x000fe40000000000 */
[----:B------:R-:W-:Y:S02]  /*fa30*/  SEL R70, R32, R33, P0 ;  /* 0x0000002120467207 */ /* 0x000fe40000000000 */
[----:B------:R-:W-:Y:S02]  /*fa40*/  MOV R32, R3 ;  /* 0x0000000300207202 */ /* 0x000fe40000000f00 */
[----:B0-----:R-:W-:-:S02]  /*fa50*/  MOV R33, R22 ;  /* 0x0000001600217202 */ /* 0x001fc40000000f00 */
[----:B------:R-:W-:Y:S02]  /*fa60*/  F2FP.BF16.F32.PACK_AB R42, R93, R42 ;  /* 0x0000002a5d2a723e */ /* 0x000fe400000010ff */
[----:B------:R-:W-:Y:S01]  /*fa70*/  SEL R59, R7, R6, P0 ;  /* 0x00000006073b7207 */ /* 0x000fe20000000000 */
[----:B------:R-:W-:Y:S01]  /*fa80*/  IMAD.WIDE R4, R175, 0x2, R32 ;  /* 0x00000002af047825 */ /* 0x000fe200078e0220 */
[----:B------:R-:W-:Y:S02]  /*fa90*/  SEL R64, R6, R7, P0 ;  /* 0x0000000706407207 */ /* 0x000fe40000000000 */
[----:B------:R-:W-:Y:S01]  /*faa0*/  SEL R27, R43, R42, P0 ;  /* 0x0000002a2b1b7207 */ /* 0x000fe20000000000 */
[----:B------:R-:W-:Y:S01]  /*fab0*/  IMAD R7, R170, 0x40, R18 ;  /* 0x00000040aa077824 */ /* 0x000fe200078e0212 */
[----:B------:R-:W-:Y:S02]  /*fac0*/  SEL R48, R42, R43, P0 ;  /* 0x0000002b2a307207 */ /* 0x000fe40000000000 */
[----:B------:R-:W-:Y:S01]  /*fad0*/  SHF.R.S32.HI R22, RZ, 0x1f, R23 ;  /* 0x0000001fff167819 */ /* 0x000fe20000011417 */
[----:B------:R-:W-:Y:S01]  /*fae0*/  IMAD.WIDE R32, R7, 0x2, R32 ;  /* 0x0000000207207825 */ /* 0x000fe200078e0220 */
[----:B------:R-:W-:-:S02]  /*faf0*/  IADD3 R43, P6, R4, 0x4060, RZ ;  /* 0x00004060042b7810 */ /* 0x000fc40007fde0ff */
[----:B------:R-:W-:Y:S01]  /*fb00*/  F2FP.BF16.F32.PACK_AB R37, R102, R37 ;  /* 0x000000256625723e */ /* 0x000fe200000010ff */
[----:B------:R-:W-:Y:S01]  /*fb10*/  IMAD R6, R22, UR6, RZ ;  /* 0x0000000616067c24 */ /* 0x000fe2000f8e02ff */
[----:B------:R-:W-:Y:S02]  /*fb20*/  F2FP.BF16.F32.PACK_AB R36, R103, R36 ;  /* 0x000000246724723e */ /* 0x000fe400000010ff */
[----:B------:R-:W-:Y:S02]  /*fb30*/  F2FP.BF16.F32.PACK_AB R25, R124, R25 ;  /* 0x000000197c19723e */ /* 0x000fe400000010ff */
[----:B------:R-:W-:Y:S02]  /*fb40*/  F2FP.BF16.F32.PACK_AB R24, R125, R24 ;  /* 0x000000187d18723e */ /* 0x000fe400000010ff */
[----:B------:R-:W-:Y:S02]  /*fb50*/  F2FP.BF16.F32.PACK_AB R11, R140, R11 ;  /* 0x0000000b8c0b723e */ /* 0x000fe400000010ff */
[----:B------:R-:W-:-:S02]  /*fb60*/  F2FP.BF16.F32.PACK_AB R10, R141, R10 ;  /* 0x0000000a8d0a723e */ /* 0x000fc400000010ff */
[----:B------:R-:W-:Y:S02]  /*fb70*/  LOP3.LUT R42, R43, 0x380, RZ, 0xc0, !PT ;  /* 0x000003802b2a7812 */ /* 0x000fe400078ec0ff */
[----:B------:R-:W-:Y:S02]  /*fb80*/  IADD3 R7, P2, R4, 0x20, RZ ;  /* 0x0000002004077810 */ /* 0x000fe40007f5e0ff */
[----:B------:R-:W-:Y:S02]  /*fb90*/  F2FP.BF16.F32.PACK_AB R13, R134, R13 ;  /* 0x0000000d860d723e */ /* 0x000fe400000010ff */
[----:B------:R-:W-:Y:S02]  /*fba0*/  F2FP.BF16.F32.PACK_AB R12, R135, R12 ;  /* 0x0000000c870c723e */ /* 0x000fe400000010ff */
[----:B------:R-:W-:Y:S02]  /*fbb0*/  LOP3.LUT R47, R4, 0x380, RZ, 0xc0, !PT ;  /* 0x00000380042f7812 */ /* 0x000fe400078ec0ff */
[----:B------:R-:W-:-:S02]  /*fbc0*/  SEL R53, R25, R24, P0 ;  /* 0x0000001819357207 */ /* 0x000fc40000000000 */
[----:B------:R-:W-:Y:S01]  /*fbd0*/  SEL R56, R24, R25, P0 ;  /* 0x0000001918387207 */ /* 0x000fe20000000000 */
[----:B------:R-:W-:Y:S01]  /*fbe0*/  IMAD.WIDE.U32 R24, R23, UR6, RZ ;  /* 0x0000000617187c25 */ /* 0x000fe2000f8e00ff */
[----:B------:R-:W-:Y:S02]  /*fbf0*/  SEL R57, R11, R10, P0 ;  /* 0x0000000a0b397207 */ /* 0x000fe40000000000 */
[----:B------:R-:W-:Y:S01]  /*fc00*/  SEL R60, R10, R11, P0 ;  /* 0x0000000b0a3c7207 */ /* 0x000fe20000000000 */
[----:B------:R-:W-:Y:S01]  /*fc10*/  IMAD R11, R23, UR7, R6 ;  /* 0x00000007170b7c24 */ /* 0x000fe2000f8e0206 */
[----:B------:R-:W-:Y:S01]  /*fc20*/  SEL R63, R37, R36, P0 ;  /* 0x00000024253f7207 */ /* 0x000fe20000000000 */
[----:B------:R-:W-:Y:S01]  /*fc30*/  ULDC.64 UR6, c[0x0][0xb98] ;  /* 0x0002e60000067ab9 */ /* 0x000fe20000000a00 */
[----:B------:R-:W-:Y:S01]  /*fc40*/  SEL R68, R36, R37, P0 ;  /* 0x0000002524447207 */ /* 0x000fe20000000000 */
[----:B------:R-:W-:Y:S01]  /*fc50*/  IMAD.X R37, RZ, RZ, R5, P2 ;  /* 0x000000ffff257224 */ /* 0x000fe200010e0605 */
[----:B------:R-:W-:Y:S01]  /*fc60*/  SHF.R.U64 R42, R42, 0x3, RZ ;  /* 0x000000032a2a7819 */ /* 0x000fe200000012ff */
[----:B------:R-:W-:Y:S01]  /*fc70*/  IMAD.IADD R25, R25, 0x1, R11 ;  /* 0x0000000119197824 */ /* 0x000fe200078e020b */
[----:B------:R-:W-:-:S02]  /*fc80*/  F2FP.BF16.F32.PACK_AB R9, R142, R9 ;  /* 0x000000098e09723e */ /* 0x000fc400000010ff */
[----:B------:R-:W-:Y:S01]  /*fc90*/  F2FP.BF16.F32.PACK_AB R8, R143, R8 ;  /* 0x000000088f08723e */ /* 0x000fe200000010ff */
[----:B------:R-:W-:Y:S01]  /*fca0*/  IMAD.WIDE.U32 R24, R19, UR6, R24 ;  /* 0x0000000613187c25 */ /* 0x000fe2000f8e0018 */
[----:B------:R-:W-:Y:S02]  /*fcb0*/  SEL R71, R13, R12, P0 ;  /* 0x0000000c0d477207 */ /* 0x000fe40000000000 */
[----:B------:R-:W-:Y:S02]  /*fcc0*/  SEL R76, R12, R13, P0 ;  /* 0x0000000d0c4c7207 */ /* 0x000fe40000000000 */
[----:B------:R-:W-:Y:S02]  /*fcd0*/  IADD3 R13, P5, R4, 0x4040, RZ ;  /* 0x00004040040d7810 */ /* 0x000fe40007fbe0ff */
[----:B------:R-:W-:Y:S02]  /*fce0*/  SHF.R.U64 R47, R47, 0x3, RZ ;  /* 0x000000032f2f7819 */ /* 0x000fe400000012ff */
[----:B-1----:R-:W-:Y:S01]  /*fcf0*/  ISETP.NE.AND P2, PT, R34, 0x1, PT ;  /* 0x000000012200780c */ /* 0x002fe20003f45270 */
[--C-:B------:R-:W-:Y:S01]  /*fd00*/  IMAD.X R45, RZ, RZ, R5.reuse, P5 ;  /* 0x000000ffff2d7224 */ /* 0x100fe200028e0605 */
[----:B------:R-:W-:Y:S01]  /*fd10*/  LOP3.LUT R42, R42, R43, RZ, 0x3c, !PT ;  /* 0x0000002b2a2a7212 */ /* 0x000fe200078e3cff */
[----:B------:R-:W-:Y:S01]  /*fd20*/  IMAD.X R43, RZ, RZ, R5, P6 ;  /* 0x000000ffff2b7224 */ /* 0x000fe200030e0605 */
[----:B------:R-:W-:-:S02]  /*fd30*/  SEL R73, R9, R8, P0 ;  /* 0x0000000809497207 */ /* 0x000fc40000000000 */
[----:B------:R-:W-:Y:S02]  /*fd40*/  SEL R78, R8, R9, P0 ;  /* 0x00000009084e7207 */ /* 0x000fe40000000000 */
[C---:B------:R-:W-:Y:S02]  /*fd50*/  IADD3 R11, P4, R4.reuse, 0x4020, RZ ;  /* 0x00004020040b7810 */ /* 0x040fe40007f9e0ff */
[C---:B------:R-:W-:Y:S02]  /*fd60*/  IADD3 R8, P3, R4.reuse, 0x4000, RZ ;  /* 0x0000400004087810 */ /* 0x040fe40007f7e0ff */
[C---:B------:R-:W-:Y:S01]  /*fd70*/  IADD3 R6, P1, R4.reuse, 0x60, RZ ;  /* 0x0000006004067810 */ /* 0x040fe20007f3e0ff */
[----:B------:R-:W0:Y:S01]  /*fd80*/  @P2 LDC R62, c[0x0][0xbec] ;  /* 0x0002fb00ff3e2b82 */ /* 0x000e220000000800 */
[----:B------:R-:W-:Y:S02]  /*fd90*/  IADD3 R9, P6, R4, 0x40, RZ ;  /* 0x0000004004097810 */ /* 0x000fe40007fde0ff */
[----:B------:R-:W-:Y:S01]  /*fda0*/  LOP3.LUT R46, R47, R4, RZ, 0x3c, !PT ;  /* 0x000000042f2e7212 */ /* 0x000fe200078e3cff */
[----:B------:R-:W-:Y:S01]  /*fdb0*/  IMAD.MOV.U32 R47, RZ, RZ, R5 ;  /* 0x000000ffff2f7224 */ /* 0x000fe200078e0005 */
[----:B------:R-:W-:-:S02]  /*fdc0*/  LOP3.LUT R12, R13, 0x380, RZ, 0xc0, !PT ;  /* 0x000003800d0c7812 */ /* 0x000fc400078ec0ff */
        /* <DEDUP_REMOVED lines=8> */
[----:B------:R-:W-:Y:S02]  /*fe50*/  LOP3.LUT R4, R7, 0x380, RZ, 0xc0, !PT ;  /* 0x0000038007047812 */ /* 0x000fe400078ec0ff */
[----:B------:R-:W-:Y:S02]  /*fe60*/  SHF.R.U64 R12, R12, 0x3, RZ ;  /* 0x000000030c0c7819 */ /* 0x000fe400000012ff */
[----:B------:R-:W-:Y:S02]  /*fe70*/  SEL R49, R39, R38, P0 ;  /* 0x0000002627317207 */ /* 0x000fe40000000000 */
[----:B------:R-:W-:Y:S01]  /*fe80*/  SEL R50, R38, R39, P0 ;  /* 0x0000002726327207 */ /* 0x000fe20000000000 */
[----:B------:R-:W-:Y:S01]  /*fe90*/  IMAD.X R39, RZ, RZ, R5, P4 ;  /* 0x000000ffff277224 */ /* 0x000fe200020e0605 */
[----:B------:R-:W-:-:S02]  /*fea0*/  SEL R35, R31, R30, P0 ;  /* 0x0000001e1f237207 */ /* 0x000fc40000000000 */
[----:B------:R-:W-:Y:S01]  /*feb0*/  SEL R54, R30, R31, P0 ;  /* 0x0000001f1e367207 */ /* 0x000fe20000000000 */
[--C-:B------:R-:W-:Y:S01]  /*fec0*/  IMAD.X R31, RZ, RZ, R5.reuse, P1 ;  /* 0x000000ffff1f7224 */ /* 0x100fe200008e0605 */
[----:B------:R-:W-:Y:S02]  /*fed0*/  SEL R61, R41, R40, P0 ;  /* 0x00000028293d7207 */ /* 0x000fe40000000000 */
[----:B------:R-:W-:Y:S01]  /*fee0*/  SEL R66, R40, R41, P0 ;  /* 0x0000002928427207 */ /* 0x000fe20000000000 */
[--C-:B------:R-:W-:Y:S01]  /*fef0*/  IMAD.X R41, RZ, RZ, R5.reuse, P3 ;  /* 0x000000ffff297224 */ /* 0x100fe200018e0605 */
[----:B------:R-:W-:Y:S02]  /*ff00*/  SEL R67, R29, R28, P0 ;  /* 0x0000001c1d437207 */ /* 0x000fe40000000000 */
[----:B------:R-:W-:Y:S01]  /*ff10*/  SEL R72, R28, R29, P0 ;  /* 0x0000001d1c487207 */ /* 0x000fe20000000000 */
[----:B------:R-:W-:Y:S01]  /*ff20*/  IMAD.X R29, RZ, RZ, R5, P6 ;  /* 0x000000ffff1d7224 */ /* 0x000fe200030e0605 */
[----:B------:R-:W-:-:S02]  /*ff30*/  SHF.R.U64 R4, R4, 0x3, RZ ;  /* 0x0000000304047819 */ /* 0x000fc400000012ff */
[----:B------:R-:W-:Y:S02]  /*ff40*/  LOP3.LUT R5, R8, 0x380, RZ, 0xc0, !PT ;  /* 0x0000038008057812 */ /* 0x000fe400078ec0ff */
[----:B------:R-:W-:Y:S02]  /*ff50*/  LOP3.LUT R44, R12, R13, RZ, 0x3c, !PT ;  /* 0x0000000d0c2c7212 */ /* 0x000fe400078e3cff */
[----:B------:R-:W-:Y:S02]  /*ff60*/  LOP3.LUT R36, R4, R7, RZ, 0x3c, !PT ;  /* 0x0000000704247212 */ /* 0x000fe400078e3cff */
[----:B------:R-:W-:Y:S02]  /*ff70*/  SHF.R.U64 R5, R5, 0x3, RZ ;  /* 0x0000000305057819 */ /* 0x000fe400000012ff */
[----:B------:R-:W-:Y:S02]  /*ff80*/  MOV R80, R44 ;  /* 0x0000002c00507202 */ /* 0x000fe40000000f00 */
[----:B------:R-:W-:-:S02]  /*ff90*/  MOV R45, R36 ;  /* 0x00000024002d7202 */ /* 0x000fc40000000f00 */
[----:B------:R-:W1:Y:S01]  /*ffa0*/  @P2 LDC R37, c[0x0][0xbf0] ;  /* 0x0002fc00ff252b82 */ /* 0x000e620000000800 */
[----:B------:R-:W-:Y:S02]  /*ffb0*/  LOP3.LUT R40, R5, R8, RZ, 0x3c, !PT ;  /* 0x0000000805287212 */ /* 0x000fe400078e3cff */
[----:B------:R-:W-:Y:S02]  /*ffc0*/  LOP3.LUT R5, R6, 0x380, RZ, 0xc0, !PT ;  /* 0x0000038006057812 */ /* 0x000fe400078ec0ff */
[----:B------:R-:W-:Y:S02]  /*ffd0*/  LOP3.LUT R4, R9, 0x380, RZ, 0xc0, !PT ;  /* 0x0000038009047812 */ /* 0x000fe400078ec0ff */
[----:B------:R-:W-:Y:S02]  /*ffe0*/  SHF.R.U64 R5, R5, 0x3, RZ ;  /* 0x0000000305057819 */ /* 0x000fe400000012ff */
[----:B------:R-:W-:Y:S02]  /*fff0*/  SHF.R.U64 R4, R4, 0x3, RZ ;  /* 0x0000000304047819 */ /* 0x000fe400000012ff */
[----:B------:R-:W-:-:S02]  /*10000*/  LOP3.LUT R30, R5, R6, RZ, 0x3c, !PT ;  /* 0x00000006051e7212 */ /* 0x000fc400078e3cff */
[----:B------:R-:W-:Y:S02]  /*10010*/  F2FP.BF16.F32.PACK_AB R15, R132, R15 ;  /* 0x0000000f840f723e */ /* 0x000fe400000010ff */
[----:B------:R-:W-:Y:S02]  /*10020*/  F2FP.BF16.F32.PACK_AB R14, R133, R14 ;  /* 0x0000000e850e723e */ /* 0x000fe400000010ff */
[----:B------:R-:W-:Y:S02]  /*10030*/  LOP3.LUT R28, R4, R9, RZ, 0x3c, !PT ;  /* 0x00000009041c7212 */ /* 0x000fe400078e3cff */
[----:B------:R-:W-:Y:S01]  /*10040*/  MOV R82, R40 ;  /* 0x0000002800527202 */ /* 0x000fe20000000f00 */
[----:B------:R-:W-:Y:S01]  /*10050*/  VIADD R41, R17, UR42 ;  /* 0x0000002a11297c36 */ /* 0x000fe20008000000 */
[----:B------:R-:W-:Y:S02]  /*10060*/  MOV R83, R30 ;  /* 0x0000001e00537202 */ /* 0x000fe40000000f00 */
[----:B------:R-:W-:-:S02]  /*10070*/  F2FP.BF16.F32.PACK_AB R21, R126, R21 ;  /* 0x000000157e15723e */ /* 0x000fc400000010ff */
[----:B------:R-:W-:Y:S02]  /*10080*/  F2FP.BF16.F32.PACK_AB R20, R127, R20 ;  /* 0x000000147f14723e */ /* 0x000fe400000010ff */
[----:B------:R-:W-:Y:S02]  /*10090*/  SEL R55, R15, R14, P0 ;  /* 0x0000000e0f377207 */ /* 0x000fe40000000000 */
[----:B------:R-:W-:Y:S02]  /*100a0*/  SEL R58, R14, R15, P0 ;  /* 0x0000000f0e3a7207 */ /* 0x000fe40000000000 */
[----:B------:R-:W-:Y:S02]  /*100b0*/  MOV R79, R42 ;  /* 0x0000002a004f7202 */ /* 0x000fe40000000f00 */
[----:B------:R-:W-:Y:S02]  /*100c0*/  IADD3 R15, P1, R32, 0x2000, RZ ;  /* 0x00002000200f7810 */ /* 0x000fe40007f3e0ff */
[----:B------:R-:W-:Y:S01]  /*100d0*/  MOV R42, R28 ;  /* 0x0000001c002a7202 */ /* 0x000fe20000000f00 */
[----:B0-----:R-:W-:Y:S01]  /*100e0*/  @P2 IMAD.HI.U32 R28, R41, R62, RZ ;  /* 0x0000003e291c2227 */ /* 0x001fe200078e00ff */
[----:B------:R-:W-:-:S02]  /*100f0*/  SEL R69, R21, R20, P0 ;  /* 0x0000001415457207 */ /* 0x000fc40000000000 */
[----:B------:R-:W-:Y:S01]  /*10100*/  SEL R74, R20, R21, P0 ;  /* 0x00000015144a7207 */ /* 0x000fe20000000000 */
[----:B------:R-:W-:Y:S01]  /*10110*/  IMAD.MOV.U32 R29, RZ, RZ, R41 ;  /* 0x000000ffff1d7224 */ /* 0x000fe200078e0029 */
[----:B------:R-:W-:Y:S02]  /*10120*/  IADD3 R21, P6, R32, 0x1000, RZ ;  /* 0x0000100020157810 */ /* 0x000fe40007fde0ff */
[----:B------:R-:W-:Y:S02]  /*10130*/  LOP3.LUT R14, R15, 0x380, RZ, 0xc0, !PT ;  /* 0x000003800f0e7812 */ /* 0x000fe400078ec0ff */
[----:B-1----:R-:W-:Y:S02]  /*10140*/  @P2 SHF.R.U32.HI R29, RZ, R37, R28 ;  /* 0x00000025ff1d2219 */ /* 0x002fe4000001161c */
[----:B------:R-:W-:Y:S02]  /*10150*/  LOP3.LUT R10, R11, 0x380, RZ, 0xc0, !PT ;  /* 0x000003800b0a7812 */ /* 0x000fe400078ec0ff */
[----:B------:R-:W-:Y:S01]  /*10160*/  LOP3.LUT R20, R21, 0x380, RZ, 0xc0, !PT ;  /* 0x0000038015147812 */ /* 0x000fe200078ec0ff */
[----:B------:R-:W-:Y:S01]  /*10170*/  IMAD.MOV R37, RZ, RZ, -R29 ;  /* 0x000000ffff257224 */ /* 0x000fe200078e0a1d */
[----:B------:R-:W-:-:S02]  /*10180*/  SHF.R.U64 R14, R14, 0x3, RZ ;  /* 0x000000030e0e7819 */ /* 0x000fc400000012ff */
[----:B------:R-:W-:Y:S01]  /*10190*/  LOP3.LUT R5, R32, 0x380, RZ, 0xc0, !PT ;  /* 0x0000038020057812 */ /* 0x000fe200078ec0ff */
[----:B------:R-:W-:Y:S01]  /*101a0*/  IMAD R37, R34, R37, R41 ;  /* 0x0000002522257224 */ /* 0x000fe200078e0229 */
[----:B------:R-:W-:Y:S02]  /*101b0*/  SHF.R.S32.HI R84, RZ, 0x1f, R19 ;  /* 0x0000001fff547819 */ /* 0x000fe40000011413 */
[----:B------:R-:W-:Y:S02]  /*101c0*/  SHF.R.U64 R10, R10, 0x3, RZ ;  /* 0x000000030a0a7819 */ /* 0x000fe400000012ff */
[----:B------:R-:W-:Y:S01]  /*101d0*/  SHF.R.U64 R20, R20, 0x3, RZ ;  /* 0x0000000314147819 */ /* 0x000fe200000012ff */
[----:B------:R-:W-:Y:S01]  /*101e0*/  IMAD R28, R84, UR6, RZ ;  /* 0x00000006541c7c24 */ /* 0x000fe2000f8e02ff */
[----:B------:R-:W-:Y:S02]  /*101f0*/  SEL R75, R150, R151, P0 ;  /* 0x00000097964b7207 */ /* 0x000fe40000000000 */
[----:B------:R-:W-:Y:S01]  /*10200*/  LOP3.LUT R14, R14, R15, RZ, 0x3c, !PT ;  /* 0x0000000f0e0e7212 */ /* 0x000fe200078e3cff */
[----:B------:R-:W-:Y:S01]  /*10210*/  IMAD.X R15, RZ, RZ, R33, P1 ;  /* 0x000000ffff0f7224 */ /* 0x000fe200008e0621 */
[----:B------:R-:W-:Y:S01]  /*10220*/  SEL R150, R151, R150, P0 ;  /* 0x0000009697967207 */ /* 0x000fe20000000000 */
[----:B------:R-:W-:Y:S01]  /*10230*/  IMAD R28, R19, UR7, R28 ;  /* 0x00000007131c7c24 */ /* 0x000fe2000f8e021c */
[----:B------:R-:W-:Y:S01]  /*10240*/  IADD3 R77, P1, R32, 0x7000, RZ ;  /* 0x00007000204d7810 */ /* 0x000fe20007f3e0ff */
[----:B------:R-:W-:Y:S01]  /*10250*/  ULDC.64 UR6, c[0x0][0xb88] ;  /* 0x0002e20000067ab9 */ /* 0x000fe20000000a00 */
[----:B------:R-:W-:-:S02]  /*10260*/  SHF.R.U64 R5, R5, 0x3, RZ ;  /* 0x0000000305057819 */ /* 0x000fc400000012ff */
[----:B------:R-:W-:Y:S02]  /*10270*/  LOP3.LUT R38, R10, R11, RZ, 0x3c, !PT ;  /* 0x0000000b0a267212 */ /* 0x000fe400078e3cff */
[----:B------:R-:W-:Y:S01]  /*10280*/  LOP3.LUT R20, R20, R21, RZ, 0x3c, !PT ;  /* 0x0000001514147212 */ /* 0x000fe200078e3cff */
[----:B------:R-:W-:Y:S01]  /*10290*/  IMAD.X R21, RZ, RZ, R33, P6 ;  /* 0x000000ffff157224 */ /* 0x000fe200030e0621 */
[C---:B------:R-:W-:Y:S02]  /*102a0*/  IADD3 R13, P3, R32.reuse, 0x3000, RZ ;  /* 0x00003000200d7810 */ /* 0x040fe40007f7e0ff */
[C---:B------:R-:W-:Y:S02]  /*102b0*/  IADD3 R11, P4, R32.reuse, 0x4000, RZ ;  /* 0x00004000200b7810 */ /* 0x040fe40007f9e0ff */
[C---:B------:R-:W-:Y:S02]  /*102c0*/  IADD3 R9, P5, R32.reuse, 0x5000, RZ ;  /* 0x0000500020097810 */ /* 0x040fe40007fbe0ff */
[----:B------:R-:W-:-:S02]  /*102d0*/  IADD3 R7, P6, R32, 0x6000, RZ ;  /* 0x0000600020077810 */ /* 0x000fc40007fde0ff */
[----:B------:R-:W-:Y:S01]  /*102e0*/  LOP3.LUT R32, R5, R32, RZ, 0x3c, !PT ;  /* 0x0000002005207212 */ /* 0x000fe200078e3cff */
[----:B------:R-:W-:Y:S01]  /*102f0*/  IMAD.X R5, RZ, RZ, R33, P1 ;  /* 0x000000ffff057224 */ /* 0x000fe200008e0621 */
[----:B------:R-:W-:Y:S02]  /*10300*/  MOV R81, R38 ;  /* 0x0000002600517202 */ /* 0x000fe40000000f00 */
[----:B------:R-:W-:Y:S02]  /*10310*/  SHF.R.S32.HI R39, RZ, 0x1f, R29 ;  /* 0x0000001fff277819 */ /* 0x000fe4000001141d */
[----:B------:R-:W-:Y:S02]  /*10320*/  IADD3 R40, P1, R29, R24, RZ ;  /* 0x000000181d287210 */ /* 0x000fe40007f3e0ff */
[----:B------:R-:W-:Y:S02]  /*10330*/  SHF.R.S32.HI R36, RZ, 0x1f, R37 ;  /* 0x0000001fff247819 */ /* 0x000fe40000011425 */
[----:B------:R-:W-:-:S02]  /*10340*/  LOP3.LUT R4, R77, 0x380, RZ, 0xc0, !PT ;  /* 0x000003804d047812 */ /* 0x000fc400078ec0ff */
[----:B------:R-:W-:Y:S01]  /*10350*/  LOP3.LUT R10, R11, 0x380, RZ, 0xc0, !PT ;  /* 0x000003800b0a7812 */ /* 0x000fe200078ec0ff */
[----:B------:R-:W-:Y:S01]  /*10360*/  IMAD R36, R36, UR6, RZ ;  /* 0x0000000624247c24 */ /* 0x000fe2000f8e02ff */
[----:B------:R-:W-:Y:S02]  /*10370*/  IADD3.X R41, R39, R25, R28, P1, !PT ;  /* 0x0000001927297210 */ /* 0x000fe40000ffe41c */
[----:B------:R-:W-:Y:S02]  /*10380*/  LOP3.LUT R12, R13, 0x380, RZ, 0xc0, !PT ;  /* 0x000003800d0c7812 */ /* 0x000fe400078ec0ff */
[----:B------:R-:W-:Y:S01]  /*10390*/  SHF.R.U64 R4, R4, 0x3, RZ ;  /* 0x0000000304047819 */ /* 0x000fe200000012ff */
[C---:B------:R-:W-:Y:S01]  /*103a0*/  IMAD.WIDE.U32 R40, R37.reuse, UR6, R40 ;  /* 0x0000000625287c25 */ /* 0x040fe2000f8e0028 */
[----:B------:R-:W-:Y:S02]  /*103b0*/  MOV R46, R46 ;  /* 0x0000002e002e7202 */ /* 0x000fe40000000f00 */
[----:B------:R-:W-:Y:S01]  /*103c0*/  SHF.R.U64 R10, R10, 0x3, RZ ;  /* 0x000000030a0a7819 */ /* 0x000fe200000012ff */
[----:B------:R-:W-:Y:S01]  /*103d0*/  IMAD R47, R37, UR7, R36 ;  /* 0x00000007252f7c24 */ /* 0x000fe2000f8e0224 */
[----:B------:R-:W-:Y:S01]  /*103e0*/  SHF.R.U64 R12, R12, 0x3, RZ ;  /* 0x000000030c0c7819 */ /* 0x000fe200000012ff */
[----:B------:R-:W-:Y:S01]  /*103f0*/  ULDC.64 UR6, c[0x0][0xb50] ;  /* 0x0002d40000067ab9 */ /* 0x000fe20000000a00 */
[----:B------:R-:W-:Y:S01]  /*10400*/  LOP3.LUT R4, R4, R77, RZ, 0x3c, !PT ;  /* 0x0000004d04047212 */ /* 0x000fe200078e3cff */
[----:B------:R-:W-:Y:S01]  /*10410*/  IMAD R77, R34, UR5, RZ ;  /* 0x00000005224d7c24 */ /* 0x000fe2000f8e02ff */
[----:B------:R-:W-:Y:S01]  /*10420*/  LOP3.LUT R10, R10, R11, RZ, 0x3c, !PT ;  /* 0x0000000b0a0a7212 */ /* 0x000fe200078e3cff */
[----:B------:R-:W-:Y:S01]  /*10430*/  IMAD.X R11, RZ, RZ, R33, P4 ;  /* 0x000000ffff0b7224 */ /* 0x000fe200020e0621 */
[----:B------:R-:W-:-:S02]  /*10440*/  LOP3.LUT P1, RZ, R172, 0x3, RZ, 0xc0, !PT ;  /* 0x00000003acff7812 */ /* 0x000fc4000782c0ff */
[----:B------:R-:W-:Y:S01]  /*10450*/  LOP3.LUT R12, R12, R13, RZ, 0x3c, !PT ;  /* 0x0000000d0c0c7212 */ /* 0x000fe200078e3cff */
[--C-:B------:R-:W-:Y:S01]  /*10460*/  IMAD.X R13, RZ, RZ, R33.reuse, P3 ;  /* 0x000000ffff0d7224 */ /* 0x100fe200018e0621 */
[----:B------:R-:W-:Y:S02]  /*10470*/  LOP3.LUT R8, R9, 0x380, RZ, 0xc0, !PT ;  /* 0x0000038009087812 */ /* 0x000fe400078ec0ff */
[----:B------:R-:W-:Y:S02]  /*10480*/  LOP3.LUT R6, R7, 0x380, RZ, 0xc0, !PT ;  /* 0x0000038007067812 */ /* 0x000fe400078ec0ff */
[----:B------:R-:W-:Y:S02]  /*10490*/  SHF.R.U64 R8, R8, 0x3, RZ ;  /* 0x0000000308087819 */ /* 0x000fe400000012ff */
[----:B------:R-:W-:Y:S02]  /*104a0*/  SHF.R.U64 R6, R6, 0x3, RZ ;  /* 0x0000000306067819 */ /* 0x000fe400000012ff */
[----:B------:R-:W-:Y:S01]  /*104b0*/  LOP3.LUT R8, R8, R9, RZ, 0x3c, !PT ;  /* 0x0000000908087212 */ /* 0x000fe200078e3cff */
[--C-:B------:R-:W-:Y:S01]  /*104c0*/  IMAD.X R9, RZ, RZ, R33.reuse, P5 ;  /* 0x000000ffff097224 */ /* 0x100fe200028e0621 */
[----:B------:R-:W-:Y:S01]  /*104d0*/  LOP3.LUT R6, R6, R7, RZ, 0x3c, !PT ;  /* 0x0000000706067212 */ /* 0x000fe200078e3cff */
[----:B------:R-:W-:Y:S01]  /*104e0*/  IMAD.X R7, RZ, RZ, R33, P6 ;  /* 0x000000ffff077224 */ /* 0x000fe200030e0621 */
[----:B--2---:R-:W-:Y:S01]  /*104f0*/  LOP3.LUT R31, R26, 0x2, RZ, 0x3c, !PT ;  /* 0x000000021a1f7812 */ /* 0x004fe200078e3cff */
[----:B------:R-:W-:Y:S04]  /*10500*/  SHFL.IDX PT, R27, R27, R26, 0x1c1f ;  /* 0x001c1f1a1b1b7589 */ /* 0x000fe800000e0000 */
[----:B------:R-:W0:Y:S04]  /*10510*/  SHFL.IDX PT, R48, R48, R31, 0x1c1f ;  /* 0x001c1f1f30307589 */ /* 0x000e2800000e0000 */
[----:B------:R-:W-:Y:S04]  /*10520*/  SHFL.IDX PT, R61, R61, R26, 0x1c1f ;  /* 0x001c1f1a3d3d7589 */ /* 0x000fe800000e0000 */
[----:B------:R-:W1:Y:S04]  /*10530*/  SHFL.IDX PT, R66, R66, R31, 0x1c1f ;  /* 0x001c1f1f42427589 */ /* 0x000e6800000e0000 */
[----:B------:R-:W-:Y:S04]  /*10540*/  SHFL.IDX PT, R49, R49, R26, 0x1c1f ;  /* 0x001c1f1a31317589 */ /* 0x000fe800000e0000 */
[----:B------:R-:W-:Y:S04]  /*10550*/  SHFL.IDX PT, R63, R63, R26, 0x1c1f ;  /* 0x001c1f1a3f3f7589 */ /* 0x000fe800000e0000 */
[----:B------:R-:W2:Y:S04]  /*10560*/  SHFL.IDX PT, R50, R50, R31, 0x1c1f ;  /* 0x001c1f1f32327589 */ /* 0x000ea800000e0000 */
[----:B------:R-:W3:Y:S01]  /*10570*/  SHFL.IDX PT, R68, R68, R31, 0x1c1f ;  /* 0x001c1f1f44447589 */ /* 0x000ee200000e0000 */
[----:B0-----:R-:W-:-:S03]  /*10580*/  SEL R24, R27, R48, P0 ;  /* 0x000000301b187207 */ /* 0x001fc60000000000 */
[----:B------:R-:W-:Y:S04]  /*10590*/  SHFL.IDX PT, R51, R51, R26, 0x1c1f ;  /* 0x001c1f1a33337589 */ /* 0x000fe800000e0000 */
[----:B------:R-:W-:Y:S01]  /*105a0*/  SHFL.IDX PT, R65, R65, R26, 0x1c1f ;  /* 0x001c1f1a41417589 */ /* 0x000fe200000e0000 */
[----:B-1----:R-:W-:-:S03]  /*105b0*/  SEL R25, R61, R66, P0 ;  /* 0x000000423d197207 */ /* 0x002fc60000000000 */
[----:B------:R-:W0:Y:S04]  /*105c0*/  SHFL.IDX PT, R52, R52, R31, 0x1c1f ;  /* 0x001c1f1f34347589 */ /* 0x000e2800000e0000 */
[----:B------:R-:W1:Y:S04]  /*105d0*/  SHFL.IDX PT, R70, R70, R31, 0x1c1f ;  /* 0x001c1f1f46467589 */ /* 0x000e6800000e0000 */
[----:B------:R-:W-:Y:S01]  /*105e0*/  SHFL.IDX PT, R35, R35, R26, 0x1c1f ;  /* 0x001c1f1a23237589 */ /* 0x000fe200000e0000 */
[----:B--2---:R-:W-:Y:S02]  /*105f0*/  SEL R28, R49, R50, P0 ;  /* 0x00000032311c7207 */ /* 0x004fe40000000000 */
[----:B------:R-:W-:Y:S01]  /*10600*/  SEL R30, R50, R49, P0 ;  /* 0x00000031321e7207 */ /* 0x000fe20000000000 */
[----:B------:R-:W-:Y:S01]  /*10610*/  SHFL.IDX PT, R43, R67, R26, 0x1c1f ;  /* 0x001c1f1a432b7589 */ /* 0x000fe200000e0000 */
        /* <DEDUP_REMOVED lines=18> */
[----:B------:R-:W1:Y:S04]  /*10740*/  SHFL.IDX PT, R78, R78, R31, 0x1c1f ;  /* 0x001c1f1f4e4e7589 */ /* 0x000e6800000e0000 */
[----:B------:R-:W-:Y:S04]  /*10750*/  SHFL.IDX PT, R59, R59, R26, 0x1c1f ;  /* 0x001c1f1a3b3b7589 */ /* 0x000fe800000e0000 */
[----:B------:R2:W-:Y:S04]  /*10760*/  SHFL.IDX PT, R75, R75, R26, 0x1c1f ;  /* 0x001c1f1a4b4b7589 */ /* 0x0005e800000e0000 */
[----:B------:R-:W3:Y:S01]  /*10770*/  SHFL.IDX PT, R44, R64, R31, 0x1c1f ;  /* 0x001c1f1f402c7589 */ /* 0x000ee200000e0000 */
[----:B0-----:R-:W-:-:S02]  /*10780*/  SEL R60, R57, R62, P0 ;  /* 0x0000003e393c7207 */ /* 0x001fc40000000000 */
[----:B------:R-:W-:Y:S01]  /*10790*/  SEL R62, R62, R57, P0 ;  /* 0x000000393e3e7207 */ /* 0x000fe20000000000 */
[----:B------:R0:W4:Y:S01]  /*107a0*/  SHFL.IDX PT, R150, R150, R31, 0x1c1f ;  /* 0x001c1f1f96967589 */ /* 0x00012200000e0000 */
[----:B--2---:R-:W-:Y:S01]  /*107b0*/  SEL R26, R48, R27, P0 ;  /* 0x0000001b301a7207 */ /* 0x004fe20000000000 */
[----:B------:R-:W-:Y:S01]  /*107c0*/  VIADD R48, R174, UR42 ;  /* 0x0000002aae307c36 */ /* 0x000fe20008000000 */
[----:B------:R-:W-:Y:S01]  /*107d0*/  SEL R27, R66, R61, P0 ;  /* 0x0000003d421b7207 */ /* 0x000fe20000000000 */
[----:B------:R-:W-:Y:S03]  /*107e0*/  BAR.SYNC.DEFER_BLOCKING 0x1, 0x100 ;  /* 0x0044000000007b1d */ /* 0x000fe60000010000 */
[----:B------:R-:W-:Y:S02]  /*107f0*/  ISETP.GE.OR P3, PT, R48, R77, P1 ;  /* 0x0000004d3000720c */ /* 0x000fe40000f66670 */
[----:B0-----:R-:W-:-:S02]  /*10800*/  SEL R31, R68, R63, P0 ;  /* 0x0000003f441f7207 */ /* 0x001fc40000000000 */
[----:B-1----:R-:W-:Y:S02]  /*10810*/  SEL R61, R73, R78, P0 ;  /* 0x0000004e493d7207 */ /* 0x002fe40000000000 */
[----:B------:R-:W-:Y:S02]  /*10820*/  SEL R63, R78, R73, P0 ;  /* 0x000000494e3f7207 */ /* 0x000fe40000000000 */
[----:B---3--:R-:W-:Y:S02]  /*10830*/  SEL R68, R59, R44, P0 ;  /* 0x0000002c3b447207 */ /* 0x008fe40000000000 */
[----:B------:R-:W-:Y:S01]  /*10840*/  SEL R70, R44, R59, P0 ;  /* 0x0000003b2c467207 */ /* 0x000fe20000000000 */
[----:B------:R0:W-:Y:S04]  /*10850*/  STSM.16.M88.4 [R46], R24 ;  /* 0x000000182e007844 */ /* 0x0001e80000000200 */
[----:B------:R1:W-:Y:S04]  /*10860*/  STSM.16.M88.4 [R45], R28 ;  /* 0x0000001c2d007844 */ /* 0x0003e80000000200 */
[----:B------:R2:W-:Y:S01]  /*10870*/  STSM.16.M88.4 [R42], R36 ;  /* 0x000000242a007844 */ /* 0x0005e20000000200 */
[----:B0-----:R-:W-:Y:S01]  /*10880*/  VIADD R24, R48, 0x8 ;  /* 0x0000000830187836 */ /* 0x001fe20000000000 */
[----:B------:R-:W-:Y:S01]  /*10890*/  SEL R26, R54, R35, P0 ;  /* 0x00000023361a7207 */ /* 0x000fe20000000000 */
[----:B------:R-:W-:Y:S01]  /*108a0*/  IMAD.IADD R25, R41, 0x1, R47 ;  /* 0x0000000129197824 */ /* 0x000fe200078e022f */
[----:B------:R-:W-:-:S02]  /*108b0*/  LEA R41, P4, R40, UR6, 0x2 ;  /* 0x0000000628297c11 */ /* 0x000fc4000f8810ff */
[----:B------:R-:W-:Y:S02]  /*108c0*/  ISETP.GE.OR P1, PT, R24, R77, P1 ;  /* 0x0000004d1800720c */ /* 0x000fe40000f26670 */
[----:B-1----:R-:W-:Y:S01]  /*108d0*/  LEA.HI.X R45, R40, UR7, R25, 0x2, P4 ;  /* 0x00000007282d7c11 */ /* 0x002fe2000a0f1419 */
[----:B------:R-:W-:Y:S01]  /*108e0*/  SHFL.IDX PT, R64, R41, RZ, 0x1c1f ;  /* 0x001c1fff29407589 */ /* 0x000fe200000e0000 */
[----:B------:R-:W-:Y:S01]  /*108f0*/  SEL R24, R35, R54, P0 ;  /* 0x0000003623187207 */ /* 0x000fe20000000000 */
[----:B------:R-:W-:Y:S01]  /*10900*/  ULDC.64 UR6, c[0x0][0xae8] ;  /* 0x0002ba0000067ab9 */ /* 0x000fe20000000a00 */
[----:B------:R-:W-:Y:S01]  /*10910*/  SEL R25, R43, R72, P0 ;  /* 0x000000482b197207 */ /* 0x000fe20000000000 */
[----:B------:R0:W-:Y:S01]  /*10920*/  SHFL.IDX PT, R66, R41, 0x1, 0x1c1f ;  /* 0x003c1f0029427f89 */ /* 0x0001e200000e0000 */
[----:B------:R-:W-:Y:S01]  /*10930*/  SEL R27, R72, R43, P0 ;  /* 0x0000002b481b7207 */ /* 0x000fe20000000000 */
[----:B------:R-:W1:Y:S01]  /*10940*/  @P2 LDC R35, c[0x0][0xbec] ;  /* 0x0002fb00ff232b82 */ /* 0x000e620000000800 */
[----:B------:R-:W-:Y:S01]  /*10950*/  SEL R28, R53, R56, P0 ;  /* 0x00000038351c7207 */ /* 0x000fe20000000000 */
[----:B------:R-:W3:Y:S01]  /*10960*/  SHFL.IDX PT, R65, R45, RZ, 0x1c1f ;  /* 0x001c1fff2d417589 */ /* 0x000ee200000e0000 */
[----:B------:R-:W-:-:S02]  /*10970*/  SEL R30, R56, R53, P0 ;  /* 0x00000035381e7207 */ /* 0x000fc40000000000 */
[----:B------:R-:W-:Y:S01]  /*10980*/  SEL R29, R69, R74, P0 ;  /* 0x0000004a451d7207 */ /* 0x000fe20000000000 */
[----:B------:R-:W-:Y:S01]  /*10990*/  STSM.16.M88.4 [R83], R24 ;  /* 0x0000001853007844 */ /* 0x000fe20000000200 */
[----:B------:R-:W-:Y:S02]  /*109a0*/  SEL R31, R74, R69, P0 ;  /* 0x000000454a1f7207 */ /* 0x000fe40000000000 */
[----:B------:R-:W-:Y:S01]  /*109b0*/  SEL R40, R55, R58, P0 ;  /* 0x0000003a37287207 */ /* 0x000fe20000000000 */
[----:B------:R-:W3:Y:S01]  /*109c0*/  SHFL.IDX PT, R67, R45, 0x1, 0x1c1f ;  /* 0x003c1f002d437f89 */ /* 0x000ee200000e0000 */
[----:B--2---:R-:W-:Y:S02]  /*109d0*/  SEL R42, R58, R55, P0 ;  /* 0x000000373a2a7207 */ /* 0x004fe40000000000 */
[----:B0-----:R-:W-:Y:S01]  /*109e0*/  SEL R41, R71, R76, P0 ;  /* 0x0000004c47297207 */ /* 0x001fe20000000000 */
[----:B------:R-:W-:Y:S01]  /*109f0*/  STSM.16.M88.4 [R82], R28 ;  /* 0x0000001c52007844 */ /* 0x000fe20000000200 */
[----:B------:R-:W-:-:S02]  /*10a00*/  SEL R43, R76, R71, P0 ;  /* 0x000000474c2b7207 */ /* 0x000fc40000000000 */
[----:B----4-:R-:W-:Y:S02]  /*10a10*/  SEL R69, R75, R150, P0 ;  /* 0x000000964b457207 */ /* 0x010fe40000000000 */
[----:B------:R-:W-:Y:S01]  /*10a20*/  SEL R71, R150, R75, P0 ;  /* 0x0000004b96477207 */ /* 0x000fe20000000000 */
[----:B------:R-:W-:Y:S04]  /*10a30*/  STSM.16.M88.4 [R81], R40 ;  /* 0x0000002851007844 */ /* 0x000fe80000000200 */
[----:B------:R0:W-:Y:S04]  /*10a40*/  STSM.16.M88.4 [R80], R60 ;  /* 0x0000003c50007844 */ /* 0x0001e80000000200 */
[----:B------:R-:W-:Y:S01]  /*10a50*/  STSM.16.M88.4 [R79], R68 ;  /* 0x000000444f007844 */ /* 0x000fe20000000200 */
[----:B------:R-:W-:Y:S08]  /*10a60*/  BAR.SYNC.DEFER_BLOCKING 0x1, 0x100 ;  /* 0x0044000000007b1d */ /* 0x000ff00000010000 */
[----:B0-----:R-:W0:Y:S01]  /*10a70*/  @P2 LDC R61, c[0x0][0xbf0] ;  /* 0x0002fc00ff3d2b82 */ /* 0x001e220000000800 */
[----:B------:R-:W-:Y:S01]  /*10a80*/  IMAD R22, R22, UR6, RZ ;  /* 0x0000000616167c24 */ /* 0x000fe2000f8e02ff */
[----:B---3--:R-:W-:Y:S04]  /*10a90*/  @!P3 ST.E desc[UR44][R64.64], R2 ;  /* 0x000000024000b985 */ /* 0x008fe8000c10192c */
[----:B------:R2:W-:Y:S04]  /*10aa0*/  @!P1 ST.E desc[UR44][R66.64], R0 ;  /* 0x0000000042009985 */ /* 0x0005e8000c10192c */
[----:B------:R3:W5:Y:S04]  /*10ab0*/  LD.E.128 R56, desc[UR44][R10.64] ;  /* 0x0000002c0a387980 */ /* 0x000768000c101d00 */
[----:B------:R4:W5:Y:S01]  /*10ac0*/  LD.E.128 R36, desc[UR44][R14.64] ;  /* 0x0000002c0e247980 */ /* 0x000962000c101d00 */
[----:B--2---:R-:W-:-:S03]  /*10ad0*/  IMAD R0, R169, 0x20, R170 ;  /* 0x00000020a9007824 */ /* 0x004fc600078e02aa */
[----:B------:R2:W5:Y:S01]  /*10ae0*/  LD.E.128 R24, desc[UR44][R12.64] ;  /* 0x0000002c0c187980 */ /* 0x000562000c101d00 */
[----:B---3--:R-:W-:-:S03]  /*10af0*/  VIADD R10, R0, UR42 ;  /* 0x0000002a000a7c36 */ /* 0x008fc60008000000 */
[----:B------:R3:W5:Y:S01]  /*10b00*/  LD.E.128 R52, desc[UR44][R8.64] ;  /* 0x0000002c08347980 */ /* 0x000762000c101d00 */
[C---:B----4-:R-:W-:Y:S02]  /*10b10*/  IMAD R15, R23.reuse, UR7, R22 ;  /* 0x00000007170f7c24 */ /* 0x050fe4000f8e0216 */
[----:B-1----:R-:W-:Y:S01]  /*10b20*/  @P2 IMAD.HI.U32 R0, R10, R35, RZ ;  /* 0x000000230a002227 */ /* 0x002fe200078e00ff */
[----:B------:R1:W5:Y:S03]  /*10b30*/  LD.E.128 R40, desc[UR44][R6.64] ;  /* 0x0000002c06287980 */ /* 0x000366000c101d00 */
[----:B--2---:R-:W-:Y:S01]  /*10b40*/  IMAD.WIDE.U32 R12, R23, UR6, RZ ;  /* 0x00000006170c7c25 */ /* 0x004fe2000f8e00ff */
[----:B------:R-:W-:Y:S01]  /*10b50*/  ULDC.64 UR6, c[0x0][0xaf0] ;  /* 0x0002bc0000067ab9 */ /* 0x000fe20000000a00 */
[----:B------:R2:W5:Y:S02]  /*10b60*/  LD.E.128 R28, desc[UR44][R4.64] ;  /* 0x0000002c041c7980 */ /* 0x000564000c101d00 */
[----:B---3--:R-:W-:Y:S01]  /*10b70*/  IMAD.MOV.U32 R9, RZ, RZ, R10 ;  /* 0x000000ffff097224 */ /* 0x008fe200078e000a */
[----:B0-----:R-:W-:Y:S01]  /*10b80*/  @P2 SHF.R.U32.HI R9, RZ, R61, R0 ;  /* 0x0000003dff092219 */ /* 0x001fe20000011600 */
[----:B------:R0:W5:Y:S01]  /*10b90*/  LD.E.128 R48, desc[UR44][R32.64] ;  /* 0x0000002c20307980 */ /* 0x000162000c101d00 */
[----:B-1----:R-:W-:-:S02]  /*10ba0*/  IMAD.IADD R7, R13, 0x1, R15 ;  /* 0x000000010d077824 */ /* 0x002fc400078e020f */
[----:B------:R-:W-:Y:S01]  /*10bb0*/  IMAD.MOV.U32 R6, RZ, RZ, R12 ;  /* 0x000000ffff067224 */ /* 0x000fe200078e000c */
[----:B------:R0:W5:Y:S01]  /*10bc0*/  LD.E.128 R44, desc[UR44][R20.64] ;  /* 0x0000002c142c7980 */ /* 0x000162000c101d00 */
[----:B------:R-:W-:Y:S01]  /*10bd0*/  IMAD R2, R84, UR6, RZ ;  /* 0x0000000654027c24 */ /* 0x000fe2000f8e02ff */
[----:B------:R-:W-:Y:S01]  /*10be0*/  SHF.R.S32.HI R0, RZ, 0x1f, R9 ;  /* 0x0000001fff007819 */ /* 0x000fe20000011409 */
[----:B--2---:R-:W-:Y:S01]  /*10bf0*/  IMAD.WIDE.U32 R4, R19, UR6, R6 ;  /* 0x0000000613047c25 */ /* 0x004fe2000f8e0006 */
[----:B------:R-:W-:Y:S01]  /*10c00*/  @!PT LDS RZ, [RZ] ;  /* 0x00000000fffff984 */ /* 0x000fe20000000800 */
[----:B------:R-:W-:Y:S01]  /*10c10*/  @!PT LDS RZ, [RZ] ;  /* 0x00000000fffff984 */ /* 0x000fe20000000800 */
[----:B------:R-:W-:Y:S01]  /*10c20*/  @!PT LDS RZ, [RZ] ;  /* 0x00000000fffff984 */ /* 0x000fe20000000800 */
[----:B------:R-:W-:Y:S01]  /*10c30*/  @!PT LDS RZ, [RZ] ;  /* 0x00000000fffff984 */ /* 0x000fe20000000800 */
[----:B------:R1:W-:Y:S06]  /*10c40*/  MEMBAR.ALL.CTA ;  /* 0x0000000000007992 */ /* 0x0003ec0000008000 */
[----:B-1----:R-:W1:Y:S01]  /*10c50*/  FENCE.VIEW.ASYNC.S ;  /* 0x00000000000073c6 */ /* 0x002e620000000000 */
[----:B------:R-:W-:-:S02]  /*10c60*/  IMAD.MOV R7, RZ, RZ, -R9 ;  /* 0x000000ffff077224 */ /* 0x000fc400078e0a09 */
[----:B------:R-:W-:Y:S01]  /*10c70*/  IMAD R11, R19, UR7, R2 ;  /* 0x00000007130b7c24 */ /* 0x000fe2000f8e0202 */
[----:B------:R-:W-:Y:S01]  /*10c80*/  ULDC.64 UR6, c[0x0][0xae0] ;  /* 0x0002b80000067ab9 */ /* 0x000fe20000000a00 */
[----:B------:R-:W-:Y:S02]  /*10c90*/  IMAD R7, R34, R7, R10 ;  /* 0x0000000722077224 */ /* 0x000fe400078e020a */
[----:B------:R-:W-:Y:S02]  /*10ca0*/  IMAD R0, R0, UR6, RZ ;  /* 0x0000000600007c24 */ /* 0x000fe4000f8e02ff */
[----:B------:R-:W-:Y:S02]  /*10cb0*/  IMAD.IADD R5, R5, 0x1, R11 ;  /* 0x0000000105057824 */ /* 0x000fe400078e020b */
[C---:B------:R-:W-:Y:S01]  /*10cc0*/  IMAD R11, R9.reuse, UR7, R0 ;  /* 0x00000007090b7c24 */ /* 0x040fe2000f8e0200 */
[----:B------:R-:W-:Y:S01]  /*10cd0*/  SHF.R.S32.HI R0, RZ, 0x1f, R7 ;  /* 0x0000001fff007819 */ /* 0x000fe20000011407 */
[----:B------:R-:W-:Y:S01]  /*10ce0*/  IMAD.WIDE.U32 R4, R9, UR6, R4 ;  /* 0x0000000609047c25 */ /* 0x000fe2000f8e0004 */
[----:B------:R-:W-:-:S03]  /*10cf0*/  ULDC.64 UR6, c[0x0][0xad8] ;  /* 0x0002b60000067ab9 */ /* 0x000fc60000000a00 */
[----:B------:R-:W-:Y:S02]  /*10d00*/  IMAD.IADD R5, R5, 0x1, R11 ;  /* 0x0000000105057824 */ /* 0x000fe400078e020b */
[----:B------:R-:W-:Y:S02]  /*10d10*/  IMAD R2, R0, UR6, RZ ;  /* 0x0000000600027c24 */ /* 0x000fe4000f8e02ff */
[----:B------:R-:W-:Y:S02]  /*10d20*/  VIADD R8, R170, UR42 ;  /* 0x0000002aaa087c36 */ /* 0x000fe40008000000 */
[C---:B------:R-:W-:Y:S02]  /*10d30*/  IMAD R9, R7.reuse, UR7, R2 ;  /* 0x0000000707097c24 */ /* 0x040fe4000f8e0202 */
[----:B------:R-:W-:Y:S01]  /*10d40*/  IMAD.WIDE.U32 R4, R7, UR6, R4 ;  /* 0x0000000607047c25 */ /* 0x000fe2000f8e0004 */
[----:B------:R-:W-:Y:S01]  /*10d50*/  ISETP.GE.AND P2, PT, R8, R77, PT ;  /* 0x0000004d0800720c */ /* 0x000fe20003f46270 */
[----:B------:R-:W-:-:S02]  /*10d60*/  ULDC.64 UR6, c[0x0][0xa80] ;  /* 0x0002a00000067ab9 */ /* 0x000fc40000000a00 */
[----:B------:R-:W-:Y:S01]  /*10d70*/  VIADD R3, R3, 0x22820 ;  /* 0x0002282003037836 */ /* 0x000fe20000000000 */
[----:B------:R-:W-:Y:S01]  /*10d80*/  LEA R6, P3, R4, UR6, 0x1 ;  /* 0x0000000604067c11 */ /* 0x000fe2000f8608ff */
[----:B------:R-:W-:Y:S02]  /*10d90*/  IMAD.IADD R5, R5, 0x1, R9 ;  /* 0x0000000105057824 */ /* 0x000fe400078e0209 */
[----:B------:R-:W-:Y:S01]  /*10da0*/  VIADD R0, R8, 0x20 ;  /* 0x0000002008007836 */ /* 0x000fe20000000000 */
[----:B------:R-:W-:Y:S02]  /*10db0*/  PRMT R3, RZ, 0x654, R3 ;  /* 0x00000654ff037816 */ /* 0x000fe40000000003 */
[----:B------:R-:W-:Y:S02]  /*10dc0*/  LEA.HI.X R7, R4, UR7, R5, 0x1, P3 ;  /* 0x0000000704077c11 */ /* 0x000fe400098f0c05 */
[-C--:B------:R-:W-:Y:S01]  /*10dd0*/  ISETP.GE.AND P0, PT, R0, R77.reuse, PT ;  /* 0x0000004d0000720c */ /* 0x080fe20003f06270 */
[----:B------:R-:W-:Y:S01]  /*10de0*/  VIADD R0, R8, 0x40 ;  /* 0x0000004008007836 */ /* 0x000fe20000000000 */
[----:B-1----:R1:W-:Y:S01]  /*10df0*/  SYNCS.ARRIVE.TRANS64.RED.A1T0 RZ, [R3+URZ], RZ ;  /* 0x000000ff03ff79a7 */ /* 0x0023e2000810043f */
[----:B------:R0:W2:Y:S01]  /*10e00*/  SHFL.IDX PT, R5, R7, RZ, 0x181f ;  /* 0x00181fff07057589 */ /* 0x0000a200000e0000 */
[----:B------:R-:W-:Y:S02]  /*10e10*/  BSSY B1, `(.L_x_1029) ;  /* 0x000000d000017945 */ /* 0x000fe40003800000 */
[----:B------:R-:W-:Y:S01]  /*10e20*/  ISETP.GE.AND P1, PT, R0, R77, PT ;  /* 0x0000004d0000720c */ /* 0x000fe20003f26270 */
[----:B-1----:R0:W1:Y:S01]  /*10e30*/  SHFL.IDX PT, R3, R6, RZ, 0x181f ;  /* 0x00181fff06037589 */ /* 0x00206200000e0000 */
[----:B------:R-:W-:Y:S11]  /*10e40*/  @P2 BRA `(.L_x_1030) ;  /* 0x0000000000242947 */ /* 0x000ff60003800000 */
[----:B------:R-:W-:Y:S02]  /*10e50*/  ULDC UR5, c[0x0][0xac8] ;  /* 0x0002b20000057ab9 */ /* 0x000fe40000000800 */
[----:B------:R-:W-:Y:S02]  /*10e60*/  ISETP.GE.AND P2, PT, R18, UR5, PT ;  /* 0x0000000512007c0c */ /* 0x000fe4000bf46270 */
[----:B------:R-:W-:-:S11]  /*10e70*/  ISETP.GE.AND P3, PT, R168, UR5, PT ;  /* 0x00000005a8007c0c */ /* 0x000fd6000bf66270 */
[-C--:B-1----:R-:W-:Y:S02]  /*10e80*/  @!P2 LEA R2, P4, R18, R3.reuse, 0x1 ;  /* 0x000000031202a211 */ /* 0x082fe400078808ff */
[----:B------:R-:W-:Y:S02]  /*10e90*/  @!P3 LEA R4, P5, R168, R3, 0x1 ;  /* 0x00000003a804b211 */ /* 0x000fe400078a08ff */
[-C--:B--2---:R-:W-:Y:S02]  /*10ea0*/  @!P2 LEA.HI.X R3, R18, R5.reuse, R177, 0x1, P4 ;  /* 0x000000051203a211 */ /* 0x084fe400020f0cb1 */
[----:B------:R-:W-:-:S03]  /*10eb0*/  @!P3 LEA.HI.X R5, R168, R5, R176, 0x1, P5 ;  /* 0x00000005a805b211 */ /* 0x000fc600028f0cb0 */
[----:B-----5:R3:W-:Y:S04]  /*10ec0*/  @!P2 ST.E.128 desc[UR44][R2.64], R48 ;  /* 0x000000300200a985 */ /* 0x0207e8000c101d2c */
[----:B------:R3:W-:Y:S02]  /*10ed0*/  @!P3 ST.E.128 desc[UR44][R4.64], R56 ;  /* 0x000000380400b985 */ /* 0x0007e4000c101d2c */
.L_x_1030:
[----:B------:R-:W-:Y:S05]  /*10ee0*/  BSYNC B1 ;  /* 0x0000000000017941 */ /* 0x000fea0003800000 */
.L_x_1029:
        /* <DEDUP_REMOVED lines=11> */
[----:B-----5:R4:W-:Y:S04]  /*10fa0*/  @!P3 ST.E.128 desc[UR44][R2.64], R44 ;  /* 0x0000002c0200b985 */ /* 0x0209e8000c101d2c */
[----:B------:R4:W-:Y:S02]  /*10fb0*/  @!P4 ST.E.128 desc[UR44][R4.64], R52 ;  /* 0x000000340400c985 */ /* 0x0009e4000c101d2c */
.L_x_1032:
[----:B------:R-:W-:Y:S05]  /*10fc0*/  BSYNC B1 ;  /* 0x0000000000017941 */ /* 0x000fea0003800000 */
.L_x_1031:
        /* <DEDUP_REMOVED lines=11> */
[----:B-----5:R1:W-:Y:S04]  /*11080*/  @!P2 ST.E.128 desc[UR44][R2.64], R36 ;  /* 0x000000240200a985 */ /* 0x0203e8000c101d2c */
[----:B------:R1:W-:Y:S02]  /*11090*/  @!P3 ST.E.128 desc[UR44][R4.64], R40 ;  /* 0x000000280400b985 */ /* 0x0003e4000c101d2c */
.L_x_1034:
[----:B------:R-:W-:Y:S05]  /*110a0*/  BSYNC B1 ;  /* 0x0000000000017941 */ /* 0x000fea0003800000 */
.L_x_1033:
[----:B------:R-:W-:Y:S01]  /*110b0*/  VIADD R0, R8, 0x60 ;  /* 0x0000006008007836 */ /* 0x000fe20000000000 */
[----:B0-23--:R-:W0:Y:S04]  /*110c0*/  SHFL.IDX PT, R7, R7, 0x3, 0x181f ;  /* 0x00781f0007077f89 */ /* 0x00de2800000e0000 */
[----:B------:R-:W-:Y:S01]  /*110d0*/  ISETP.GE.AND P0, PT, R0, R77, PT ;  /* 0x0000004d0000720c */ /* 0x000fe20003f06270 */
[----:B-1--4-:R1:W2:-:S12]  /*110e0*/  SHFL.IDX PT, R5, R6, 0x3, 0x181f ;  /* 0x00781f0006057f89 */ /* 0x01229800000e0000 */
[----:B-1----:R-:W-:Y:S05]  /*110f0*/  @P0 BRA `(.L_x_1035) ;  /* 0x0000000800700947 */ /* 0x002fea0003800000 */
[----:B------:R-:W-:Y:S02]  /*11100*/  ULDC UR5, c[0x0][0xac8] ;  /* 0x0002b20000057ab9 */ /* 0x000fe40000000800 */
[----:B------:R-:W-:-:S13]  /*11110*/  ISETP.GE.AND P1, PT, R18, UR5, PT ;  /* 0x0000000512007c0c */ /* 0x000fda000bf26270 */
[----:B--2---:R-:W-:-:S04]  /*11120*/  @!P1 LEA R2, P0, R18, R5, 0x1 ;  /* 0x0000000512029211 */ /* 0x004fc800078008ff */
[----:B0-----:R-:W-:Y:S02]  /*11130*/  @!P1 LEA.HI.X R3, R18, R7, R177, 0x1, P0 ;  /* 0x0000000712039211 */ /* 0x001fe400000f0cb1 */
[----:B------:R-:W-:-:S03]  /*11140*/  ISETP.GE.AND P0, PT, R168, UR5, PT ;  /* 0x00000005a8007c0c */ /* 0x000fc6000bf06270 */
[----:B-----5:R0:W-:Y:S10]  /*11150*/  @!P1 ST.E.128 desc[UR44][R2.64], R24 ;  /* 0x0000001802009985 */ /* 0x0201f4000c101d2c */
[----:B------:R-:W-:Y:S05]  /*11160*/  @P0 BRA `(.L_x_1035) ;  /* 0x0000000800540947 */ /* 0x000fea0003800000 */
[----:B0-----:R-:W-:-:S04]  /*11170*/  LEA R2, P0, R168, R5, 0x1 ;  /* 0x00000005a8027211 */ /* 0x001fc800078008ff */
[----:B------:R-:W-:-:S05]  /*11180*/  LEA.HI.X R3, R168, R7, R176, 0x1, P0 ;  /* 0x00000007a8037211 */ /* 0x000fca00000f0cb0 */
[----:B------:R0:W-:Y:S01]  /*11190*/  ST.E.128 desc[UR44][R2.64], R28 ;  /* 0x0000001c02007985 */ /* 0x0001e2000c101d2c */
[----:B------:R-:W-:Y:S05]  /*111a0*/  BRA `(.L_x_1035) ;  /* 0x0000000800447947 */ /* 0x000fea0003800000 */
.L_x_1028:
[----:B------:R-:W0:Y:S01]  /*111b0*/  LDC R12, c[0x0][0xbe8] ;  /* 0x0002fa00ff0c7b82 */ /* 0x000e220000000800 */
[----:B------:R-:W-:Y:S01]  /*111c0*/  ISETP.GE.AND P0, PT, R178, 0x80, PT ;  /* 0x00000080b200780c */ /* 0x000fe20003f06270 */
[----:B------:R-:W-:Y:S01]  /*111d0*/  IMAD R0, R169, 0x20, R170 ;  /* 0x00000020a9007824 */ /* 0x000fe200078e02aa */
[----:B------:R-:W-:Y:S01]  /*111e0*/  BSSY B1, `(.L_x_1036) ;  /* 0x000002f000017945 */ /* 0x000fe20003800000 */
[----:B------:R-:W-:Y:S02]  /*111f0*/  SHF.R.S32.HI R8, RZ, 0x1f, R23 ;  /* 0x0000001fff087819 */ /* 0x000fe40000011417 */
[----:B------:R-:W-:Y:S01]  /*11200*/  VIADD R13, R0, UR42 ;  /* 0x0000002a000d7c36 */ /* 0x000fe20008000000 */
[----:B------:R-:W-:Y:S02]  /*11210*/  SHF.R.S32.HI R10, RZ, 0x1f, R19 ;  /* 0x0000001fff0a7819 */ /* 0x000fe40000011413 */
[----:B0-----:R-:W-:-:S13]  /*11220*/  ISETP.NE.AND P1, PT, R12, 0x1, PT ;  /* 0x000000010c00780c */ /* 0x001fda0003f25270 */
[----:B------:R-:W0:Y:S08]  /*11230*/  @P1 LDC R14, c[0x0][0xbec] ;  /* 0x0002fb00ff0e1b82 */ /* 0x000e300000000800 */
[----:B------:R-:W1:Y:S01]  /*11240*/  @P1 LDC R15, c[0x0][0xbf0] ;  /* 0x0002fc00ff0f1b82 */ /* 0x000e620000000800 */
[----:B------:R-:W-:Y:S05]  /*11250*/  @P0 BRA `(.L_x_1037) ;  /* 0x00000000009c0947 */ /* 0x000fea0003800000 */
[----:B------:R-:W2:Y:S01]  /*11260*/  S2R R2, SR_TID.X ;  /* 0x0000000000027919 */ /* 0x000ea20000002100 */
[----:B------:R-:W3:Y:S01]  /*11270*/  LDC R9, c[0x0][0xbe8] ;  /* 0x0002fa00ff097b82 */ /* 0x000ee20000000800 */
[----:B------:R-:W-:Y:S01]  /*11280*/  IMAD.U32 R6, RZ, RZ, UR42 ;  /* 0x0000002aff067e24 */ /* 0x000fe2000f8e00ff */
[----:B------:R-:W-:Y:S02]  /*11290*/  ULDC UR5, c[0x0][0xa88] ;  /* 0x0002a20000057ab9 */ /* 0x000fe40000000800 */
[----:B---3--:R-:W-:Y:S02]  /*112a0*/  IMAD R3, R9, UR5, RZ ;  /* 0x0000000509037c24 */ /* 0x008fe4000f8e02ff */
[----:B--2---:R-:W-:-:S04]  /*112b0*/  IADD3 R6, R6, -0x80, R2 ;  /* 0xffffff8006067810 */ /* 0x004fc80007ffe002 */
[----:B------:R-:W-:-:S13]  /*112c0*/  ISETP.GE.AND P0, PT, R6, R3, PT ;  /* 0x000000030600720c */ /* 0x000fda0003f06270 */
[----:B------:R-:W-:Y:S05]  /*112d0*/  @P0 BRA `(.L_x_1037) ;  /* 0x00000000007c0947 */ /* 0x000fea0003800000 */
[----:B------:R-:W-:Y:S01]  /*112e0*/  ISETP.NE.AND P0, PT, R9, 0x1, PT ;  /* 0x000000010900780c */ /* 0x000fe20003f05270 */
[----:B------:R-:W-:Y:S01]  /*112f0*/  ULDC.64 UR6, c[0x0][0xb90] ;  /* 0x0002e40000067ab9 */ /* 0x000fe20000000a00 */
[----:B------:R-:W-:Y:S02]  /*11300*/  IMAD.MOV.U32 R5, RZ, RZ, R6 ;  /* 0x000000ffff057224 */ /* 0x000fe400078e0006 */
[----:B------:R-:W-:-:S04]  /*11310*/  IMAD R4, R8, UR6, RZ ;  /* 0x0000000608047c24 */ /* 0x000fc8000f8e02ff */
[----:B------:R-:W-:-:S05]  /*11320*/  IMAD R7, R23, UR7, R4 ;  /* 0x0000000717077c24 */ /* 0x000fca000f8e0204 */
[----:B------:R-:W2:Y:S08]  /*11330*/  @P0 LDC R3, c[0x0][0xbec] ;  /* 0x0002fb00ff030b82 */ /* 0x000eb00000000800 */
[----:B------:R-:W3:Y:S01]  /*11340*/  @P0 LDC R11, c[0x0][0xbf0] ;  /* 0x0002fc00ff0b0b82 */ /* 0x000ee20000000800 */
[----:B--2---:R-:W-:-:S04]  /*11350*/  @P0 IMAD.HI.U32 R0, R6, R3, RZ ;  /* 0x0000000306000227 */ /* 0x004fc800078e00ff */
[----:B------:R-:W-:Y:S01]  /*11360*/  IMAD.WIDE.U32 R2, R23, UR6, RZ ;  /* 0x0000000617027c25 */ /* 0x000fe2000f8e00ff */
[----:B------:R-:W-:Y:S01]  /*11370*/  ULDC.64 UR6, c[0x0][0xb98] ;  /* 0x0002e60000067ab9 */ /* 0x000fe20000000a00 */
[----:B---3--:R-:W-:Y:S02]  /*11380*/  @P0 SHF.R.U32.HI R5, RZ, R11, R0 ;  /* 0x0000000bff050219 */ /* 0x008fe40000011600 */
[----:B------:R-:W-:Y:S02]  /*11390*/  IMAD.IADD R3, R3, 0x1, R7 ;  /* 0x0000000103037824 */ /* 0x000fe400078e0207 */
[----:B------:R-:W-:Y:S02]  /*113a0*/  IMAD R0, R10, UR6, RZ ;  /* 0x000000060a007c24 */ /* 0x000fe4000f8e02ff */
[----:B------:R-:W-:Y:S02]  /*113b0*/  IMAD.MOV R7, RZ, RZ, -R5 ;  /* 0x000000ffff077224 */ /* 0x000fe400078e0a05 */
        /* <DEDUP_REMOVED lines=17> */
.L_x_1037:
[----:B------:R-:W-:Y:S05]  /*114d0*/  BSYNC B1 ;  /* 0x0000000000017941 */ /* 0x000fea0003800000 */
.L_x_1036:
[----:B------:R-:W-:Y:S01]  /*114e0*/  ULDC.64 UR6, c[0x0][0xae8] ;  /* 0x0002ba0000067ab9 */ /* 0x000fe20000000a00 */
[----:B0-----:R-:W-:Y:S01]  /*114f0*/  @P1 IMAD.HI.U32 R0, R13, R14, RZ ;  /* 0x0000000e0d001227 */ /* 0x001fe200078e00ff */
[----:B------:R-:W-:Y:S01]  /*11500*/  ULDC UR5, c[0x0][0xa88] ;  /* 0x0002a20000057ab9 */ /* 0x000fe20000000800 */
[----:B------:R-:W-:Y:S02]  /*11510*/  BSSY B1, `(.L_x_1038) ;  /* 0x0000030000017945 */ /* 0x000fe40003800000 */
[----:B------:R-:W-:Y:S02]  /*11520*/  IMAD R2, R8, UR6, RZ ;  /* 0x0000000608027c24 */ /* 0x000fe4000f8e02ff */
[----:B--2---:R-:W-:Y:S01]  /*11530*/  IMAD.MOV.U32 R5, RZ, RZ, R13 ;  /* 0x000000ffff057224 */ /* 0x004fe200078e000d */
[----:B-1----:R-:W-:Y:S01]  /*11540*/  @P1 SHF.R.U32.HI R5, RZ, R15, R0 ;  /* 0x0000000fff051219 */ /* 0x002fe20000011600 */
[C---:B------:R-:W-:Y:S02]  /*11550*/  IMAD R7, R23.reuse, UR7, R2 ;  /* 0x0000000717077c24 */ /* 0x040fe4000f8e0202 */
[----:B------:R-:W-:Y:S01]  /*11560*/  IMAD.WIDE.U32 R2, R23, UR6, RZ ;  /* 0x0000000617027c25 */ /* 0x000fe2000f8e00ff */
[----:B------:R-:W-:Y:S01]  /*11570*/  ULDC.64 UR6, c[0x0][0xaf0] ;  /* 0x0002bc0000067ab9 */ /* 0x000fe20000000a00 */
[----:B------:R-:W-:-:S02]  /*11580*/  SHF.R.S32.HI R0, RZ, 0x1f, R5 ;  /* 0x0000001fff007819 */ /* 0x000fc40000011405 */
[----:B------:R-:W-:Y:S02]  /*11590*/  IMAD R4, R10, UR6, RZ ;  /* 0x000000060a047c24 */ /* 0x000fe4000f8e02ff */
[----:B------:R-:W-:Y:S02]  /*115a0*/  IMAD.IADD R3, R3, 0x1, R7 ;  /* 0x0000000103037824 */ /* 0x000fe400078e0207 */
[C---:B------:R-:W-:Y:S02]  /*115b0*/  IMAD R7, R19.reuse, UR7, R4 ;  /* 0x0000000713077c24 */ /* 0x040fe4000f8e0204 */
[----:B------:R-:W-:Y:S01]  /*115c0*/  IMAD.WIDE.U32 R2, R19, UR6, R2 ;  /* 0x0000000613027c25 */ /* 0x000fe2000f8e0002 */
[----:B------:R-:W-:-:S03]  /*115d0*/  ULDC.64 UR6, c[0x0][0xae0] ;  /* 0x0002b80000067ab9 */ /* 0x000fc60000000a00 */
[----:B------:R-:W-:Y:S02]  /*115e0*/  IMAD.MOV R4, RZ, RZ, -R5 ;  /* 0x000000ffff047224 */ /* 0x000fe400078e0a05 */
[----:B------:R-:W-:Y:S02]  /*115f0*/  IMAD.IADD R3, R3, 0x1, R7 ;  /* 0x0000000103037824 */ /* 0x000fe400078e0207 */
        /* <DEDUP_REMOVED lines=8> */
[----:B------:R-:W-:Y:S02]  /*11680*/  VIADD R8, R170, UR42 ;  /* 0x0000002aaa087c36 */ /* 0x000fe40008000000 */
[----:B------:R-:W-:Y:S02]  /*11690*/  IMAD R9, R12, UR5, RZ ;  /* 0x000000050c097c24 */ /* 0x000fe4000f8e02ff */
        /* <DEDUP_REMOVED lines=23> */
.L_x_1039:
[----:B------:R-:W-:Y:S05]  /*11810*/  BSYNC B1 ;  /* 0x0000000000017941 */ /* 0x000fea0003800000 */
.L_x_1038:
        /* <DEDUP_REMOVED lines=13> */
.L_x_1041:
[----:B------:R-:W-:Y:S05]  /*118f0*/  BSYNC B1 ;  /* 0x0000000000017941 */ /* 0x000fea0003800000 */
.L_x_1040:
        /* <DEDUP_REMOVED lines=13> */
.L_x_1043:
[----:B------:R-:W-:Y:S05]  /*119d0*/  BSYNC B1 ;  /* 0x0000000000017941 */ /* 0x000fea0003800000 */
.L_x_1042:
[----:B------:R-:W-:Y:S01]  /*119e0*/  VIADD R0, R8, 0x60 ;  /* 0x0000006008007836 */ /* 0x000fe20000000000 */
[----:B-1--4-:R1:W4:Y:S04]  /*119f0*/  SHFL.IDX PT, R3, R6, 0x3, 0x181f ;  /* 0x00781f0006037f89 */ /* 0x01232800000e0000 */
[----:B------:R-:W-:Y:S01]  /*11a00*/  ISETP.GE.AND P0, PT, R0, R9, PT ;  /* 0x000000090000720c */ /* 0x000fe20003f06270 */
[----:B------:R1:W0:-:S12]  /*11a10*/  SHFL.IDX PT, R5, R4, 0x3, 0x181f ;  /* 0x00781f0004057f89 */ /* 0x00021800000e0000 */
[----:B-1----:R-:W-:Y:S05]  /*11a20*/  @P0 BRA `(.L_x_1035) ;  /* 0x0000000000240947 */ /* 0x002fea0003800000 */
[----:B------:R-:W-:Y:S02]  /*11a30*/  ULDC UR5, c[0x0][0xac8] ;  /* 0x0002b20000057ab9 */ /* 0x000fe40000000800 */
[----:B------:R-:W-:Y:S02]  /*11a40*/  ISETP.GE.AND P2, PT, R18, UR5, PT ;  /* 0x0000000512007c0c */ /* 0x000fe4000bf46270 */
[----:B------:R-:W-:-:S11]  /*11a50*/  ISETP.GE.AND P3, PT, R168, UR5, PT ;  /* 0x00000005a8007c0c */ /* 0x000fd6000bf66270 */
[-C--:B0-23--:R-:W-:Y:S02]  /*11a60*/  @!P2 LEA R4, P0, R18, R5.reuse, 0x1 ;  /* 0x000000051204a211 */ /* 0x08dfe400078008ff */
[----:B------:R-:W-:Y:S02]  /*11a70*/  @!P3 LEA R2, P1, R168, R5, 0x1 ;  /* 0x00000005a802b211 */ /* 0x000fe400078208ff */
[-C--:B----4-:R-:W-:Y:S02]  /*11a80*/  @!P2 LEA.HI.X R5, R18, R3.reuse, R177, 0x1, P0 ;  /* 0x000000031205a211 */ /* 0x090fe400000f0cb1 */
[----:B------:R-:W-:-:S03]  /*11a90*/  @!P3 LEA.HI.X R3, R168, R3, R176, 0x1, P1 ;  /* 0x00000003a803b211 */ /* 0x000fc600008f0cb0 */
[----:B------:R1:W-:Y:S04]  /*11aa0*/  @!P2 ST.E.128 desc[UR44][R4.64], RZ ;  /* 0x000000ff0400a985 */ /* 0x0003e8000c101d2c */
[----:B------:R1:W-:Y:S02]  /*11ab0*/  @!P3 ST.E.128 desc[UR44][R2.64], RZ ;  /* 0x000000ff0200b985 */ /* 0x0003e4000c101d2c */
.L_x_1035:
[----:B------:R-:W-:Y:S05]  /*11ac0*/  BSYNC B0 ;  /* 0x0000000000007941 */ /* 0x000fea0003800000 */
.L_x_1027:
[----:B------:R-:W-:Y:S02]  /*11ad0*/  ULDC UR5, c[0x0][0xc38] ;  /* 0x00030e0000057ab9 */ /* 0x000fe40000000800 */
[----:B------:R-:W-:-:S06]  /*11ae0*/  UISETP.GE.AND UP0, UPT, UR4, UR5, UPT ;  /* 0x000000050400728c */ /* 0x000fcc000bf06270 */
[----:B------:R-:W-:-:S13]  /*11af0*/  PLOP3.LUT P0, PT, PT, PT, UP0, 0x80, 0x0 ;  /* 0x000000000000781c */ /* 0x000fda0003f0f008 */
[----:B------:R-:W-:Y:S05]  /*11b00*/  @!P0 BRA `(.L_x_1044) ;  /* 0xfffffef000a48947 */ /* 0x000fea000383ffff */
[----:B------:R-:W-:Y:S05]  /*11b10*/  EXIT ;  /* 0x000000000000794d */ /* 0x000fea0003800000 */
.L_x_942:
[----:B------:R-:W-:-:S08]  /*11b20*/  NOP ;  /* 0x0000000000007918 */ /* 0x000fd00000000000 */
[----:B------:R-:W0:-:S00]  /*11b30*/  USETMAXREG.DEALLOC.CTAPOOL 0x18 ;  /* 0x00000018000079c8 */ /* 0x000e0000080e0500 */
[----:B0-----:R-:W2:Y:S01]  /*11b40*/  LDL.LU R2, [R1+0x4] ;  /* 0x0000040001027983 */ /* 0x001ea20000300800 */
[----:B------:R-:W-:-:S05]  /*11b50*/  LOP3.LUT R0, R0, 0x3, RZ, 0xc0, !PT ;  /* 0x0000000300007812 */ /* 0x000fca00078ec0ff */
[----:B------:R-:W0:Y:S01]  /*11b60*/  S2UR UR6, SR_CTAID.X ;  /* 0x00000000000679c3 */ /* 0x000e220000002500 */
[----:B------:R-:W-:Y:S01]  /*11b70*/  IMAD.MOV.U32 R19, RZ, RZ, RZ ;  /* 0x000000ffff137224 */ /* 0x000fe200078e00ff */
[----:B------:R-:W1:Y:S02]  /*11b80*/  SHFL.IDX PT, R0, R0, RZ, 0x1f ;  /* 0x00001fff00007589 */ /* 0x000e6400000e0000 */
[----:B-1----:R-:W-:-:S04]  /*11b90*/  ISETP.NE.AND P0, PT, R0, RZ, PT ;  /* 0x000000ff0000720c */ /* 0x002fc80003f05270 */
[----:B------:R-:W0:Y:S09]  /*11ba0*/  LDC R0, c[0x0][0xc38] ;  /* 0x00030e00ff007b82 */ /* 0x000e320000000800 */
[----:B------:R-:W-:Y:S06]  /*11bb0*/  @P0 BAR.ARV 0x4, 0x180 ;  /* 0x0106000000000b1d */ /* 0x000fec0000002000 */
[----:B--2---:R-:W-:-:S04]  /*11bc0*/  LOP3.LUT R2, R2, 0xfffffffb, RZ, 0xc0, !PT ;  /* 0xfffffffb02027812 */ /* 0x004fc800078ec0ff */
[----:B------:R-:W-:Y:S02]  /*11bd0*/  @P0 LOP3.LUT R2, R2, 0x4, RZ, 0xfc, !PT ;  /* 0x0000000402020812 */ /* 0x000fe400078efcff */
[----:B0-----:R-:W-:Y:S01]  /*11be0*/  ISETP.LE.AND P0, PT, R0, UR6, PT ;  /* 0x0000000600007c0c */ /* 0x001fe2000bf03270 */
[----:B------:R-:W-:Y:S02]  /*11bf0*/  IMAD.MOV.U32 R0, RZ, RZ, 0x1 ;  /* 0x00000001ff007424 */ /* 0x000fe400078e00ff */
[----:B------:R0:W-:Y:S04]  /*11c00*/  STL [R1+0x4], R2 ;  /* 0x0000040201007387 */ /* 0x0001e80000100800 */
[----:B------:R0:W-:Y:S04]  /*11c10*/  STL [R1+0x28], RZ ;  /* 0x000028ff01007387 */ /* 0x0001e80000100800 */
[----:B------:R0:W-:Y:S02]  /*11c20*/  STL [R1], R0 ;  /* 0x0000000001007387 */ /* 0x0001e40000100800 */
[----:B------:R-:W-:Y:S05]  /*11c30*/  @P0 BRA `(.L_x_1045) ;  /* 0x0000003c004c0947 */ /* 0x000fea0003800000 */
[----:B------:R-:W1:Y:S01]  /*11c40*/  S2R R8, SR_TID.X ;  /* 0x0000000000087919 */ /* 0x000e620000002100 */
[----:B------:R-:W2:Y:S01]  /*11c50*/  S2UR UR5, SR_CgaCtaId ;  /* 0x00000000000579c3 */ /* 0x000ea20000008800 */
[----:B------:R-:W-:Y:S01]  /*11c60*/  UMOV UR4, 0x400 ;  /* 0x0000040000047882 */ /* 0x000fe20000000000 */
[----:B------:R-:W-:Y:S01]  /*11c70*/  IMAD.MOV.U32 R19, RZ, RZ, RZ ;  /* 0x000000ffff137224 */ /* 0x000fe200078e00ff */
[----:B------:R-:W-:Y:S01]  /*11c80*/  ULDC UR43, c[0x0][0xc] ;  /* 0x00000300002b7ab9 */ /* 0x000fe20000000800 */
[----:B------:R-:W-:Y:S02]  /*11c90*/  ULOP3.LUT UR39, UR38, 0x1, URZ, 0xfc, !UPT ;  /* 0x0000000126277892 */ /* 0x000fe4000f8efc3f */
[----:B------:R-:W-:Y:S01]  /*11ca0*/  ULOP3.LUT UR47, UR38, 0x2, URZ, 0xfc, !UPT ;  /* 0x00000002262f7892 */ /* 0x000fe2000f8efc3f */
[----:B------:R-:W-:Y:S01]  /*11cb0*/  ULDC.64 UR48, c[0x0][0x198] ;  /* 0x0000660000307ab9 */ /* 0x000fe20000000a00 */
[----:B--2---:R-:W-:-:S06]  /*11cc0*/  ULEA UR4, UR5, UR4, 0x18 ;  /* 0x0000000405047291 */ /* 0x004fcc000f8ec03f */
[----:B------:R-:W-:Y:S01]  /*11cd0*/  IMAD.U32 R17, RZ, RZ, UR4 ;  /* 0x00000004ff117e24 */ /* 0x000fe2000f8e00ff */
[C---:B-1----:R-:W-:Y:S01]  /*11ce0*/  LOP3.LUT R6, R8.reuse, 0x7f, RZ, 0xc0, !PT ;  /* 0x0000007f08067812 */ /* 0x042fe200078ec0ff */
[C---:B0-----:R-:W-:Y:S01]  /*11cf0*/  IMAD.SHL.U32 R2, R8.reuse, 0x80, RZ ;  /* 0x0000008008027824 */ /* 0x041fe200078e00ff */
[----:B------:R-:W-:Y:S02]  /*11d00*/  R2P PR, R8, 0x6 ;  /* 0x0000000608007804 */ /* 0x000fe40000000000 */
[----:B------:R-:W-:Y:S02]  /*11d10*/  SHF.R.U32.HI R3, RZ, 0x5, R6 ;  /* 0x00000005ff037819 */ /* 0x000fe40000011606 */
[C---:B------:R-:W-:Y:S02]  /*11d20*/  LOP3.LUT R0, R2.reuse, 0x380, RZ, 0xc0, !PT ;  /* 0x0000038002007812 */ /* 0x040fe400078ec0ff */
[----:B------:R-:W-:Y:S02]  /*11d30*/  LOP3.LUT R4, R2, 0x400, RZ, 0xc0, !PT ;  /* 0x0000040002047812 */ /* 0x000fe400078ec0ff */
[----:B------:R-:W-:Y:S01]  /*11d40*/  LOP3.LUT R7, R0, 0x10, R8, 0xf8, !PT ;  /* 0x0000001000077812 */ /* 0x000fe200078ef808 */
[----:B------:R-:W-:-:S02]  /*11d50*/  IMAD R5, R3, 0x10, R0 ;  /* 0x0000001003057824 */ /* 0x000fc400078e0200 */
[----:B------:R-:W-:Y:S02]  /*11d60*/  IMAD.SHL.U32 R0, R8, 0x10, RZ ;  /* 0x0000001008007824 */ /* 0x000fe400078e00ff */
[----:B------:R-:W-:-:S03]  /*11d70*/  IMAD R4, R3, 0x800, R4 ;  /* 0x0000080003047824 */ /* 0x000fc600078e0204 */
[--C-:B------:R-:W-:Y:S02]  /*11d80*/  LOP3.LUT R5, R5, 0x70, R0.reuse, 0x78, !PT ;  /* 0x0000007005057812 */ /* 0x100fe400078e7800 */
[----:B------:R-:W-:Y:S02]  /*11d90*/  LOP3.LUT R7, R7, 0x70, R0, 0x78, !PT ;  /* 0x0000007007077812 */ /* 0x000fe400078e7800 */
[----:B------:R-:W-:Y:S02]  /*11da0*/  LOP3.LUT R9, R5, 0xc00, R2, 0xf8, !PT ;  /* 0x00000c0005097812 */ /* 0x000fe400078ef802 */
[----:B------:R-:W-:Y:S01]  /*11db0*/  LOP3.LUT R2, R0, 0x40, RZ, 0xc0, !PT ;  /* 0x0000004000027812 */ /* 0x000fe200078ec0ff */
[----:B------:R-:W-:Y:S02]  /*11dc0*/  IMAD.IADD R5, R4, 0x1, R7 ;  /* 0x0000000104057824 */ /* 0x000fe400078e0207 */
[----:B------:R-:W-:Y:S02]  /*11dd0*/  STL [R1+0x1c], R9 ;  /* 0x00001c0901007387 */ /* 0x000fe40000100800 */
[----:B------:R-:W-:Y:S01]  /*11de0*/  IMAD R4, R3, 0x200, R2 ;  /* 0x0000020003047824 */ /* 0x000fe200078e0202 */
[----:B------:R-:W-:Y:S01]  /*11df0*/  LOP3.LUT R2, R0, 0x1b0, RZ, 0xc0, !PT ;  /* 0x000001b000027812 */ /* 0x000fe200078ec0ff */
[----:B------:R-:W-:Y:S01]  /*11e00*/  IMAD.SHL.U32 R3, R8, 0x2, RZ ;  /* 0x0000000208037824 */ /* 0x000fe200078e00ff */
[----:B------:R0:W-:Y:S04]  /*11e10*/  STL [R1+0x18], R5 ;  /* 0x0000180501007387 */ /* 0x0001e80000100800 */
[----:B------:R-:W-:Y:S01]  /*11e20*/  LOP3.LUT R2, R2, 0x30, R3, 0x78, !PT ;  /* 0x0000003002027812 */ /* 0x000fe200078e7803 */
[----:B------:R-:W-:-:S03]  /*11e30*/  IMAD.MOV.U32 R3, RZ, RZ, 0x20 ;  /* 0x00000020ff037424 */ /* 0x000fc600078e00ff */
[----:B------:R-:W-:Y:S02]  /*11e40*/  IADD3 R2, R17, R4, R2 ;  /* 0x0000000411027210 */ /* 0x000fe40007ffe002 */
[----:B------:R-:W-:Y:S01]  /*11e50*/  LOP3.LUT R4, R0, 0x30, RZ, 0xc0, !PT ;  /* 0x0000003000047812 */ /* 0x000fe200078ec0ff */
[----:B------:R-:W-:Y:S01]  /*11e60*/  IMAD.MOV.U32 R0, RZ, RZ, 0x40 ;  /* 0x00000040ff007424 */ /* 0x000fe200078e00ff */
[----:B------:R-:W-:Y:S01]  /*11e70*/  SEL R3, R3, 0xffffffe0, !P1 ;  /* 0xffffffe003037807 */ /* 0x000fe20004800000 */
[----:B------:R1:W-:Y:S01]  /*11e80*/  STL [R1+0x20], R2 ;  /* 0x0000200201007387 */ /* 0x0003e20000100800 */
[----:B0-----:R-:W-:Y:S02]  /*11e90*/  SHF.R.U32.HI R5, RZ, 0x2, R6 ;  /* 0x00000002ff057819 */ /* 0x001fe40000011606 */
[----:B------:R-:W-:-:S05]  /*11ea0*/  SEL R0, R0, 0xffffffc0, !P2 ;  /* 0xffffffc000007807 */ /* 0x000fca0005000000 */
[----:B------:R0:W-:Y:S01]  /*11eb0*/  STL [R1+0x10], R0 ;  /* 0x0000100001007387 */ /* 0x0001e20000100800 */
[----:B-1----:R-:W-:-:S03]  /*11ec0*/  IMAD.SHL.U32 R2, R8, 0x20, RZ ;  /* 0x0000002008027824 */ /* 0x002fc600078e00ff */
[----:B------:R-:W-:Y:S02]  /*11ed0*/  STL [R1+0xc], R3 ;  /* 0x00000c0301007387 */ /* 0x000fe40000100800 */
[----:B------:R-:W-:Y:S02]  /*11ee0*/  LOP3.LUT R2, R5, 0x60, R2, 0xf8, !PT ;  /* 0x0000006005027812 */ /* 0x000fe400078ef802 */
[----:B------:R-:W-:Y:S01]  /*11ef0*/  STL [R1+0x28], RZ ;  /* 0x000028ff01007387 */ /* 0x000fe20000100800 */
[----:B------:R-:W-:Y:S01]  /*11f00*/  LOP3.LUT R2, R4, 0x40, RZ, 0xfc, !PT ;  /* 0x0000004004027812 */ /* 0x000fe200078efcff */
[----:B0-----:R-:W-:-:S05]  /*11f10*/  IMAD.U32 R0, RZ, RZ, UR6 ;  /* 0x00000006ff007e24 */ /* 0x001fca000f8e00ff */
[----:B------:R0:W-:Y:S02]  /*11f20*/  STL [R1+0x24], R0 ;  /* 0x0000240001007387 */ /* 0x0001e40000100800 */
[----:B0-----:R-:W-:-:S05]  /*11f30*/  IMAD.MOV.U32 R0, RZ, RZ, 0x1 ;  /* 0x00000001ff007424 */ /* 0x001fca00078e00ff */
[----:B------:R0:W-:Y:S02]  /*11f40*/  STL [R1], R0 ;  /* 0x0000000001007387 */ /* 0x0001e40000100800 */
[----:B0-----:R-:W-:-:S07]  /*11f50*/  LOP3.LUT R0, R4, 0x80, RZ, 0xfc, !PT ;  /* 0x0000008004007812 */ /* 0x001fce00078efcff */
.L_x_1114:
[----:B------:R-:W2:Y:S01]  /*11f60*/  LDL R0, [R1+0x24] ;  /* 0x0000240001007983 */ /* 0x000ea20000100800 */
[----:B------:R-:W-:Y:S02]  /*11f70*/  ULDC UR8, c[0x0][0xc60] ;  /* 0x0003180000087ab9 */ /* 0x000fe40000000800 */
[----:B------:R-:W-:-:S11]  /*11f80*/  UISETP.NE.AND UP0, UPT, UR8, 0x1, UPT ;  /* 0x000000010800788c */ /* 0x000fd6000bf05270 */
[----:B------:R-:W-:Y:S01]  /*11f90*/  @UP0 ULDC UR4, c[0x0][0xc64] ;  /* 0x0003190000040ab9 */ /* 0x000fe20000000800 */
[----:B------:R-:W-:Y:S01]  /*11fa0*/  @UP0 ULDC UR9, c[0x0][0xc68] ;  /* 0x00031a0000090ab9 */ /* 0x000fe20000000800 */
[C---:B--2---:R-:W-:Y:S02]  /*11fb0*/  R2UR UR7, R0.reuse ;  /* 0x00000000000772ca */ /* 0x044fe400000e0000 */
[----:B------:R-:W-:-:S11]  /*11fc0*/  R2UR UR6, R0 ;  /* 0x00000000000672ca */ /* 0x000fd600000e0000 */
[----:B------:R-:W-:-:S04]  /*11fd0*/  UIMAD.WIDE.U32 UR4, UR7, UR4, URZ ;  /* 0x00000004070472a5 */ /* 0x000fc8000f8e003f */
[----:B------:R-:W-:-:S03]  /*11fe0*/  @UP0 USHF.R.U32.HI UR7, URZ, UR9, UR5 ;  /* 0x000000093f070299 */ /* 0x000fc60008011605 */
[----:B------:R-:W-:Y:S02]  /*11ff0*/  ULDC UR4, c[0x0][0xc78] ;  /* 0x00031e0000047ab9 */ /* 0x000fe40000000800 */
[----:B------:R-:W-:Y:S02]  /*12000*/  UISETP.GE.AND UP0, UPT, UR7, UR4, UPT ;  /* 0x000000040700728c */ /* 0x000fe4000bf06270 */
[----:B------:R-:W-:-:S04]  /*12010*/  UIADD3 UR4, -UR7, URZ, URZ ;  /* 0x0000003f07047290 */ /* 0x000fc8000fffe13f */
[----:B------:R-:W-:Y:S01]  /*12020*/  PLOP3.LUT P0, PT, PT, PT, UP0, 0x80, 0x0 ;  /* 0x000000000000781c */ /* 0x000fe20003f0f008 */
[----:B------:R-:W-:-:S12]  /*12030*/  UIMAD UR8, UR8, UR4, UR6 ;  /* 0x00000004080872a4 */ /* 0x000fd8000f8e0206 */
[----:B0-----:R-:W-:Y:S05]  /*12040*/  @!P0 BRA `(.L_x_1046) ;  /* 0x0000000000208947 */ /* 0x001fea0003800000 */
        /* <DEDUP_REMOVED lines=8> */
.L_x_1046:
[----:B------:R-:W-:Y:S01]  /*120d0*/  ULDC UR9, c[0x0][0xc54] ;  /* 0x0003150000097ab9 */ /* 0x000fe20000000800 */
[----:B------:R-:W-:Y:S01]  /*120e0*/  UMOV UR6, UR8 ;  /* 0x0000000800067c82 */ /* 0x000fe20008000000 */
[----:B------:R-:W-:-:S11]  /*120f0*/  UISETP.NE.AND UP0, UPT, UR9, 0x1, UPT ;  /* 0x000000010900788c */ /* 0x000fd6000bf05270 */
[----:B------:R-:W-:Y:S02]  /*12100*/  @UP0 ULDC.64 UR10, c[0x0][0xc58] ;  /* 0x00031600000a0ab9 */ /* 0x000fe40000000a00 */
[----:B------:R-:W-:-:S04]  /*12110*/  UIMAD.WIDE.U32 UR4, UR8, UR10, URZ ;  /* 0x0000000a080472a5 */ /* 0x000fc8000f8e003f */
[----:B------:R-:W-:-:S04]  /*12120*/  @UP0 USHF.R.U32.HI UR6, URZ, UR11, UR5 ;  /* 0x0000000b3f060299 */ /* 0x000fc80008011605 */
[----:B------:R-:W-:-:S12]  /*12130*/  UIMAD UR4, UR6, UR9, URZ ;  /* 0x00000009060472a4 */ /* 0x000fd8000f8e023f */
.L_x_1047:
[----:B------:R-:W-:Y:S02]  /*12140*/  UIADD3 UR4, UR8, -UR4, URZ ;  /* 0x8000000408047290 */ /* 0x000fe4000fffe03f */
[----:B------:R-:W-:Y:S01]  /*12150*/  ULOP3.LUT UR5, URZ, UR6, URZ, 0x33, !UPT ;  /* 0x000000063f057292 */ /* 0x000fe2000f8e333f */
[----:B------:R-:W-:Y:S01]  /*12160*/  ULDC UR14, c[0x0][0xc48] ;  /* 0x00031200000e7ab9 */ /* 0x000fe20000000800 */
[----:B------:R-:W-:Y:S01]  /*12170*/  ULDC UR8, c[0x0][0x448] ;  /* 0x0001120000087ab9 */ /* 0x000fe20000000800 */
[----:B------:R-:W-:Y:S01]  /*12180*/  ULDC UR42, c[0x0][0xc3c] ;  /* 0x00030f00002a7ab9 */ /* 0x000fe20000000800 */
[----:B------:R-:W-:Y:S02]  /*12190*/  UISETP.NE.AND UP2, UPT, UR14, 0x1, UPT ;  /* 0x000000010e00788c */ /* 0x000fe4000bf45270 */
[----:B------:R-:W-:Y:S02]  /*121a0*/  UISETP.NE.AND UP1, UPT, UR8, 0x1, UPT ;  /* 0x000000010800788c */ /* 0x000fe4000bf25270 */
[----:B------:R-:W-:Y:S01]  /*121b0*/  UIADD3 UR42, UR5, UR42, URZ ;  /* 0x0000002a052a7290 */ /* 0x000fe2000fffe03f */
[----:B------:R-:W-:Y:S01]  /*121c0*/  ULDC.64 UR10, c[0x0][0x418] ;  /* 0x00010600000a7ab9 */ /* 0x000fe20000000a00 */
[----:B------:R-:W-:Y:S01]  /*121d0*/  ULDC UR13, c[0x0][0xc54] ;  /* 0x00031500000d7ab9 */ /* 0x000fe20000000800 */
[----:B------:R-:W-:-:S02]  /*121e0*/  UISETP.NE.U32.AND UP0, UPT, UR10, URZ, UPT ;  /* 0x0000003f0a00728c */ /* 0x000fc4000bf05070 */
[----:B------:R-:W-:Y:S02]  /*121f0*/  UIMAD UR13, UR7, UR13, UR4 ;  /* 0x0000000d070d72a4 */ /* 0x000fe4000f8e0204 */
[----:B------:R-:W-:Y:S01]  /*12200*/  USHF.L.U32 UR42, UR42, 0x7, URZ ;  /* 0x000000072a2a7899 */ /* 0x000fe2000800063f */
[----:B------:R-:W-:Y:S01]  /*12210*/  ULDC.64 UR4, c[0x0][0x9e0] ;  /* 0x0002780000047ab9 */ /* 0x000fe20000000a00 */
[----:B------:R-:W-:Y:S02]  /*12220*/  UISETP.NE.AND.EX UP0, UPT, UR11, URZ, UPT, UP0 ;  /* 0x0000003f0b00728c */ /* 0x000fe4000bf05300 */
[----:B------:R-:W-:Y:S02]  /*12230*/  UISETP.GE.AND UP3, UPT, UR5, 0x1, UPT ;  /* 0x000000010500788c */ /* 0x000fe4000bf66270 */
[----:B------:R-:W-:Y:S01]  /*12240*/  UIADD3 UR12, UR42, 0x7f, URZ ;  /* 0x0000007f2a0c7890 */ /* 0x000fe2000fffe03f */
[----:B------:R-:W-:Y:S01]  /*12250*/  ULDC UR10, c[0x0][0x424] ;  /* 0x00010900000a7ab9 */ /* 0x000fe20000000800 */
[----:B------:R-:W-:Y:S01]  /*12260*/  ULDC UR6, c[0x0][0x288] ;  /* 0x0000a20000067ab9 */ /* 0x000fe20000000800 */
[----:B------:R-:W-:Y:S01]  /*12270*/  @UP2 ULDC UR8, c[0x0][0xc4c] ;  /* 0x0003130000082ab9 */ /* 0x000fe20000000800 */
[----:B------:R-:W-:Y:S01]  /*12280*/  @UP1 ULDC UR11, c[0x0][0x44c] ;  /* 0x00011300000b1ab9 */ /* 0x000fe20000000800 */
[----:B------:R-:W-:Y:S01]  /*12290*/  USEL UR15, UR10, 0x1, UP0 ;  /* 0x000000010a0f7887 */ /* 0x000fe20008000000 */
[----:B------:R-:W-:Y:S01]  /*122a0*/  PLOP3.LUT P1, PT, PT, PT, UP3, 0x80, 0x0 ;  /* 0x000000000000781c */ /* 0x000fe20003f2f038 */
[----:B------:R-:W-:-:S02]  /*122b0*/  UIADD3 UR16, -UR6, 0x1, URZ ;  /* 0x0000000106107890 */ /* 0x000fc4000fffe13f */
[----:B------:R-:W-:Y:S02]  /*122c0*/  UIMAD.WIDE.U32 UR8, UR13, UR8, URZ ;  /* 0x000000080d0872a5 */ /* 0x000fe4000f8e003f */
[----:B------:R-:W-:Y:S01]  /*122d0*/  UIMAD.WIDE.U32 UR10, UR12, UR11, URZ ;  /* 0x0000000b0c0a72a5 */ /* 0x000fe2000f8e003f */
[----:B------:R-:W-:Y:S01]  /*122e0*/  ULDC UR7, c[0x0][0x2f0] ;  /* 0x0000bc0000077ab9 */ /* 0x000fe20000000800 */
[----:B------:R-:W-:Y:S01]  /*122f0*/  @UP2 ULDC UR17, c[0x0][0xc50] ;  /* 0x0003140000112ab9 */ /* 0x000fe20000000800 */
[----:B------:R-:W-:Y:S01]  /*12300*/  @UP1 ULDC UR18, c[0x0][0x450] ;  /* 0x0001140000121ab9 */ /* 0x000fe20000000800 */
[----:B------:R-:W-:Y:S01]  /*12310*/  UMOV UR46, UR13 ;  /* 0x0000000d002e7c82 */ /* 0x000fe20008000000 */
[----:B------:R-:W-:Y:S02]  /*12320*/  UIMAD UR16, UR15, UR7, UR16 ;  /* 0x000000070f1072a4 */ /* 0x000fe4000f8e0210 */
[----:B------:R-:W-:Y:S02]  /*12330*/  @UP2 USHF.R.U32.HI UR46, URZ, UR17, UR9 ;  /* 0x000000113f2e2299 */ /* 0x000fe40008011609 */
[----:B------:R-:W-:-:S02]  /*12340*/  @UP1 USHF.R.U32.HI UR12, URZ, UR18, UR11 ;  /* 0x000000123f0c1299 */ /* 0x000fc4000801160b */
[----:B------:R-:W-:Y:S02]  /*12350*/  UIADD3 UR36, -UR46, URZ, URZ ;  /* 0x0000003f2e247290 */ /* 0x000fe4000fffe13f */
[----:B------:R-:W-:Y:S02]  /*12360*/  UIADD3 UR12, UR16, UR12, URZ ;  /* 0x0000000c100c7290 */ /* 0x000fe4000fffe03f */
[----:B------:R-:W-:Y:S02]  /*12370*/  UIMAD UR36, UR14, UR36, UR13 ;  /* 0x000000240e2472a4 */ /* 0x000fe4000f8e020d */
[----:B------:R-:W-:Y:S01]  /*12380*/  UIADD3 UR4, UR12, UR4, URZ ;  /* 0x000000040c047290 */ /* 0x000fe2000fffe03f */
[----:B------:R-:W-:Y:S11]  /*12390*/  @!P1 BRA `(.L_x_1048) ;  /* 0x0000000000449947 */ /* 0x000ff60003800000 */
        /* <DEDUP_REMOVED lines=10> */
.L_x_1049:
[----:B------:R-:W-:-:S11]  /*12440*/  UISETP.NE.AND UP0, UPT, UR5, 0x1, UPT ;  /* 0x000000010500788c */ /* 0x000fd6000bf05270 */
[----:B------:R-:W-:Y:S02]  /*12450*/  @UP0 ULDC.64 UR12, c[0x0][0x9e8] ;  /* 0x00027a00000c0ab9 */ /* 0x000fe40000000a00 */
[----:B------:R-:W-:-:S04]  /*12460*/  UIMAD.WIDE.U32 UR8, UR10, UR12, URZ ;  /* 0x0000000c0a0872a5 */ /* 0x000fc8000f8e003f */
[----:B------:R-:W-:-:S12]  /*12470*/  @UP0 USHF.R.U32.HI UR10, URZ, UR13, UR9 ;  /* 0x0000000d3f0a0299 */ /* 0x000fd80008011609 */
.L_x_1050:
[----:B------:R-:W-:-:S04]  /*12480*/  UIMAD UR10, UR10, UR5, UR5 ;  /* 0x000000050a0a72a4 */ /* 0x000fc8000f8e0205 */
[----:B------:R-:W-:-:S04]  /*12490*/  UISETP.LT.AND UP0, UPT, UR4, UR10, UPT ;  /* 0x0000000a0400728c */ /* 0x000fc8000bf01270 */
[----:B------:R-:W-:-:S12]  /*124a0*/  USEL UR4, UR4, UR10, UP0 ;  /* 0x0000000a04047287 */ /* 0x000fd80008000000 */
.L_x_1048:
[----:B------:R-:W-:Y:S02]  /*124b0*/  UIMAD UR12, UR15, UR7, 0x7f ;  /* 0x0000007f0f0c74a4 */ /* 0x000fe4000f8e0207 */
[----:B------:R-:W-:Y:S02]  /*124c0*/  UIADD3 UR4, UR4, 0x7f, URZ ;  /* 0x0000007f04047890 */ /* 0x000fe4000fffe03f */
[----:B------:R-:W-:Y:S02]  /*124d0*/  USHF.R.S32.HI UR13, URZ, 0x1f, UR12 ;  /* 0x0000001f3f0d7899 */ /* 0x000fe4000801140c */
[----:B------:R-:W-:Y:S01]  /*124e0*/  USHF.R.S32.HI UR10, URZ, 0x1f, UR4 ;  /* 0x0000001f3f0a7899 */ /* 0x000fe20008011404 */
[----:B------:R-:W-:Y:S01]  /*124f0*/  @UP1 ULDC UR8, c[0x0][0x44c] ;  /* 0x0001130000081ab9 */ /* 0x000fe20000000800 */
[----:B------:R-:W-:Y:S02]  /*12500*/  ULEA.HI UR13, UR13, UR12, URZ, 0x7 ;  /* 0x0000000c0d0d7291 */ /* 0x000fe4000f8f383f */
[----:B------:R-:W-:-:S02]  /*12510*/  UIMAD.WIDE.U32 UR8, UR42, UR8, URZ ;  /* 0x000000082a0872a5 */ /* 0x000fc4000f8e003f */
[----:B------:R-:W-:Y:S01]  /*12520*/  ULEA.HI UR10, UR10, UR4, URZ, 0x7 ;  /* 0x000000040a0a7291 */ /* 0x000fe2000f8f383f */
[----:B------:R-:W-:Y:S01]  /*12530*/  @UP1 ULDC UR14, c[0x0][0x450] ;  /* 0x00011400000e1ab9 */ /* 0x000fe20000000800 */
[----:B------:R-:W-:Y:S01]  /*12540*/  UMOV UR11, UR42 ;  /* 0x0000002a000b7c82 */ /* 0x000fe20008000000 */
[----:B------:R-:W-:Y:S02]  /*12550*/  UIMAD UR4, UR15, UR7, -UR6 ;  /* 0x000000070f0472a4 */ /* 0x000fe4000f8e0a06 */
[----:B------:R-:W-:Y:S02]  /*12560*/  USHF.R.S32.HI UR13, URZ, 0x7, UR13 ;  /* 0x000000073f0d7899 */ /* 0x000fe4000801140d */
[----:B------:R-:W-:Y:S02]  /*12570*/  USHF.R.S32.HI UR10, URZ, 0x7, UR10 ;  /* 0x000000073f0a7899 */ /* 0x000fe4000801140a */
[----:B------:R-:W-:Y:S02]  /*12580*/  @UP1 USHF.R.U32.HI UR11, URZ, UR14, UR9 ;  /* 0x0000000e3f0b1299 */ /* 0x000fe40008011609 */
[----:B------:R-:W-:-:S02]  /*12590*/  UISETP.LT.AND UP0, UPT, UR13, UR10, UPT ;  /* 0x0000000a0d00728c */ /* 0x000fc4000bf01270 */
[----:B------:R-:W-:Y:S01]  /*125a0*/  UIADD3 UR4, UR4, UR11, URZ ;  /* 0x0000000b04047290 */ /* 0x000fe2000fffe03f */
[----:B------:R-:W-:Y:S01]  /*125b0*/  ULDC UR8, c[0x0][0x9dc] ;  /* 0x0002770000087ab9 */ /* 0x000fe20000000800 */
[----:B------:R-:W-:Y:S02]  /*125c0*/  USEL UR41, UR13, UR10, UP0 ;  /* 0x0000000a0d297287 */ /* 0x000fe40008000000 */
[----:B------:R-:W-:Y:S01]  /*125d0*/  UIADD3 UR8, UR4, -UR8, URZ ;  /* 0x8000000804087290 */ /* 0x000fe2000fffe03f */
[----:B------:R-:W-:Y:S11]  /*125e0*/  @!P1 BRA `(.L_x_1051) ;  /* 0x0000000000449947 */ /* 0x000ff60003800000 */
[----:B------:R-:W-:-:S06]  /*125f0*/  UISETP.GT.AND UP0, UPT, UR4, -0x1, UPT ;  /* 0xffffffff0400788c */ /* 0x000fcc000bf04270 */
[----:B------:R-:W-:-:S13]  /*12600*/  PLOP3.LUT P0, PT, PT, PT, UP0, 0x80, 0x0 ;  /* 0x000000000000781c */ /* 0x000fda0003f0f008 */
[----:B------:R-:W-:Y:S05]  /*12610*/  @P0 BRA `(.L_x_1052) ;  /* 0x00000000001c0947 */ /* 0x000fea0003800000 */
[----:B------:R-:W-:Y:S02]  /*12620*/  UISETP.NE.AND UP0, UPT, UR5, 0x1, UPT ;  /* 0x000000010500788c */ /* 0x000fe4000bf05270 */
[----:B------:R-:W-:-:S09]  /*12630*/  ULOP3.LUT UR4, URZ, UR4, URZ, 0x33, !UPT ;  /* 0x000000043f047292 */ /* 0x000fd2000f8e333f */
[----:B------:R-:W-:Y:S02]  /*12640*/  @UP0 ULDC.64 UR10, c[0x0][0x9e8] ;  /* 0x00027a00000a0ab9 */ /* 0x000fe40000000a00 */
[----:B------:R-:W-:-:S04]  /*12650*/  UIMAD.WIDE.U32 UR6, UR4, UR10, URZ ;  /* 0x0000000a040672a5 */ /* 0x000fc8000f8e003f */
[----:B------:R-:W-:-:S04]  /*12660*/  @UP0 USHF.R.U32.HI UR4, URZ, UR11, UR7 ;  /* 0x0000000b3f040299 */ /* 0x000fc80008011607 */
[----:B------:R-:W-:Y:S01]  /*12670*/  ULOP3.LUT UR4, URZ, UR4, URZ, 0x33, !UPT ;  /* 0x000000043f047292 */ /* 0x000fe2000f8e333f */
[----:B------:R-:W-:Y:S11]  /*12680*/  BRA `(.L_x_1053) ;  /* 0x0000000000107947 */ /* 0x000ff60003800000 */
.L_x_1052:
[----:B------:R-:W-:-:S11]  /*12690*/  UISETP.NE.AND UP0, UPT, UR5, 0x1, UPT ;  /* 0x000000010500788c */ /* 0x000fd6000bf05270 */
[----:B------:R-:W-:Y:S02]  /*126a0*/  @UP0 ULDC.64 UR10, c[0x0][0x9e8] ;  /* 0x00027a00000a0ab9 */ /* 0x000fe40000000a00 */
[----:B------:R-:W-:-:S04]  /*126b0*/  UIMAD.WIDE.U32 UR6, UR4, UR10, URZ ;  /* 0x0000000a040672a5 */ /* 0x000fc8000f8e003f */
[----:B------:R-:W-:-:S12]  /*126c0*/  @UP0 USHF.R.U32.HI UR4, URZ, UR11, UR7 ;  /* 0x0000000b3f040299 */ /* 0x000fd80008011607 */
.L_x_1053:
[----:B------:R-:W-:-:S04]  /*126d0*/  UIMAD UR4, UR4, UR5, URZ ;  /* 0x00000005040472a4 */ /* 0x000fc8000f8e023f */
[----:B------:R-:W-:-:S04]  /*126e0*/  UISETP.LT.AND UP0, UPT, UR8, UR4, UPT ;  /* 0x000000040800728c */ /* 0x000fc8000bf01270 */
[----:B------:R-:W-:-:S12]  /*126f0*/  USEL UR8, UR8, UR4, !UP0 ;  /* 0x0000000408087287 */ /* 0x000fd8000c000000 */
.L_x_1051:
[----:B------:R-:W-:Y:S01]  /*12700*/  USHF.R.S32.HI UR4, URZ, 0x1f, UR8 ;  /* 0x0000001f3f047899 */ /* 0x000fe20008011408 */
[----:B------:R-:W-:Y:S03]  /*12710*/  BSSY B7, `(.L_x_1054) ;  /* 0x000030c000077945 */ /* 0x000fe60003800000 */
[----:B------:R-:W-:-:S04]  /*12720*/  ULEA.HI UR4, UR4, UR8, URZ, 0x7 ;  /* 0x0000000804047291 */ /* 0x000fc8000f8f383f */
[----:B------:R-:W-:-:S04]  /*12730*/  USHF.R.S32.HI UR4, URZ, 0x7, UR4 ;  /* 0x000000073f047899 */ /* 0x000fc80008011404 */
[----:B------:R-:W-:-:S04]  /*12740*/  UISETP.LT.AND UP0, UPT, URZ, UR4, UPT ;  /* 0x000000043f00728c */ /* 0x000fc8000bf01270 */
[----:B------:R-:W-:-:S04]  /*12750*/  USEL UR40, URZ, UR4, !UP0 ;  /* 0x000000043f287287 */ /* 0x000fc8000c000000 */
[----:B------:R-:W-:-:S06]  /*12760*/  UISETP.GT.AND UP0, UPT, UR41, UR40, UPT ;  /* 0x000000282900728c */ /* 0x000fcc000bf04270 */
[----:B------:R-:W-:-:S13]  /*12770*/  PLOP3.LUT P0, PT, PT, PT, UP0, 0x80, 0x0 ;  /* 0x000000000000781c */ /* 0x000fda0003f0f008 */
        /* <DEDUP_REMOVED lines=8> */
[----:B------:R-:W0:Y:S08]  /*12800*/  FLO.U32 R0, UR4 ;  /* 0x0000000400007d00 */ /* 0x000e3000080e0000 */
[----:B------:R-:W1:Y:S01]  /*12810*/  POPC R2, UR4 ;  /* 0x0000000400027d09 */ /* 0x000e620008000000 */
[----:B0-----:R-:W-:-:S13]  /*12820*/  ISETP.EQ.U32.AND P1, PT, R0, R3, PT ;  /* 0x000000030000720c */ /* 0x001fda0003f22070 */
[----:B-1----:R-:W2:Y:S01]  /*12830*/  @P1 ATOMG.E.ADD.STRONG.GPU PT, R5, desc[UR44][R4.64], R2 ;  /* 0x00000002040519a8 */ /* 0x002ea200081ee1ec */
[----:B------:R-:W0:Y:S02]  /*12840*/  S2R R3, SR_LTMASK ;  /* 0x0000000000037919 */ /* 0x000e240000003900 */
[----:B0-----:R-:W-:-:S06]  /*12850*/  LOP3.LUT R3, R3, UR4, RZ, 0xc0, !PT ;  /* 0x0000000403037c12 */ /* 0x001fcc000f8ec0ff */
[----:B------:R-:W0:Y:S01]  /*12860*/  POPC R3, R3 ;  /* 0x0000000300037309 */ /* 0x000e220000000000 */
[----:B--2---:R-:W0:Y:S02]  /*12870*/  SHFL.IDX PT, R0, R5, R0, 0x1f ;  /* 0x00001f0005007589 */ /* 0x004e2400000e0000 */
[----:B0-----:R-:W-:-:S05]  /*12880*/  IADD3 R0, R0, UR43, R3 ;  /* 0x0000002b00007c10 */ /* 0x001fca000fffe003 */
[----:B------:R0:W-:Y:S01]  /*12890*/  STL [R1+0x24], R0 ;  /* 0x0000240001007387 */ /* 0x0001e20000100800 */
[----:B------:R-:W-:Y:S05]  /*128a0*/  BRA `(.L_x_1056) ;  /* 0x0000002c00c87947 */ /* 0x000fea0003800000 */
.L_x_1055:
        /* <DEDUP_REMOVED lines=20> */
.L_x_1058:
[----:B------:R-:W-:Y:S05]  /*129f0*/  BSYNC B6 ;  /* 0x0000000000067941 */ /* 0x000fea0003800000 */
.L_x_1057:
[----:B------:R-:W2:Y:S01]  /*12a00*/  LDL.LU R16, [R1+0x4] ;  /* 0x0000040001107983 */ /* 0x000ea20000300800 */
[----:B------:R-:W-:Y:S01]  /*12a10*/  VIADD R0, R17, 0x8400 ;  /* 0x0000840011007836 */ /* 0x000fe20000000000 */
[----:B------:R-:W-:Y:S04]  /*12a20*/  BSSY B6, `(.L_x_1059) ;  /* 0x0000016000067945 */ /* 0x000fe80003800000 */
[----:B------:R-:W-:Y:S02]  /*12a30*/  LOP3.LUT P0, RZ, R0, 0x3ff, RZ, 0xc0, !PT ;  /* 0x000003ff00ff7812 */ /* 0x000fe4000780c0ff */
[----:B--2---:R-:W-:-:S11]  /*12a40*/  LOP3.LUT R16, R16, 0xfffffffe, RZ, 0xc0, !PT ;  /* 0xfffffffe10107812 */ /* 0x004fd600078ec0ff */
        /* <DEDUP_REMOVED lines=18> */
[----:B01----:R-:W-:Y:S05]  /*12b70*/  CALL.ABS.NOINC R2 ;  /* 0x0000000002007343 */ /* 0x003fea0003c00000 */
.L_x_1060:
[----:B------:R-:W-:Y:S05]  /*12b80*/  BSYNC B6 ;  /* 0x0000000000067941 */ /* 0x000fea0003800000 */
.L_x_1059:
        /* <DEDUP_REMOVED lines=20> */
.L_x_1062:
[----:B------:R-:W-:Y:S05]  /*12cd0*/  BSYNC B6 ;  /* 0x0000000000067941 */ /* 0x000fea0003800000 */
.L_x_1061:
[----:B------:R-:W-:Y:S01]  /*12ce0*/  IMAD.MOV.U32 R18, RZ, RZ, R16 ;  /* 0x000000ffff127224 */ /* 0x000fe200078e0010 */
        /* <DEDUP_REMOVED lines=19> */
.L_x_1064:
[----:B------:R-:W-:Y:S05]  /*12e20*/  BSYNC B6 ;  /* 0x0000000000067941 */ /* 0x000fea0003800000 */
.L_x_1063:
        /* <DEDUP_REMOVED lines=10> */
[----:B------:R-:W-:Y:S01]  /*12ed0*/  LOP3.LUT R18, R18, 0xfffffffe, RZ, 0xc0, !PT ;  /* 0xfffffffe12127812 */ /* 0x000fe200078ec0ff */
[----:B------:R-:W-:Y:S01]  /*12ee0*/  UMOV UR4, 0xffffffff ;  /* 0xffffffff00047882 */ /* 0x000fe20000000000 */
        /* <DEDUP_REMOVED lines=9> */
[----:B0-----:R-:W-:-:S03]  /*12f80*/  SEL R16, R8, RZ, !P1 ;  /* 0x000000ff08107207 */ /* 0x001fc60004800000 */
[----:B------:R1:W-:Y:S04]  /*12f90*/  STL [R1+0x14], R9 ;  /* 0x0000140901007387 */ /* 0x0003e80000100800 */
[----:B------:R1:W-:Y:S01]  /*12fa0*/  STL [R1+0x4], R18 ;  /* 0x0000041201007387 */ /* 0x0003e20000100800 */
[----:B------:R-:W-:Y:S05]  /*12fb0*/  BRA.DIV UR4, `(.L_x_1065) ;  /* 0x0000003204487947 */ /* 0x000fea000b800000 */
[----:B------:R0:W2:Y:S02]  /*12fc0*/  SHFL.IDX PT, R14, R0, RZ, 0x1f ;  /* 0x00001fff000e7589 */ /* 0x0000a400000e0000 */
.L_x_1133:
[----:B------:R-:W-:Y:S01]  /*12fd0*/  PLOP3.LUT P2, PT, PT, PT, PT, 0x8, 0x0 ;  /* 0x000000000000781c */ /* 0x000fe20003f4e170 */
[----:B0-----:R-:W-:Y:S01]  /*12fe0*/  IMAD.MOV.U32 R0, RZ, RZ, R18 ;  /* 0x000000ffff007224 */ /* 0x001fe200078e0012 */
[----:B--2---:R-:W-:-:S04]  /*12ff0*/  ISETP.NE.AND P0, PT, R14, RZ, PT ;  /* 0x000000ff0e00720c */ /* 0x004fc80003f05270 */
[----:B------:R-:W-:-:S07]  /*13000*/  LOP3.LUT R0, R0, 0xfffffffd, RZ, 0xc0, !PT ;  /* 0xfffffffd00007812 */ /* 0x000fce00078ec0ff */
        /* <DEDUP_REMOVED lines=8> */
.L_x_1136:
[----:B------:R-:W-:Y:S05]  /*13090*/  @!P6 BRA `(.L_x_1066) ;  /* 0x000000040074e947 */ /* 0x000fea0003800000 */
[----:B------:R-:W-:Y:S01]  /*130a0*/  IMAD.MOV.U32 R16, RZ, RZ, R8 ;  /* 0x000000ffff107224 */ /* 0x000fe200078e0008 */
[----:B------:R-:W-:Y:S06]  /*130b0*/  @!P1 BRA `(.L_x_1068) ;  /* 0x0000000000449947 */ /* 0x000fec0003800000 */
        /* <DEDUP_REMOVED lines=17> */
.L_x_1068:
[----:B0-----:R-:W2:Y:S01]  /*131d0*/  LDL R3, [R1] ;  /* 0x0000000001037983 */ /* 0x001ea20000100800 */
[----:B------:R-:W0:Y:S02]  /*131e0*/  S2R R2, SR_TID.X ;  /* 0x0000000000027919 */ /* 0x000e240000002100 */
[----:B0-----:R-:W-:Y:S01]  /*131f0*/  LOP3.LUT R4, R2, 0x7f, RZ, 0xc0, !PT ;  /* 0x0000007f02047812 */ /* 0x001fe200078ec0ff */
[----:B------:R-:W-:-:S03]  /*13200*/  IMAD R2, R19, 0x8, R17 ;  /* 0x0000000813027824 */ /* 0x000fc600078e0211 */
[----:B------:R-:W-:Y:S02]  /*13210*/  ISETP.NE.AND P0, PT, R4, RZ, PT ;  /* 0x000000ff0400720c */ /* 0x000fe40003f05270 */
[----:B--2---:R-:W-:-:S04]  /*13220*/  SHF.L.U32 R3, R3, 0x1f, RZ ;  /* 0x0000001f03037819 */ /* 0x004fc800000006ff */
[----:B------:R-:W0:Y:S02]  /*13230*/  SYNCS.PHASECHK.TRANS64.TRYWAIT P1, [R2+URZ+0x22880], R3 ;  /* 0x02288003020075a7 */ /* 0x000e24000802017f */
[----:B0-----:R-:W-:Y:S05]  /*13240*/  @!P1 BRA `(.L_x_1069) ;  /* 0x0000002c00e49947 */ /* 0x001fea0003800000 */
.L_x_1137:
        /* <DEDUP_REMOVED lines=8> */
.L_x_1070:
[----:B------:R-:W-:Y:S01]  /*132d0*/  IMAD R4, R19, 0x4000, R17 ;  /* 0x0000400013047824 */ /* 0x000fe200078e0211 */
[----:B------:R-:W-:Y:S01]  /*132e0*/  R2UR UR33, R2 ;  /* 0x00000000022172ca */ /* 0x000fe200000e0000 */
[----:B------:R-:W-:Y:S01]  /*132f0*/  IMAD.SHL.U32 R0, R0, 0x80, RZ ;  /* 0x0000008000007824 */ /* 0x000fe200078e00ff */
[----:B-----5:R-:W-:Y:S01]  /*13300*/  R2UR UR37, R16 ;  /* 0x00000000102572ca */ /* 0x020fe200000e0000 */
[----:B------:R-:W-:Y:S01]  /*13310*/  UIADD3 UR4, UP0, UR48, 0x470, URZ ;  /* 0x0000047030047890 */ /* 0x000fe2000ff1e03f */
[----:B------:R-:W-:Y:S01]  /*13320*/  R2UR UR32, R4 ;  /* 0x00000000042072ca */ /* 0x000fe200000e0000 */
[----:B------:R-:W-:Y:S01]  /*13330*/  UMOV UR6, 0x0 ;  /* 0x0000000000067882 */ /* 0x000fe20000000000 */
[----:B------:R-:W-:Y:S01]  /*13340*/  R2UR UR35, R0 ;  /* 0x00000000002372ca */ /* 0x000fe200000e0000 */
[----:B------:R-:W-:Y:S01]  /*13350*/  UIADD3.X UR5, URZ, UR49, URZ, UP0, !UPT ;  /* 0x000000313f057290 */ /* 0x000fe200087fe43f */
[----:B------:R-:W-:Y:S01]  /*13360*/  UMOV UR7, 0x14f00000 ;  /* 0x14f0000000077882 */ /* 0x000fe20000000000 */
[----:B------:R-:W-:-:S04]  /*13370*/  UMOV UR34, URZ ;  /* 0x0000003f00227c82 */ /* 0x000fc80008000000 */
[----:B------:R-:W-:-:S04]  /*13380*/  UIADD3 UR33, UR33, 0x22870, URZ ;  /* 0x0002287021217890 */ /* 0x000fc8000fffe03f */
[----:B------:R-:W-:-:S09]  /*13390*/  UIADD3 UR32, UR32, 0x8400, URZ ;  /* 0x0000840020207890 */ /* 0x000fd2000fffe03f */
[----:B------:R2:W-:Y:S01]  /*133a0*/  UTMALDG.4D [UR32], [UR4], desc[UR6] ;  /* 0x00000620040075b4 */ /* 0x0005e20008019000 */
[----:B------:R-:W3:Y:S02]  /*133b0*/  SYNCS.PHASECHK.TRANS64.TRYWAIT P1, [R2+URZ+0x22840], R3 ;  /* 0x02284003020075a7 */ /* 0x000ee4000802017f */
[----:B--23--:R-:W-:Y:S05]  /*133c0*/  @!P1 BRA `(.L_x_1071) ;  /* 0x0000002c00989947 */ /* 0x00cfea0003800000 */
.L_x_1138:
[----:B------:R-:W-:Y:S05]  /*133d0*/  @P0 BRA `(.L_x_1072) ;  /* 0x00000000001c0947 */ /* 0x000fea0003800000 */
[----:B------:R-:W3:Y:S01]  /*133e0*/  S2R R4, SR_TID.X ;  /* 0x0000000000047919 */ /* 0x000ee20000002100 */
[----:B0-2---:R-:W-:-:S04]  /*133f0*/  IMAD.MOV.U32 R3, RZ, RZ, 0x6000 ;  /* 0x00006000ff037424 */ /* 0x005fc800078e00ff */
[----:B------:R4:W-:Y:S01]  /*13400*/  SYNCS.ARRIVE.TRANS64 RZ, [R2+URZ+0x22830], R3 ;  /* 0x0228300302ff79a7 */ /* 0x0009e2000800003f */
[----:B---3--:R-:W-:-:S04]  /*13410*/  LOP3.LUT R4, R4, 0x1f, RZ, 0xc0, !PT ;  /* 0x0000001f04047812 */ /* 0x008fc800078ec0ff */
[----:B------:R-:W-:-:S13]  /*13420*/  ISETP.NE.AND P0, PT, R4, RZ, PT ;  /* 0x000000ff0400720c */ /* 0x000fda0003f05270 */
[----:B----4-:R-:W-:Y:S05]  /*13430*/  @!P0 BRA `(.L_x_1072) ;  /* 0x0000000000048947 */ /* 0x010fea0003800000 */
[----:B------:R-:W-:Y:S01]  /*13440*/  BPT.TRAP 0x1 ;  /* 0x000000040000795c */ /* 0x000fe20000300000 */
.L_x_1072:
[----:B0-2---:R-:W2:Y:S01]  /*13450*/  LDL.LU R3, [R1+0x4] ;  /* 0x0000040001037983 */ /* 0x005ea20000300800 */
        /* <DEDUP_REMOVED lines=29> */
[----:B--2---:R-:W-:-:S04]  /*13630*/  LOP3.LUT R3, R3, 0xfffffffd, RZ, 0xc0, !PT ;  /* 0xfffffffd03037812 */ /* 0x004fc800078ec0ff */
[----:B------:R-:W-:-:S05]  /*13640*/  @P0 LOP3.LUT R3, R3, 0x2, RZ, 0xfc, !PT ;  /* 0x0000000203030812 */ /* 0x000fca00078efcff */
[----:B------:R3:W-:Y:S01]  /*13650*/  STL [R1+0x4], R3 ;  /* 0x0000040301007387 */ /* 0x0007e20000100800 */
[----:B------:R-:W-:Y:S01]  /*13660*/  NOP ;  /* 0x0000000000007918 */ /* 0x000fe20000000000 */
.L_x_1066:
[----:B0-----:R-:W-:Y:S01]  /*13670*/  VIADD R0, R17, 0x10400 ;  /* 0x0001040011007836 */ /* 0x001fe20000000000 */
[----:B------:R-:W-:Y:S05]  /*13680*/  WARPSYNC.ALL ;  /* 0x0000000000007948 */ /* 0x000fea0003800000 */
[----:B------:R-:W-:Y:S01]  /*13690*/  BAR.SYNC.DEFER_BLOCKING 0x8, 0x180 ;  /* 0x0206000000007b1d */ /* 0x000fe20000010000 */
[----:B------:R-:W-:-:S05]  /*136a0*/  LOP3.LUT P0, RZ, R0, 0x1bf, RZ, 0xc0, !PT ;  /* 0x000001bf00ff7812 */ /* 0x000fca000780c0ff */
[----:B------:R-:W-:Y:S08]  /*136b0*/  BSSY B6, `(.L_x_1073) ;  /* 0x0000012000067945 */ /* 0x000ff00003800000 */
[----:B------:R-:W-:Y:S05]  /*136c0*/  @!P0 BRA `(.L_x_1074) ;  /* 0x0000000000408947 */ /* 0x000fea0003800000 */
[----:B------:R-:W-:Y:S01]  /*136d0*/  MOV R2, 0x0 ;  /* 0x0000000000027802 */ /* 0x000fe20000000f00 */
[----:B---3--:R-:W-:Y:S01]  /*136e0*/  ULDC.64 UR6, c[0x4][0xc8] ;  /* 0x0100320000067ab9 */ /* 0x008fe20000000a00 */
        /* <DEDUP_REMOVED lines=13> */
[----:B0-----:R-:W-:Y:S05]  /*137c0*/  CALL.ABS.NOINC R2 ;  /* 0x0000000002007343 */ /* 0x001fea0003c00000 */
.L_x_1074:
[----:B---3--:R-:W-:Y:S05]  /*137d0*/  BSYNC B6 ;  /* 0x0000000000067941 */ /* 0x008fea0003800000 */
.L_x_1073:
[----:B-1----:R-:W0:Y:S01]  /*137e0*/  LDC R8, c[0x0][0x448] ;  /* 0x00011200ff087b82 */ /* 0x002e220000000800 */
[----:B------:R-:W1:Y:S01]  /*137f0*/  S2R R2, SR_TID.X ;  /* 0x0000000000027919 */ /* 0x000e620000002100 */
[----:B------:R-:W-:Y:S01]  /*13800*/  USHF.R.S32.HI UR4, URZ, 0x1f, UR36 ;  /* 0x0000001f3f047899 */ /* 0x000fe20008011424 */
[----:B------:R-:W-:Y:S01]  /*13810*/  ULDC.64 UR8, c[0x0][0x2d8] ;  /* 0x0000b60000087ab9 */ /* 0x000fe20000000a00 */
[----:B------:R-:W2:Y:S02]  /*13820*/  S2R R9, SR_TID.X ;  /* 0x0000000000097919 */ /* 0x000ea40000002100 */
[----:B------:R-:W-:Y:S02]  /*13830*/  UIMAD UR6, UR4, UR8, URZ ;  /* 0x00000008040672a4 */ /* 0x000fe4000f8e023f */
[----:B------:R-:W-:Y:S02]  /*13840*/  UIMAD.WIDE.U32 UR4, UR36, UR8, URZ ;  /* 0x00000008240472a5 */ /* 0x000fe4000f8e003f */
[----:B------:R-:W-:-:S02]  /*13850*/  UIMAD UR6, UR36, UR9, UR6 ;  /* 0x00000009240672a4 */ /* 0x000fc4000f8e0206 */
[----:B------:R-:W-:Y:S01]  /*13860*/  USHF.R.S32.HI UR7, URZ, 0x1f, UR46 ;  /* 0x0000001f3f077899 */ /* 0x000fe2000801142e */
[----:B------:R-:W-:Y:S01]  /*13870*/  ULDC.64 UR8, c[0x0][0x2e0] ;  /* 0x0000b80000087ab9 */ /* 0x000fe20000000a00 */
[----:B------:R-:W-:Y:S02]  /*13880*/  UIADD3 UR5, UR5, UR6, URZ ;  /* 0x0000000605057290 */ /* 0x000fe4000fffe03f */
[----:B------:R-:W-:Y:S02]  /*13890*/  UIMAD UR6, UR7, UR8, URZ ;  /* 0x00000008070672a4 */ /* 0x000fe4000f8e023f */
[----:B------:R-:W-:Y:S02]  /*138a0*/  UIMAD.WIDE.U32 UR4, UR46, UR8, UR4 ;  /* 0x000000082e0472a5 */ /* 0x000fe4000f8e0004 */
[----:B------:R-:W-:Y:S01]  /*138b0*/  UIMAD UR6, UR46, UR9, UR6 ;  /* 0x000000092e0672a4 */ /* 0x000fe2000f8e0206 */
[----:B0-----:R-:W-:-:S03]  /*138c0*/  ISETP.NE.AND P0, PT, R8, 0x1, PT ;  /* 0x000000010800780c */ /* 0x001fc60003f05270 */
[----:B------:R-:W-:Y:S01]  /*138d0*/  UIADD3 UR6, UR5, UR6, URZ ;  /* 0x0000000605067290 */ /* 0x000fe2000fffe03f */
[----:B------:R-:W-:Y:S02]  /*138e0*/  IMAD.U32 R6, RZ, RZ, UR4 ;  /* 0x00000004ff067e24 */ /* 0x000fe4000f8e00ff */
[----:B------:R-:W-:Y:S01]  /*138f0*/  IMAD.U32 R7, RZ, RZ, UR5 ;  /* 0x00000005ff077e24 */ /* 0x000fe2000f8e00ff */
[----:B------:R-:W-:Y:S01]  /*13900*/  ULDC.64 UR4, c[0x0][0x2d0] ;  /* 0x0000b40000047ab9 */ /* 0x000fe20000000a00 */
[C---:B-1----:R-:W-:Y:S01]  /*13910*/  LOP3.LUT R18, R2.reuse, 0x7f, RZ, 0xc0, !PT ;  /* 0x0000007f02127812 */ /* 0x042fe200078ec0ff */
[----:B------:R-:W-:-:S04]  /*13920*/  IMAD.SHL.U32 R2, R2, 0x20, RZ ;  /* 0x0000002002027824 */ /* 0x000fc800078e00ff */
[----:B------:R-:W0:Y:S01]  /*13930*/  @P0 LDC R3, c[0x0][0x44c] ;  /* 0x00011300ff030b82 */ /* 0x000e220000000800 */
[----:B------:R-:W-:Y:S01]  /*13940*/  SHF.R.U32.HI R18, RZ, 0x2, R18 ;  /* 0x00000002ff127819 */ /* 0x000fe20000011612 */
[----:B--2---:R-:W-:-:S03]  /*13950*/  IMAD.SHL.U32 R9, R9, 0x10, RZ ;  /* 0x0000001009097824 */ /* 0x004fc600078e00ff */
[----:B------:R-:W-:Y:S02]  /*13960*/  LOP3.LUT R2, R18, 0x60, R2, 0xf8, !PT ;  /* 0x0000006012027812 */ /* 0x000fe400078ef802 */
[----:B------:R-:W-:Y:S01]  /*13970*/  LOP3.LUT R9, R9, 0x30, RZ, 0xc0, !PT ;  /* 0x0000003009097812 */ /* 0x000fe200078ec0ff */
[----:B------:R-:W1:Y:S01]  /*13980*/  @P0 LDC R0, c[0x0][0x450] ;  /* 0x00011400ff000b82 */ /* 0x000e620000000800 */
[----:B------:R-:W2:Y:S01]  /*13990*/  S2R R18, SR_TID.X ;  /* 0x0000000000127919 */ /* 0x000ea20000002100 */
[----:B------:R-:W-:Y:S01]  /*139a0*/  VIADD R2, R2, UR42 ;  /* 0x0000002a02027c36 */ /* 0x000fe20008000000 */
[C---:B------:R-:W-:Y:S02]  /*139b0*/  LOP3.LUT R11, R9.reuse, 0x40, RZ, 0xfc, !PT ;  /* 0x00000040090b7812 */ /* 0x040fe400078efcff */
[----:B------:R-:W-:Y:S01]  /*139c0*/  LOP3.LUT R9, R9, 0x80, RZ, 0xfc, !PT ;  /* 0x0000008009097812 */ /* 0x000fe200078efcff */
[----:B------:R-:W-:Y:S02]  /*139d0*/  IMAD.MOV.U32 R4, RZ, RZ, R2 ;  /* 0x000000ffff047224 */ /* 0x000fe400078e0002 */
[----:B0-----:R-:W-:-:S05]  /*139e0*/  @P0 IMAD.HI.U32 R3, R2, R3, RZ ;  /* 0x0000000302030227 */ /* 0x001fca00078e00ff */
[----:B-1----:R-:W-:Y:S01]  /*139f0*/  @P0 SHF.R.U32.HI R4, RZ, R0, R3 ;  /* 0x00000000ff040219 */ /* 0x002fe20000011603 */
[----:B------:R-:W-:Y:S01]  /*13a00*/  IMAD.U32 R3, RZ, RZ, UR6 ;  /* 0x00000006ff037e24 */ /* 0x000fe2000f8e00ff */
[----:B------:R-:W-:Y:S02]  /*13a10*/  ULDC.64 UR6, c[0x0][0x280] ;  /* 0x0000a00000067ab9 */ /* 0x000fe40000000a00 */
[--C-:B------:R-:W-:Y:S01]  /*13a20*/  SHF.R.S32.HI R5, RZ, 0x1f, R4.reuse ;  /* 0x0000001fff057819 */ /* 0x100fe20000011404 */
[----:B------:R-:W-:-:S04]  /*13a30*/  IMAD.MOV R0, RZ, RZ, -R4 ;  /* 0x000000ffff007224 */ /* 0x000fc800078e0a04 */
[----:B------:R-:W-:Y:S02]  /*13a40*/  IMAD R0, R8, R0, R2 ;  /* 0x0000000008007224 */ /* 0x000fe400078e0202 */
[----:B------:R-:W-:Y:S02]  /*13a50*/  IMAD.MOV.U32 R2, RZ, RZ, R6 ;  /* 0x000000ffff027224 */ /* 0x000fe400078e0006 */
[----:B------:R-:W-:Y:S02]  /*13a60*/  IMAD R5, R5, UR4, RZ ;  /* 0x0000000405057c24 */ /* 0x000fe4000f8e02ff */
[----:B------:R-:W-:-:S04]  /*13a70*/  IMAD.WIDE.U32 R2, R4, UR4, R2 ;  /* 0x0000000404027c25 */ /* 0x000fc8000f8e0002 */
[----:B------:R-:W-:Y:S01]  /*13a80*/  IMAD R5, R4, UR5, R5 ;  /* 0x0000000504057c24 */ /* 0x000fe2000f8e0205 */
[----:B------:R-:W-:Y:S01]  /*13a90*/  SHF.R.S32.HI R4, RZ, 0x1f, R0 ;  /* 0x0000001fff047819 */ /* 0x000fe20000011400 */
[----:B------:R-:W-:Y:S01]  /*13aa0*/  ULDC.64 UR4, c[0x0][0x2c8] ;  /* 0x0000b20000047ab9 */ /* 0x000fe20000000a00 */
[----:B--2---:R-:W-:Y:S02]  /*13ab0*/  IMAD.SHL.U32 R10, R18, 0x10, RZ ;  /* 0x00000010120a7824 */ /* 0x004fe400078e00ff */
[----:B------:R-:W-:Y:S02]  /*13ac0*/  IMAD.IADD R3, R3, 0x1, R5 ;  /* 0x0000000103037824 */ /* 0x000fe400078e0205 */
[----:B------:R-:W-:Y:S01]  /*13ad0*/  IMAD R4, R4, UR4, RZ ;  /* 0x0000000404047c24 */ /* 0x000fe2000f8e02ff */
[----:B------:R-:W-:Y:S01]  /*13ae0*/  LOP3.LUT R10, R10, 0x30, RZ, 0xc0, !PT ;  /* 0x000000300a0a7812 */ /* 0x000fe200078ec0ff */
[----:B------:R-:W-:Y:S01]  /*13af0*/  IMAD.WIDE.U32 R2, R0, UR4, R2 ;  /* 0x0000000400027c25 */ /* 0x000fe2000f8e0002 */
[----:B------:R-:W-:-:S02]  /*13b00*/  ULDC UR4, c[0x0][0x2b8] ;  /* 0x0000ae0000047ab9 */ /* 0x000fc40000000800 */
[----:B------:R-:W-:Y:S01]  /*13b10*/  ISETP.GE.AND P2, PT, R9, UR4, PT ;  /* 0x0000000409007c0c */ /* 0x000fe2000bf46270 */
[----:B------:R-:W-:Y:S01]  /*13b20*/  IMAD R0, R0, UR5, R4 ;  /* 0x0000000500007c24 */ /* 0x000fe2000f8e0204 */
[----:B------:R0:W5:Y:S01]  /*13b30*/  LDL R9, [R1+0x20] ;  /* 0x0000200001097983 */ /* 0x0001620000100800 */
[----:B------:R-:W-:Y:S02]  /*13b40*/  IADD3 R4, P3, R2, UR6, RZ ;  /* 0x0000000602047c10 */ /* 0x000fe4000ff7e0ff */
[----:B------:R-:W-:Y:S02]  /*13b50*/  ISETP.GE.AND P0, PT, R10, UR4, PT ;  /* 0x000000040a007c0c */ /* 0x000fe4000bf06270 */
[----:B------:R-:W-:Y:S01]  /*13b60*/  ISETP.GE.AND P1, PT, R11, UR4, PT ;  /* 0x000000040b007c0c */ /* 0x000fe2000bf26270 */
[----:B------:R-:W-:Y:S01]  /*13b70*/  UMOV UR4, 0xffffffff ;  /* 0xffffffff00047882 */ /* 0x000fe20000000000 */
[----:B------:R-:W-:Y:S02]  /*13b80*/  LOP3.LUT R18, R18, 0x7f, RZ, 0xc0, !PT ;  /* 0x0000007f12127812 */ /* 0x000fe400078ec0ff */
[----:B------:R-:W-:-:S02]  /*13b90*/  IADD3.X R0, R3, UR7, R0, P3, !PT ;  /* 0x0000000703007c10 */ /* 0x000fc40009ffe400 */
[----:B------:R-:W-:Y:S01]  /*13ba0*/  SHF.R.U32.HI R18, RZ, 0x2, R18 ;  /* 0x00000002ff127819 */ /* 0x000fe20000011612 */
[----:B0-----:R-:W-:Y:S06]  /*13bb0*/  BRA.DIV UR4, `(.L_x_1075) ;  /* 0x0000002604b07947 */ /* 0x001fec000b800000 */
[----:B------:R-:W0:Y:S01]  /*13bc0*/  SHFL.IDX PT, R6, R4, RZ, 0x1c1f ;  /* 0x001c1fff04067589 */ /* 0x000e2200000e0000 */
[----:B------:R-:W-:Y:S01]  /*13bd0*/  ULDC UR4, c[0x0][0x288] ;  /* 0x0000a20000047ab9 */ /* 0x000fe20000000800 */
[----:B------:R-:W-:Y:S02]  /*13be0*/  VIADD R3, R18, UR42 ;  /* 0x0000002a12037c36 */ /* 0x000fe40008000000 */
[----:B------:R-:W1:Y:S01]  /*13bf0*/  SHFL.IDX PT, R5, R0, RZ, 0x1c1f ;  /* 0x001c1fff00057589 */ /* 0x000e6200000e0000 */
[----:B------:R-:W-:-:S05]  /*13c00*/  IMAD R2, R8, UR4, RZ ;  /* 0x0000000408027c24 */ /* 0x000fca000f8e02ff */
[----:B------:R-:W-:-:S13]  /*13c10*/  ISETP.GE.AND P4, PT, R3, R2, PT ;  /* 0x000000020300720c */ /* 0x000fda0003f86270 */
[----:B0-----:R-:W-:-:S05]  /*13c20*/  @!P4 IADD3 R6, P3, R10, R6, RZ ;  /* 0x000000060a06c210 */ /* 0x001fca0007f7e0ff */
[----:B-1----:R-:W-:-:S04]  /*13c30*/  @!P4 IMAD.X R5, RZ, RZ, R5, P3 ;  /* 0x000000ffff05c224 */ /* 0x002fc800018e0605 */
[----:B------:R-:W-:Y:S02]  /*13c40*/  @!P4 IMAD.MOV.U32 R7, RZ, RZ, R5 ;  /* 0x000000ffff07c224 */ /* 0x000fe400078e0005 */
[----:B------:R-:W-:-:S03]  /*13c50*/  VIADD R5, R3, 0x20 ;  /* 0x0000002003057836 */ /* 0x000fc60000000000 */
[----:B------:R-:W-:Y:S01]  /*13c60*/  @!PT LDS RZ, [RZ] ;  /* 0x00000000fffff984 */ /* 0x000fe20000000800 */
[----:B-----5:R-:W-:Y:S04]  /*13c70*/  @!P4 LDGSTS.E.BYPASS.LTC128B.128 [R9+0x10400], desc[UR44][R6.64], !P0 ;  /* 0x104000000609cfae */ /* 0x020fe8000c101d6c */
[----:B------:R-:W-:Y:S04]  /*13c80*/  @!P4 LDGSTS.E.BYPASS.LTC128B.128 [R9+0x12400], desc[UR44][R6.64+0x40], !P1 ;  /* 0x124000400609cfae */ /* 0x000fe8000c901d6c */
[----:B------:R0:W-:Y:S01]  /*13c90*/  @!P4 LDGSTS.E.BYPASS.LTC128B.128 [R9+0x14400], desc[UR44][R6.64+0x80], !P2 ;  /* 0x144000800609cfae */ /* 0x0001e2000d101d6c */
[----:B------:R-:W-:-:S03]  /*13ca0*/  ISETP.GE.AND P4, PT, R5, R2, PT ;  /* 0x000000020500720c */ /* 0x000fc60003f86270 */
[----:B------:R-:W-:Y:S04]  /*13cb0*/  SHFL.IDX PT, R5, R0, 0x1, 0x1c1f ;  /* 0x003c1f0000057f89 */ /* 0x000fe800000e0000 */
[----:B0-----:R-:W0:Y:S06]  /*13cc0*/  SHFL.IDX PT, R6, R4, 0x1, 0x1c1f ;  /* 0x003c1f0004067f89 */ /* 0x001e2c00000e0000 */
        /* <DEDUP_REMOVED lines=10> */
[----:B0-----:R-:W0:Y:S04]  /*13d70*/  SHFL.IDX PT, R6, R4, 0x2, 0x1c1f ;  /* 0x005c1f0004067f89 */ /* 0x001e2800000e0000 */
[----:B------:R-:W1:Y:S01]  /*13d80*/  SHFL.IDX PT, R4, R4, 0x3, 0x1c1f ;  /* 0x007c1f0004047f89 */ /* 0x000e6200000e0000 */
[----:B0-----:R-:W-:-:S05]  /*13d90*/  @!P4 IADD3 R6, P3, R10, R6, RZ ;  /* 0x000000060a06c210 */ /* 0x001fca0007f7e0ff */
[----:B------:R-:W-:-:S04]  /*13da0*/  @!P4 IMAD.X R5, RZ, RZ, R5, P3 ;  /* 0x000000ffff05c224 */ /* 0x000fc800018e0605 */
[----:B------:R-:W-:-:S05]  /*13db0*/  @!P4 IMAD.MOV.U32 R7, RZ, RZ, R5 ;  /* 0x000000ffff07c224 */ /* 0x000fca00078e0005 */
[----:B------:R0:W-:Y:S04]  /*13dc0*/  @!P4 LDGSTS.E.BYPASS.LTC128B.128 [R9+0x11400], desc[UR44][R6.64], !P0 ;  /* 0x114000000609cfae */ /* 0x0001e8000c101d6c */
[----:B------:R0:W-:Y:S04]  /*13dd0*/  @!P4 LDGSTS.E.BYPASS.LTC128B.128 [R9+0x13400], desc[UR44][R6.64+0x40], !P1 ;  /* 0x134000400609cfae */ /* 0x0001e8000c901d6c */
[----:B-1----:R0:W-:Y:S02]  /*13de0*/  @!P4 LDGSTS.E.BYPASS.LTC128B.128 [R9+0x15400], desc[UR44][R6.64+0x80], !P2 ;  /* 0x154000800609cfae */ /* 0x0021e4000d101d6c */
.L_x_1147:
        /* <DEDUP_REMOVED lines=12> */
.L_x_1077:
[----:B------:R-:W-:Y:S05]  /*13eb0*/  BSYNC B0 ;  /* 0x0000000000007941 */ /* 0x000fea0003800000 */
.L_x_1076:
[----:B------:R-:W-:Y:S01]  /*13ec0*/  NOP ;  /* 0x0000000000007918 */ /* 0x000fe20000000000 */
[----:B------:R-:W-:-:S13]  /*13ed0*/  PLOP3.LUT P0, PT, PT, PT, PT, 0x80, 0x0 ;  /* 0x000000000000781c */ /* 0x000fda0003f0f070 */
.L_x_1078:
[----:B------:R-:W-:Y:S02]  /*13ee0*/  PLOP3.LUT P1, PT, P1, P0, PT, 0xa2, 0x0 ;  /* 0x000000000000781c */ /* 0x000fe40000f21472 */
[----:B------:R-:W-:-:S08]  /*13ef0*/  @P0 R2UR P1, UR4, R17 ;  /* 0x00000000110402ca */ /* 0x000fd00000020000 */
[----:B------:R-:W-:-:S05]  /*13f00*/  @P0 PLOP3.LUT P0, PT, P1, PT, PT, 0x80, 0x0 ;  /* 0x000000000000081c */ /* 0x000fca0000f0f070 */
[----:B------:R-:W-:Y:S01]  /*13f10*/  @!P1 SYNCS.ARRIVE.TRANS64.RED.A0T1 RZ, [UR4+0x22800], RZ ;  /* 0x022800ffffff99a7 */ /* 0x000fe20008200404 */
[----:B------:R-:W-:Y:S07]  /*13f20*/  @!P1 ARRIVES.LDGSTSBAR.64.TRANSCNT [UR4+0x22800] ;  /* 0x02280000ff0099b0 */ /* 0x000fee0008000a84 */
[----:B------:R-:W-:Y:S05]  /*13f30*/  @P0 BRA.U.ANY `(.L_x_1078) ;  /* 0xfffffffd00e80947 */ /* 0x000fea000393ffff */
[----:B-1----:R-:W2:Y:S02]  /*13f40*/  LDL.LU R2, [R1+0x28] ;  /* 0x0000280001027983 */ /* 0x002ea40000300800 */
[----:B--2---:R-:W-:-:S05]  /*13f50*/  VIADD R2, R2, 0x1 ;  /* 0x0000000102027836 */ /* 0x004fca0000000000 */
        /* <DEDUP_REMOVED lines=8> */
[----:B------:R-:W2:Y:S03]  /*13fe0*/  SYNCS.PHASECHK.TRANS64.TRYWAIT P0, [R17+URZ+0x22820], R0 ;  /* 0x02282000110075a7 */ /* 0x000ea6000800017f */
[----:B-12---:R-:W-:Y:S05]  /*13ff0*/  @!P0 BRA `(.L_x_1080) ;  /* 0x0000002400e88947 */ /* 0x006fea0003800000 */
.L_x_1148:
[----:B------:R-:W-:Y:S05]  /*14000*/  BSYNC B0 ;  /* 0x0000000000007941 */ /* 0x000fea0003800000 */
.L_x_1079:
[----:B------:R-:W-:-:S04]  /*14010*/  UIADD3 UR4, UR41, -0x2, URZ ;  /* 0xfffffffe29047890 */ /* 0x000fc8000fffe03f */
[----:B------:R-:W-:-:S06]  /*14020*/  UISETP.GE.AND UP0, UPT, UR4, UR40, UPT ;  /* 0x000000280400728c */ /* 0x000fcc000bf06270 */
[----:B------:R-:W-:-:S13]  /*14030*/  PLOP3.LUT P0, PT, PT, PT, UP0, 0x80, 0x0 ;  /* 0x000000000000781c */ /* 0x000fda0003f0f008 */
[----:B------:R-:W-:Y:S05]  /*14040*/  @!P0 BRA `(.L_x_1081) ;  /* 0x0000000c00ec8947 */ /* 0x000fea0003800000 */
[----:B0-----:R0:W5:Y:S01]  /*14050*/  LDL.LU R7, [R1] ;  /* 0x0000000001077983 */ /* 0x0011620000300800 */
[----:B------:R-:W-:Y:S02]  /*14060*/  IMAD.MOV.U32 R6, RZ, RZ, R19 ;  /* 0x000000ffff067224 */ /* 0x000fe400078e0013 */
[----:B-1----:R-:W-:-:S07]  /*14070*/  IMAD.U32 R0, RZ, RZ, UR4 ;  /* 0x00000004ff007e24 */ /* 0x002fce000f8e00ff */
.L_x_1103:
[----:B------:R-:W2:Y:S01]  /*14080*/  LDL R3, [R1+0x4] ;  /* 0x0000040001037983 */ /* 0x000ea20000100800 */
[----:B------:R-:W-:Y:S01]  /*14090*/  VIADD R19, R6, 0x1 ;  /* 0x0000000106137836 */ /* 0x000fe20000000000 */
[----:B------:R-:W-:Y:S05]  /*140a0*/  YIELD ;  /* 0x0000000000007946 */ /* 0x000fea0003800000 */
[----:B------:R-:W-:Y:S01]  /*140b0*/  ISETP.NE.AND P0, PT, R19, 0x2, PT ;  /* 0x000000021300780c */ /* 0x000fe20003f05270 */
[----:B------:R-:W-:Y:S03]  /*140c0*/  BSSY B0, `(.L_x_1082) ;  /* 0x0000087000007945 */ /* 0x000fe60003800000 */
[----:B------:R-:W-:-:S02]  /*140d0*/  SEL R2, RZ, 0x1, P0 ;  /* 0x00000001ff027807 */ /* 0x000fc40000000000 */
[----:B------:R-:W-:Y:S02]  /*140e0*/  SEL R19, R19, RZ, P0 ;  /* 0x000000ff13137207 */ /* 0x000fe40000000000 */
[----:B-----5:R-:W-:-:S05]  /*140f0*/  LOP3.LUT R9, R7, R2, RZ, 0x3c, !PT ;  /* 0x0000000207097212 */ /* 0x020fca00078e3cff */
[----:B------:R1:W-:Y:S01]  /*14100*/  STL [R1], R9 ;  /* 0x0000000901007387 */ /* 0x0003e20000100800 */
[----:B--2---:R-:W-:-:S13]  /*14110*/  LOP3.LUT P1, RZ, R3, 0x2, RZ, 0xc0, !PT ;  /* 0x0000000203ff7812 */ /* 0x004fda000782c0ff */
[----:B-1----:R-:W-:Y:S05]  /*14120*/  @!P1 BRA `(.L_x_1083) ;  /* 0x0000000800009947 */ /* 0x002fea0003800000 */
[----:B------:R-:W-:Y:S01]  /*14130*/  LOP3.LUT P1, RZ, R3, 0x1, RZ, 0xc0, !PT ;  /* 0x0000000103ff7812 */ /* 0x000fe2000782c0ff */
[----:B------:R-:W-:-:S12]  /*14140*/  IMAD.MOV.U32 R8, RZ, RZ, R0 ;  /* 0x000000ffff087224 */ /* 0x000fd800078e0000 */
[----:B------:R-:W-:Y:S05]  /*14150*/  @!P1 BRA `(.L_x_1084) ;  /* 0x0000000000509947 */ /* 0x000fea0003800000 */
[----:B------:R-:W2:Y:S01]  /*14160*/  LDL R10, [R1+0x14] ;  /* 0x00001400010a7983 */ /* 0x000ea20000100800 */
[----:B------:R-:W1:Y:S01]  /*14170*/  LDC R8, c[0x0][0x43c] ;  /* 0x00010f00ff087b82 */ /* 0x000e620000000800 */
[----:B------:R-:W-:Y:S02]  /*14180*/  ULDC.64 UR4, c[0x0][0x428] ;  /* 0x00010a0000047ab9 */ /* 0x000fe40000000a00 */
[----:B------:R-:W3:Y:S01]  /*14190*/  LDL R5, [R1+0x8] ;  /* 0x0000080001057983 */ /* 0x000ee20000100800 */
[----:B-1----:R-:W-:-:S13]  /*141a0*/  ISETP.NE.AND P0, PT, R8, 0x1, PT ;  /* 0x000000010800780c */ /* 0x002fda0003f05270 */
[----:B------:R-:W1:Y:S02]  /*141b0*/  @P0 LDC.64 R2, c[0x0][0x440] ;  /* 0x00011000ff020b82 */ /* 0x000e640000000a00 */
[----:B-1----:R-:W-:-:S04]  /*141c0*/  @P0 IMAD.HI.U32 R4, R0, R2, RZ ;  /* 0x0000000200040227 */ /* 0x002fc800078e00ff */
[----:B------:R-:W-:Y:S01]  /*141d0*/  IMAD.MOV.U32 R2, RZ, RZ, R0 ;  /* 0x000000ffff027224 */ /* 0x000fe200078e0000 */
[----:B------:R-:W-:-:S05]  /*141e0*/  @P0 SHF.R.U32.HI R2, RZ, R3, R4 ;  /* 0x00000003ff020219 */ /* 0x000fca0000011604 */
[----:B------:R-:W-:-:S04]  /*141f0*/  IMAD.MOV R3, RZ, RZ, -R2 ;  /* 0x000000ffff037224 */ /* 0x000fc800078e0a02 */
[----:B------:R-:W-:Y:S01]  /*14200*/  IMAD R8, R8, R3, R0 ;  /* 0x0000000308087224 */ /* 0x000fe200078e0200 */
[----:B------:R-:W-:Y:S01]  /*14210*/  SHF.R.S32.HI R3, RZ, 0x1f, R2 ;  /* 0x0000001fff037819 */ /* 0x000fe20000011402 */
[----:B--2---:R-:W-:-:S04]  /*14220*/  IMAD R4, R10, UR4, RZ ;  /* 0x000000040a047c24 */ /* 0x004fc8000f8e02ff */
[C---:B---3--:R-:W-:Y:S02]  /*14230*/  IMAD R4, R5.reuse, UR5, R4 ;  /* 0x0000000505047c24 */ /* 0x048fe4000f8e0204 */
[----:B------:R-:W-:Y:S01]  /*14240*/  IMAD.WIDE.U32 R2, R5, UR4, R2 ;  /* 0x0000000405027c25 */ /* 0x000fe2000f8e0002 */
[----:B------:R-:W-:-:S03]  /*14250*/  ULDC.64 UR4, c[0x0][0x418] ;  /* 0x0001060000047ab9 */ /* 0x000fc60000000a00 */
[----:B------:R-:W-:Y:S01]  /*14260*/  IMAD.IADD R3, R4, 0x1, R3 ;  /* 0x0000000104037824 */ /* 0x000fe200078e0203 */
[----:B------:R-:W-:-:S04]  /*14270*/  LEA R4, P0, R2, UR4, 0x2 ;  /* 0x0000000402047c11 */ /* 0x000fc8000f8010ff */
[----:B------:R-:W-:-:S05]  /*14280*/  LEA.HI.X R5, R2, UR5, R3, 0x2, P0 ;  /* 0x0000000502057c11 */ /* 0x000fca00080f1403 */
[----:B------:R1:W5:Y:S04]  /*14290*/  LDG.E R16, desc[UR44][R4.64] ;  /* 0x0000002c04107981 */ /* 0x000368000c1e1900 */
.L_x_1084:
[----:B------:R-:W1:Y:S01]  /*142a0*/  S2R R2, SR_TID.X ;  /* 0x0000000000027919 */ /* 0x000e620000002100 */
[----:B------:R-:W-:Y:S01]  /*142b0*/  IMAD R3, R19, 0x8, R17 ;  /* 0x0000000813037824 */ /* 0x000fe200078e0211 */
[----:B------:R-:W-:Y:S01]  /*142c0*/  BSSY B1, `(.L_x_1085) ;  /* 0x0000006000017945 */ /* 0x000fe20003800000 */
[----:B-1----:R-:W-:Y:S02]  /*142d0*/  LOP3.LUT R4, R2, 0x7f, RZ, 0xc0, !PT ;  /* 0x0000007f02047812 */ /* 0x002fe400078ec0ff */
[----:B------:R-:W-:Y:S02]  /*142e0*/  SHF.L.U32 R2, R9, 0x1f, RZ ;  /* 0x0000001f09027819 */ /* 0x000fe400000006ff */
[----:B------:R-:W-:Y:S02]  /*142f0*/  ISETP.NE.AND P1, PT, R4, RZ, PT ;  /* 0x000000ff0400720c */ /* 0x000fe40003f25270 */
[----:B------:R-:W1:Y:S02]  /*14300*/  SYNCS.PHASECHK.TRANS64.TRYWAIT P0, [R3+URZ+0x22880], R2 ;  /* 0x02288002030075a7 */ /* 0x000e64000800017f */
[----:B-1----:R-:W-:Y:S09]  /*14310*/  @!P0 BRA `(.L_x_1086) ;  /* 0x0000002400348947 */ /* 0x002ff20003800000 */
.L_x_1149:
[----:B------:R-:W-:Y:S05]  /*14320*/  BSYNC B1 ;  /* 0x0000000000017941 */ /* 0x000fea0003800000 */
.L_x_1085:
[----:B------:R-:W-:Y:S04]  /*14330*/  BSSY B1, `(.L_x_1087) ;  /* 0x0000009000017945 */ /* 0x000fe80003800000 */
        /* <DEDUP_REMOVED lines=8> */
.L_x_1088:
[----:B------:R-:W-:Y:S05]  /*143c0*/  BSYNC B1 ;  /* 0x0000000000017941 */ /* 0x000fea0003800000 */
.L_x_1087:
[----:B------:R-:W-:Y:S01]  /*143d0*/  IMAD.MOV.U32 R10, RZ, RZ, RZ ;  /* 0x000000ffff0a7224 */ /* 0x000fe200078e00ff */
[----:B------:R-:W-:Y:S01]  /*143e0*/  UIADD3 UR4, UP0, UR48, 0x470, URZ ;  /* 0x0000047030047890 */ /* 0x000fe2000ff1e03f */
[----:B------:R-:W-:Y:S01]  /*143f0*/  IMAD R5, R19, 0x4000, R17 ;  /* 0x0000400013057824 */ /* 0x000fe200078e0211 */
[----:B------:R-:W-:Y:S01]  /*14400*/  PLOP3.LUT P0, PT, PT, PT, PT, 0x80, 0x0 ;  /* 0x000000000000781c */ /* 0x000fe20003f0f070 */
[----:B------:R-:W-:Y:S01]  /*14410*/  IMAD.SHL.U32 R4, R8, 0x80, RZ ;  /* 0x0000008008047824 */ /* 0x000fe200078e00ff */
[----:B------:R-:W-:Y:S01]  /*14420*/  R2UR UR10, R10 ;  /* 0x000000000a0a72ca */ /* 0x000fe200000e0000 */
[----:B------:R-:W-:Y:S01]  /*14430*/  VIADD R5, R5, 0x8400 ;  /* 0x0000840005057836 */ /* 0x000fe20000000000 */
[----:B------:R-:W-:Y:S01]  /*14440*/  UIADD3.X UR5, URZ, UR49, URZ, UP0, !UPT ;  /* 0x000000313f057290 */ /* 0x000fe200087fe43f */
[----:B------:R-:W-:Y:S01]  /*14450*/  VIADD R8, R3, 0x22870 ;  /* 0x0002287003087836 */ /* 0x000fe20000000000 */
[----:B------:R-:W-:Y:S01]  /*14460*/  UMOV UR6, 0x0 ;  /* 0x0000000000067882 */ /* 0x000fe20000000000 */
[----:B------:R-:W-:-:S10]  /*14470*/  UMOV UR7, 0x14f00000 ;  /* 0x14f0000000077882 */ /* 0x000fd40000000000 */
.L_x_1089:
        /* <DEDUP_REMOVED lines=9> */
[----:B--2---:R-:W-:Y:S05]  /*14510*/  @P0 BRA.U.ANY `(.L_x_1089) ;  /* 0xfffffffd00d80947 */ /* 0x004fea000393ffff */
[----:B------:R-:W2:Y:S01]  /*14520*/  SYNCS.PHASECHK.TRANS64.TRYWAIT P0, [R3+URZ+0x22840], R2 ;  /* 0x02284002030075a7 */ /* 0x000ea2000800017f */
[----:B------:R-:W-:Y:S04]  /*14530*/  BSSY B1, `(.L_x_1090) ;  /* 0x0000002000017945 */ /* 0x000fe80003800000 */
[----:B--2---:R-:W-:Y:S05]  /*14540*/  @!P0 BRA `(.L_x_1091) ;  /* 0x0000002000bc8947 */ /* 0x004fea0003800000 */
.L_x_1150:
[----:B------:R-:W-:Y:S05]  /*14550*/  BSYNC B1 ;  /* 0x0000000000017941 */ /* 0x000fea0003800000 */
.L_x_1090:
[----:B------:R-:W-:Y:S01]  /*14560*/  BSSY B1, `(.L_x_1092) ;  /* 0x000000b000017945 */ /* 0x000fe20003800000 */
[----:B------:R-:W-:Y:S02]  /*14570*/  IMAD.MOV.U32 R8, RZ, RZ, 0x0 ;  /* 0x00000000ff087424 */ /* 0x000fe400078e00ff */
[----:B------:R-:W-:Y:S01]  /*14580*/  IMAD.MOV.U32 R9, RZ, RZ, 0x14f00000 ;  /* 0x14f00000ff097424 */ /* 0x000fe200078e00ff */
[----:B------:R-:W-:Y:S06]  /*14590*/  @P1 BRA `(.L_x_1093) ;  /* 0x00000000001c1947 */ /* 0x000fec0003800000 */
[----:B------:R-:W3:Y:S01]  /*145a0*/  S2R R5, SR_TID.X ;  /* 0x0000000000057919 */ /* 0x000ee20000002100 */
[----:B-12---:R-:W-:-:S04]  /*145b0*/  IMAD.MOV.U32 R2, RZ, RZ, 0x6000 ;  /* 0x00006000ff027424 */ /* 0x006fc800078e00ff */
[----:B------:R4:W-:Y:S01]  /*145c0*/  SYNCS.ARRIVE.TRANS64 RZ, [R3+URZ+0x22830], R2 ;  /* 0x0228300203ff79a7 */ /* 0x0009e2000800003f */
[----:B---3--:R-:W-:-:S04]  /*145d0*/  LOP3.LUT R5, R5, 0x1f, RZ, 0xc0, !PT ;  /* 0x0000001f05057812 */ /* 0x008fc800078ec0ff */
[----:B------:R-:W-:-:S13]  /*145e0*/  ISETP.NE.AND P0, PT, R5, RZ, PT ;  /* 0x000000ff0500720c */ /* 0x000fda0003f05270 */
[----:B----4-:R-:W-:Y:S05]  /*145f0*/  @!P0 BRA `(.L_x_1093) ;  /* 0x0000000000048947 */ /* 0x010fea0003800000 */
[----:B------:R-:W-:Y:S01]  /*14600*/  BPT.TRAP 0x1 ;  /* 0x000000040000795c */ /* 0x000fe20000300000 */
.L_x_1093:
[----:B------:R-:W-:Y:S05]  /*14610*/  BSYNC B1 ;  /* 0x0000000000017941 */ /* 0x000fea0003800000 */
.L_x_1092:
[----:B------:R-:W-:Y:S01]  /*14620*/  R2UR UR10, R10 ;  /* 0x000000000a0a72ca */ /* 0x000fe200000e0000 */
[----:B-12---:R-:W-:Y:S01]  /*14630*/  IMAD R2, R19, 0x6000, R17 ;  /* 0x0000600013027824 */ /* 0x006fe200078e0211 */
[----:B------:R-:W-:Y:S01]  /*14640*/  R2UR UR6, R8 ;  /* 0x00000000080672ca */ /* 0x000fe200000e0000 */
[----:B------:R-:W-:Y:S01]  /*14650*/  UIADD3 UR4, UP0, UR48, 0x370, URZ ;  /* 0x0000037030047890 */ /* 0x000fe2000ff1e03f */
[----:B------:R-:W-:Y:S01]  /*14660*/  R2UR UR7, R9 ;  /* 0x00000000090772ca */ /* 0x000fe200000e0000 */
[----:B------:R-:W-:Y:S01]  /*14670*/  VIADD R3, R3, 0x22830 ;  /* 0x0002283003037836 */ /* 0x000fe20000000000 */
[----:B------:R-:W-:Y:S01]  /*14680*/  PLOP3.LUT P0, PT, PT, PT, PT, 0x80, 0x0 ;  /* 0x000000000000781c */ /* 0x000fe20003f0f070 */
[----:B------:R-:W-:Y:S01]  /*14690*/  VIADD R5, R2, 0x16400 ;  /* 0x0001640002057836 */ /* 0x000fe20000000000 */
[----:B------:R-:W-:-:S12]  /*146a0*/  UIADD3.X UR5, URZ, UR49, URZ, UP0, !UPT ;  /* 0x000000313f057290 */ /* 0x000fd800087fe43f */
.L_x_1094:
        /* <DEDUP_REMOVED lines=15> */
.L_x_1095:
        /* <DEDUP_REMOVED lines=15> */
.L_x_1096:
        /* <DEDUP_REMOVED lines=10> */
.L_x_1083:
[----:B------:R-:W-:Y:S05]  /*14930*/  BSYNC B0 ;  /* 0x0000000000007941 */ /* 0x000fea0003800000 */
.L_x_1082:
[----:B------:R-:W-:-:S06]  /*14940*/  UISETP.NE.AND UP0, UPT, UR39, 0x3, UPT ;  /* 0x000000032700788c */ /* 0x000fcc000bf05270 */
[----:B------:R-:W-:-:S13]  /*14950*/  PLOP3.LUT P0, PT, PT, PT, UP0, 0x80, 0x0 ;  /* 0x000000000000781c */ /* 0x000fda0003f0f008 */
[----:B------:R-:W-:Y:S05]  /*14960*/  @!P0 BRA `(.L_x_1097) ;  /* 0x0000000000048947 */ /* 0x000fea0003800000 */
[----:B------:R-:W-:Y:S01]  /*14970*/  BPT.TRAP 0x1 ;  /* 0x000000040000795c */ /* 0x000fe20000300000 */
.L_x_1097:
[----:B------:R-:W-:Y:S01]  /*14980*/  IMAD.U32 R2, RZ, RZ, UR47 ;  /* 0x0000002fff027e24 */ /* 0x000fe2000f8e00ff */
[----:B------:R-:W-:Y:S01]  /*14990*/  BSSY B0, `(.L_x_1098) ;  /* 0x0000007000007945 */ /* 0x000fe20003800000 */
[----:B------:R-:W-:-:S03]  /*149a0*/  IMAD R20, R6, 0x8, R17 ;  /* 0x0000000806147824 */ /* 0x000fc600078e0211 */
[----:B------:R-:W-:Y:S02]  /*149b0*/  ISETP.NE.AND P0, PT, R2, 0x3, PT ;  /* 0x000000030200780c */ /* 0x000fe40003f05270 */
[----:B------:R-:W-:-:S04]  /*149c0*/  LOP3.LUT R2, R7, 0x1, RZ, 0x3c, !PT ;  /* 0x0000000107027812 */ /* 0x000fc800078e3cff */
[----:B------:R-:W-:-:S04]  /*149d0*/  SHF.L.U32 R2, R2, 0x1f, RZ ;  /* 0x0000001f02027819 */ /* 0x000fc800000006ff */
[----:B------:R-:W1:Y:S02]  /*149e0*/  SYNCS.PHASECHK.TRANS64.TRYWAIT P1, [R20+URZ+0x22870], R2 ;  /* 0x02287002140075a7 */ /* 0x000e64000802017f */
[----:B-1----:R-:W-:Y:S05]  /*149f0*/  @!P1 BRA `(.L_x_1099) ;  /* 0x0000001c00a49947 */ /* 0x002fea0003800000 */
.L_x_1151:
[----:B------:R-:W-:Y:S05]  /*14a00*/  BSYNC B0 ;  /* 0x0000000000007941 */ /* 0x000fea0003800000 */
.L_x_1098:
[----:B------:R-:W-:Y:S05]  /*14a10*/  @!P0 BRA `(.L_x_1100) ;  /* 0x0000000000048947 */ /* 0x000fea0003800000 */
[----:B------:R-:W-:Y:S01]  /*14a20*/  BPT.TRAP 0x1 ;  /* 0x000000040000795c */ /* 0x000fe20000300000 */
.L_x_1100:
[----:B-1----:R-:W-:Y:S01]  /*14a30*/  SHF.L.U32 R2, R7, 0x1f, RZ ;  /* 0x0000001f07027819 */ /* 0x002fe200000006ff */
[----:B------:R-:W-:-:S03]  /*14a40*/  IMAD.SHL.U32 R3, R6, 0x4000, RZ ;  /* 0x0000400006037824 */ /* 0x000fc600078e00ff */
[----:B------:R-:W1:Y:S02]  /*14a50*/  SYNCS.PHASECHK.TRANS64.TRYWAIT P1, [R20+URZ+0x22860], R2 ;  /* 0x02286002140075a7 */ /* 0x000e64000802017f */
[----:B-1----:R-:W-:Y:S05]  /*14a60*/  @!P1 BRA `(.L_x_1101) ;  /* 0x0000001c009c9947 */ /* 0x002fea0003800000 */
.L_x_1152:
[----:B------:R-:W1:Y:S04]  /*14a70*/  LDL R4, [R1+0x1c] ;  /* 0x00001c0001047983 */ /* 0x000e680000100800 */
[----:B------:R-:W2:Y:S04]  /*14a80*/  LDL R12, [R1+0x10] ;  /* 0x00001000010c7983 */ /* 0x000ea80000100800 */
[----:B------:R-:W3:Y:S01]  /*14a90*/  LDL R13, [R1+0x18] ;  /* 0x00001800010d7983 */ /* 0x000ee20000100800 */
[----:B------:R-:W-:Y:S05]  /*14aa0*/  WARPSYNC.ALL ;  /* 0x0000000000007948 */ /* 0x000fea0003800000 */
[----:B-1----:R-:W-:-:S05]  /*14ab0*/  LOP3.LUT R2, R3, R4, RZ, 0xfc, !PT ;  /* 0x0000000403027212 */ /* 0x002fca00078efcff */
[----:B------:R-:W-:-:S05]  /*14ac0*/  IMAD.IADD R2, R17, 0x1, R2 ;  /* 0x0000000111027824 */ /* 0x000fca00078e0202 */
[----:B------:R-:W1:Y:S01]  /*14ad0*/  LDSM.16.MT88.4 R8, [R2+0x8400] ;  /* 0x008400000208783b */ /* 0x000e620000004200 */
[----:B--2---:R-:W-:Y:S01]  /*14ae0*/  IMAD.IADD R18, R12, 0x1, R2 ;  /* 0x000000010c127824 */ /* 0x004fe200078e0202 */
[----:B---3--:R-:W-:Y:S02]  /*14af0*/  IADD3 R3, R17, R3, R13 ;  /* 0x0000000311037210 */ /* 0x008fe40007ffe00d */
[C-C-:B-1----:R-:W-:Y:S02]  /*14b00*/  PRMT R4, R8.reuse, 0x6420, R9.reuse ;  /* 0x0000642008047816 */ /* 0x142fe40000000009 */
[----:B------:R-:W-:Y:S02]  /*14b10*/  PRMT R5, R8, 0x7531, R9 ;  /* 0x0000753108057816 */ /* 0x000fe40000000009 */
[C-C-:B------:R-:W-:Y:S02]  /*14b20*/  PRMT R6, R10.reuse, 0x6420, R11.reuse ;  /* 0x000064200a067816 */ /* 0x140fe4000000000b */
[----:B------:R-:W-:-:S02]  /*14b30*/  PRMT R7, R10, 0x7531, R11 ;  /* 0x000075310a077816 */ /* 0x000fc4000000000b */
[----:B------:R-:W1:Y:S04]  /*14b40*/  LDSM.16.MT88.4 R8, [R18+0x8400] ;  /* 0x008400001208783b */ /* 0x000e680000004200 */
[----:B------:R2:W-:Y:S02]  /*14b50*/  STSM.16.M88.4 [R3+0x400], R4 ;  /* 0x0004000403007844 */ /* 0x0005e40000000200 */
[----:B--2---:R-:W-:Y:S01]  /*14b60*/  IMAD.MOV.U32 R7, RZ, RZ, R12 ;  /* 0x000000ffff077224 */ /* 0x004fe200078e000c */
[C-C-:B-1----:R-:W-:Y:S02]  /*14b70*/  PRMT R12, R8.reuse, 0x6420, R9.reuse ;  /* 0x00006420080c7816 */ /* 0x142fe40000000009 */
[----:B------:R-:W-:Y:S02]  /*14b80*/  PRMT R13, R8, 0x7531, R9 ;  /* 0x00007531080d7816 */ /* 0x000fe40000000009 */
[----:B------:R-:W-:-:S02]  /*14b90*/  PRMT R14, R10, 0x6420, R11 ;  /* 0x000064200a0e7816 */ /* 0x000fc4000000000b */
[----:B------:R-:W-:-:S05]  /*14ba0*/  PRMT R15, R10, 0x7531, R11 ;  /* 0x000075310a0f7816 */ /* 0x000fca000000000b */
[----:B------:R1:W-:Y:S04]  /*14bb0*/  STSM.16.M88.4 [R3+0x2400], R12 ;  /* 0x0024000c03007844 */ /* 0x0003e80000000200 */
[----:B------:R-:W2:Y:S04]  /*14bc0*/  LDSM.16.MT88.4 R8, [R2+0x9400] ;  /* 0x009400000208783b */ /* 0x000ea80000004200 */
[----:B-1----:R-:W3:Y:S01]  /*14bd0*/  LDL R15, [R1+0xc] ;  /* 0x00000c00010f7983 */ /* 0x002ee20000100800 */
[----:B------:R-:W-:Y:S01]  /*14be0*/  IMAD.MOV.U32 R14, RZ, RZ, R7 ;  /* 0x000000ffff0e7224 */ /* 0x000fe200078e0007 */
[----:B--2---:R-:W-:-:S02]  /*14bf0*/  PRMT R4, R8, 0x6420, R9 ;  /* 0x0000642008047816 */ /* 0x004fc40000000009 */
[----:B------:R-:W-:Y:S02]  /*14c00*/  PRMT R5, R8, 0x7531, R9 ;  /* 0x0000753108057816 */ /* 0x000fe40000000009 */
[C-C-:B------:R-:W-:Y:S02]  /*14c10*/  PRMT R6, R10.reuse, 0x6420, R11.reuse ;  /* 0x000064200a067816 */ /* 0x140fe4000000000b */
[----:B------:R-:W-:Y:S02]  /*14c20*/  PRMT R7, R10, 0x7531, R11 ;  /* 0x000075310a077816 */ /* 0x000fe4000000000b */
[----:B------:R-:W1:Y:S02]  /*14c30*/  LDSM.16.MT88.4 R8, [R18+0x9400] ;  /* 0x009400001208783b */ /* 0x000e640000004200 */
[C-C-:B-1----:R-:W-:Y:S02]  /*14c40*/  PRMT R12, R8.reuse, 0x6420, R9.reuse ;  /* 0x00006420080c7816 */ /* 0x142fe40000000009 */
[----:B------:R-:W-:-:S02]  /*14c50*/  PRMT R13, R8, 0x7531, R9 ;  /* 0x00007531080d7816 */ /* 0x000fc40000000009 */
[----:B---3--:R-:W-:-:S05]  /*14c60*/  IADD3 R21, R15, 0x400, R3 ;  /* 0x000004000f157810 */ /* 0x008fca0007ffe003 */
[----:B------:R1:W-:Y:S02]  /*14c70*/  STSM.16.M88.4 [R21], R4 ;  /* 0x0000000415007844 */ /* 0x0003e40000000200 */
[----:B-1----:R-:W-:Y:S01]  /*14c80*/  IMAD.MOV.U32 R6, RZ, RZ, R14 ;  /* 0x000000ffff067224 */ /* 0x002fe200078e000e */
[C---:B------:R-:W-:Y:S01]  /*14c90*/  PRMT R14, R10.reuse, 0x6420, R11 ;  /* 0x000064200a0e7816 */ /* 0x040fe2000000000b */
[----:B------:R-:W-:Y:S01]  /*14ca0*/  IMAD.MOV.U32 R7, RZ, RZ, R15 ;  /* 0x000000ffff077224 */ /* 0x000fe200078e000f */
[----:B------:R-:W-:-:S05]  /*14cb0*/  PRMT R15, R10, 0x7531, R11 ;  /* 0x000075310a0f7816 */ /* 0x000fca000000000b */
[----:B------:R1:W-:Y:S04]  /*14cc0*/  STSM.16.M88.4 [R21+0x2000], R12 ;  /* 0x0020000c15007844 */ /* 0x0003e80000000200 */
[----:B------:R-:W2:Y:S01]  /*14cd0*/  LDSM.16.MT88.4 R8, [R2+0xa400] ;  /* 0x00a400000208783b */ /* 0x000ea20000004200 */
[----:B-1----:R-:W-:Y:S02]  /*14ce0*/  IMAD.MOV.U32 R14, RZ, RZ, R6 ;  /* 0x000000ffff0e7224 */ /* 0x002fe400078e0006 */
[----:B------:R-:W-:Y:S01]  /*14cf0*/  IMAD.MOV.U32 R15, RZ, RZ, R7 ;  /* 0x000000ffff0f7224 */ /* 0x000fe200078e0007 */
[C-C-:B--2---:R-:W-:Y:S02]  /*14d00*/  PRMT R4, R8.reuse, 0x6420, R9.reuse ;  /* 0x0000642008047816 */ /* 0x144fe40000000009 */
[----:B------:R-:W-:-:S02]  /*14d10*/  PRMT R5, R8, 0x7531, R9 ;  /* 0x0000753108057816 */ /* 0x000fc40000000009 */
[C-C-:B------:R-:W-:Y:S02]  /*14d20*/  PRMT R6, R10.reuse, 0x6420, R11.reuse ;  /* 0x000064200a067816 */ /* 0x140fe4000000000b */
[----:B------:R-:W-:Y:S02]  /*14d30*/  PRMT R7, R10, 0x7531, R11 ;  /* 0x000075310a077816 */ /* 0x000fe4000000000b */
[----:B------:R-:W1:Y:S01]  /*14d40*/  LDSM.16.MT88.4 R8, [R18+0xa400] ;  /* 0x00a400001208783b */ /* 0x000e620000004200 */
[----:B------:R-:W-:-:S05]  /*14d50*/  IADD3 R3, R14, 0x400, R3 ;  /* 0x000004000e037810 */ /* 0x000fca0007ffe003 */
[----:B------:R2:W-:Y:S02]  /*14d60*/  STSM.16.M88.4 [R3], R4 ;  /* 0x0000000403007844 */ /* 0x0005e40000000200 */
[----:B--2---:R-:W-:Y:S01]  /*14d70*/  IMAD.MOV.U32 R7, RZ, RZ, R15 ;  /* 0x000000ffff077224 */ /* 0x004fe200078e000f */
[C-C-:B-1----:R-:W-:Y:S02]  /*14d80*/  PRMT R12, R8.reuse, 0x6420, R9.reuse ;  /* 0x00006420080c7816 */ /* 0x142fe40000000009 */
[----:B------:R-:W-:Y:S02]  /*14d90*/  PRMT R13, R8, 0x7531, R9 ;  /* 0x00007531080d7816 */ /* 0x000fe40000000009 */
[C-C-:B------:R-:W-:Y:S02]  /*14da0*/  PRMT R14, R10.reuse, 0x6420, R11.reuse ;  /* 0x000064200a0e7816 */ /* 0x140fe4000000000b */
[----:B------:R-:W-:-:S05]  /*14db0*/  PRMT R15, R10, 0x7531, R11 ;  /* 0x000075310a0f7816 */ /* 0x000fca000000000b */
[----:B------:R1:W-:Y:S04]  /*14dc0*/  STSM.16.M88.4 [R3+0x2000], R12 ;  /* 0x0020000c03007844 */ /* 0x0003e80000000200 */
[----:B------:R-:W2:Y:S01]  /*14dd0*/  LDSM.16.MT88.4 R8, [R2+0xb400] ;  /* 0x00b400000208783b */ /* 0x000ea20000004200 */
[----:B-1----:R-:W-:Y:S01]  /*14de0*/  IMAD.MOV.U32 R15, RZ, RZ, R7 ;  /* 0x000000ffff0f7224 */ /* 0x002fe200078e0007 */
[C-C-:B--2---:R-:W-:Y:S02]  /*14df0*/  PRMT R4, R8.reuse, 0x6420, R9.reuse ;  /* 0x0000642008047816 */ /* 0x144fe40000000009 */
[----:B------:R-:W-:Y:S02]  /*14e00*/  PRMT R5, R8, 0x7531, R9 ;  /* 0x0000753108057816 */ /* 0x000fe40000000009 */
[----:B------:R-:W-:-:S02]  /*14e10*/  PRMT R6, R10, 0x6420, R11 ;  /* 0x000064200a067816 */ /* 0x000fc4000000000b */
[----:B------:R-:W-:Y:S02]  /*14e20*/  PRMT R7, R10, 0x7531, R11 ;  /* 0x000075310a077816 */ /* 0x000fe4000000000b */
[----:B------:R-:W1:Y:S01]  /*14e30*/  LDSM.16.MT88.4 R8, [R18+0xb400] ;  /* 0x00b400001208783b */ /* 0x000e620000004200 */
[----:B------:R-:W-:-:S05]  /*14e40*/  IMAD.IADD R3, R15, 0x1, R3 ;  /* 0x000000010f037824 */ /* 0x000fca00078e0203 */
[----:B------:R1:W-:Y:S02]  /*14e50*/  STSM.16.M88.4 [R3], R4 ;  /* 0x0000000403007844 */ /* 0x0003e40000000200 */
        /* <DEDUP_REMOVED lines=13> */
.L_x_1102:
[----:B-1----:R3:W5:Y:S01]  /*14f30*/  LDL R7, [R1] ;  /* 0x0000000001077983 */ /* 0x0027620000100800 */
[----:B--2---:R1:W-:Y:S01]  /*14f40*/  SYNCS.ARRIVE.TRANS64.A1T0 RZ, [R20+URZ+0x22850], RZ ;  /* 0x022850ff14ff79a7 */ /* 0x0043e2000810003f */
[----:B------:R-:W-:Y:S01]  /*14f50*/  IMAD.MOV.U32 R6, RZ, RZ, R19 ;  /* 0x000000ffff067224 */ /* 0x000fe200078e0013 */
[----:B------:R-:W2:Y:S02]  /*14f60*/  S2R R2, SR_TID.X ;  /* 0x0000000000027919 */ /* 0x000ea40000002100 */
[----:B--2---:R-:W-:Y:S01]  /*14f70*/  LOP3.LUT R2, R2, 0x7f, RZ, 0xc0, !PT ;  /* 0x0000007f02027812 */ /* 0x004fe200078ec0ff */
[----:B------:R-:W-:Y:S03]  /*14f80*/  BAR.SYNC.DEFER_BLOCKING 0x2, 0x80 ;  /* 0x0082000000007b1d */ /* 0x000fe60000010000 */
[----:B------:R-:W-:-:S13]  /*14f90*/  ISETP.NE.AND P0, PT, R2, RZ, PT ;  /* 0x000000ff0200720c */ /* 0x000fda0003f05270 */
[----:B-1----:R-:W-:-:S05]  /*14fa0*/  @!P0 VIADD R20, R20, 0x22880 ;  /* 0x0002288014148836 */ /* 0x002fca0000000000 */
[----:B------:R-:W-:-:S04]  /*14fb0*/  @!P0 PRMT R20, RZ, 0x654, R20 ;  /* 0x00000654ff148816 */ /* 0x000fc80000000014 */
[----:B------:R3:W-:Y:S01]  /*14fc0*/  @!P0 SYNCS.ARRIVE.TRANS64.RED.A1T0 RZ, [R20+URZ], RZ ;  /* 0x000000ff14ff89a7 */ /* 0x0007e2000810043f */
[C---:B------:R-:W-:Y:S01]  /*14fd0*/  ISETP.GT.AND P0, PT, R0.reuse, UR40, PT ;  /* 0x0000002800007c0c */ /* 0x040fe2000bf04270 */
[----:B------:R-:W-:-:S12]  /*14fe0*/  VIADD R0, R0, 0xffffffff ;  /* 0xffffffff00007836 */ /* 0x000fd80000000000 */
[----:B---3--:R-:W-:Y:S05]  /*14ff0*/  @P0 BRA `(.L_x_1103) ;  /* 0xfffffff000200947 */ /* 0x008fea000383ffff */
.L_x_1081:
[----:B------:R-:W2:Y:S01]  /*15000*/  S2R R2, SR_TID.X ;  /* 0x0000000000027919 */ /* 0x000ea20000002100 */
[----:B------:R-:W-:Y:S01]  /*15010*/  BSSY B0, `(.L_x_1104) ;  /* 0x0000011000007945 */ /* 0x000fe20003800000 */
[----:B--2---:R-:W-:-:S04]  /*15020*/  LOP3.LUT R2, R2, 0x7f, RZ, 0xc0, !PT ;  /* 0x0000007f02027812 */ /* 0x004fc800078ec0ff */
[----:B------:R-:W-:-:S13]  /*15030*/  ISETP.NE.AND P0, PT, R2, RZ, PT ;  /* 0x000000ff0200720c */ /* 0x000fda0003f05270 */
[----:B------:R-:W-:Y:S05]  /*15040*/  @P0 BRA `(.L_x_1105) ;  /* 0x0000000000340947 */ /* 0x000fea0003800000 */
[----:B------:R-:W2:Y:S01]  /*15050*/  S2R R3, SR_LANEID ;  /* 0x0000000000037919 */ /* 0x000ea20000000000 */
[----:B------:R-:W-:Y:S01]  /*15060*/  VOTEU.ANY UR4, UPT, PT ;  /* 0x0000000000047886 */ /* 0x000fe200038e0100 */
[----:B------:R-:W3:Y:S01]  /*15070*/  LDC.64 R4, c[0x0][0xc80] ;  /* 0x00032000ff047b82 */ /* 0x000ee20000000a00 */
[----:B-1----:R-:W2:Y:S08]  /*15080*/  FLO.U32 R0, UR4 ;  /* 0x0000000400007d00 */ /* 0x002eb000080e0000 */
[----:B------:R-:W3:Y:S01]  /*15090*/  POPC R2, UR4 ;  /* 0x0000000400027d09 */ /* 0x000ee20008000000 */
[----:B--2---:R-:W-:-:S13]  /*150a0*/  ISETP.EQ.U32.AND P1, PT, R0, R3, PT ;  /* 0x000000030000720c */ /* 0x004fda0003f22070 */
[----:B---3--:R-:W2:Y:S01]  /*150b0*/  @P1 ATOMG.E.ADD.STRONG.GPU PT, R5, desc[UR44][R4.64], R2 ;  /* 0x00000002040519a8 */ /* 0x008ea200081ee1ec */
[----:B------:R-:W1:Y:S02]  /*150c0*/  S2R R3, SR_LTMASK ;  /* 0x0000000000037919 */ /* 0x000e640000003900 */
[----:B-1----:R-:W-:-:S06]  /*150d0*/  LOP3.LUT R3, R3, UR4, RZ, 0xc0, !PT ;  /* 0x0000000403037c12 */ /* 0x002fcc000f8ec0ff */
[----:B------:R-:W1:Y:S01]  /*150e0*/  POPC R3, R3 ;  /* 0x0000000300037309 */ /* 0x000e620000000000 */
[----:B--2---:R-:W1:Y:S02]  /*150f0*/  SHFL.IDX PT, R0, R5, R0, 0x1f ;  /* 0x00001f0005007589 */ /* 0x004e6400000e0000 */
[----:B-1----:R-:W-:-:S05]  /*15100*/  IADD3 R0, R0, UR43, R3 ;  /* 0x0000002b00007c10 */ /* 0x002fca000fffe003 */
[----:B------:R2:W-:Y:S02]  /*15110*/  STL [R1+0x24], R0 ;  /* 0x0000240001007387 */ /* 0x0005e40000100800 */
.L_x_1105:
[----:B------:R-:W-:Y:S05]  /*15120*/  BSYNC B0 ;  /* 0x0000000000007941 */ /* 0x000fea0003800000 */
.L_x_1104:
[----:B------:R-:W-:-:S06]  /*15130*/  UISETP.NE.AND UP0, UPT, UR39, 0x3, UPT ;  /* 0x000000032700788c */ /* 0x000fcc000bf05270 */
[----:B------:R-:W-:-:S13]  /*15140*/  PLOP3.LUT P1, PT, PT, PT, UP0, 0x80, 0x0 ;  /* 0x000000000000781c */ /* 0x000fda0003f2f008 */
[----:B------:R-:W-:Y:S05]  /*15150*/  @!P1 BRA `(.L_x_1106) ;  /* 0x0000000000049947 */ /* 0x000fea0003800000 */
[----:B------:R-:W-:Y:S01]  /*15160*/  BPT.TRAP 0x1 ;  /* 0x000000040000795c */ /* 0x000fe20000300000 */
.L_x_1106:
[----:B------:R-:W3:Y:S01]  /*15170*/  LDL R2, [R1] ;  /* 0x0000000001027983 */ /* 0x000ee20000100800 */
[----:B------:R-:W-:Y:S01]  /*15180*/  IMAD R16, R19, 0x8, R17 ;  /* 0x0000000813107824 */ /* 0x000fe200078e0211 */
[----:B------:R-:W-:Y:S01]  /*15190*/  BSSY B0, `(.L_x_1107) ;  /* 0x0000007000007945 */ /* 0x000fe20003800000 */
[----:B-12---:R-:W-:-:S05]  /*151a0*/  IMAD.U32 R0, RZ, RZ, UR47 ;  /* 0x0000002fff007e24 */ /* 0x006fca000f8e00ff */
[----:B------:R-:W-:Y:S02]  /*151b0*/  ISETP.NE.AND P2, PT, R0, 0x3, PT ;  /* 0x000000030000780c */ /* 0x000fe40003f45270 */
[----:B---3--:R-:W-:-:S04]  /*151c0*/  LOP3.LUT R3, R2, 0x1, RZ, 0x3c, !PT ;  /* 0x0000000102037812 */ /* 0x008fc800078e3cff */
[----:B------:R-:W-:-:S04]  /*151d0*/  SHF.L.U32 R3, R3, 0x1f, RZ ;  /* 0x0000001f03037819 */ /* 0x000fc800000006ff */
[----:B------:R-:W1:Y:S02]  /*151e0*/  SYNCS.PHASECHK.TRANS64.TRYWAIT P1, [R16+URZ+0x22870], R3 ;  /* 0x02287003100075a7 */ /* 0x000e64000802017f */
[----:B-1----:R-:W-:Y:S05]  /*151f0*/  @!P1 BRA `(.L_x_1108) ;  /* 0x0000001400cc9947 */ /* 0x002fea0003800000 */
.L_x_1153:
[----:B------:R-:W-:Y:S05]  /*15200*/  BSYNC B0 ;  /* 0x0000000000007941 */ /* 0x000fea0003800000 */
.L_x_1107:
[----:B------:R-:W-:Y:S05]  /*15210*/  @!P2 BRA `(.L_x_1109) ;  /* 0x000000000004a947 */ /* 0x000fea0003800000 */
[----:B------:R-:W-:Y:S01]  /*15220*/  BPT.TRAP 0x1 ;  /* 0x000000040000795c */ /* 0x000fe20000300000 */
.L_x_1109:
[----:B------:R-:W1:Y:S02]  /*15230*/  LDL R0, [R1] ;  /* 0x0000000001007983 */ /* 0x000e640000100800 */
[----:B-1----:R-:W-:-:S04]  /*15240*/  SHF.L.U32 R3, R0, 0x1f, RZ ;  /* 0x0000001f00037819 */ /* 0x002fc800000006ff */
[----:B------:R-:W1:Y:S02]  /*15250*/  SYNCS.PHASECHK.TRANS64.TRYWAIT P1, [R16+URZ+0x22860], R3 ;  /* 0x02286003100075a7 */ /* 0x000e64000802017f */
[----:B-1----:R-:W-:Y:S05]  /*15260*/  @!P1 BRA `(.L_x_1110) ;  /* 0x0000001400c49947 */ /* 0x002fea0003800000 */
.L_x_1154:
[----:B------:R-:W2:Y:S04]  /*15270*/  LDL R0, [R1+0x1c] ;  /* 0x00001c0001007983 */ /* 0x000ea80000100800 */
[----:B------:R-:W1:Y:S04]  /*15280*/  LDL R12, [R1+0x10] ;  /* 0x00001000010c7983 */ /* 0x000e680000100800 */
[----:B------:R-:W3:Y:S01]  /*15290*/  LDL R13, [R1+0x18] ;  /* 0x00001800010d7983 */ /* 0x000ee20000100800 */
[----:B------:R-:W-:Y:S01]  /*152a0*/  IMAD.SHL.U32 R2, R19, 0x4000, RZ ;  /* 0x0000400013027824 */ /* 0x000fe200078e00ff */
[----:B------:R-:W-:Y:S05]  /*152b0*/  WARPSYNC.ALL ;  /* 0x0000000000007948 */ /* 0x000fea0003800000 */
[----:B--2---:R-:W-:-:S05]  /*152c0*/  LOP3.LUT R0, R2, R0, RZ, 0xfc, !PT ;  /* 0x0000000002007212 */ /* 0x004fca00078efcff */
[----:B------:R-:W-:-:S05]  /*152d0*/  IMAD.IADD R0, R17, 0x1, R0 ;  /* 0x0000000111007824 */ /* 0x000fca00078e0200 */
[----:B0----5:R-:W0:Y:S01]  /*152e0*/  LDSM.16.MT88.4 R4, [R0+0x8400] ;  /* 0x008400000004783b */ /* 0x021e220000004200 */
[----:B-1----:R-:W-:Y:S01]  /*152f0*/  IMAD.IADD R3, R12, 0x1, R0 ;  /* 0x000000010c037824 */ /* 0x002fe200078e0200 */
[----:B---3--:R-:W-:Y:S02]  /*15300*/  IADD3 R2, R17, R2, R13 ;  /* 0x0000000211027210 */ /* 0x008fe40007ffe00d */
[C-C-:B0-----:R-:W-:Y:S02]  /*15310*/  PRMT R8, R4.reuse, 0x6420, R5.reuse ;  /* 0x0000642004087816 */ /* 0x141fe40000000005 */
[----:B------:R-:W-:Y:S02]  /*15320*/  PRMT R9, R4, 0x7531, R5 ;  /* 0x0000753104097816 */ /* 0x000fe40000000005 */
[C-C-:B------:R-:W-:Y:S02]  /*15330*/  PRMT R10, R6.reuse, 0x6420, R7.reuse ;  /* 0x00006420060a7816 */ /* 0x140fe40000000007 */
[----:B------:R-:W-:-:S02]  /*15340*/  PRMT R11, R6, 0x7531, R7 ;  /* 0x00007531060b7816 */ /* 0x000fc40000000007 */
[----:B------:R-:W0:Y:S04]  /*15350*/  LDSM.16.MT88.4 R4, [R3+0x8400] ;  /* 0x008400000304783b */ /* 0x000e280000004200 */
[----:B------:R0:W-:Y:S02]  /*15360*/  STSM.16.M88.4 [R2+0x400], R8 ;  /* 0x0004000802007844 */ /* 0x0001e40000000200 */
[C-C-:B0-----:R-:W-:Y:S02]  /*15370*/  PRMT R8, R4.reuse, 0x6420, R5.reuse ;  /* 0x0000642004087816 */ /* 0x141fe40000000005 */
[----:B------:R-:W-:Y:S02]  /*15380*/  PRMT R9, R4, 0x7531, R5 ;  /* 0x0000753104097816 */ /* 0x000fe40000000005 */
[----:B------:R-:W-:-:S02]  /*15390*/  PRMT R10, R6, 0x6420, R7 ;  /* 0x00006420060a7816 */ /* 0x000fc40000000007 */
[----:B------:R-:W-:-:S05]  /*153a0*/  PRMT R11, R6, 0x7531, R7 ;  /* 0x00007531060b7816 */ /* 0x000fca0000000007 */
[----:B------:R0:W-:Y:S04]  /*153b0*/  STSM.16.M88.4 [R2+0x2400], R8 ;  /* 0x0024000802007844 */ /* 0x0001e80000000200 */
[----:B------:R-:W1:Y:S04]  /*153c0*/  LDSM.16.MT88.4 R4, [R0+0x9400] ;  /* 0x009400000004783b */ /* 0x000e680000004200 */
[----:B0-----:R-:W2:Y:S01]  /*153d0*/  LDL R11, [R1+0xc] ;  /* 0x00000c00010b7983 */ /* 0x001ea20000100800 */
[----:B------:R-:W-:Y:S01]  /*153e0*/  IMAD.MOV.U32 R10, RZ, RZ, R12 ;  /* 0x000000ffff0a7224 */ /* 0x000fe200078e000c */
[----:B-1----:R-:W-:-:S02]  /*153f0*/  PRMT R12, R4, 0x6420, R5 ;  /* 0x00006420040c7816 */ /* 0x002fc40000000005 */
[----:B------:R-:W-:Y:S02]  /*15400*/  PRMT R13, R4, 0x7531, R5 ;  /* 0x00007531040d7816 */ /* 0x000fe40000000005 */
[C-C-:B------:R-:W-:Y:S02]  /*15410*/  PRMT R14, R6.reuse, 0x6420, R7.reuse ;  /* 0x00006420060e7816 */ /* 0x140fe40000000007 */
[----:B------:R-:W-:Y:S02]  /*15420*/  PRMT R15, R6, 0x7531, R7 ;  /* 0x00007531060f7816 */ /* 0x000fe40000000007 */
[----:B------:R-:W0:Y:S02]  /*15430*/  LDSM.16.MT88.4 R4, [R3+0x9400] ;  /* 0x009400000304783b */ /* 0x000e240000004200 */
[C-C-:B0-----:R-:W-:Y:S02]  /*15440*/  PRMT R8, R4.reuse, 0x6420, R5.reuse ;  /* 0x0000642004087816 */ /* 0x141fe40000000005 */
[----:B------:R-:W-:-:S02]  /*15450*/  PRMT R9, R4, 0x7531, R5 ;  /* 0x0000753104097816 */ /* 0x000fc40000000005 */
[----:B--2---:R-:W-:-:S05]  /*15460*/  IADD3 R18, R11, 0x400, R2 ;  /* 0x000004000b127810 */ /* 0x004fca0007ffe002 */
[----:B------:R0:W-:Y:S02]  /*15470*/  STSM.16.M88.4 [R18], R12 ;  /* 0x0000000c12007844 */ /* 0x0001e40000000200 */
[----:B0-----:R-:W-:Y:S01]  /*15480*/  IMAD.MOV.U32 R14, RZ, RZ, R10 ;  /* 0x000000ffff0e7224 */ /* 0x001fe200078e000a */
[C---:B------:R-:W-:Y:S01]  /*15490*/  PRMT R10, R6.reuse, 0x6420, R7 ;  /* 0x00006420060a7816 */ /* 0x040fe20000000007 */
[----:B------:R-:W-:Y:S01]  /*154a0*/  IMAD.MOV.U32 R15, RZ, RZ, R11 ;  /* 0x000000ffff0f7224 */ /* 0x000fe200078e000b */
[----:B------:R-:W-:-:S05]  /*154b0*/  PRMT R11, R6, 0x7531, R7 ;  /* 0x00007531060b7816 */ /* 0x000fca0000000007 */
[----:B------:R0:W-:Y:S04]  /*154c0*/  STSM.16.M88.4 [R18+0x2000], R8 ;  /* 0x0020000812007844 */ /* 0x0001e80000000200 */
[----:B------:R-:W1:Y:S01]  /*154d0*/  LDSM.16.MT88.4 R4, [R0+0xa400] ;  /* 0x00a400000004783b */ /* 0x000e620000004200 */
[----:B0-----:R-:W-:Y:S02]  /*154e0*/  IMAD.MOV.U32 R11, RZ, RZ, R14 ;  /* 0x000000ffff0b7224 */ /* 0x001fe400078e000e */
[----:B------:R-:W-:Y:S01]  /*154f0*/  IMAD.MOV.U32 R18, RZ, RZ, R15 ;  /* 0x000000ffff127224 */ /* 0x000fe200078e000f */
[C-C-:B-1----:R-:W-:Y:S02]  /*15500*/  PRMT R12, R4.reuse, 0x6420, R5.reuse ;  /* 0x00006420040c7816 */ /* 0x142fe40000000005 */
[----:B------:R-:W-:-:S02]  /*15510*/  PRMT R13, R4, 0x7531, R5 ;  /* 0x00007531040d7816 */ /* 0x000fc40000000005 */
[C-C-:B------:R-:W-:Y:S02]  /*15520*/  PRMT R14, R6.reuse, 0x6420, R7.reuse ;  /* 0x00006420060e7816 */ /* 0x140fe40000000007 */
[----:B------:R-:W-:Y:S02]  /*15530*/  PRMT R15, R6, 0x7531, R7 ;  /* 0x00007531060f7816 */ /* 0x000fe40000000007 */
[----:B------:R-:W0:Y:S01]  /*15540*/  LDSM.16.MT88.4 R4, [R3+0xa400] ;  /* 0x00a400000304783b */ /* 0x000e220000004200 */
[----:B------:R-:W-:-:S05]  /*15550*/  IADD3 R2, R11, 0x400, R2 ;  /* 0x000004000b027810 */ /* 0x000fca0007ffe002 */
[----:B------:R-:W-:Y:S01]  /*15560*/  STSM.16.M88.4 [R2], R12 ;  /* 0x0000000c02007844 */ /* 0x000fe20000000200 */
        /* <DEDUP_REMOVED lines=10> */
[----:B------:R-:W0:Y:S01]  /*15610*/  LDSM.16.MT88.4 R4, [R3+0xb400] ;  /* 0x00b400000304783b */ /* 0x000e220000004200 */
[----:B------:R-:W-:-:S05]  /*15620*/  IMAD.IADD R2, R18, 0x1, R2 ;  /* 0x0000000112027824 */ /* 0x000fca00078e0202 */
[----:B------:R1:W-:Y:S01]  /*15630*/  STSM.16.M88.4 [R2], R12 ;  /* 0x0000000c02007844 */ /* 0x0003e20000000200 */
[C-C-:B0-----:R-:W-:Y:S02]  /*15640*/  PRMT R8, R4.reuse, 0x6420, R5.reuse ;  /* 0x0000642004087816 */ /* 0x141fe40000000005 */
        /* <DEDUP_REMOVED lines=12> */
.L_x_1111:
[----:B-1----:R-:W2:Y:S01]  /*15710*/  LDL.LU R2, [R1] ;  /* 0x0000000001027983 */ /* 0x002ea20000300800 */
[----:B0-----:R0:W-:Y:S01]  /*15720*/  SYNCS.ARRIVE.TRANS64.A1T0 RZ, [R16+URZ+0x22850], RZ ;  /* 0x022850ff10ff79a7 */ /* 0x0011e2000810003f */
[----:B------:R-:W-:Y:S01]  /*15730*/  VIADD R19, R19, 0x1 ;  /* 0x0000000113137836 */ /* 0x000fe20000000000 */
[----:B------:R-:W-:Y:S04]  /*15740*/  BAR.SYNC.DEFER_BLOCKING 0x2, 0x80 ;  /* 0x0082000000007b1d */ /* 0x000fe80000010000 */
[----:B------:R-:W-:Y:S01]  /*15750*/  ISETP.NE.AND P1, PT, R19, 0x2, PT ;  /* 0x000000021300780c */ /* 0x000fe20003f25270 */
[----:B0-----:R-:W-:-:S03]  /*15760*/  @!P0 VIADD R16, R16, 0x22880 ;  /* 0x0002288010108836 */ /* 0x001fc60000000000 */
[----:B------:R-:W-:Y:S02]  /*15770*/  SEL R0, RZ, 0x1, P1 ;  /* 0x00000001ff007807 */ /* 0x000fe40000800000 */
[----:B------:R-:W-:Y:S02]  /*15780*/  SEL R19, R19, RZ, P1 ;  /* 0x000000ff13137207 */ /* 0x000fe40000800000 */
[----:B------:R-:W-:-:S04]  /*15790*/  @!P0 PRMT R16, RZ, 0x654, R16 ;  /* 0x00000654ff108816 */ /* 0x000fc80000000010 */
[----:B------:R1:W-:Y:S01]  /*157a0*/  @!P0 SYNCS.ARRIVE.TRANS64.RED.A1T0 RZ, [R16+URZ], RZ ;  /* 0x000000ff10ff89a7 */ /* 0x0003e2000810043f */
[----:B--2---:R-:W-:-:S05]  /*157b0*/  LOP3.LUT R2, R2, R0, RZ, 0x3c, !PT ;  /* 0x0000000002027212 */ /* 0x004fca00078e3cff */
[----:B------:R1:W-:Y:S02]  /*157c0*/  STL [R1], R2 ;  /* 0x0000000201007387 */ /* 0x0003e40000100800 */
.L_x_1056:
[----:B------:R-:W-:Y:S05]  /*157d0*/  BSYNC B7 ;  /* 0x0000000000077941 */ /* 0x000fea0003800000 */
.L_x_1054:
[----:B0-----:R-:W2:Y:S04]  /*157e0*/  LDL R0, [R1+0x4] ;  /* 0x0000040001007983 */ /* 0x001ea80000100800 */
[----:B-1----:R0:W5:Y:S01]  /*157f0*/  LDL R2, [R1+0x24] ;  /* 0x0000240001027983 */ /* 0x0021620000100800 */
[----:B--2---:R-:W-:-:S13]  /*15800*/  LOP3.LUT P1, RZ, R0, 0x4, RZ, 0xc0, !PT ;  /* 0x0000000400ff7812 */ /* 0x004fda000782c0ff */
[----:B0-----:R-:W-:Y:S05]  /*15810*/  @!P1 BRA `(.L_x_1112) ;  /* 0x0000000000249947 */ /* 0x001fea0003800000 */
[----:B------:R-:W0:Y:S08]  /*15820*/  S2UR UR5, SR_CgaCtaId ;  /* 0x00000000000579c3 */ /* 0x000e300000008800 */
[----:B------:R-:W-:Y:S06]  /*15830*/  BAR.SYNC.DEFER_BLOCKING 0x5, 0x180 ;  /* 0x0146000000007b1d */ /* 0x000fec0000010000 */
[----:B------:R-:W-:-:S02]  /*15840*/  UMOV UR4, 0x400 ;  /* 0x0000040000047882 */ /* 0x000fc40000000000 */
[----:B0-----:R-:W-:-:S06]  /*15850*/  ULEA UR4, UR5, UR4, 0x18 ;  /* 0x0000000405047291 */ /* 0x001fcc000f8ec03f */
[----:B------:R-:W-:-:S05]  /*15860*/  IMAD.U32 R17, RZ, RZ, UR4 ;  /* 0x00000004ff117e24 */ /* 0x000fca000f8e00ff */
[----:B-----5:R-:W0:Y:S04]  /*15870*/  LDS R2, [R17+0x228d0] ;  /* 0x0228d00011027984 */ /* 0x020e280000000800 */
[----:B0-----:R0:W-:Y:S01]  /*15880*/  STL [R1+0x24], R2 ;  /* 0x0000240201007387 */ /* 0x0011e20000100800 */
[----:B------:R-:W-:Y:S06]  /*15890*/  BAR.ARV 0x4, 0x180 ;  /* 0x0106000000007b1d */ /* 0x000fec0000002000 */
[----:B------:R-:W-:Y:S05]  /*158a0*/  BRA `(.L_x_1113) ;  /* 0x0000000000207947 */ /* 0x000fea0003800000 */
.L_x_1112:
[----:B------:R-:W0:Y:S01]  /*158b0*/  @!P0 S2R R3, SR_CgaCtaId ;  /* 0x0000000000038919 */ /* 0x000e220000008800 */
[----:B------:R-:W-:Y:S01]  /*158c0*/  @!P0 MOV R0, 0x400 ;  /* 0x0000040000008802 */ /* 0x000fe20000000f00 */
[----:B------:R-:W-:Y:S03]  /*158d0*/  BAR.SYNC.DEFER_BLOCKING 0x4, 0x180 ;  /* 0x0106000000007b1d */ /* 0x000fe60000010000 */
[----:B0-----:R-:W-:-:S03]  /*158e0*/  @!P0 LEA R17, R3, R0, 0x18 ;  /* 0x0000000003118211 */ /* 0x001fc600078ec0ff */
[----:B-----5:R-:W0:Y:S04]  /*158f0*/  SHFL.IDX PT, R0, R2, RZ, 0x1f ;  /* 0x00001fff02007589 */ /* 0x020e2800000e0000 */
[----:B------:R1:W-:Y:S04]  /*15900*/  @!P0 STS [R17+0x228d0], R2 ;  /* 0x0228d00211008388 */ /* 0x0003e80000000800 */
[----:B0-----:R1:W-:Y:S01]  /*15910*/  STL [R1+0x24], R0 ;  /* 0x0000240001007387 */ /* 0x0013e20000100800 */
[----:B------:R-:W-:Y:S06]  /*15920*/  BAR.ARV 0x5, 0x180 ;  /* 0x0146000000007b1d */ /* 0x000fec0000002000 */
.L_x_1113:
[----:B-1----:R-:W2:Y:S01]  /*15930*/  LDL R0, [R1+0x24] ;  /* 0x0000240001007983 */ /* 0x002ea20000100800 */
[----:B------:R-:W-:Y:S02]  /*15940*/  ULDC UR4, c[0x0][0xc38] ;  /* 0x00030e0000047ab9 */ /* 0x000fe40000000800 */
[----:B--2---:R-:W-:-:S13]  /*15950*/  ISETP.GE.AND P0, PT, R0, UR4, PT ;  /* 0x0000000400007c0c */ /* 0x004fda000bf06270 */
[----:B------:R-:W-:Y:S05]  /*15960*/  @!P0 BRA `(.L_x_1114) ;  /* 0xffffffc4007c8947 */ /* 0x000fea000383ffff */
.L_x_1045:
[----:B0-----:R-:W2:Y:S01]  /*15970*/  LDL.LU R0, [R1+0x28] ;  /* 0x0000280001007983 */ /* 0x001ea20000300800 */
[----:B------:R-:W-:Y:S01]  /*15980*/  BSSY B0, `(.L_x_1115) ;  /* 0x000000b000007945 */ /* 0x000fe20003800000 */
[----:B------:R-:W0:Y:S01]  /*15990*/  S2R R5, SR_CgaCtaId ;  /* 0x0000000000057919 */ /* 0x000e220000008800 */
[----:B--2---:R-:W-:-:S05]  /*159a0*/  VIADD R0, R0, 0x1 ;  /* 0x0000000100007836 */ /* 0x004fca0000000000 */
        /* <DEDUP_REMOVED lines=8> */
.L_x_1155:
[----:B------:R-:W-:Y:S05]  /*15a30*/  BSYNC B0 ;  /* 0x0000000000007941 */ /* 0x000fea0003800000 */
.L_x_1115:
[----:B------:R-:W-:-:S03]  /*15a40*/  UMOV UR4, 0xffffffff ;  /* 0xffffffff00047882 */ /* 0x000fc60000000000 */
[----:B------:R-:W-:Y:S05]  /*15a50*/  BRA.DIV UR4, `(.L_x_1117) ;  /* 0x0000000e04f07947 */ /* 0x000fea000b800000 */
[----:B------:R-:W1:Y:S02]  /*15a60*/  S2R R2, SR_TID.X ;  /* 0x0000000000027919 */ /* 0x000e640000002100 */
[----:B-1----:R-:W-:-:S04]  /*15a70*/  SHF.R.U32.HI R2, RZ, 0x5, R2 ;  /* 0x00000005ff027819 */ /* 0x002fc80000011602 */
[----:B------:R-:W-:-:S05]  /*15a80*/  LOP3.LUT R2, R2, 0x3, RZ, 0xc0, !PT ;  /* 0x0000000302027812 */ /* 0x000fca00078ec0ff */
[----:B------:R1:W2:Y:S02]  /*15a90*/  SHFL.IDX PT, R14, R2, RZ, 0x1f ;  /* 0x00001fff020e7589 */ /* 0x0002a400000e0000 */
.L_x_1158:
[----:B--2---:R-:W-:Y:S01]  /*15aa0*/  ISETP.NE.AND P0, PT, R14, RZ, PT ;  /* 0x000000ff0e00720c */ /* 0x004fe20003f05270 */
[----:B------:R-:W-:-:S12]  /*15ab0*/  BSSY B0, `(.L_x_1118) ;  /* 0x000002c000007945 */ /* 0x000fd80003800000 */
[----:B------:R-:W-:Y:S05]  /*15ac0*/  @P0 BRA `(.L_x_1119) ;  /* 0x0000000000a80947 */ /* 0x000fea0003800000 */
[----:B------:R-:W-:-:S03]  /*15ad0*/  UMOV UR4, 0xffffffff ;  /* 0xffffffff00047882 */ /* 0x000fc60000000000 */
[----:B------:R-:W-:Y:S05]  /*15ae0*/  BRA.DIV UR4, `(.L_x_1120) ;  /* 0x0000001204007947 */ /* 0x000fea000b800000 */
[----:B------:R-:W-:-:S13]  /*15af0*/  ELECT P6, URZ, PT ;  /* 0x00000000003f782f */ /* 0x000fda00038c0000 */
.L_x_1161:
[----:B------:R-:W-:Y:S05]  /*15b00*/  @!P6 BRA `(.L_x_1119) ;  /* 0x000000000098e947 */ /* 0x000fea0003800000 */
[----:B------:R-:W-:-:S06]  /*15b10*/  ULOP3.LUT UR4, UR38, 0x2, URZ, 0xfc, !UPT ;  /* 0x0000000226047892 */ /* 0x000fcc000f8efc3f */
[----:B-1----:R-:W-:-:S05]  /*15b20*/  IMAD.U32 R2, RZ, RZ, UR4 ;  /* 0x00000004ff027e24 */ /* 0x002fca000f8e00ff */
[----:B------:R-:W-:-:S13]  /*15b30*/  ISETP.NE.AND P0, PT, R2, 0x3, PT ;  /* 0x000000030200780c */ /* 0x000fda0003f05270 */
[----:B------:R-:W-:Y:S05]  /*15b40*/  @!P0 BRA `(.L_x_1121) ;  /* 0x0000000000048947 */ /* 0x000fea0003800000 */
[----:B------:R-:W-:Y:S01]  /*15b50*/  BPT.TRAP 0x1 ;  /* 0x000000040000795c */ /* 0x000fe20000300000 */
.L_x_1121:
[----:B------:R-:W2:Y:S01]  /*15b60*/  LDL.LU R7, [R1] ;  /* 0x0000000001077983 */ /* 0x000ea20000300800 */
[----:B------:R-:W-:Y:S02]  /*15b70*/  VIADD R2, R0, 0x22840 ;  /* 0x0002284000027836 */ /* 0x000fe40000000000 */
[C---:B0-----:R-:W-:Y:S02]  /*15b80*/  VIADD R3, R19.reuse, 0x1 ;  /* 0x0000000113037836 */ /* 0x041fe40000000000 */
[----:B------:R-:W-:-:S03]  /*15b90*/  IMAD R6, R19, 0x8, R2 ;  /* 0x0000000813067824 */ /* 0x000fc600078e0202 */
[----:B------:R-:W-:-:S04]  /*15ba0*/  ISETP.NE.AND P2, PT, R3, 0x2, PT ;  /* 0x000000020300780c */ /* 0x000fc80003f45270 */
[----:B------:R-:W-:Y:S02]  /*15bb0*/  SEL R4, RZ, 0x1, P2 ;  /* 0x00000001ff047807 */ /* 0x000fe40001000000 */
[----:B------:R-:W-:Y:S02]  /*15bc0*/  SEL R3, R3, RZ, P2 ;  /* 0x000000ff03037207 */ /* 0x000fe40001000000 */
[C---:B--2---:R-:W-:Y:S02]  /*15bd0*/  SHF.L.U32 R5, R7.reuse, 0x1f, RZ ;  /* 0x0000001f07057819 */ /* 0x044fe400000006ff */
[----:B------:R-:W-:Y:S01]  /*15be0*/  LOP3.LUT R4, R7, R4, RZ, 0x3c, !PT ;  /* 0x0000000407047212 */ /* 0x000fe200078e3cff */
[----:B------:R-:W-:Y:S01]  /*15bf0*/  IMAD R7, R3, 0x8, R2 ;  /* 0x0000000803077824 */ /* 0x000fe200078e0202 */
[----:B------:R-:W0:Y:S02]  /*15c00*/  SYNCS.PHASECHK.TRANS64.TRYWAIT P1, [R6+URZ], R5 ;  /* 0x00000005060075a7 */ /* 0x000e24000802017f */
[----:B------:R-:W-:Y:S01]  /*15c10*/  SHF.L.U32 R2, R4, 0x1f, RZ ;  /* 0x0000001f04027819 */ /* 0x000fe200000006ff */
[----:B0-----:R-:W-:Y:S06]  /*15c20*/  @!P1 BRA `(.L_x_1122) ;  /* 0x0000000c00d09947 */ /* 0x001fec0003800000 */
.L_x_1162:
[----:B------:R-:W1:Y:S02]  /*15c30*/  SYNCS.PHASECHK.TRANS64.TRYWAIT P1, [R7+URZ], R2 ;  /* 0x00000002070075a7 */ /* 0x000e64000802017f */
[----:B-1----:R-:W-:Y:S05]  /*15c40*/  @!P1 BRA `(.L_x_1123) ;  /* 0x0000000c00dc9947 */ /* 0x002fea0003800000 */
.L_x_1163:
[----:B------:R-:W-:Y:S05]  /*15c50*/  @!P0 BRA `(.L_x_1124) ;  /* 0x0000000000048947 */ /* 0x000fea0003800000 */
[----:B------:R-:W-:Y:S01]  /*15c60*/  BPT.TRAP 0x1 ;  /* 0x000000040000795c */ /* 0x000fe20000300000 */
.L_x_1124:
[----:B------:R-:W-:-:S04]  /*15c70*/  IMAD R4, R19, 0x8, R0 ;  /* 0x0000000813047824 */ /* 0x000fc800078e0200 */
[----:B------:R-:W2:Y:S02]  /*15c80*/  SYNCS.PHASECHK.TRANS64.TRYWAIT P1, [R4+URZ+0x22860], R5 ;  /* 0x02286005040075a7 */ /* 0x000ea4000802017f */
[----:B--2---:R-:W-:Y:S05]  /*15c90*/  @!P1 BRA `(.L_x_1125) ;  /* 0x0000000c00dc9947 */ /* 0x004fea0003800000 */
.L_x_1164:
[----:B------:R-:W-:Y:S05]  /*15ca0*/  @!P0 BRA `(.L_x_1126) ;  /* 0x0000000000048947 */ /* 0x000fea0003800000 */
[----:B------:R-:W-:Y:S01]  /*15cb0*/  BPT.TRAP 0x1 ;  /* 0x000000040000795c */ /* 0x000fe20000300000 */
.L_x_1126:
[----:B------:R-:W-:-:S04]  /*15cc0*/  IMAD R3, R3, 0x8, R0 ;  /* 0x0000000803037824 */ /* 0x000fc800078e0200 */
[----:B------:R-:W3:Y:S02]  /*15cd0*/  SYNCS.PHASECHK.TRANS64.TRYWAIT P1, [R3+URZ+0x22860], R2 ;  /* 0x02286002030075a7 */ /* 0x000ee4000802017f */
[----:B---3--:R-:W-:Y:S05]  /*15ce0*/  @!P1 BRA `(.L_x_1127) ;  /* 0x0000000c00dc9947 */ /* 0x008fea0003800000 */
.L_x_1165:
[----:B------:R-:W-:Y:S05]  /*15cf0*/  @!P0 BRA `(.L_x_1128) ;  /* 0x0000000000048947 */ /* 0x000fea0003800000 */
[----:B------:R-:W-:Y:S01]  /*15d00*/  BPT.TRAP 0x1 ;  /* 0x000000040000795c */ /* 0x000fe20000300000 */
.L_x_1128:
[----:B------:R-:W4:Y:S02]  /*15d10*/  SYNCS.PHASECHK.TRANS64.TRYWAIT P0, [R4+URZ+0x22880], R5 ;  /* 0x02288005040075a7 */ /* 0x000f24000800017f */
[----:B----4-:R-:W-:Y:S05]  /*15d20*/  @!P0 BRA `(.L_x_1129) ;  /* 0x0000000c00e08947 */ /* 0x010fea0003800000 */
.L_x_1130:
[----:B------:R0:W0:Y:S02]  /*15d30*/  SYNCS.PHASECHK.TRANS64.TRYWAIT P0, [R3+URZ+0x22880], R2 ;  /* 0x02288002030075a7 */ /* 0x000024000800017f */
[----:B0-----:R-:W-:Y:S05]  /*15d40*/  @!P0 NANOSLEEP.SYNCS 0x989680 ;  /* 0x009896800000895d */ /* 0x001fea0003900000 */
[----:B------:R-:W0:Y:S02]  /*15d50*/  @!P0 SYNCS.PHASECHK.TRANS64 P0, [R3+URZ+0x22880], R2 ;  /* 0x02288002030085a7 */ /* 0x000e24000800007f */
[----:B0-----:R-:W-:Y:S05]  /*15d60*/  @!P0 BRA `(.L_x_1130) ;  /* 0xfffffffc00f08947 */ /* 0x001fea000383ffff */
.L_x_1119:
[----:B------:R-:W-:Y:S05]  /*15d70*/  BSYNC B0 ;  /* 0x0000000000007941 */ /* 0x000fea0003800000 */
.L_x_1118:
[----:B------:R-:W-:Y:S05]  /*15d80*/  EXIT ;  /* 0x000000000000794d */ /* 0x000fea0003800000 */
.L_x_954:
[----:B0-----:R-:W-:-:S04]  /*15d90*/  IMAD.U32 R3, RZ, RZ, UR37 ;  /* 0x00000025ff037e24 */ /* 0x001fc8000f8e00ff */
[----:B------:R0:W1:Y:S03]  /*15da0*/  SYNCS.PHASECHK.TRANS64.TRYWAIT P1, [R3+URZ+0x22800], R2 ;  /* 0x02280002030075a7 */ /* 0x000066000802017f */
[----:B-1----:R-:W-:Y:S05]  /*15db0*/  @!P1 NANOSLEEP.SYNCS 0x989680 ;  /* 0x009896800000995d */ /* 0x002fea0003900000 */
[----:B------:R-:W1:Y:S02]  /*15dc0*/  @!P1 SYNCS.PHASECHK.TRANS64 P1, [R3+URZ+0x22800], R2 ;  /* 0x02280002030095a7 */ /* 0x000e64000802007f */
[----:B-1----:R-:W-:Y:S05]  /*15dd0*/  @!P1 BRA `(.L_x_954) ;  /* 0xfffffffc00ec9947 */ /* 0x002fea000383ffff */
[----:B------:R-:W-:Y:S05]  /*15de0*/  BRA `(.L_x_1131) ;  /* 0xfffffebc00a07947 */ /* 0x000fea000383ffff */
.L_x_958:
[----:B-1----:R1:W2:Y:S02]  /*15df0*/  SYNCS.PHASECHK.TRANS64.TRYWAIT P2, [R91+URZ+0x22830], R2 ;  /* 0x022830025b0075a7 */ /* 0x0022a4000804017f */
[----:B--2---:R-:W-:Y:S05]  /*15e00*/  @!P2 NANOSLEEP.SYNCS 0x989680 ;  /* 0x009896800000a95d */ /* 0x004fea0003900000 */
[----:B------:R-:W2:Y:S02]  /*15e10*/  @!P2 SYNCS.PHASECHK.TRANS64 P2, [R91+URZ+0x22830], R2 ;  /* 0x022830025b00a5a7 */ /* 0x000ea4000804007f */
[----:B--2---:R-:W-:Y:S05]  /*15e20*/  @!P2 BRA `(.L_x_958) ;  /* 0xfffffffc00f0a947 */ /* 0x004fea000383ffff */
[----:B------:R-:W-:Y:S05]  /*15e30*/  BRA `(.L_x_957) ;  /* 0xfffffebc00c47947 */ /* 0x000fea000383ffff */
.L_x_974:
[----:B-1----:R-:W-:-:S04]  /*15e40*/  IMAD.U32 R10, RZ, RZ, UR6 ;  /* 0x00000006ff0a7e24 */ /* 0x002fc8000f8e00ff */
[----:B------:R1:W2:Y:S03]  /*15e50*/  SYNCS.PHASECHK.TRANS64.TRYWAIT P2, [R10+URZ+0x22830], R7 ;  /* 0x022830070a0075a7 */ /* 0x0002a6000804017f */
[----:B--2---:R-:W-:Y:S05]  /*15e60*/  @!P2 NANOSLEEP.SYNCS 0x989680 ;  /* 0x009896800000a95d */ /* 0x004fea0003900000 */
[----:B------:R-:W2:Y:S02]  /*15e70*/  @!P2 SYNCS.PHASECHK.TRANS64 P2, [R10+URZ+0x22830], R7 ;  /* 0x022830070a00a5a7 */ /* 0x000ea4000804007f */
[----:B--2---:R-:W-:Y:S05]  /*15e80*/  @!P2 BRA `(.L_x_974) ;  /* 0xfffffffc00eca947 */ /* 0x004fea000383ffff */
[----:B------:R-:W-:Y:S05]  /*15e90*/  BRA `(.L_x_971) ;  /* 0xfffffef800307947 */ /* 0x000fea000383ffff */
.L_x_978:
[----:B-1----:R-:W-:-:S04]  /*15ea0*/  IMAD.U32 R10, RZ, RZ, UR6 ;  /* 0x00000006ff0a7e24 */ /* 0x002fc8000f8e00ff */
[----:B------:R1:W2:Y:S03]  /*15eb0*/  SYNCS.PHASECHK.TRANS64.TRYWAIT P2, [R10+URZ+0x22850], R7 ;  /* 0x022850070a0075a7 */ /* 0x0002a6000804017f */
[----:B--2---:R-:W-:Y:S05]  /*15ec0*/  @!P2 NANOSLEEP.SYNCS 0x989680 ;  /* 0x009896800000a95d */ /* 0x004fea0003900000 */
[----:B------:R-:W2:Y:S02]  /*15ed0*/  @!P2 SYNCS.PHASECHK.TRANS64 P2, [R10+URZ+0x22850], R7 ;  /* 0x022850070a00a5a7 */ /* 0x000ea4000804007f */
[----:B--2---:R-:W-:Y:S05]  /*15ee0*/  @!P2 BRA `(.L_x_978) ;  /* 0xfffffffc00eca947 */ /* 0x004fea000383ffff */
[----:B------:R-:W-:Y:S05]  /*15ef0*/  BRA `(.L_x_975) ;  /* 0xfffffef800d07947 */ /* 0x000fea000383ffff */
.L_x_996:
[----:B-1----:R-:W-:-:S04]  /*15f00*/  IMAD.U32 R7, RZ, RZ, UR6 ;  /* 0x00000006ff077e24 */ /* 0x002fc8000f8e00ff */
[----:B------:R1:W2:Y:S03]  /*15f10*/  SYNCS.PHASECHK.TRANS64.TRYWAIT P3, [R7+URZ+0x22830], R4 ;  /* 0x02283004070075a7 */ /* 0x0002a6000806017f */
[----:B--2---:R-:W-:Y:S05]  /*15f20*/  @!P3 NANOSLEEP.SYNCS 0x989680 ;  /* 0x009896800000b95d */ /* 0x004fea0003900000 */
[----:B------:R-:W2:Y:S02]  /*15f30*/  @!P3 SYNCS.PHASECHK.TRANS64 P3, [R7+URZ+0x22830], R4 ;  /* 0x022830040700b5a7 */ /* 0x000ea4000806007f */
[----:B--2---:R-:W-:Y:S05]  /*15f40*/  @!P3 BRA `(.L_x_996) ;  /* 0xfffffffc00ecb947 */ /* 0x004fea000383ffff */
[----:B------:R-:W-:Y:S05]  /*15f50*/  BRA `(.L_x_993) ;  /* 0xffffff3000747947 */ /* 0x000fea000383ffff */
.L_x_1000:
[----:B-1----:R-:W-:-:S04]  /*15f60*/  IMAD.U32 R7, RZ, RZ, UR6 ;  /* 0x00000006ff077e24 */ /* 0x002fc8000f8e00ff */
[----:B------:R1:W2:Y:S03]  /*15f70*/  SYNCS.PHASECHK.TRANS64.TRYWAIT P2, [R7+URZ+0x22850], R4 ;  /* 0x02285004070075a7 */ /* 0x0002a6000804017f */
[----:B--2---:R-:W-:Y:S05]  /*15f80*/  @!P2 NANOSLEEP.SYNCS 0x989680 ;  /* 0x009896800000a95d */ /* 0x004fea0003900000 */
[----:B------:R-:W2:Y:S02]  /*15f90*/  @!P2 SYNCS.PHASECHK.TRANS64 P2, [R7+URZ+0x22850], R4 ;  /* 0x022850040700a5a7 */ /* 0x000ea4000804007f */
[----:B--2---:R-:W-:Y:S05]  /*15fa0*/  @!P2 BRA `(.L_x_1000) ;  /* 0xfffffffc00eca947 */ /* 0x004fea000383ffff */
[----:B------:R-:W-:Y:S05]  /*15fb0*/  BRA `(.L_x_997) ;  /* 0xffffff3400207947 */ /* 0x000fea000383ffff */
.L_x_1007:
[----:B-1----:R-:W-:-:S04]  /*15fc0*/  IMAD.U32 R7, RZ, RZ, UR6 ;  /* 0x00000006ff077e24 */ /* 0x002fc8000f8e00ff */
[----:B------:R1:W2:Y:S03]  /*15fd0*/  SYNCS.PHASECHK.TRANS64.TRYWAIT P3, [R7+URZ+0x22830], R4 ;  /* 0x02283004070075a7 */ /* 0x0002a6000806017f */
[----:B--2---:R-:W-:Y:S05]  /*15fe0*/  @!P3 NANOSLEEP.SYNCS 0x989680 ;  /* 0x009896800000b95d */ /* 0x004fea0003900000 */
[----:B------:R-:W2:Y:S02]  /*15ff0*/  @!P3 SYNCS.PHASECHK.TRANS64 P3, [R7+URZ+0x22830], R4 ;  /* 0x022830040700b5a7 */ /* 0x000ea4000806007f */
[----:B--2---:R-:W-:Y:S05]  /*16000*/  @!P3 BRA `(.L_x_1007) ;  /* 0xfffffffc00ecb947 */ /* 0x004fea000383ffff */
[----:B------:R-:W-:Y:S05]  /*16010*/  BRA `(.L_x_1004) ;  /* 0xffffff5800047947 */ /* 0x000fea000383ffff */
.L_x_1011:
[----:B-1----:R-:W-:-:S04]  /*16020*/  IMAD.U32 R7, RZ, RZ, UR6 ;  /* 0x00000006ff077e24 */ /* 0x002fc8000f8e00ff */
[----:B------:R1:W2:Y:S03]  /*16030*/  SYNCS.PHASECHK.TRANS64.TRYWAIT P2, [R7+URZ+0x22850], R4 ;  /* 0x02285004070075a7 */ /* 0x0002a6000804017f */
[----:B--2---:R-:W-:Y:S05]  /*16040*/  @!P2 NANOSLEEP.SYNCS 0x989680 ;  /* 0x009896800000a95d */ /* 0x004fea0003900000 */
[----:B------:R-:W2:Y:S02]  /*16050*/  @!P2 SYNCS.PHASECHK.TRANS64 P2, [R7+URZ+0x22850], R4 ;  /* 0x022850040700a5a7 */ /* 0x000ea4000804007f */
[----:B--2---:R-:W-:Y:S05]  /*16060*/  @!P2 BRA `(.L_x_1011) ;  /* 0xfffffffc00eca947 */ /* 0x004fea000383ffff */
[----:B------:R-:W-:Y:S05]  /*16070*/  BRA `(.L_x_1008) ;  /* 0xffffff5800b07947 */ /* 0x000fea000383ffff */
.L_x_1025:
[----:B-1----:R-:W-:-:S04]  /*16080*/  IMAD.U32 R5, RZ, RZ, UR5 ;  /* 0x00000005ff057e24 */ /* 0x002fc8000f8e00ff */
[----:B------:R1:W2:Y:S03]  /*16090*/  SYNCS.PHASECHK.TRANS64.TRYWAIT P1, [R5+URZ+0x22850], R0 ;  /* 0x02285000050075a7 */ /* 0x0002a6000802017f */
[----:B--2---:R-:W-:Y:S05]  /*160a0*/  @!P1 NANOSLEEP.SYNCS 0x989680 ;  /* 0x009896800000995d */ /* 0x004fea0003900000 */
[----:B------:R-:W2:Y:S02]  /*160b0*/  @!P1 SYNCS.PHASECHK.TRANS64 P1, [R5+URZ+0x22850], R0 ;  /* 0x02285000050095a7 */ /* 0x000ea4000802007f */
[----:B--2---:R-:W-:Y:S05]  /*160c0*/  @!P1 BRA `(.L_x_1025) ;  /* 0xfffffffc00ec9947 */ /* 0x004fea000383ffff */
[----:B------:R-:W-:Y:S05]  /*160d0*/  BRA `(.L_x_1024) ;  /* 0xffffff8c00707947 */ /* 0x000fea000383ffff */
.L_x_1065:
[----:B------:R-:W-:Y:S02]  /*160e0*/  IMAD.MOV.U32 R13, RZ, RZ, R0 ;  /* 0x000000ffff0d7224 */ /* 0x000fe400078e0000 */
[----:B------:R-:W-:Y:S02]  /*160f0*/  IMAD.MOV.U32 R12, RZ, RZ, RZ ;  /* 0x000000ffff0c7224 */ /* 0x000fe400078e00ff */
[----:B------:R-:W-:Y:S02]  /*16100*/  IMAD.MOV.U32 R11, RZ, RZ, 0x1f ;  /* 0x0000001fff0b7424 */ /* 0x000fe400078e00ff */
[----:B------:R-:W-:-:S07]  /*16110*/  IMAD.MOV.U32 R15, RZ, RZ, -0x1 ;  /* 0xffffffffff0f7424 */ /* 0x000fce00078e00ff */
[----:B-1----:R-:W-:Y:S05]  /*16120*/  WARPSYNC.COLLECTIVE R15, `(.L_x_1132) ;  /* 0x000000000f087348 */ /* 0x002fea0003c00000 */
[----:B------:R0:W2:Y:S02]  /*16130*/  SHFL.IDX P6, R14, R13, R12, R11 ;  /* 0x0000000c0d0e7389 */ /* 0x0000a400000c000b */
[----:B012---:R-:W-:Y:S01]  /*16140*/  ENDCOLLECTIVE ;  /* 0x000000000000791b */ /* 0x007fe20003800000 */
.L_x_1132:
[----:B------:R-:W-:Y:S05]  /*16150*/  BRA `(.L_x_1133) ;  /* 0xffffffcc009c7947 */ /* 0x000fea000383ffff */
.L_x_1067:
[----:B------:R-:W-:Y:S01]  /*16160*/  BSSY B0, `(.L_x_1134) ;  /* 0x0000006000007945 */ /* 0x000fe20003800000 */
[----:B------:R-:W-:-:S07]  /*16170*/  IMAD.MOV.U32 R15, RZ, RZ, -0x1 ;  /* 0xffffffffff0f7424 */ /* 0x000fce00078e00ff */
[----:B-1----:R-:W-:Y:S05]  /*16180*/  WARPSYNC.COLLECTIVE R15, `(.L_x_1135) ;  /* 0x000000000f0c7348 */ /* 0x002fea0003c00000 */
[----:B------:R-:W-:Y:S02]  /*16190*/  ELECT P6, UR62, PT ;  /* 0x00000000003e782f */ /* 0x000fe400038c0000 */
[----:B------:R-:W-:Y:S01]  /*161a0*/  MOV R14, UR62 ;  /* 0x0000003e000e7c02 */ /* 0x000fe20008000f00 */
[----:B-1----:R-:W-:Y:S10]  /*161b0*/  ENDCOLLECTIVE ;  /* 0x000000000000791b */ /* 0x002ff40003800000 */
.L_x_1135:
[----:B------:R-:W-:Y:S05]  /*161c0*/  BSYNC B0 ;  /* 0x0000000000007941 */ /* 0x000fea0003800000 */
.L_x_1134:
[----:B------:R-:W-:Y:S05]  /*161d0*/  BRA `(.L_x_1136) ;  /* 0xffffffcc00ac7947 */ /* 0x000fea000383ffff */
.L_x_1069:
[----:B0-----:R0:W2:Y:S02]  /*161e0*/  SYNCS.PHASECHK.TRANS64.TRYWAIT P1, [R2+URZ+0x22880], R3 ;  /* 0x02288003020075a7 */ /* 0x0010a4000802017f */
[----:B--2---:R-:W-:Y:S05]  /*161f0*/  @!P1 NANOSLEEP.SYNCS 0x989680 ;  /* 0x009896800000995d */ /* 0x004fea0003900000 */
[----:B------:R-:W2:Y:S02]  /*16200*/  @!P1 SYNCS.PHASECHK.TRANS64 P1, [R2+URZ+0x22880], R3 ;  /* 0x02288003020095a7 */ /* 0x000ea4000802007f */
[----:B--2---:R-:W-:Y:S05]  /*16210*/  @!P1 BRA `(.L_x_1069) ;  /* 0xfffffffc00f09947 */ /* 0x004fea000383ffff */
[----:B------:R-:W-:Y:S05]  /*16220*/  BRA `(.L_x_1137) ;  /* 0xffffffd000087947 */ /* 0x000fea000383ffff */
.L_x_1071:
[----:B--2---:R2:W3:Y:S02]  /*16230*/  SYNCS.PHASECHK.TRANS64.TRYWAIT P1, [R2+URZ+0x22840], R3 ;  /* 0x02284003020075a7 */ /* 0x0044e4000802017f */
[----:B---3--:R-:W-:Y:S05]  /*16240*/  @!P1 NANOSLEEP.SYNCS 0x989680 ;  /* 0x009896800000995d */ /* 0x008fea0003900000 */
[----:B------:R-:W3:Y:S02]  /*16250*/  @!P1 SYNCS.PHASECHK.TRANS64 P1, [R2+URZ+0x22840], R3 ;  /* 0x02284003020095a7 */ /* 0x000ee4000802007f */
[----:B---3--:R-:W-:Y:S05]  /*16260*/  @!P1 BRA `(.L_x_1071) ;  /* 0xfffffffc00f09947 */ /* 0x008fea000383ffff */
[----:B------:R-:W-:Y:S05]  /*16270*/  BRA `(.L_x_1138) ;  /* 0xffffffd000547947 */ /* 0x000fea000383ffff */
.L_x_1075:
[----:B------:R-:W-:Y:S02]  /*16280*/  IMAD.MOV.U32 R13, RZ, RZ, R0 ;  /* 0x000000ffff0d7224 */ /* 0x000fe400078e0000 */
[----:B------:R-:W-:Y:S02]  /*16290*/  IMAD.MOV.U32 R12, RZ, RZ, RZ ;  /* 0x000000ffff0c7224 */ /* 0x000fe400078e00ff */
[----:B------:R-:W-:Y:S02]  /*162a0*/  IMAD.MOV.U32 R11, RZ, RZ, 0x1c1f ;  /* 0x00001c1fff0b7424 */ /* 0x000fe400078e00ff */
[----:B------:R-:W-:Y:S02]  /*162b0*/  IMAD.MOV.U32 R15, RZ, RZ, -0x1 ;  /* 0xffffffffff0f7424 */ /* 0x000fe400078e00ff */
[----:B------:R-:W-:-:S07]  /*162c0*/  VIADD R3, R18, UR42 ;  /* 0x0000002a12037c36 */ /* 0x000fce0008000000 */
[----:B-----5:R-:W-:Y:S05]  /*162d0*/  WARPSYNC.COLLECTIVE R15, `(.L_x_1139) ;  /* 0x000000000f087348 */ /* 0x020fea0003c00000 */
[----:B------:R0:W1:Y:S02]  /*162e0*/  SHFL.IDX P6, R14, R13, R12, R11 ;  /* 0x0000000c0d0e7389 */ /* 0x00006400000c000b */
[----:B01---5:R-:W-:Y:S01]  /*162f0*/  ENDCOLLECTIVE ;  /* 0x000000000000791b */ /* 0x023fe20003800000 */
.L_x_1139:
[----:B------:R-:W-:Y:S02]  /*16300*/  IMAD.MOV.U32 R13, RZ, RZ, R4 ;  /* 0x000000ffff0d7224 */ /* 0x000fe400078e0004 */
[----:B------:R-:W-:-:S07]  /*16310*/  IMAD.MOV.U32 R5, RZ, RZ, R14 ;  /* 0x000000ffff057224 */ /* 0x000fce00078e000e */
[----:B------:R-:W-:Y:S05]  /*16320*/  WARPSYNC.COLLECTIVE R15, `(.L_x_1140) ;  /* 0x000000000f087348 */ /* 0x000fea0003c00000 */
[----:B------:R0:W1:Y:S02]  /*16330*/  SHFL.IDX P6, R14, R13, R12, R11 ;  /* 0x0000000c0d0e7389 */ /* 0x00006400000c000b */
[----:B01----:R-:W-:Y:S01]  /*16340*/  ENDCOLLECTIVE ;  /* 0x000000000000791b */ /* 0x003fe20003800000 */
.L_x_1140:
        /* <DEDUP_REMOVED lines=9> */
.L_x_1141:
        /* <DEDUP_REMOVED lines=16> */
.L_x_1142:
[----:B------:R-:W-:Y:S02]  /*164e0*/  IMAD.MOV.U32 R13, RZ, RZ, R0 ;  /* 0x000000ffff0d7224 */ /* 0x000fe400078e0000 */
[----:B------:R-:W-:Y:S02]  /*164f0*/  IMAD.MOV.U32 R12, RZ, RZ, 0x2 ;  /* 0x00000002ff0c7424 */ /* 0x000fe400078e00ff */
[----:B------:R-:W-:-:S07]  /*16500*/  IMAD.MOV.U32 R6, RZ, RZ, R14 ;  /* 0x000000ffff067224 */ /* 0x000fce00078e000e */
[----:B------:R-:W-:Y:S05]  /*16510*/  WARPSYNC.COLLECTIVE R15, `(.L_x_1143) ;  /* 0x000000000f087348 */ /* 0x000fea0003c00000 */
[----:B------:R0:W1:Y:S02]  /*16520*/  SHFL.IDX P6, R14, R13, R12, R11 ;  /* 0x0000000c0d0e7389 */ /* 0x00006400000c000b */
[----:B01----:R-:W-:Y:S01]  /*16530*/  ENDCOLLECTIVE ;  /* 0x000000000000791b */ /* 0x003fe20003800000 */
.L_x_1143:
        /* <DEDUP_REMOVED lines=16> */
.L_x_1144:
[----:B------:R-:W-:Y:S02]  /*16640*/  IMAD.MOV.U32 R13, RZ, RZ, R0 ;  /* 0x000000ffff0d7224 */ /* 0x000fe400078e0000 */
[----:B------:R-:W-:Y:S02]  /*16650*/  IMAD.MOV.U32 R12, RZ, RZ, 0x3 ;  /* 0x00000003ff0c7424 */ /* 0x000fe400078e00ff */
[----:B------:R-:W-:-:S07]  /*16660*/  IMAD.MOV.U32 R6, RZ, RZ, R14 ;  /* 0x000000ffff067224 */ /* 0x000fce00078e000e */
[----:B------:R-:W-:Y:S05]  /*16670*/  WARPSYNC.COLLECTIVE R15, `(.L_x_1145) ;  /* 0x000000000f087348 */ /* 0x000fea0003c00000 */
[----:B------:R0:W1:Y:S02]  /*16680*/  SHFL.IDX P6, R14, R13, R12, R11 ;  /* 0x0000000c0d0e7389 */ /* 0x00006400000c000b */
[----:B01----:R-:W-:Y:S01]  /*16690*/  ENDCOLLECTIVE ;  /* 0x000000000000791b */ /* 0x003fe20003800000 */
.L_x_1145:
        /* <DEDUP_REMOVED lines=14> */
.L_x_1146:
[----:B------:R-:W-:Y:S01]  /*16780*/  IMAD.MOV.U32 R4, RZ, RZ, R14 ;  /* 0x000000ffff047224 */ /* 0x000fe200078e000e */
[----:B------:R-:W-:Y:S06]  /*16790*/  BRA `(.L_x_1147) ;  /* 0xffffffd400947947 */ /* 0x000fec000383ffff */
.L_x_1080:
[----:B-1----:R1:W2:Y:S02]  /*167a0*/  SYNCS.PHASECHK.TRANS64.TRYWAIT P0, [R17+URZ+0x22820], R0 ;  /* 0x02282000110075a7 */ /* 0x0022a4000800017f */
[----:B--2---:R-:W-:Y:S05]  /*167b0*/  @!P0 NANOSLEEP.SYNCS 0x989680 ;  /* 0x009896800000895d */ /* 0x004fea0003900000 */
[----:B------:R-:W2:Y:S02]  /*167c0*/  @!P0 SYNCS.PHASECHK.TRANS64 P0, [R17+URZ+0x22820], R0 ;  /* 0x02282000110085a7 */ /* 0x000ea4000800007f */
[----:B--2---:R-:W-:Y:S05]  /*167d0*/  @!P0 BRA `(.L_x_1080) ;  /* 0xfffffffc00f08947 */ /* 0x004fea000383ffff */
[----:B------:R-:W-:Y:S05]  /*167e0*/  BRA `(.L_x_1148) ;  /* 0xffffffd800047947 */ /* 0x000fea000383ffff */
.L_x_1086:
[----:B-1----:R1:W2:Y:S02]  /*167f0*/  SYNCS.PHASECHK.TRANS64.TRYWAIT P0, [R3+URZ+0x22880], R2 ;  /* 0x02288002030075a7 */ /* 0x0022a4000800017f */
[----:B--2---:R-:W-:Y:S05]  /*16800*/  @!P0 NANOSLEEP.SYNCS 0x989680 ;  /* 0x009896800000895d */ /* 0x004fea0003900000 */
[----:B------:R-:W2:Y:S02]  /*16810*/  @!P0 SYNCS.PHASECHK.TRANS64 P0, [R3+URZ+0x22880], R2 ;  /* 0x02288002030085a7 */ /* 0x000ea4000800007f */
[----:B--2---:R-:W-:Y:S05]  /*16820*/  @!P0 BRA `(.L_x_1086) ;  /* 0xfffffffc00f08947 */ /* 0x004fea000383ffff */
[----:B------:R-:W-:Y:S05]  /*16830*/  BRA `(.L_x_1149) ;  /* 0xffffffd800b87947 */ /* 0x000fea000383ffff */
.L_x_1091:
[----:B--2---:R2:W3:Y:S02]  /*16840*/  SYNCS.PHASECHK.TRANS64.TRYWAIT P0, [R3+URZ+0x22840], R2 ;  /* 0x02284002030075a7 */ /* 0x0044e4000800017f */
[----:B---3--:R-:W-:Y:S05]  /*16850*/  @!P0 NANOSLEEP.SYNCS 0x989680 ;  /* 0x009896800000895d */ /* 0x008fea0003900000 */
[----:B------:R-:W3:Y:S02]  /*16860*/  @!P0 SYNCS.PHASECHK.TRANS64 P0, [R3+URZ+0x22840], R2 ;  /* 0x02284002030085a7 */ /* 0x000ee4000800007f */
[----:B---3--:R-:W-:Y:S05]  /*16870*/  @!P0 BRA `(.L_x_1091) ;  /* 0xfffffffc00f08947 */ /* 0x008fea000383ffff */
[----:B------:R-:W-:Y:S05]  /*16880*/  BRA `(.L_x_1150) ;  /* 0xffffffdc00307947 */ /* 0x000fea000383ffff */
.L_x_1099:
[----:B-1----:R1:W2:Y:S02]  /*16890*/  SYNCS.PHASECHK.TRANS64.TRYWAIT P1, [R20+URZ+0x22870], R2 ;  /* 0x02287002140075a7 */ /* 0x0022a4000802017f */
[----:B--2---:R-:W-:Y:S05]  /*168a0*/  @!P1 NANOSLEEP.SYNCS 0x989680 ;  /* 0x009896800000995d */ /* 0x004fea0003900000 */
[----:B------:R-:W2:Y:S02]  /*168b0*/  @!P1 SYNCS.PHASECHK.TRANS64 P1, [R20+URZ+0x22870], R2 ;  /* 0x02287002140095a7 */ /* 0x000ea4000802007f */
[----:B--2---:R-:W-:Y:S05]  /*168c0*/  @!P1 BRA `(.L_x_1099) ;  /* 0xfffffffc00f09947 */ /* 0x004fea000383ffff */
[----:B------:R-:W-:Y:S05]  /*168d0*/  BRA `(.L_x_1151) ;  /* 0xffffffe000487947 */ /* 0x000fea000383ffff */
.L_x_1101:
[----:B-1----:R1:W2:Y:S02]  /*168e0*/  SYNCS.PHASECHK.TRANS64.TRYWAIT P1, [R20+URZ+0x22860], R2 ;  /* 0x02286002140075a7 */ /* 0x0022a4000802017f */
[----:B--2---:R-:W-:Y:S05]  /*168f0*/  @!P1 NANOSLEEP.SYNCS 0x989680 ;  /* 0x009896800000995d */ /* 0x004fea0003900000 */
[----:B------:R-:W2:Y:S02]  /*16900*/  @!P1 SYNCS.PHASECHK.TRANS64 P1, [R20+URZ+0x22860], R2 ;  /* 0x02286002140095a7 */ /* 0x000ea4000802007f */
[----:B--2---:R-:W-:Y:S05]  /*16910*/  @!P1 BRA `(.L_x_1101) ;  /* 0xfffffffc00f09947 */ /* 0x004fea000383ffff */
[----:B------:R-:W-:Y:S05]  /*16920*/  BRA `(.L_x_1152) ;  /* 0xffffffe000507947 */ /* 0x000fea000383ffff */
.L_x_1108:
[----:B-1----:R1:W2:Y:S02]  /*16930*/  SYNCS.PHASECHK.TRANS64.TRYWAIT P1, [R16+URZ+0x22870], R3 ;  /* 0x02287003100075a7 */ /* 0x0022a4000802017f */
[----:B--2---:R-:W-:Y:S05]  /*16940*/  @!P1 NANOSLEEP.SYNCS 0x989680 ;  /* 0x009896800000995d */ /* 0x004fea0003900000 */
[----:B------:R-:W2:Y:S02]  /*16950*/  @!P1 SYNCS.PHASECHK.TRANS64 P1, [R16+URZ+0x22870], R3 ;  /* 0x02287003100095a7 */ /* 0x000ea4000802007f */
[----:B--2---:R-:W-:Y:S05]  /*16960*/  @!P1 BRA `(.L_x_1108) ;  /* 0xfffffffc00f09947 */ /* 0x004fea000383ffff */
[----:B------:R-:W-:Y:S05]  /*16970*/  BRA `(.L_x_1153) ;  /* 0xffffffe800207947 */ /* 0x000fea000383ffff */
.L_x_1110:
[----:B-1----:R1:W2:Y:S02]  /*16980*/  SYNCS.PHASECHK.TRANS64.TRYWAIT P1, [R16+URZ+0x22860], R3 ;  /* 0x02286003100075a7 */ /* 0x0022a4000802017f */
[----:B--2---:R-:W-:Y:S05]  /*16990*/  @!P1 NANOSLEEP.SYNCS 0x989680 ;  /* 0x009896800000995d */ /* 0x004fea0003900000 */
[----:B------:R-:W2:Y:S02]  /*169a0*/  @!P1 SYNCS.PHASECHK.TRANS64 P1, [R16+URZ+0x22860], R3 ;  /* 0x02286003100095a7 */ /* 0x000ea4000802007f */
[----:B--2---:R-:W-:Y:S05]  /*169b0*/  @!P1 BRA `(.L_x_1110) ;  /* 0xfffffffc00f09947 */ /* 0x004fea000383ffff */
[----:B------:R-:W-:Y:S05]  /*169c0*/  BRA `(.L_x_1154) ;  /* 0xffffffe800287947 */ /* 0x000fea000383ffff */
.L_x_1116:
[----:B0-----:R0:W1:Y:S02]  /*169d0*/  SYNCS.PHASECHK.TRANS64.TRYWAIT P0, [R0+URZ+0x22820], R3 ;  /* 0x02282003000075a7 */ /* 0x001064000800017f */
[----:B-1----:R-:W-:Y:S05]  /*169e0*/  @!P0 NANOSLEEP.SYNCS 0x989680 ;  /* 0x009896800000895d */ /* 0x002fea0003900000 */
[----:B------:R-:W1:Y:S02]  /*169f0*/  @!P0 SYNCS.PHASECHK.TRANS64 P0, [R0+URZ+0x22820], R3 ;  /* 0x02282003000085a7 */ /* 0x000e64000800007f */
[----:B-1----:R-:W-:Y:S05]  /*16a00*/  @!P0 BRA `(.L_x_1116) ;  /* 0xfffffffc00f08947 */ /* 0x002fea000383ffff */
[----:B------:R-:W-:Y:S05]  /*16a10*/  BRA `(.L_x_1155) ;  /* 0xfffffff000047947 */ /* 0x000fea000383ffff */
.L_x_1117:
        /* <DEDUP_REMOVED lines=8> */
[----:B0-----:R-:W-:Y:S05]  /*16aa0*/  WARPSYNC.COLLECTIVE R15, `(.L_x_1157) ;  /* 0x000000000f087348 */ /* 0x001fea0003c00000 */
[----:B------:R1:W2:Y:S02]  /*16ab0*/  SHFL.IDX P6, R14, R13, R12, R11 ;  /* 0x0000000c0d0e7389 */ /* 0x0002a400000c000b */
[----:B012---:R-:W-:Y:S01]  /*16ac0*/  ENDCOLLECTIVE ;  /* 0x000000000000791b */ /* 0x007fe20003800000 */
.L_x_1157:
[----:B------:R-:W-:Y:S05]  /*16ad0*/  BSYNC B0 ;  /* 0x0000000000007941 */ /* 0x000fea0003800000 */
.L_x_1156:
[----:B------:R-:W-:Y:S05]  /*16ae0*/  BRA `(.L_x_1158) ;  /* 0xffffffec00ec7947 */ /* 0x000fea000383ffff */
.L_x_1120:
[----:B------:R-:W-:Y:S01]  /*16af0*/  BSSY B1, `(.L_x_1159) ;  /* 0x0000006000017945 */ /* 0x000fe20003800000 */
[----:B------:R-:W-:-:S07]  /*16b00*/  IMAD.MOV.U32 R15, RZ, RZ, -0x1 ;  /* 0xffffffffff0f7424 */ /* 0x000fce00078e00ff */
[----:B01----:R-:W-:Y:S05]  /*16b10*/  WARPSYNC.COLLECTIVE R15, `(.L_x_1160) ;  /* 0x000000000f0c7348 */ /* 0x003fea0003c00000 */
[----:B------:R-:W-:Y:S02]  /*16b20*/  ELECT P6, UR62, PT ;  /* 0x00000000003e782f */ /* 0x000fe400038c0000 */
[----:B------:R-:W-:Y:S01]  /*16b30*/  MOV R14, UR62 ;  /* 0x0000003e000e7c02 */ /* 0x000fe20008000f00 */
[----:B01----:R-:W-:Y:S10]  /*16b40*/  ENDCOLLECTIVE ;  /* 0x000000000000791b */ /* 0x003ff40003800000 */
.L_x_1160:
[----:B------:R-:W-:Y:S05]  /*16b50*/  BSYNC B1 ;  /* 0x0000000000017941 */ /* 0x000fea0003800000 */
.L_x_1159:
[----:B------:R-:W-:Y:S05]  /*16b60*/  BRA `(.L_x_1161) ;  /* 0xffffffec00e47947 */ /* 0x000fea000383ffff */
.L_x_1122:
[----:B0-----:R0:W1:Y:S02]  /*16b70*/  SYNCS.PHASECHK.TRANS64.TRYWAIT P1, [R6+URZ], R5 ;  /* 0x00000005060075a7 */ /* 0x001064000802017f */
[----:B-1----:R-:W-:Y:S05]  /*16b80*/  @!P1 NANOSLEEP.SYNCS 0x989680 ;  /* 0x009896800000995d */ /* 0x002fea0003900000 */
[----:B------:R-:W1:Y:S02]  /*16b90*/  @!P1 SYNCS.PHASECHK.TRANS64 P1, [R6+URZ], R5 ;  /* 0x00000005060095a7 */ /* 0x000e64000802007f */
[----:B-1----:R-:W-:Y:S05]  /*16ba0*/  @!P1 BRA `(.L_x_1122) ;  /* 0xfffffffc00f09947 */ /* 0x002fea000383ffff */
[----:B------:R-:W-:Y:S05]  /*16bb0*/  BRA `(.L_x_1162) ;  /* 0xfffffff0001c7947 */ /* 0x000fea000383ffff */
.L_x_1123:
[----:B-1----:R1:W2:Y:S02]  /*16bc0*/  SYNCS.PHASECHK.TRANS64.TRYWAIT P1, [R7+URZ], R2 ;  /* 0x00000002070075a7 */ /* 0x0022a4000802017f */
[----:B--2---:R-:W-:Y:S05]  /*16bd0*/  @!P1 NANOSLEEP.SYNCS 0x989680 ;  /* 0x009896800000995d */ /* 0x004fea0003900000 */
[----:B------:R-:W2:Y:S02]  /*16be0*/  @!P1 SYNCS.PHASECHK.TRANS64 P1, [R7+URZ], R2 ;  /* 0x00000002070095a7 */ /* 0x000ea4000802007f */
[----:B--2---:R-:W-:Y:S05]  /*16bf0*/  @!P1 BRA `(.L_x_1123) ;  /* 0xfffffffc00f09947 */ /* 0x004fea000383ffff */
[----:B------:R-:W-:Y:S05]  /*16c00*/  BRA `(.L_x_1163) ;  /* 0xfffffff000107947 */ /* 0x000fea000383ffff */
.L_x_1125:
[----:B--2---:R2:W3:Y:S02]  /*16c10*/  SYNCS.PHASECHK.TRANS64.TRYWAIT P1, [R4+URZ+0x22860], R5 ;  /* 0x02286005040075a7 */ /* 0x0044e4000802017f */
[----:B---3--:R-:W-:Y:S05]  /*16c20*/  @!P1 NANOSLEEP.SYNCS 0x989680 ;  /* 0x009896800000995d */ /* 0x008fea0003900000 */
[----:B------:R-:W3:Y:S02]  /*16c30*/  @!P1 SYNCS.PHASECHK.TRANS64 P1, [R4+URZ+0x22860], R5 ;  /* 0x02286005040095a7 */ /* 0x000ee4000802007f */
[----:B---3--:R-:W-:Y:S05]  /*16c40*/  @!P1 BRA `(.L_x_1125) ;  /* 0xfffffffc00f09947 */ /* 0x008fea000383ffff */
[----:B------:R-:W-:Y:S05]  /*16c50*/  BRA `(.L_x_1164) ;  /* 0xfffffff000107947 */ /* 0x000fea000383ffff */
.L_x_1127:
[----:B---3--:R3:W4:Y:S02]  /*16c60*/  SYNCS.PHASECHK.TRANS64.TRYWAIT P1, [R3+URZ+0x22860], R2 ;  /* 0x02286002030075a7 */ /* 0x008724000802017f */
[----:B----4-:R-:W-:Y:S05]  /*16c70*/  @!P1 NANOSLEEP.SYNCS 0x989680 ;  /* 0x009896800000995d */ /* 0x010fea0003900000 */
[----:B------:R-:W4:Y:S02]  /*16c80*/  @!P1 SYNCS.PHASECHK.TRANS64 P1, [R3+URZ+0x22860], R2 ;  /* 0x02286002030095a7 */ /* 0x000f24000802007f */
[----:B----4-:R-:W-:Y:S05]  /*16c90*/  @!P1 BRA `(.L_x_1127) ;  /* 0xfffffffc00f09947 */ /* 0x010fea000383ffff */
[----:B------:R-:W-:Y:S05]  /*16ca0*/  BRA `(.L_x_1165) ;  /* 0xfffffff000107947 */ /* 0x000fea000383ffff */
.L_x_1129:
[----:B----4-:R4:W0:Y:S02]  /*16cb0*/  SYNCS.PHASECHK.TRANS64.TRYWAIT P0, [R4+URZ+0x22880], R5 ;  /* 0x02288005040075a7 */ /* 0x010824000800017f */
[----:B0-----:R-:W-:Y:S05]  /*16cc0*/  @!P0 NANOSLEEP.SYNCS 0x989680 ;  /* 0x009896800000895d */ /* 0x001fea0003900000 */
[----:B------:R-:W0:Y:S02]  /*16cd0*/  @!P0 SYNCS.PHASECHK.TRANS64 P0, [R4+URZ+0x22880], R5 ;  /* 0x02288005040085a7 */ /* 0x000e24000800007f */
[----:B0-----:R-:W-:Y:S05]  /*16ce0*/  @!P0 BRA `(.L_x_1129) ;  /* 0xfffffffc00f08947 */ /* 0x001fea000383ffff */
[----:B------:R-:W-:Y:S05]  /*16cf0*/  BRA `(.L_x_1130) ;  /* 0xfffffff0000c7947 */ /* 0x000fea000383ffff */
.L_x_1166:
        /* <DEDUP_REMOVED lines=16> */
.L_x_2809:


//--------------------- .text._ZN7cutlass13device_kernelIN5flash11enable_sm90INS1_16FlashAttnFwdSm90INS1_25CollectiveMainloopFwdSm90ILi2EN4cute5tupleIJNS5_1CILi1EEES8_S8_EEENS6_IJNS7_ILi128EEESA_NS7_ILi192EEEEEELi128ENS_12float_e4m3_tEfNS_4arch4Sm90ELb0ELb1ELb1ELb1ELb0ELb0ELb0ELb1ELb1ELb1ELb0ELb0EEENS1_21CollectiveEpilogueFwdINS6_IJSA_SA_SA_EEES9_NS_10bfloat16_tESF_Li256ELb1ELb1ELb0ELb1EEENS1_36VarlenDynamicPersistentTileSchedulerILi128ELi128ELi256ELi128ELb0ELb1ELb1ELb1ELb0ELb1EEEEEEEEEvNT_6ParamsE --------------------------
	.section	.text._ZN7cutlass13device_kernelIN5flash11enable_sm90INS1_16FlashAttnFwdSm90INS1_25CollectiveMainloopFwdSm90ILi2EN4cute5tupleIJNS5_1CILi1EEES8_S8_EEENS6_IJNS7_ILi128EEESA_NS7_ILi192EEEEEELi128ENS_12float_e4m3_tEfNS_4arch4Sm90ELb0ELb1ELb1ELb1ELb0ELb0ELb0ELb1ELb1ELb1ELb0ELb0EEENS1_21CollectiveEpilogueFwdINS6_IJSA_SA_SA_EEES9_NS_10bfloat16_tESF_Li256ELb1ELb1ELb0ELb1EEENS1_36VarlenDynamicPersistentTileSchedulerILi128ELi128ELi256ELi128ELb0ELb1ELb1ELb1ELb0ELb1EEEEEEEEEvNT_6ParamsE,"ax",@progbits
	.align	128
.text._ZN7cutlass13device_kernelIN5flash11enable_sm90INS1_16FlashAttnFwdSm90INS1_25CollectiveMainloopFwdSm90ILi2EN4cute5tupleIJNS5_1CILi1EEES8_S8_EEENS6_IJNS7_ILi128EEESA_NS7_ILi192EEEEEELi128ENS_12float_e4m3_tEfNS_4arch4Sm90ELb0ELb1ELb1ELb1ELb0ELb0ELb0ELb1ELb1ELb1ELb0ELb0EEENS1_21CollectiveEpilogueFwdINS6_IJSA_SA_SA_EEES9_NS_10bfloat16_tESF_Li256ELb1ELb1ELb0ELb1EEENS1_36VarlenDynamicPersistentTileSchedulerILi128ELi128ELi256ELi128ELb0ELb1ELb1ELb1ELb0ELb1EEEEEEEEEvNT_6ParamsE:
        .type           _ZN7cutlass13device_kernelIN5flash11enable_sm90INS1_16FlashAttnFwdSm90INS1_25CollectiveMainloopFwdSm90ILi2EN4cute5tupleIJNS5_1CILi1EEES8_S8_EEENS6_IJNS7_ILi128EEESA_NS7_ILi192EEEEEELi128ENS_12float_e4m3_tEfNS_4arch4Sm90ELb0ELb1ELb1ELb1ELb0ELb0ELb0ELb1ELb1ELb1ELb0ELb0EEENS1_21CollectiveEpilogueFwdINS6_IJSA_SA_SA_EEES9_NS_10bfloat16_tESF_Li256ELb1ELb1ELb0ELb1EEENS1_36VarlenDynamicPersistentTileSchedulerILi128ELi128ELi256ELi128ELb0ELb1ELb1ELb1ELb0ELb1EEEEEEEEEvNT_6ParamsE,@function
        .size           _ZN7cutlass13device_kernelIN5flash11enable_sm90INS1_16FlashAttnFwdSm90INS1_25CollectiveMainloopFwdSm90ILi2EN4cute5tupleIJNS5_1CILi1EEES8_S8_EEENS6_IJNS7_ILi128EEESA_NS7_ILi192EEEEEELi128ENS_12float_e4m3_tEfNS_4arch4Sm90ELb0ELb1ELb1ELb1ELb0ELb0ELb0ELb1ELb1ELb1ELb0ELb0EEENS1_21CollectiveEpilogueFwdINS6_IJSA_SA_SA_EEES9_NS_10bfloat16_tESF_Li256ELb1ELb1ELb0ELb1EEENS1_36VarlenDynamicPersistentTileSchedulerILi128ELi128ELi256ELi128ELb0ELb1ELb1ELb1ELb0ELb1EEEEEEEEEvNT_6ParamsE,(.L_x_2810 - _ZN7cutlass13device_kernelIN5flash11enable_sm90INS1_16FlashAttnFwdSm90INS1_25CollectiveMainloopFwdSm90ILi2EN4cute5tupleIJNS5_1CILi1EEES8_S8_EEENS6_IJNS7_ILi128EEESA_NS7_ILi192EEEEEELi128ENS_12float_e4m3_tEfNS_4arch4Sm90ELb0ELb1ELb1ELb1ELb0ELb0ELb0ELb1ELb1ELb1ELb0ELb0EEENS1_21CollectiveEpilogueFwdINS6_IJSA_SA_SA_EEES9_NS_10bfloat16_tESF_Li256ELb1ELb1ELb0ELb1EEENS1_36VarlenDynamicPersistentTileSchedulerILi128ELi128ELi256ELi128ELb0ELb1ELb1ELb1ELb0ELb1EEEEEEEEEvNT_6ParamsE)
        .other          _ZN7cutlass13device_kernelIN5flash11enable_sm90INS1_16FlashAttnFwdSm90INS1_25CollectiveMainloopFwdSm90ILi2EN4cute5tupleIJNS5_1CILi1EEES8_S8_EEENS6_IJNS7_ILi128EEESA_NS7_ILi192EEEEEELi128ENS_12float_e4m3_tEfNS_4arch4Sm90ELb0ELb1ELb1ELb1ELb0ELb0ELb0ELb1ELb1ELb1ELb0ELb0EEENS1_21CollectiveEpilogueFwdINS6_IJSA_SA_SA_EEES9_NS_10bfloat16_tESF_Li256ELb1ELb1ELb0ELb1EEENS1_36VarlenDynamicPersistentTileSchedulerILi128ELi128ELi256ELi128ELb0ELb1ELb1ELb1ELb0ELb1EEEEEEEEEvNT_6ParamsE,@"STO_CUDA_ENTRY STV_DEFAULT"
_ZN7cutlass13device_kernelIN5flash11enable_sm90INS1_16FlashAttnFwdSm90INS1_25CollectiveMainloopFwdSm90ILi2EN4cute5tupleIJNS5_1CILi1EEES8_S8_EEENS6_IJNS7_ILi128EEESA_NS7_ILi192EEEEEELi128ENS_12float_e4m3_tEfNS_4arch4Sm90ELb0ELb1ELb1ELb1ELb0ELb0ELb0ELb1ELb1ELb1ELb0ELb0EEENS1_21CollectiveEpilogueFwdINS6_IJSA_SA_SA_EEES9_NS_10bfloat16_tESF_Li256ELb1ELb1ELb0ELb1EEENS1_36VarlenDynamicPersistentTileSchedulerILi128ELi128ELi256ELi128ELb0ELb1ELb1ELb1ELb0ELb1EEEEEEEEEvNT_6ParamsE:
        /* <DEDUP_REMOVED lines=18> */
.L_x_1168:
[----:B------:R-:W-:Y:S05]  /*0120*/  BSYNC B0 ;  /* 0x0000000000007941 */ /* 0x000fea0003800000 */
.L_x_1167:
        /* <DEDUP_REMOVED lines=41> */
.L_x_1169:
        /* <DEDUP_REMOVED lines=22> */
.L_x_1170:
        /* <DEDUP_REMOVED lines=18> */
.L_x_1171:
        /* <DEDUP_REMOVED lines=22> */
.L_x_1172:
        /* <DEDUP_REMOVED lines=22> */
.L_x_1173:
[----:B------:R-:W-:Y:S01]  /*0900*/  PLOP3.LUT P0, PT, PT, PT, UP0, 0x80, 0x0 ;  /* 0x000000000000781c */ /* 0x000fe20003f0f008 */
[----:B------:R-:W-:Y:S01]  /*0910*/  UMOV UR38, 0x1 ;  /* 0x0000000100267882 */ /* 0x000fe20000000000 */
[----:B------:R-:W-:Y:S01]  /*0920*/  NOP ;  /* 0x0000000000007918 */ /* 0x000fe20000000000 */
[----:B------:R-:W-:Y:S01]  /*0930*/  USEL UR38, UR38, 0x2, !UP0 ;  /* 0x0000000226267887 */ /* 0x000fe2000c000000 */
[----:B------:R-:W-:Y:S01]  /*0940*/  ULDC.64 UR40, c[0x0][0x208] ;  /* 0x0000820000287ab9 */ /* 0x000fe20000000a00 */
[----:B012-4-:R-:W-:Y:S08]  /*0950*/  BAR.SYNC.DEFER_BLOCKING 0x0 ;  /* 0x0000000000007b1d */ /* 0x017ff00000010000 */
[----:B------:R-:W-:Y:S05]  /*0960*/  @!P0 BRA `(.L_x_1174) ;  /* 0x0000011000e08947 */ /* 0x000fea0003800000 */
.L_x_1175:
        /* <DEDUP_REMOVED lines=27> */
[-C--:B------:R-:W-:Y:S01]  /*0b20*/  LEA.HI R10, R0, R183.reuse, RZ, 0x2 ;  /* 0x000000b7000a7211 */ /* 0x080fe200078f10ff */
[----:B------:R-:W-:Y:S01]  /*0b30*/  IMAD.SHL.U32 R6, R4, 0x20, RZ ;  /* 0x0000002004067824 */ /* 0x000fe200078e00ff */
[----:B------:R-:W-:Y:S01]  /*0b40*/  SHF.R.S32.HI R178, RZ, 0x7, R3 ;  /* 0x00000007ffb27819 */ /* 0x000fe20000011403 */
[----:B------:R-:W-:Y:S01]  /*0b50*/  IMAD.IADD R177, R183, 0x1, -R2 ;  /* 0x00000001b7b17824 */ /* 0x000fe200078e0a02 */
[----:B------:R-:W-:-:S02]  /*0b60*/  LEA.HI R2, R0, R183, RZ, 0x4 ;  /* 0x000000b700027211 */ /* 0x000fc400078f20ff */
[----:B------:R-:W-:Y:S02]  /*0b70*/  LOP3.LUT R7, R6, 0xfffffc00, RZ, 0xc0, !PT ;  /* 0xfffffc0006077812 */ /* 0x000fe400078ec0ff */
[----:B------:R-:W-:Y:S02]  /*0b80*/  SHF.R.S32.HI R8, RZ, 0x1f, R177 ;  /* 0x0000001fff087819 */ /* 0x000fe400000114b1 */
[----:B------:R-:W-:Y:S02]  /*0b90*/  SHF.R.S32.HI R5, RZ, 0x4, R2 ;  /* 0x00000004ff057819 */ /* 0x000fe40000011402 */
[----:B------:R-:W-:Y:S02]  /*0ba0*/  LEA.HI R9, R8, R177, RZ, 0x2 ;  /* 0x000000b108097211 */ /* 0x000fe400078f10ff */
[----:B------:R-:W-:Y:S02]  /*0bb0*/  LOP3.LUT R4, R2, 0x3fffff0, RZ, 0xc0, !PT ;  /* 0x03fffff002047812 */ /* 0x000fe400078ec0ff */
[----:B------:R-:W-:-:S02]  /*0bc0*/  SHF.R.S32.HI R6, RZ, 0x2, R9 ;  /* 0x00000002ff067819 */ /* 0x000fc40000011409 */
[----:B------:R-:W-:Y:S01]  /*0bd0*/  SHF.R.S32.HI R11, RZ, 0x1f, R9 ;  /* 0x0000001fff0b7819 */ /* 0x000fe20000011409 */
[----:B------:R-:W-:Y:S01]  /*0be0*/  IMAD.IADD R4, R183, 0x1, -R4 ;  /* 0x00000001b7047824 */ /* 0x000fe200078e0a04 */
[----:B------:R-:W-:Y:S02]  /*0bf0*/  LOP3.LUT R10, R10, 0xfffffffc, RZ, 0xc0, !PT ;  /* 0xfffffffc0a0a7812 */ /* 0x000fe400078ec0ff */
[----:B------:R-:W-:Y:S01]  /*0c00*/  LEA.HI R0, R0, R183, RZ, 0x3 ;  /* 0x000000b700007211 */ /* 0x000fe200078f18ff */
[----:B------:R-:W-:Y:S01]  /*0c10*/  IMAD R7, R4, 0x40, R7 ;  /* 0x0000004004077824 */ /* 0x000fe200078e0207 */
[----:B------:R-:W-:Y:S01]  /*0c20*/  LEA.HI R11, R11, R6, RZ, 0x3 ;  /* 0x000000060b0b7211 */ /* 0x000fe200078f18ff */
[----:B------:R-:W-:Y:S01]  /*0c30*/  IMAD.IADD R10, R183, 0x1, -R10 ;  /* 0x00000001b70a7824 */ /* 0x000fe200078e0a0a */
[----:B------:R-:W-:Y:S02]  /*0c40*/  LEA.HI R2, R2, R5, RZ, 0x1 ;  /* 0x0000000502027211 */ /* 0x000fe400078f08ff */
[----:B------:R-:W-:-:S02]  /*0c50*/  LOP3.LUT R172, R0, 0xfffffff8, RZ, 0xc0, !PT ;  /* 0xfffffff800ac7812 */ /* 0x000fc400078ec0ff */
[----:B------:R-:W-:Y:S02]  /*0c60*/  LOP3.LUT R11, R11, 0xfffffff8, RZ, 0xc0, !PT ;  /* 0xfffffff80b0b7812 */ /* 0x000fe400078ec0ff */
[----:B------:R-:W-:Y:S01]  /*0c70*/  LEA.HI R8, R8, R177, RZ, 0x5 ;  /* 0x000000b108087211 */ /* 0x000fe200078f28ff */
[----:B------:R-:W-:Y:S01]  /*0c80*/  IMAD.IADD R172, R183, 0x1, -R172 ;  /* 0x00000001b7ac7824 */ /* 0x000fe200078e0aac */
[----:B------:R-:W-:Y:S01]  /*0c90*/  LEA.HI R3, R3, R178, RZ, 0x1 ;  /* 0x000000b203037211 */ /* 0x000fe200078f08ff */
[----:B------:R-:W-:Y:S01]  /*0ca0*/  IMAD.IADD R11, R6, 0x1, -R11 ;  /* 0x00000001060b7824 */ /* 0x000fe200078e0a0b */
[----:B------:R-:W-:Y:S01]  /*0cb0*/  LOP3.LUT R2, R2, 0x1ffffffe, RZ, 0xc0, !PT ;  /* 0x1ffffffe02027812 */ /* 0x000fe200078ec0ff */
[----:B------:R-:W-:Y:S01]  /*0cc0*/  IMAD.SHL.U32 R169, R172, 0x8, RZ ;  /* 0x00000008aca97824 */ /* 0x000fe200078e00ff */
[----:B------:R-:W-:Y:S02]  /*0cd0*/  SHF.R.S32.HI R8, RZ, 0x5, R8 ;  /* 0x00000005ff087819 */ /* 0x000fe40000011408 */
[----:B------:R-:W-:Y:S01]  /*0ce0*/  LEA.HI R4, R10, R10, RZ, 0x1 ;  /* 0x0000000a0a047211 */ /* 0x000fe200078f08ff */
[----:B------:R-:W-:Y:S01]  /*0cf0*/  IMAD.IADD R2, R5, 0x1, -R2 ;  /* 0x0000000105027824 */ /* 0x000fe200078e0a02 */
[----:B------:R-:W-:Y:S01]  /*0d00*/  LOP3.LUT R3, R3, 0x3fffffe, RZ, 0xc0, !PT ;  /* 0x03fffffe03037812 */ /* 0x000fe200078ec0ff */
[----:B------:R-:W-:Y:S01]  /*0d10*/  IMAD R8, R8, 0x10, R11 ;  /* 0x0000001008087824 */ /* 0x000fe200078e020b */
[----:B------:R-:W-:Y:S01]  /*0d20*/  LOP3.LUT R5, R4, 0x1ffffffe, RZ, 0xc0, !PT ;  /* 0x1ffffffe04057812 */ /* 0x000fe200078ec0ff */
[----:B------:R-:W-:Y:S01]  /*0d30*/  VIADD R171, R169, 0x40 ;  /* 0x00000040a9ab7836 */ /* 0x000fe20000000000 */
[----:B------:R-:W-:Y:S01]  /*0d40*/  LOP3.LUT R18, R9, 0x7ffffffc, RZ, 0xc0, !PT ;  /* 0x7ffffffc09127812 */ /* 0x000fe200078ec0ff */
[----:B------:R-:W-:Y:S01]  /*0d50*/  IMAD.IADD R3, R178, 0x1, -R3 ;  /* 0x00000001b2037824 */ /* 0x000fe200078e0a03 */
[----:B------:R-:W-:Y:S01]  /*0d60*/  SHF.R.S32.HI R175, RZ, 0x3, R0 ;  /* 0x00000003ffaf7819 */ /* 0x000fe20000011400 */
[----:B------:R-:W-:Y:S01]  /*0d70*/  IMAD.IADD R168, R10, 0x1, -R5 ;  /* 0x000000010aa87824 */ /* 0x000fe200078e0a05 */
[----:B------:R-:W-:Y:S01]  /*0d80*/  SHF.R.S32.HI R182, RZ, 0x1f, R169 ;  /* 0x0000001fffb67819 */ /* 0x000fe200000114a9 */
[----:B------:R-:W-:Y:S01]  /*0d90*/  IMAD R179, R3, 0x40, R8 ;  /* 0x0000004003b37824 */ /* 0x000fe200078e0208 */
[----:B------:R-:W-:Y:S01]  /*0da0*/  SHF.R.S32.HI R181, RZ, 0x1f, R171 ;  /* 0x0000001fffb57819 */ /* 0x000fe200000114ab */
[----:B------:R-:W-:-:S02]  /*0db0*/  IMAD R180, R2, 0x8, R7 ;  /* 0x0000000802b47824 */ /* 0x000fc400078e0207 */
[----:B------:R-:W-:Y:S02]  /*0dc0*/  IMAD.IADD R18, R177, 0x1, -R18 ;  /* 0x00000001b1127824 */ /* 0x000fe400078e0a12 */
[----:B------:R-:W-:-:S07]  /*0dd0*/  IMAD R168, R168, 0x8, R179 ;  /* 0x00000008a8a87824 */ /* 0x000fce00078e02b3 */
.L_x_1279:
[----:B0-2---:R-:W0:Y:S08]  /*0de0*/  LDC.64 R2, c[0x0][0xa28] ;  /* 0x00028a00ff027b82 */ /* 0x005e300000000a00 */
[----:B---3--:R-:W1:Y:S01]  /*0df0*/  LDC.64 R4, c[0x0][0xa18] ;  /* 0x00028600ff047b82 */ /* 0x008e620000000a00 */
[----:B------:R-:W-:Y:S01]  /*0e00*/  ULDC UR4, c[0x0][0x288] ;  /* 0x0000a20000047ab9 */ /* 0x000fe20000000800 */
[----:B------:R-:W-:Y:S01]  /*0e10*/  IMAD.MOV.U32 R7, RZ, RZ, RZ ;  /* 0x000000ffff077224 */ /* 0x000fe200078e00ff */
[----:B------:R-:W-:Y:S01]  /*0e20*/  ULDC.64 UR6, c[0x0][0xa20] ;  /* 0x0002880000067ab9 */ /* 0x000fe20000000a00 */
[----:B0-----:R-:W-:-:S04]  /*0e30*/  ISETP.NE.U32.AND P0, PT, R2, RZ, PT ;  /* 0x000000ff0200720c */ /* 0x001fc80003f05070 */
[----:B------:R-:W-:Y:S02]  /*0e40*/  ISETP.NE.AND.EX P0, PT, R3, RZ, PT, P0 ;  /* 0x000000ff0300720c */ /* 0x000fe40003f05300 */
[----:B-1----:R-:W-:-:S04]  /*0e50*/  ISETP.NE.U32.AND P1, PT, R4, RZ, PT ;  /* 0x000000ff0400720c */ /* 0x002fc80003f25070 */
[----:B------:R-:W-:-:S07]  /*0e60*/  ISETP.NE.AND.EX P1, PT, R5, RZ, PT, P1 ;  /* 0x000000ff0500720c */ /* 0x000fce0003f25310 */
[----:B------:R-:W0:Y:S08]  /*0e70*/  @P0 LDC.64 R2, c[0x0][0xa28] ;  /* 0x00028a00ff020b82 */ /* 0x000e300000000a00 */
[----:B------:R-:W1:Y:S01]  /*0e80*/  @P1 LDC.64 R4, c[0x0][0xa18] ;  /* 0x00028600ff041b82 */ /* 0x000e620000000a00 */
[----:B------:R-:W-:Y:S01]  /*0e90*/  IMAD.U32 R17, RZ, RZ, UR4 ;  /* 0x00000004ff117e24 */ /* 0x000fe2000f8e00ff */
[----:B------:R-:W-:Y:S01]  /*0ea0*/  ULDC.64 UR4, c[0x0][0x418] ;  /* 0x0001060000047ab9 */ /* 0x000fe20000000a00 */
[----:B0-----:R-:W-:-:S05]  /*0eb0*/  @P0 IMAD.WIDE R2, R23, 0x4, R2 ;  /* 0x0000000417020825 */ /* 0x001fca00078e0202 */
[----:B------:R0:W5:Y:S01]  /*0ec0*/  @P0 LDG.E R7, desc[UR40][R2.64] ;  /* 0x0000002802070981 */ /* 0x000162000c1e1900 */
[----:B-1----:R-:W-:-:S05]  /*0ed0*/  @P1 IMAD.WIDE R4, R23, 0x4, R4 ;  /* 0x0000000417041825 */ /* 0x002fca00078e0204 */
[----:B------:R0:W5:Y:S01]  /*0ee0*/  @P1 LDG.E R17, desc[UR40][R4.64] ;  /* 0x0000002804111981 */ /* 0x000162000c1e1900 */
[----:B------:R-:W-:Y:S01]  /*0ef0*/  UISETP.NE.U32.AND UP0, UPT, UR4, URZ, UPT ;  /* 0x0000003f0400728c */ /* 0x000fe2000bf05070 */
[----:B------:R-:W-:Y:S01]  /*0f00*/  ISETP.NE.U32.AND P2, PT, RZ, UR6, PT ;  /* 0x00000006ff007c0c */ /* 0x000fe2000bf45070 */
[----:B------:R-:W-:Y:S01]  /*0f10*/  IMAD.MOV.U32 R173, RZ, RZ, R22 ;  /* 0x000000ffffad7224 */ /* 0x000fe200078e0016 */
[----:B------:R-:W-:Y:S01]  /*0f20*/  ULDC UR4, c[0x0][0x424] ;  /* 0x0001090000047ab9 */ /* 0x000fe20000000800 */
[----:B------:R-:W-:Y:S01]  /*0f30*/  UISETP.NE.AND.EX UP0, UPT, UR5, URZ, UPT, UP0 ;  /* 0x0000003f0500728c */ /* 0x000fe2000bf05300 */
[----:B------:R-:W-:Y:S02]  /*0f40*/  ISETP.NE.AND.EX P2, PT, RZ, UR7, PT, P2 ;  /* 0x00000007ff007c0c */ /* 0x000fe4000bf45320 */
[----:B------:R-:W-:Y:S01]  /*0f50*/  ULDC UR5, c[0x0][0x2f0] ;  /* 0x0000bc0000057ab9 */ /* 0x000fe20000000800 */
[----:B------:R-:W-:-:S04]  /*0f60*/  USEL UR4, UR4, 0x1, UP0 ;  /* 0x0000000104047887 */ /* 0x000fc80008000000 */
[----:B------:R-:W-:Y:S01]  /*0f70*/  UIMAD UR4, UR4, UR5, URZ ;  /* 0x00000005040472a4 */ /* 0x000fe2000f8e023f */
[----:B0---4-:R-:W-:Y:S11]  /*0f80*/  @P1 BRA `(.L_x_1176) ;  /* 0x0000000000241947 */ /* 0x011ff60003800000 */
        /* <DEDUP_REMOVED lines=9> */
.L_x_1176:
[----:B------:R-:W-:Y:S02]  /*1020*/  IMAD.U32 R16, RZ, RZ, UR4 ;  /* 0x00000004ff107e24 */ /* 0x000fe4000f8e00ff */
[----:B------:R-:W-:Y:S01]  /*1030*/  IMAD.MOV.U32 R174, RZ, RZ, R23 ;  /* 0x000000ffffae7224 */ /* 0x000fe200078e0017 */
[----:B------:R-:W-:Y:S06]  /*1040*/  @!P2 BRA `(.L_x_1177) ;  /* 0x000000000010a947 */ /* 0x000fec0003800000 */
[----:B------:R-:W0:Y:S02]  /*1050*/  LDC.64 R2, c[0x0][0xa20] ;  /* 0x00028800ff027b82 */ /* 0x000e240000000a00 */
[----:B0-----:R-:W-:-:S05]  /*1060*/  IMAD.WIDE R2, R23, 0x4, R2 ;  /* 0x0000000417027825 */ /* 0x001fca00078e0202 */
[----:B------:R0:W5:Y:S01]  /*1070*/  LDG.E R16, desc[UR40][R2.64] ;  /* 0x0000002802107981 */ /* 0x000162000c1e1900 */
[----:B------:R-:W-:Y:S05]  /*1080*/  BRA `(.L_x_1178) ;  /* 0x0000000000247947 */ /* 0x000fea0003800000 */
.L_x_1177:
[----:B------:R-:W-:Y:S02]  /*1090*/  ULDC.64 UR4, c[0x0][0xa08] ;  /* 0x0002820000047ab9 */ /* 0x000fe40000000a00 */
[----:B------:R-:W-:-:S04]  /*10a0*/  ISETP.NE.U32.AND P0, PT, RZ, UR4, PT ;  /* 0x00000004ff007c0c */ /* 0x000fc8000bf05070 */
[----:B------:R-:W-:-:S13]  /*10b0*/  ISETP.NE.AND.EX P0, PT, RZ, UR5, PT, P0 ;  /* 0x00000005ff007c0c */ /* 0x000fda000bf05300 */
[----:B------:R-:W-:Y:S05]  /*10c0*/  @!P0 BRA `(.L_x_1178) ;  /* 0x0000000000148947 */ /* 0x000fea0003800000 */
[----:B------:R-:W0:Y:S02]  /*10d0*/  LDC.64 R2, c[0x0][0xa08] ;  /* 0x00028200ff027b82 */ /* 0x000e240000000a00 */
[----:B0-----:R-:W-:-:S05]  /*10e0*/  IMAD.WIDE R2, R23, 0x4, R2 ;  /* 0x0000000417027825 */ /* 0x001fca00078e0202 */
[----:B------:R-:W2:Y:S04]  /*10f0*/  LDG.E R16, desc[UR40][R2.64] ;  /* 0x0000002802107981 */ /* 0x000ea8000c1e1900 */
[----:B------:R-:W2:Y:S02]  /*1100*/  LDG.E R5, desc[UR40][R2.64+0x4] ;  /* 0x0000042802057981 */ /* 0x000ea4000c1e1900 */
[----:B--2---:R-:W-:-:S07]  /*1110*/  IMAD.IADD R16, R5, 0x1, -R16 ;  /* 0x0000000105107824 */ /* 0x004fce00078e0a10 */
.L_x_1178:
[----:B------:R-:W1:Y:S01]  /*1120*/  LDC R0, c[0x0][0x448] ;  /* 0x00011200ff007b82 */ /* 0x000e620000000800 */
[----:B------:R-:W-:Y:S02]  /*1130*/  IMAD.SHL.U32 R19, R21, 0x80, RZ ;  /* 0x0000008015137824 */ /* 0x000fe400078e00ff */
[----:B-----5:R-:W-:-:S05]  /*1140*/  IMAD.IADD R16, R16, 0x1, -R7 ;  /* 0x0000000110107824 */ /* 0x020fca00078e0a07 */
[----:B------:R-:W2:Y:S01]  /*1150*/  LDC.64 R8, c[0x0][0x9e0] ;  /* 0x00027800ff087b82 */ /* 0x000ea20000000a00 */
[----:B-1----:R-:W-:Y:S01]  /*1160*/  ISETP.NE.AND P1, PT, R0, 0x1, PT ;  /* 0x000000010000780c */ /* 0x002fe20003f25270 */
[----:B------:R-:W-:Y:S01]  /*1170*/  VIADD R0, R19, 0x7f ;  /* 0x0000007f13007836 */ /* 0x000fe20000000000 */
[----:B--2---:R-:W-:-:S11]  /*1180*/  ISETP.GE.AND P2, PT, R9, 0x1, PT ;  /* 0x000000010900780c */ /* 0x004fd60003f46270 */
[----:B0-----:R-:W0:Y:S08]  /*1190*/  @P1 LDC R3, c[0x0][0x44c] ;  /* 0x00011300ff031b82 */ /* 0x001e300000000800 */
[----:B------:R-:W1:Y:S01]  /*11a0*/  @P1 LDC R5, c[0x0][0x450] ;  /* 0x00011400ff051b82 */ /* 0x000e620000000800 */
[----:B0-----:R-:W-:Y:S01]  /*11b0*/  @P1 IMAD.HI.U32 R2, R0, R3, RZ ;  /* 0x0000000300021227 */ /* 0x001fe200078e00ff */
[----:B------:R-:W-:-:S04]  /*11c0*/  IADD3 R3, R16, 0x1, -R17 ;  /* 0x0000000110037810 */ /* 0x000fc80007ffe811 */
[----:B-1----:R-:W-:-:S05]  /*11d0*/  @P1 SHF.R.U32.HI R0, RZ, R5, R2 ;  /* 0x00000005ff001219 */ /* 0x002fca0000011602 */
[----:B------:R-:W-:-:S04]  /*11e0*/  IMAD.IADD R3, R3, 0x1, R0 ;  /* 0x0000000103037824 */ /* 0x000fc800078e0200 */
        /* <DEDUP_REMOVED lines=12> */
.L_x_1180:
[----:B------:R-:W-:-:S13]  /*12b0*/  ISETP.NE.AND P0, PT, R9, 0x1, PT ;  /* 0x000000010900780c */ /* 0x000fda0003f05270 */
[----:B------:R-:W0:Y:S02]  /*12c0*/  @P0 LDC.64 R4, c[0x0][0x9e8] ;  /* 0x00027a00ff040b82 */ /* 0x000e240000000a00 */
[----:B0-----:R-:W-:-:S05]  /*12d0*/  @P0 IMAD.HI.U32 R4, R2, R4, RZ ;  /* 0x0000000402040227 */ /* 0x001fca00078e00ff */
[----:B------:R-:W-:-:S07]  /*12e0*/  @P0 SHF.R.U32.HI R2, RZ, R5, R4 ;  /* 0x00000005ff020219 */ /* 0x000fce0000011604 */
.L_x_1181:
[----:B------:R-:W-:-:S05]  /*12f0*/  IMAD R3, R2, R9, R9 ;  /* 0x0000000902037224 */ /* 0x000fca00078e0209 */
[----:B------:R-:W-:-:S07]  /*1300*/  VIMNMX R0, R0, R3, PT ;  /* 0x0000000300007248 */ /* 0x000fce0003fe0100 */
.L_x_1179:
[----:B------:R-:W0:Y:S01]  /*1310*/  @P1 LDC R4, c[0x0][0x44c] ;  /* 0x00011300ff041b82 */ /* 0x000e220000000800 */
[----:B------:R-:W-:Y:S01]  /*1320*/  VIADD R2, R0, 0x7f ;  /* 0x0000007f00027836 */ /* 0x000fe20000000000 */
[----:B------:R-:W-:Y:S01]  /*1330*/  ULDC UR4, c[0x0][0x9dc] ;  /* 0x0002770000047ab9 */ /* 0x000fe20000000800 */
[C---:B------:R-:W-:Y:S02]  /*1340*/  VIADD R0, R16.reuse, 0x7f ;  /* 0x0000007f10007836 */ /* 0x040fe40000000000 */
[----:B------:R-:W-:Y:S01]  /*1350*/  IMAD.MOV.U32 R7, RZ, RZ, R19 ;  /* 0x000000ffff077224 */ /* 0x000fe200078e0013 */
[----:B------:R-:W-:Y:S01]  /*1360*/  SHF.R.S32.HI R5, RZ, 0x1f, R2 ;  /* 0x0000001fff057819 */ /* 0x000fe20000011402 */
[----:B------:R-:W-:Y:S01]  /*1370*/  IMAD.IADD R88, R16, 0x1, -R17 ;  /* 0x0000000110587824 */ /* 0x000fe200078e0a11 */
[----:B------:R-:W1:Y:S01]  /*1380*/  @P1 LDC R11, c[0x0][0x450] ;  /* 0x00011400ff0b1b82 */ /* 0x000e620000000800 */
[----:B------:R-:W-:Y:S02]  /*1390*/  SHF.R.S32.HI R3, RZ, 0x1f, R0 ;  /* 0x0000001fff037819 */ /* 0x000fe40000011400 */
[----:B------:R-:W-:-:S02]  /*13a0*/  LEA.HI R5, R5, R2, RZ, 0x7 ;  /* 0x0000000205057211 */ /* 0x000fc400078f38ff */
[----:B------:R-:W-:Y:S02]  /*13b0*/  LEA.HI R3, R3, R0, RZ, 0x7 ;  /* 0x0000000003037211 */ /* 0x000fe400078f38ff */
[----:B------:R-:W-:Y:S02]  /*13c0*/  SHF.R.S32.HI R0, RZ, 0x7, R5 ;  /* 0x00000007ff007819 */ /* 0x000fe40000011405 */
[----:B------:R-:W-:-:S04]  /*13d0*/  SHF.R.S32.HI R3, RZ, 0x7, R3 ;  /* 0x00000007ff037819 */ /* 0x000fc80000011403 */
[----:B------:R-:W-:Y:S01]  /*13e0*/  VIMNMX R89, R3, R0, PT ;  /* 0x0000000003597248 */ /* 0x000fe20003fe0100 */
[----:B0-----:R-:W-:-:S05]  /*13f0*/  @P1 IMAD.HI.U32 R4, R19, R4, RZ ;  /* 0x0000000413041227 */ /* 0x001fca00078e00ff */
        /* <DEDUP_REMOVED lines=13> */
.L_x_1183:
[----:B------:R-:W-:-:S13]  /*14d0*/  ISETP.NE.AND P0, PT, R9, 0x1, PT ;  /* 0x000000010900780c */ /* 0x000fda0003f05270 */
[----:B------:R-:W0:Y:S02]  /*14e0*/  @P0 LDC.64 R4, c[0x0][0x9e8] ;  /* 0x00027a00ff040b82 */ /* 0x000e240000000a00 */
[----:B0-----:R-:W-:-:S05]  /*14f0*/  @P0 IMAD.HI.U32 R0, R2, R4, RZ ;  /* 0x0000000402000227 */ /* 0x001fca00078e00ff */
[----:B------:R-:W-:-:S07]  /*1500*/  @P0 SHF.R.U32.HI R2, RZ, R5, R0 ;  /* 0x00000005ff020219 */ /* 0x000fce0000011600 */
.L_x_1184:
[----:B------:R-:W-:-:S05]  /*1510*/  IMAD R2, R2, R9, RZ ;  /* 0x0000000902027224 */ /* 0x000fca00078e02ff */
[----:B------:R-:W-:-:S07]  /*1520*/  VIMNMX R3, R3, R2, !PT ;  /* 0x0000000203037248 */ /* 0x000fce0007fe0100 */
.L_x_1182:
        /* <DEDUP_REMOVED lines=72> */
.L_x_1186:
        /* <DEDUP_REMOVED lines=22> */
[-C--:B--2---:R-:W-:Y:S02]  /*1b10*/  @P0 IMAD R7, R7, R14.reuse, RZ ;  /* 0x0000000e07070224 */ /* 0x084fe400078e02ff */
[----:B------:R-:W-:Y:S02]  /*1b20*/  @P1 IMAD.IADD R5, R5, 0x1, R11 ;  /* 0x0000000105051824 */ /* 0x000fe400078e020b */
[----:B------:R-:W-:-:S04]  /*1b30*/  @P0 IMAD.WIDE.U32 R2, R22, R14, R2 ;  /* 0x0000000e16020225 */ /* 0x000fc800078e0002 */
[-C--:B---3--:R-:W-:Y:S02]  /*1b40*/  @P1 IMAD R0, R9, R24.reuse, RZ ;  /* 0x0000001809001224 */ /* 0x088fe400078e02ff */
[C---:B------:R-:W-:Y:S02]  /*1b50*/  @P0 IMAD R9, R22.reuse, R15, R7 ;  /* 0x0000000f16090224 */ /* 0x040fe400078e0207 */
        /* <DEDUP_REMOVED lines=22> */
.L_x_1383:
[----:B------:R-:W-:Y:S05]  /*1cc0*/  @!P0 BRA `(.L_x_1188) ;  /* 0x0000000000048947 */ /* 0x000fea0003800000 */
[----:B------:R-:W-:Y:S01]  /*1cd0*/  BPT.TRAP 0x1 ;  /* 0x000000040000795c */ /* 0x000fe20000300000 */
.L_x_1188:
[----:B------:R-:W-:Y:S02]  /*1ce0*/  IMAD.U32 R11, RZ, RZ, UR44 ;  /* 0x0000002cff0b7e24 */ /* 0x000fe4000f8e00ff */
[----:B0-----:R-:W-:-:S03]  /*1cf0*/  IMAD.U32 R2, RZ, RZ, UR36 ;  /* 0x00000024ff027e24 */ /* 0x001fc6000f8e00ff */
[----:B------:R-:W-:Y:S02]  /*1d00*/  LEA R11, R11, UR43, 0x3 ;  /* 0x0000002b0b0b7c11 */ /* 0x000fe4000f8e18ff */
[----:B------:R-:W-:-:S04]  /*1d10*/  SHF.L.U32 R2, R2, 0x1f, RZ ;  /* 0x0000001f02027819 */ /* 0x000fc800000006ff */
[----:B------:R0:W1:Y:S01]  /*1d20*/  SYNCS.PHASECHK.TRANS64.TRYWAIT P2, [R11+URZ+0x22830], R2 ;  /* 0x022830020b0075a7 */ /* 0x000062000804017f */
[----:B------:R-:W-:Y:S05]  /*1d30*/  @!P0 BRA `(.L_x_1189) ;  /* 0x0000000000048947 */ /* 0x000fea0003800000 */
[----:B------:R-:W-:Y:S01]  /*1d40*/  BPT.TRAP 0x1 ;  /* 0x000000040000795c */ /* 0x000fe20000300000 */
.L_x_1189:
[----:B------:R-:W2:Y:S02]  /*1d50*/  S2R R3, SR_TID.X ;  /* 0x0000000000037919 */ /* 0x000ea40000002100 */
[----:B--2---:R-:W-:Y:S01]  /*1d60*/  LOP3.LUT P1, RZ, R3, 0x7f, RZ, 0xc0, !PT ;  /* 0x0000007f03ff7812 */ /* 0x004fe2000782c0ff */
[----:B-1----:R-:W-:-:S12]  /*1d70*/  @P2 BRA `(.L_x_1190) ;  /* 0x0000000000082947 */ /* 0x002fd80003800000 */
[----:B------:R-:W1:Y:S02]  /*1d80*/  SYNCS.PHASECHK.TRANS64.TRYWAIT P2, [R11+URZ+0x22830], R2 ;  /* 0x022830020b0075a7 */ /* 0x000e64000804017f */
[----:B-1----:R-:W-:Y:S05]  /*1d90*/  @!P2 BRA `(.L_x_1191) ;  /* 0x0000015c0004a947 */ /* 0x002fea0003800000 */
.L_x_1190:
[----:B------:R-:W-:Y:S05]  /*1da0*/  WARPSYNC.ALL ;  /* 0x0000000000007948 */ /* 0x000fea0003800000 */
[----:B------:R-:W-:Y:S01]  /*1db0*/  UIADD3 UR4, UR43, 0x16400, URZ ;  /* 0x000164002b047890 */ /* 0x000fe2000fffe03f */
[----:B------:R-:W-:Y:S01]  /*1dc0*/  WARPGROUP.ARRIVE ;  /* 0x00000000000079c5 */ /* 0x000fe20000000000 */
[----:B------:R-:W-:Y:S01]  /*1dd0*/  ULOP3.LUT UR28, UR45, 0x10000, URZ, 0xfc, !UPT ;  /* 0x000100002d1c7892 */ /* 0x000fe2000f8efc3f */
[----:B------:R-:W2:Y:S01]  /*1de0*/  LDC R8, c[0x0][0x448] ;  /* 0x00011200ff087b82 */ /* 0x000ea20000000800 */
[----:B------:R-:W-:Y:S01]  /*1df0*/  USHF.R.U32.HI UR4, URZ, 0x4, UR4 ;  /* 0x000000043f047899 */ /* 0x000fe20008011604 */
[----:B01----:R-:W-:Y:S01]  /*1e00*/  @!P1 VIADD R11, R11, 0x22840 ;  /* 0x000228400b0b9836 */ /* 0x003fe20000000000 */
[----:B------:R-:W-:Y:S01]  /*1e10*/  UMOV UR29, 0x80000020 ;  /* 0x80000020001d7882 */ /* 0x000fe20000000000 */
[----:B------:R-:W-:Y:S01]  /*1e20*/  UMOV UR31, 0x80000020 ;  /* 0x80000020001f7882 */ /* 0x000fe20000000000 */
[----:B------:R-:W-:-:S02]  /*1e30*/  ULOP3.LUT UR4, UR4, 0x3fff, URZ, 0xc0, !UPT ;  /* 0x00003fff04047892 */ /* 0x000fc4000f8ec03f */
[----:B------:R-:W-:Y:S01]  /*1e40*/  UIADD3 UR8, UR28, 0x2, URZ ;  /* 0x000000021c087890 */ /* 0x000fe2000fffe03f */
[----:B------:R-:W-:Y:S01]  /*1e50*/  @!P1 PRMT R13, RZ, 0x654, R11 ;  /* 0x00000654ff0d9816 */ /* 0x000fe2000000000b */
[----:B------:R-:W-:Y:S01]  /*1e60*/  ULOP3.LUT UR4, UR4, 0x10000, URZ, 0xfc, !UPT ;  /* 0x0001000004047892 */ /* 0x000fe2000f8efc3f */
[----:B------:R-:W-:Y:S01]  /*1e70*/  UMOV UR9, 0x80000020 ;  /* 0x8000002000097882 */ /* 0x000fe20000000000 */
[----:B------:R-:W-:Y:S02]  /*1e80*/  UMOV UR11, 0x80000020 ;  /* 0x80000020000b7882 */ /* 0x000fe40000000000 */
[----:B------:R-:W-:Y:S02]  /*1e90*/  UIMAD UR30, UR44, 0x600, UR4 ;  /* 0x000006002c1e78a4 */ /* 0x000fe4000f8e0204 */
[----:B------:R-:W-:Y:S02]  /*1ea0*/  UIADD3 UR12, UR28, 0x200, URZ ;  /* 0x000002001c0c7890 */ /* 0x000fe4000fffe03f */
[----:B------:R-:W-:-:S02]  /*1eb0*/  UIADD3 UR10, UR30, 0x2, URZ ;  /* 0x000000021e0a7890 */ /* 0x000fc4000fffe03f */
[----:B------:R-:W-:Y:S01]  /*1ec0*/  UIADD3 UR14, UR30, 0x200, URZ ;  /* 0x000002001e0e7890 */ /* 0x000fe2000fffe03f */
[----:B------:R-:W-:Y:S02]  /*1ed0*/  UMOV UR13, 0x80000020 ;  /* 0x80000020000d7882 */ /* 0x000fe40000000000 */
[----:B------:R-:W-:Y:S01]  /*1ee0*/  QGMMA.64x128x32.F32.E4M3.E4M3 R24, gdesc[UR28], RZ, !UPT, gsb0 ;  /* 0x01e000001c1879f3 */ /* 0x000fe2000c0008ff */
[----:B------:R-:W-:Y:S01]  /*1ef0*/  UMOV UR15, 0x80000020 ;  /* 0x80000020000f7882 */ /* 0x000fe20000000000 */
[----:B------:R-:W-:Y:S01]  /*1f00*/  UIADD3 UR16, UR28, 0x202, URZ ;  /* 0x000002021c107890 */ /* 0x000fe2000fffe03f */
[----:B--2---:R-:W-:Y:S01]  /*1f10*/  ISETP.NE.AND P2, PT, R8, 0x1, PT ;  /* 0x000000010800780c */ /* 0x004fe20003f45270 */
[----:B------:R-:W-:Y:S01]  /*1f20*/  UIADD3 UR18, UR30, 0x202, URZ ;  /* 0x000002021e127890 */ /* 0x000fe2000fffe03f */
[----:B------:R-:W-:Y:S01]  /*1f30*/  IMAD.IADD R8, R168, 0x1, R19 ;  /* 0x00000001a8087824 */ /* 0x000fe200078e0213 */
[----:B------:R-:W-:Y:S01]  /*1f40*/  UMOV UR17, 0x80000020 ;  /* 0x8000002000117882 */ /* 0x000fe20000000000 */
[----:B------:R-:W-:Y:S01]  /*1f50*/  UMOV UR19, 0x80000020 ;  /* 0x8000002000137882 */ /* 0x000fe20000000000 */
[----:B------:R-:W-:-:S02]  /*1f60*/  UIADD3 UR20, UR28, 0x400, URZ ;  /* 0x000004001c147890 */ /* 0x000fc4000fffe03f */
[----:B------:R-:W-:Y:S01]  /*1f70*/  UIADD3 UR22, UR30, 0x400, URZ ;  /* 0x000004001e167890 */ /* 0x000fe2000fffe03f */
[----:B------:R-:W-:Y:S01]  /*1f80*/  UMOV UR21, 0x80000020 ;  /* 0x8000002000157882 */ /* 0x000fe20000000000 */
[----:B------:R-:W-:Y:S01]  /*1f90*/  UMOV UR23, 0x80000020 ;  /* 0x8000002000177882 */ /* 0x000fe20000000000 */
[----:B------:R-:W-:Y:S02]  /*1fa0*/  UIADD3 UR24, UR28, 0x402, URZ ;  /* 0x000004021c187890 */ /* 0x000fe4000fffe03f */
[----:B------:R-:W-:Y:S01]  /*1fb0*/  UIADD3 UR26, UR30, 0x402, URZ ;  /* 0x000004021e1a7890 */ /* 0x000fe2000fffe03f */
[----:B------:R-:W0:Y:S01]  /*1fc0*/  @P2 LDC R9, c[0x0][0x44c] ;  /* 0x00011300ff092b82 */ /* 0x000e220000000800 */
[----:B------:R-:W-:Y:S01]  /*1fd0*/  UMOV UR25, 0x80000020 ;  /* 0x8000002000197882 */ /* 0x000fe20000000000 */
[----:B------:R-:W-:Y:S01]  /*1fe0*/  UMOV UR27, 0x80000020 ;  /* 0x80000020001b7882 */ /* 0x000fe20000000000 */
[----:B------:R-:W-:Y:S02]  /*1ff0*/  ULDC UR5, c[0x0][0x9dc] ;  /* 0x0002770000057ab9 */ /* 0x000fe40000000800 */
[----:B------:R-:W-:Y:S01]  /*2000*/  ULOP3.LUT UR5, URZ, UR5, URZ, 0x33, !UPT ;  /* 0x000000053f057292 */ /* 0x000fe2000f8e333f */
[----:B0-----:R-:W-:Y:S01]  /*2010*/  @P2 IMAD.HI.U32 R9, R8, R9, RZ ;  /* 0x0000000908092227 */ /* 0x001fe200078e00ff */
[----:B------:R-:W-:-:S02]  /*2020*/  WARPGROUP.DEPBAR.LE gsb0, 0x0 ;  /* 0x00008000000079c5 */ /* 0x000fc40000010000 */
        /* <DEDUP_REMOVED lines=16> */
[C---:B------:R-:W-:Y:S01]  /*2130*/  FMUL.FTZ R44, R0.reuse, R44 ;  /* 0x0000002c002c7220 */ /* 0x040fe20000410000 */
[----:B------:R-:W0:Y:S01]  /*2140*/  @P2 LDC R28, c[0x0][0x450] ;  /* 0x00011400ff1c2b82 */ /* 0x000e220000000800 */
[C---:B------:R-:W-:Y:S01]  /*2150*/  FMUL.FTZ R45, R0.reuse, R45 ;  /* 0x0000002d002d7220 */ /* 0x040fe20000410000 */
[C---:B------:R-:W-:Y:S01]  /*2160*/  FMUL.FTZ R61, R0.reuse, R61 ;  /* 0x0000003d003d7220 */ /* 0x040fe20000410000 */
[----:B------:R1:W2:Y:S01]  /*2170*/  MUFU.TANH R124, R44 ;  /* 0x0000002c007c7308 */ /* 0x0002a20000002400 */
[C---:B------:R-:W-:Y:S01]  /*2180*/  FMUL.FTZ R3, R0.reuse, R27 ;  /* 0x0000001b00037220 */ /* 0x040fe20000410000 */
[C---:B------:R-:W-:Y:S01]  /*2190*/  FMUL.FTZ R37, R0.reuse, R37 ;  /* 0x0000002500257220 */ /* 0x040fe20000410000 */
[C---:B------:R-:W-:Y:S01]  /*21a0*/  FMUL.FTZ R27, R0.reuse, R42 ;  /* 0x0000002a001b7220 */ /* 0x040fe20000410000 */
[C---:B------:R-:W-:Y:S01]  /*21b0*/  FMUL.FTZ R41, R0.reuse, R41 ;  /* 0x0000002900297220 */ /* 0x040fe20000410000 */
[C---:B------:R-:W-:Y:S01]  /*21c0*/  FMUL.FTZ R49, R0.reuse, R49 ;  /* 0x0000003100317220 */ /* 0x040fe20000410000 */
[C---:B------:R-:W-:Y:S01]  /*21d0*/  FMUL.FTZ R53, R0.reuse, R53 ;  /* 0x0000003500357220 */ /* 0x040fe20000410000 */
[----:B------:R-:W-:Y:S01]  /*21e0*/  FMUL.FTZ R2, R0, R26 ;  /* 0x0000001a00027220 */ /* 0x000fe20000410000 */
[----:B------:R3:W4:Y:S01]  /*21f0*/  MUFU.TANH R122, R45 ;  /* 0x0000002d007a7308 */ /* 0x0007220000002400 */
[----:B-1----:R-:W-:-:S02]  /*2200*/  IMAD.MOV.U32 R44, RZ, RZ, R8 ;  /* 0x000000ffff2c7224 */ /* 0x002fc400078e0008 */
[C---:B------:R-:W-:Y:S01]  /*2210*/  FMUL.FTZ R12, R0.reuse, R25 ;  /* 0x00000019000c7220 */ /* 0x040fe20000410000 */
[C---:B------:R-:W-:Y:S01]  /*2220*/  FMUL.FTZ R20, R0.reuse, R29 ;  /* 0x0000001d00147220 */ /* 0x040fe20000410000 */
[C---:B------:R-:W-:Y:S01]  /*2230*/  FMUL.FTZ R26, R0.reuse, R33 ;  /* 0x00000021001a7220 */ /* 0x040fe20000410000 */
[C---:B------:R-:W-:Y:S01]  /*2240*/  FMUL.FTZ R4, R0.reuse, R24 ;  /* 0x0000001800047220 */ /* 0x040fe20000410000 */
[C---:B------:R-:W-:Y:S01]  /*2250*/  FMUL.FTZ R6, R0.reuse, R31 ;  /* 0x0000001f00067220 */ /* 0x040fe20000410000 */
[C---:B------:R-:W-:Y:S01]  /*2260*/  FMUL.FTZ R15, R0.reuse, R35 ;  /* 0x00000023000f7220 */ /* 0x040fe20000410000 */
[----:B------:R1:W0:Y:S01]  /*2270*/  MUFU.TANH R42, R61 ;  /* 0x0000003d002a7308 */ /* 0x0002220000002400 */
[C---:B---3--:R-:W-:Y:S01]  /*2280*/  FMUL.FTZ R45, R0.reuse, R59 ;  /* 0x0000003b002d7220 */ /* 0x048fe20000410000 */
[C---:B------:R-:W-:Y:S01]  /*2290*/  FMUL.FTZ R25, R0.reuse, R39 ;  /* 0x0000002700197220 */ /* 0x040fe20000410000 */
[C---:B------:R-:W-:Y:S01]  /*22a0*/  FMUL.FTZ R29, R0.reuse, R43 ;  /* 0x0000002b001d7220 */ /* 0x040fe20000410000 */
[C---:B------:R-:W-:Y:S01]  /*22b0*/  FMUL.FTZ R33, R0.reuse, R47 ;  /* 0x0000002f00217220 */ /* 0x040fe20000410000 */
[----:B0-----:R-:W-:Y:S01]  /*22c0*/  @P2 SHF.R.U32.HI R44, RZ, R28, R9 ;  /* 0x0000001cff2c2219 */ /* 0x001fe20000011609 */
[----:B------:R-:W-:Y:S01]  /*22d0*/  IMAD.MOV.U32 R28, RZ, RZ, -0x80 ;  /* 0xffffff80ff1c7424 */ /* 0x000fe200078e00ff */
[----:B------:R-:W0:Y:S01]  /*22e0*/  LDC.64 R8, c[0x0][0x9e0] ;  /* 0x00027800ff087b82 */ /* 0x000e220000000a00 */
[----:B------:R3:W0:Y:S01]  /*22f0*/  MUFU.TANH R128, R37 ;  /* 0x0000002500807308 */ /* 0x0006220000002400 */
[----:B------:R-:W-:Y:S01]  /*2300*/  FMUL.FTZ R5, R0, R30 ;  /* 0x0000001e00057220 */ /* 0x000fe20000410000 */
[----:B-1----:R-:W1:Y:S01]  /*2310*/  SHFL.IDX PT, R61, R44, RZ, 0x1c1f ;  /* 0x001c1fff2c3d7589 */ /* 0x002e6200000e0000 */
[----:B------:R-:W-:-:S02]  /*2320*/  IMAD R59, R89, R28, 0x80 ;  /* 0x00000080593b7424 */ /* 0x000fc400078e021c */
[C---:B------:R-:W-:Y:S01]  /*2330*/  FMUL.FTZ R24, R0.reuse, R32 ;  /* 0x0000002000187220 */ /* 0x040fe20000410000 */
[C---:B------:R-:W-:Y:S01]  /*2340*/  FMUL.FTZ R7, R0.reuse, R34 ;  /* 0x0000002200077220 */ /* 0x040fe20000410000 */
[C---:B------:R-:W-:Y:S01]  /*2350*/  FMUL.FTZ R36, R0.reuse, R36 ;  /* 0x0000002400247220 */ /* 0x040fe20000410000 */
[----:B------:R5:W-:Y:S01]  /*2360*/  @!P1 SYNCS.ARRIVE.TRANS64.RED.A1T0 RZ, [R13+URZ], RZ ;  /* 0x000000ff0dff99a7 */ /* 0x000be2000810043f */
[----:B------:R2:W0:Y:S01]  /*2370*/  MUFU.TANH R108, R41 ;  /* 0x00000029006c7308 */ /* 0x0004220000002400 */
[C---:B---3--:R-:W-:Y:S01]  /*2380*/  FMUL.FTZ R37, R0.reuse, R51 ;  /* 0x0000003300257220 */ /* 0x048fe20000410000 */
[----:B------:R-:W-:Y:S02]  /*2390*/  VIADD R51, R59, 0x1 ;  /* 0x000000013b337836 */ /* 0x000fe40000000000 */
[C---:B------:R-:W-:Y:S01]  /*23a0*/  FMUL.FTZ R21, R0.reuse, R38 ;  /* 0x0000002600157220 */ /* 0x040fe20000410000 */
[C---:B------:R-:W-:Y:S01]  /*23b0*/  FMUL.FTZ R40, R0.reuse, R40 ;  /* 0x0000002800287220 */ /* 0x040fe20000410000 */
[C---:B------:R-:W-:Y:S01]  /*23c0*/  FMUL.FTZ R31, R0.reuse, R46 ;  /* 0x0000002e001f7220 */ /* 0x040fe20000410000 */
[C---:B------:R-:W-:Y:S01]  /*23d0*/  FMUL.FTZ R35, R0.reuse, R50 ;  /* 0x0000003200237220 */ /* 0x040fe20000410000 */
[C---:B------:R-:W-:Y:S01]  /*23e0*/  FMUL.FTZ R52, R0.reuse, R52 ;  /* 0x0000003400347220 */ /* 0x040fe20000410000 */
[----:B------:R3:W0:Y:S01]  /*23f0*/  MUFU.TANH R118, R49 ;  /* 0x0000003100767308 */ /* 0x0006220000002400 */
[C---:B--2---:R-:W-:Y:S01]  /*2400*/  FMUL.FTZ R41, R0.reuse, R55 ;  /* 0x0000003700297220 */ /* 0x044fe20000410000 */
        /* <DEDUP_REMOVED lines=11> */
[C---:B------:R-:W-:Y:S01]  /*24c0*/  FMUL.FTZ R73, R0.reuse, R73 ;  /* 0x0000004900497220 */ /* 0x040fe20000410000 */
[C---:B------:R-:W-:Y:S01]  /*24d0*/  FMUL.FTZ R94, R0.reuse, R74 ;  /* 0x0000004a005e7220 */ /* 0x040fe20000410000 */
[C---:B------:R-:W-:Y:S01]  /*24e0*/  FMUL.FTZ R96, R0.reuse, R75 ;  /* 0x0000004b00607220 */ /* 0x040fe20000410000 */
[C---:B------:R-:W-:Y:S01]  /*24f0*/  FMUL.FTZ R76, R0.reuse, R76 ;  /* 0x0000004c004c7220 */ /* 0x040fe20000410000 */
[C---:B--2---:R-:W-:Y:S01]  /*2500*/  FMUL.FTZ R53, R0.reuse, R66 ;  /* 0x0000004200357220 */ /* 0x044fe20000410000 */
        /* <DEDUP_REMOVED lines=8> */
[C---:B-----5:R-:W-:Y:S01]  /*2590*/  FMUL.FTZ R13, R0.reuse, R87 ;  /* 0x00000057000d7220 */ /* 0x060fe20000410000 */
[C---:B------:R-:W-:Y:S01]  /*25a0*/  FMUL.FTZ R57, R0.reuse, R57 ;  /* 0x0000003900397220 */ /* 0x040fe20000410000 */
[C---:B------:R-:W-:Y:S01]  /*25b0*/  FMUL.FTZ R64, R0.reuse, R64 ;  /* 0x0000004000407220 */ /* 0x040fe20000410000 */
[C---:B------:R-:W-:Y:S01]  /*25c0*/  FMUL.FTZ R69, R0.reuse, R69 ;  /* 0x0000004500457220 */ /* 0x040fe20000410000 */
[C---:B------:R-:W-:Y:S01]  /*25d0*/  FMUL.FTZ R72, R0.reuse, R72 ;  /* 0x0000004800487220 */ /* 0x040fe20000410000 */
[C---:B------:R-:W-:Y:S01]  /*25e0*/  FMUL.FTZ R82, R0.reuse, R82 ;  /* 0x0000005200527220 */ /* 0x040fe20000410000 */
[----:B------:R-:W-:Y:S01]  /*25f0*/  FMUL.FTZ R86, R0, R86 ;  /* 0x0000005600567220 */ /* 0x000fe20000410000 */
[----:B------:R-:W-:Y:S01]  /*2600*/  IMAD R28, R18, -0x2, R51 ;  /* 0xfffffffe121c7824 */ /* 0x000fe200078e0233 */
[----:B0-----:R-:W-:Y:S01]  /*2610*/  ISETP.GE.AND P3, PT, R9, 0x1, PT ;  /* 0x000000010900780c */ /* 0x001fe20003f66270 */
[----:B------:R-:W0:Y:S01]  /*2620*/  MUFU.TANH R4, R4 ;  /* 0x0000000400047308 */ /* 0x000e220000002400 */
[----:B------:R-:W-:Y:S01]  /*2630*/  FMUL.FTZ R60, R0, R60 ;  /* 0x0000003c003c7220 */ /* 0x000fe20000410000 */
[----:B------:R-:W-:-:S02]  /*2640*/  IMAD.IADD R51, R16, 0x1, R59 ;  /* 0x0000000110337824 */ /* 0x000fc400078e023b */
[----:B------:R-:W-:Y:S01]  /*2650*/  FMUL.FTZ R48, R0, R48 ;  /* 0x0000003000307220 */ /* 0x000fe20000410000 */
[----:B------:R-:W-:Y:S01]  /*2660*/  LEA R54, R89, 0xffffff80, 0x7 ;  /* 0xffffff8059367811 */ /* 0x000fe200078e38ff */
[----:B------:R-:W-:Y:S02]  /*2670*/  IMAD R58, R18, -0x2, R51 ;  /* 0xfffffffe123a7824 */ /* 0x000fe400078e0233 */
[----:B------:R-:W2:Y:S08]  /*2680*/  MUFU.TANH R12, R12 ;  /* 0x0000000c000c7308 */ /* 0x000eb00000002400 */
[----:B------:R-:W3:Y:S08]  /*2690*/  MUFU.TANH R2, R2 ;  /* 0x0000000200027308 */ /* 0x000ef00000002400 */
        /* <DEDUP_REMOVED lines=24> */
[----:B------:R-:W0:Y:S01]  /*2820*/  MUFU.TANH R43, R43 ;  /* 0x0000002b002b7308 */ /* 0x000e220000002400 */
[----:B-----5:R-:W-:-:S07]  /*2830*/  IADD3 R57, -R17, R28, R16 ;  /* 0x0000001c11397210 */ /* 0x020fce0007ffe110 */
        /* <DEDUP_REMOVED lines=28> */
[----:B------:R4:W0:Y:S01]  /*2a00*/  MUFU.TANH R120, R48 ;  /* 0x0000003000787308 */ /* 0x0008220000002400 */
[----:B-----5:R-:W-:-:S02]  /*2a10*/  VIADD R60, R57, UR5 ;  /* 0x00000005393c7c36 */ /* 0x020fc40008000000 */
[----:B------:R-:W-:-:S05]  /*2a20*/  IMAD.IADD R57, R57, 0x1, R8 ;  /* 0x0000000139397824 */ /* 0x000fca00078e0208 */
[----:B-1----:R-:W-:Y:S01]  /*2a30*/  VIADDMNMX R46, R61, R57, R58, PT ;  /* 0x000000393d2e7246 */ /* 0x002fe2000380013a */
[----:B----4-:R-:W-:Y:S01]  /*2a40*/  IMAD.IADD R48, R60, 0x1, R61 ;  /* 0x000000013c307824 */ /* 0x010fe200078e023d */
[----:B--23--:R-:W-:Y:S06]  /*2a50*/  @!P3 BRA `(.L_x_1192) ;  /* 0x000000000050b947 */ /* 0x00cfec0003800000 */
[----:B------:R-:W-:Y:S01]  /*2a60*/  IADD3 R28, -R17, R16, R61 ;  /* 0x00000010111c7210 */ /* 0x000fe20007ffe13d */
[----:B------:R-:W-:Y:S03]  /*2a70*/  BSSY B0, `(.L_x_1193) ;  /* 0x000000e000007945 */ /* 0x000fe60003800000 */
[----:B------:R-:W-:-:S13]  /*2a80*/  ISETP.GT.AND P4, PT, R28, -0x1, PT ;  /* 0xffffffff1c00780c */ /* 0x000fda0003f84270 */
[----:B------:R-:W-:Y:S05]  /*2a90*/  @P4 BRA `(.L_x_1194) ;  /* 0x00000000001c4947 */ /* 0x000fea0003800000 */
[----:B------:R-:W-:Y:S02]  /*2aa0*/  ISETP.NE.AND P4, PT, R9, 0x1, PT ;  /* 0x000000010900780c */ /* 0x000fe40003f85270 */
[----:B------:R-:W-:-:S11]  /*2ab0*/  LOP3.LUT R51, RZ, R28, RZ, 0x33, !PT ;  /* 0x0000001cff337212 */ /* 0x000fd600078e33ff */
[----:B------:R-:W1:Y:S02]  /*2ac0*/  @P4 LDC.64 R62, c[0x0][0x9e8] ;  /* 0x00027a00ff3e4b82 */ /* 0x000e640000000a00 */
[----:B-1----:R-:W-:-:S05]  /*2ad0*/  @P4 IMAD.HI.U32 R28, R51, R62, RZ ;  /* 0x0000003e331c4227 */ /* 0x002fca00078e00ff */
[----:B------:R-:W-:-:S04]  /*2ae0*/  @P4 SHF.R.U32.HI R51, RZ, R63, R28 ;  /* 0x0000003fff334219 */ /* 0x000fc8000001161c */
[----:B------:R-:W-:Y:S01]  /*2af0*/  LOP3.LUT R28, RZ, R51, RZ, 0x33, !PT ;  /* 0x00000033ff1c7212 */ /* 0x000fe200078e33ff */
[----:B------:R-:W-:Y:S06]  /*2b00*/  BRA `(.L_x_1195) ;  /* 0x0000000000107947 */ /* 0x000fec0003800000 */
.L_x_1194:
[----:B------:R-:W-:-:S13]  /*2b10*/  ISETP.NE.AND P4, PT, R9, 0x1, PT ;  /* 0x000000010900780c */ /* 0x000fda0003f85270 */
[----:B------:R-:W1:Y:S02]  /*2b20*/  @P4 LDC.64 R62, c[0x0][0x9e8] ;  /* 0x00027a00ff3e4b82 */ /* 0x000e640000000a00 */
[----:B-1----:R-:W-:-:S05]  /*2b30*/  @P4 IMAD.HI.U32 R30, R28, R62, RZ ;  /* 0x0000003e1c1e4227 */ /* 0x002fca00078e00ff */
[----:B------:R-:W-:-:S07]  /*2b40*/  @P4 SHF.R.U32.HI R28, RZ, R63, R30 ;  /* 0x0000003fff1c4219 */ /* 0x000fce000001161e */
.L_x_1195:
[----:B------:R-:W-:Y:S05]  /*2b50*/  BSYNC B0 ;  /* 0x0000000000007941 */ /* 0x000fea0003800000 */
.L_x_1193:
[----:B------:R-:W-:-:S04]  /*2b60*/  IMAD R51, R28, R9, -R54 ;  /* 0x000000091c337224 */ /* 0x000fc800078e0a36 */
[----:B------:R-:W-:-:S05]  /*2b70*/  IMAD R51, R18, -0x2, R51 ;  /* 0xfffffffe12337824 */ /* 0x000fca00078e0233 */
[----:B------:R-:W-:Y:S02]  /*2b80*/  VIMNMX R48, R48, R51, !PT ;  /* 0x0000003330307248 */ /* 0x000fe40007fe0100 */
[----:B------:R-:W-:-:S07]  /*2b90*/  VIADDMNMX R46, R51, R9, R46, PT ;  /* 0x00000009332e7246 */ /* 0x000fce000380012e */
.L_x_1192:
[C---:B------:R-:W-:Y:S02]  /*2ba0*/  ISETP.GE.AND P4, PT, R59.reuse, 0x2, PT ;  /* 0x000000023b00780c */ /* 0x040fe40003f86270 */
[----:B------:R-:W-:Y:S02]  /*2bb0*/  ISETP.GE.AND P6, PT, R59, 0x9, PT ;  /* 0x000000093b00780c */ /* 0x000fe40003fc6270 */
[----:B------:R-:W-:Y:S02]  /*2bc0*/  ISETP.GT.AND P5, PT, R48, 0x1, !P4 ;  /* 0x000000013000780c */ /* 0x000fe400067a4270 */
[----:B------:R-:W-:Y:S02]  /*2bd0*/  P2R R62, PR, RZ, 0x40 ;  /* 0x00000040ff3e7803 */ /* 0x000fe40000000000 */
[----:B------:R-:W-:-:S04]  /*2be0*/  ISETP.LT.OR P5, PT, R46, 0x2, P5 ;  /* 0x000000022e00780c */ /* 0x000fc80002fa1670 */
[----:B------:R-:W-:Y:S02]  /*2bf0*/  FSEL R136, R12, -INF , !P5 ;  /* 0xff8000000c887808 */ /* 0x000fe40006800000 */
[----:B------:R-:W-:Y:S02]  /*2c00*/  ISETP.GT.AND P5, PT, R48, 0x8, !P6 ;  /* 0x000000083000780c */ /* 0x000fe400077a4270 */
[----:B------:R-:W-:Y:S02]  /*2c10*/  ISETP.GE.AND P6, PT, R59, 0xa, PT ;  /* 0x0000000a3b00780c */ /* 0x000fe40003fc6270 */
[----:B------:R-:W-:Y:S02]  /*2c20*/  ISETP.LT.OR P5, PT, R46, 0x9, P5 ;  /* 0x000000092e00780c */ /* 0x000fe40002fa1670 */
[----:B------:R-:W-:Y:S02]  /*2c30*/  P2R R63, PR, RZ, 0x40 ;  /* 0x00000040ff3f7803 */ /* 0x000fe40000000000 */
[----:B0-----:R-:W-:-:S02]  /*2c40*/  FSEL R134, R14, -INF , !P5 ;  /* 0xff8000000e867808 */ /* 0x001fc40006800000 */
[----:B------:R-:W-:Y:S02]  /*2c50*/  ISETP.GT.AND P5, PT, R48, 0x9, !P6 ;  /* 0x000000093000780c */ /* 0x000fe400077a4270 */
[----:B------:R-:W-:Y:S02]  /*2c60*/  ISETP.GE.AND P6, PT, R59, 0x11, PT ;  /* 0x000000113b00780c */ /* 0x000fe40003fc6270 */
[----:B------:R-:W-:Y:S02]  /*2c70*/  ISETP.LT.OR P5, PT, R46, 0xa, P5 ;  /* 0x0000000a2e00780c */ /* 0x000fe40002fa1670 */
[----:B------:R-:W-:Y:S02]  /*2c80*/  P2R R64, PR, RZ, 0x40 ;  /* 0x00000040ff407803 */ /* 0x000fe40000000000 */
[----:B------:R-:W-:Y:S02]  /*2c90*/  FSEL R104, R20, -INF , !P5 ;  /* 0xff80000014687808 */ /* 0x000fe40006800000 */
[----:B------:R-:W-:-:S02]  /*2ca0*/  ISETP.GT.AND P5, PT, R48, 0x10, !P6 ;  /* 0x000000103000780c */ /* 0x000fc400077a4270 */
[C---:B------:R-:W-:Y:S02]  /*2cb0*/  ISETP.GE.AND P6, PT, R59.reuse, 0x12, PT ;  /* 0x000000123b00780c */ /* 0x040fe40003fc6270 */
[----:B------:R-:W-:Y:S02]  /*2cc0*/  ISETP.LT.OR P5, PT, R46, 0x11, P5 ;  /* 0x000000112e00780c */ /* 0x000fe40002fa1670 */
[----:B------:R-:W-:Y:S02]  /*2cd0*/  P2R R66, PR, RZ, 0x40 ;  /* 0x00000040ff427803 */ /* 0x000fe40000000000 */
[----:B------:R-:W-:Y:S02]  /*2ce0*/  FSEL R132, R24, -INF , !P5 ;  /* 0xff80000018847808 */ /* 0x000fe40006800000 */
[----:B------:R-:W-:Y:S02]  /*2cf0*/  ISETP.GT.AND P5, PT, R48, 0x11, !P6 ;  /* 0x000000113000780c */ /* 0x000fe400077a4270 */
[----:B------:R-:W-:-:S02]  /*2d00*/  ISETP.GE.AND P6, PT, R59, 0x19, PT ;  /* 0x000000193b00780c */ /* 0x000fc40003fc6270 */
[----:B------:R-:W-:Y:S02]  /*2d10*/  ISETP.LT.OR P5, PT, R46, 0x12, P5 ;  /* 0x000000122e00780c */ /* 0x000fe40002fa1670 */
[----:B------:R-:W-:Y:S02]  /*2d20*/  P2R R67, PR, RZ, 0x40 ;  /* 0x00000040ff437803 */ /* 0x000fe40000000000 */
[----:B------:R-:W-:Y:S02]  /*2d30*/  FSEL R106, R26, -INF , !P5 ;  /* 0xff8000001a6a7808 */ /* 0x000fe40006800000 */
[----:B------:R-:W-:Y:S02]  /*2d40*/  ISETP.GT.AND P5, PT, R48, 0x18, !P6 ;  /* 0x000000183000780c */ /* 0x000fe400077a4270 */
[----:B------:R-:W-:Y:S02]  /*2d50*/  ISETP.GE.AND P6, PT, R59, 0x1a, PT ;  /* 0x0000001a3b00780c */ /* 0x000fe40003fc6270 */
[----:B------:R-:W-:-:S02]  /*2d60*/  ISETP.LT.OR P5, PT, R46, 0x19, P5 ;  /* 0x000000192e00780c */ /* 0x000fc40002fa1670 */
[----:B------:R-:W-:Y:S02]  /*2d70*/  P2R R69, PR, RZ, 0x40 ;  /* 0x00000040ff457803 */ /* 0x000fe40000000000 */
[----:B------:R-:W-:Y:S02]  /*2d80*/  FSEL R130, R36, -INF , !P5 ;  /* 0xff80000024827808 */ /* 0x000fe40006800000 */
[----:B------:R-:W-:Y:S02]  /*2d90*/  ISETP.GT.AND P5, PT, R48, 0x19, !P6 ;  /* 0x000000193000780c */ /* 0x000fe400077a4270 */
[----:B------:R-:W-:Y:S02]  /*2da0*/  ISETP.GE.AND P6, PT, R59, 0x21, PT ;  /* 0x000000213b00780c */ /* 0x000fe40003fc6270 */
[----:B------:R-:W-:Y:S02]  /*2db0*/  ISETP.LT.OR P5, PT, R46, 0x1a, P5 ;  /* 0x0000001a2e00780c */ /* 0x000fe40002fa1670 */
[----:B------:R-:W-:-:S02]  /*2dc0*/  P2R R70, PR, RZ, 0x40 ;  /* 0x00000040ff467803 */ /* 0x000fc40000000000 */
[----:B------:R-:W-:Y:S02]  /*2dd0*/  FSEL R128, R128, -INF , !P5 ;  /* 0xff80000080807808 */ /* 0x000fe40006800000 */
[----:B------:R-:W-:Y:S02]  /*2de0*/  ISETP.GT.AND P5, PT, R48, 0x20, !P6 ;  /* 0x000000203000780c */ /* 0x000fe400077a4270 */
[----:B------:R-:W-:Y:S02]  /*2df0*/  ISETP.GE.AND P6, PT, R59, 0x22, PT ;  /* 0x000000223b00780c */ /* 0x000fe40003fc6270 */
[----:B------:R-:W-:Y:S02]  /*2e00*/  ISETP.LT.OR P5, PT, R46, 0x21, P5 ;  /* 0x000000212e00780c */ /* 0x000fe40002fa1670 */
[----:B------:R-:W-:Y:S02]  /*2e10*/  P2R R71, PR, RZ, 0x40 ;  /* 0x00000040ff477803 */ /* 0x000fe40000000000 */
[----:B------:R-:W-:-:S02]  /*2e20*/  FSEL R126, R40, -INF , !P5 ;  /* 0xff800000287e7808 */ /* 0x000fc40006800000 */
        /* <DEDUP_REMOVED lines=62> */
[----:B------:R-:W-:-:S04]  /*3210*/  ISETP.LT.OR P5, PT, R46, 0x52, P5 ;  /* 0x000000522e00780c */ /* 0x000fc80002fa1670 */
        /* <DEDUP_REMOVED lines=24> */
[C---:B------:R-:W-:Y:S02]  /*33a0*/  ISETP.GE.AND P6, PT, R59.reuse, 0x6a, PT ;  /* 0x0000006a3b00780c */ /* 0x040fe40003fc6270 */
        /* <DEDUP_REMOVED lines=24> */
[----:B------:R-:W-:Y:S02]  /*3530*/  ISETP.GE.AND P6, PT, R59, 0x7a, PT ;  /* 0x0000007a3b00780c */ /* 0x000fe40003fc6270 */
[----:B------:R-:W0:Y:S02]  /*3540*/  SHFL.IDX PT, R59, R44, 0x1, 0x1c1f ;  /* 0x003c1f002c3b7f89 */ /* 0x000e2400000e0000 */
[----:B------:R-:W-:Y:S02]  /*3550*/  P2R R81, PR, RZ, 0x40 ;  /* 0x00000040ff517803 */ /* 0x000fe40000000000 */
[----:B------:R-:W-:-:S04]  /*3560*/  ISETP.GT.AND P6, PT, R48, 0x79, !P6 ;  /* 0x000000793000780c */ /* 0x000fc800077c4270 */
[----:B------:R-:W-:-:S04]  /*3570*/  ISETP.LT.OR P6, PT, R46, 0x7a, P6 ;  /* 0x0000007a2e00780c */ /* 0x000fc800037c1670 */
[----:B------:R-:W-:Y:S02]  /*3580*/  FSEL R14, R85, -INF , !P6 ;  /* 0xff800000550e7808 */ /* 0x000fe40007000000 */
[----:B0-----:R-:W-:Y:S01]  /*3590*/  VIADDMNMX R4, R59, R57, R58, PT ;  /* 0x000000393b047246 */ /* 0x001fe2000380013a */
[----:B------:R-:W-:Y:S01]  /*35a0*/  IMAD.IADD R51, R60, 0x1, R59 ;  /* 0x000000013c337824 */ /* 0x000fe200078e023b */
[----:B------:R-:W-:Y:S06]  /*35b0*/  @!P3 BRA `(.L_x_1196) ;  /* 0x000000000050b947 */ /* 0x000fec0003800000 */
[----:B------:R-:W-:Y:S01]  /*35c0*/  IADD3 R44, -R17, R16, R59 ;  /* 0x00000010112c7210 */ /* 0x000fe20007ffe13b */
[----:B------:R-:W-:Y:S03]  /*35d0*/  BSSY B0, `(.L_x_1197) ;  /* 0x000000e000007945 */ /* 0x000fe60003800000 */
        /* <DEDUP_REMOVED lines=9> */
.L_x_1198:
[----:B------:R-:W-:-:S13]  /*3670*/  ISETP.NE.AND P6, PT, R9, 0x1, PT ;  /* 0x000000010900780c */ /* 0x000fda0003fc5270 */
[----:B------:R-:W0:Y:S02]  /*3680*/  @P6 LDC.64 R56, c[0x0][0x9e8] ;  /* 0x00027a00ff386b82 */ /* 0x000e240000000a00 */
[----:B0-----:R-:W-:-:S05]  /*3690*/  @P6 IMAD.HI.U32 R56, R44, R56, RZ ;  /* 0x000000382c386227 */ /* 0x001fca00078e00ff */
[----:B------:R-:W-:-:S07]  /*36a0*/  @P6 SHF.R.U32.HI R44, RZ, R57, R56 ;  /* 0x00000039ff2c6219 */ /* 0x000fce0000011638 */
.L_x_1199:
[----:B------:R-:W-:Y:S05]  /*36b0*/  BSYNC B0 ;  /* 0x0000000000007941 */ /* 0x000fea0003800000 */
.L_x_1197:
[----:B------:R-:W-:-:S04]  /*36c0*/  IMAD R57, R44, R9, -R54 ;  /* 0x000000092c397224 */ /* 0x000fc800078e0a36 */
[----:B------:R-:W-:-:S05]  /*36d0*/  IMAD R44, R18, -0x2, R57 ;  /* 0xfffffffe122c7824 */ /* 0x000fca00078e0239 */
[----:B------:R-:W-:Y:S02]  /*36e0*/  VIMNMX R51, R51, R44, !PT ;  /* 0x0000002c33337248 */ /* 0x000fe40007fe0100 */
[----:B------:R-:W-:-:S07]  /*36f0*/  VIADDMNMX R4, R44, R9, R4, PT ;  /* 0x000000092c047246 */ /* 0x000fce0003800104 */
.L_x_1196:
[----:B------:R-:W-:Y:S01]  /*3700*/  ISETP.GT.AND P4, PT, R51, 0x1, !P4 ;  /* 0x000000013300780c */ /* 0x000fe20006784270 */
[----:B------:R-:W-:Y:S01]  /*3710*/  ULDC UR6, c[0x0][0x988] ;  /* 0x0002620000067ab9 */ /* 0x000fe20000000800 */
[----:B------:R-:W-:Y:S02]  /*3720*/  ISETP.NE.AND P6, PT, R67, RZ, PT ;  /* 0x000000ff4300720c */ /* 0x000fe40003fc5270 */
[----:B------:R-:W-:Y:S02]  /*3730*/  ISETP.LT.OR P4, PT, R4, 0x2, P4 ;  /* 0x000000020400780c */ /* 0x000fe40002781670 */
        /* <DEDUP_REMOVED lines=22> */
[----:B------:R-:W-:Y:S01]  /*38a0*/  FSEL R52, R7, -INF , !P4 ;  /* 0xff80000007347808 */ /* 0x000fe20006000000 */
[----:B------:R-:W-:Y:S01]  /*38b0*/  IMAD.U32 R7, RZ, RZ, UR6 ;  /* 0x00000006ff077e24 */ /* 0x000fe2000f8e00ff */
[----:B------:R-:W-:Y:S02]  /*38c0*/  ISETP.NE.AND P4, PT, R66, RZ, PT ;  /* 0x000000ff4200720c */ /* 0x000fe40003f85270 */
[----:B------:R-:W-:Y:S02]  /*38d0*/  FMNMX.FTZ R3, R124, R3, !PT ;  /* 0x000000037c037209 */ /* 0x000fe40007810000 */
[----:B------:R-:W-:Y:S02]  /*38e0*/  ISETP.GT.AND P4, PT, R51, 0x11, !P4 ;  /* 0x000000113300780c */ /* 0x000fe40006784270 */
[----:B------:R-:W-:-:S02]  /*38f0*/  FMNMX.FTZ R3, R122, R3, !PT ;  /* 0x000000037a037209 */ /* 0x000fc40007810000 */
[----:B------:R-:W-:Y:S02]  /*3900*/  ISETP.LT.OR P4, PT, R4, 0x12, P4 ;  /* 0x000000120400780c */ /* 0x000fe40002781670 */
[----:B------:R-:W-:Y:S02]  /*3910*/  FMNMX.FTZ R3, R120, R3, !PT ;  /* 0x0000000378037209 */ /* 0x000fe40007810000 */
[----:B------:R-:W-:Y:S02]  /*3920*/  FSEL R54, R15, -INF , !P4 ;  /* 0xff8000000f367808 */ /* 0x000fe40006000000 */
[----:B------:R-:W-:Y:S02]  /*3930*/  ISETP.GT.AND P4, PT, R51, 0x18, !P6 ;  /* 0x000000183300780c */ /* 0x000fe40007784270 */
[----:B------:R-:W-:Y:S02]  /*3940*/  ISETP.NE.AND P6, PT, R86, RZ, PT ;  /* 0x000000ff5600720c */ /* 0x000fe40003fc5270 */
        /* <DEDUP_REMOVED lines=45> */
[----:B------:R-:W-:Y:S01]  /*3c20*/  ISETP.NE.AND P4, PT, R78, RZ, PT ;  /* 0x000000ff4e00720c */ /* 0x000fe20003f85270 */
[----:B------:R-:W0:Y:S01]  /*3c30*/  SHFL.BFLY PT, R6, R3, 0x2, 0x1f ;  /* 0x0c401f0003067f89 */ /* 0x000e2200000e0000 */
[----:B------:R-:W-:Y:S02]  /*3c40*/  ISETP.LT.OR P5, PT, R4, 0x79, P5 ;  /* 0x000000790400780c */ /* 0x000fe40002fa1670 */
[----:B------:R-:W-:-:S04]  /*3c50*/  ISETP.GT.AND P4, PT, R51, 0x31, !P4 ;  /* 0x000000313300780c */ /* 0x000fc80006784270 */
[----:B------:R-:W-:-:S04]  /*3c60*/  ISETP.LT.OR P4, PT, R4, 0x32, P4 ;  /* 0x000000320400780c */ /* 0x000fc80002781670 */
[----:B------:R-:W-:Y:S02]  /*3c70*/  FSEL R70, R37, -INF , !P4 ;  /* 0xff80000025467808 */ /* 0x000fe40006000000 */
[----:B------:R-:W-:-:S04]  /*3c80*/  ISETP.NE.AND P4, PT, R79, RZ, PT ;  /* 0x000000ff4f00720c */ /* 0x000fc80003f85270 */
[----:B------:R-:W-:-:S04]  /*3c90*/  ISETP.GT.AND P4, PT, R51, 0x38, !P4 ;  /* 0x000000383300780c */ /* 0x000fc80006784270 */
[----:B------:R-:W-:Y:S02]  /*3ca0*/  ISETP.LT.OR P4, PT, R4, 0x39, P4 ;  /* 0x000000390400780c */ /* 0x000fe40002781670 */
[----:B0-----:R-:W-:Y:S02]  /*3cb0*/  FMNMX.FTZ R5, R3, R6, !PT ;  /* 0x0000000603057209 */ /* 0x001fe40007810000 */
[----:B------:R-:W-:Y:S02]  /*3cc0*/  FSEL R72, R39, -INF , !P4 ;  /* 0xff80000027487808 */ /* 0x000fe40006000000 */
[----:B------:R-:W-:Y:S01]  /*3cd0*/  ISETP.NE.AND P4, PT, R82, RZ, PT ;  /* 0x000000ff5200720c */ /* 0x000fe20003f85270 */
[----:B------:R-:W0:Y:S03]  /*3ce0*/  SHFL.BFLY PT, R6, R5, 0x1, 0x1f ;  /* 0x0c201f0005067f89 */ /* 0x000e2600000e0000 */
        /* <DEDUP_REMOVED lines=8> */
[----:B------:R-:W-:Y:S01]  /*3d70*/  ISETP.GT.AND P4, PT, R51, 0x41, !P6 ;  /* 0x000000413300780c */ /* 0x000fe20007784270 */
[----:B------:R-:W-:-:S01]  /*3d80*/  FFMA.FTZ R15, R6, R7, -8 ;  /* 0xc1000000060f7423 */ /* 0x000fc20000010007 */
[----:B------:R-:W-:Y:S02]  /*3d90*/  ISETP.NE.AND P6, PT, R77, RZ, PT ;  /* 0x000000ff4d00720c */ /* 0x000fe40003fc5270 */
        /* <DEDUP_REMOVED lines=53> */
[----:B------:R-:W-:Y:S01]  /*40f0*/  ISETP.GT.AND P6, PT, R51, 0x79, !P6 ;  /* 0x000000793300780c */ /* 0x000fe200077c4270 */
[----:B------:R-:W-:-:S01]  /*4100*/  FFMA.FTZ R120, R120, R7, -R39 ;  /* 0x0000000778787223 */ /* 0x000fc20000010827 */
[----:B------:R-:W-:Y:S01]  /*4110*/  FSEL R37, R2, -INF , !P4 ;  /* 0xff80000002257808 */ /* 0x000fe20006000000 */
[----:B------:R0:W-:Y:S01]  /*4120*/  MUFU.EX2 R43, R114 ;  /* 0x00000072002b7308 */ /* 0x0001e20000000800 */
[----:B------:R-:W-:Y:S01]  /*4130*/  ISETP.NE.AND P4, PT, R105, RZ, PT ;  /* 0x000000ff6900720c */ /* 0x000fe20003f85270 */
[-CC-:B------:R-:W-:Y:S01]  /*4140*/  FFMA.FTZ R2, R138, R7.reuse, -R39.reuse ;  /* 0x000000078a027223 */ /* 0x180fe20000010827 */
[----:B------:R-:W-:Y:S01]  /*4150*/  FMNMX.FTZ R15, R37, R44, !PT ;  /* 0x0000002c250f7209 */ /* 0x000fe20007810000 */
[-CC-:B------:R-:W-:Y:S01]  /*4160*/  FFMA.FTZ R3, R136, R7.reuse, -R39.reuse ;  /* 0x0000000788037223 */ /* 0x180fe20000010827 */
[----:B------:R-:W-:Y:S01]  /*4170*/  ISETP.GT.AND P4, PT, R51, 0x71, !P4 ;  /* 0x000000713300780c */ /* 0x000fe20006784270 */
[--C-:B------:R-:W-:Y:S01]  /*4180*/  FFMA.FTZ R5, R134, R7, -R39.reuse ;  /* 0x0000000786057223 */ /* 0x100fe20000010827 */
[----:B------:R-:W-:Y:S01]  /*4190*/  FMNMX.FTZ R21, R46, R15, !PT ;  /* 0x0000000f2e157209 */ /* 0x000fe20007810000 */
[----:B------:R1:W-:Y:S01]  /*41a0*/  MUFU.EX2 R45, R31 ;  /* 0x0000001f002d7308 */ /* 0x0003e20000000800 */
[----:B------:R-:W-:Y:S01]  /*41b0*/  ISETP.LT.OR P4, PT, R4, 0x72, P4 ;  /* 0x000000720400780c */ /* 0x000fe20002781670 */
[--C-:B------:R-:W-:Y:S01]  /*41c0*/  FFMA.FTZ R104, R104, R7, -R39.reuse ;  /* 0x0000000768687223 */ /* 0x100fe20000010827 */
[----:B------:R-:W-:Y:S01]  /*41d0*/  FMNMX.FTZ R21, R48, R21, !PT ;  /* 0x0000001530157209 */ /* 0x000fe20007810000 */
[-CC-:B------:R-:W-:Y:S01]  /*41e0*/  FFMA.FTZ R132, R132, R7.reuse, -R39.reuse ;  /* 0x0000000784847223 */ /* 0x180fe20000010827 */
[----:B------:R-:W-:Y:S01]  /*41f0*/  FSEL R112, R10, -INF , !P4 ;  /* 0xff8000000a707808 */ /* 0x000fe20006000000 */
        /* <DEDUP_REMOVED lines=11> */
[----:B0-----:R-:W-:Y:S01]  /*42b0*/  FSEL R114, R13, -INF , !P6 ;  /* 0xff8000000d727808 */ /* 0x001fe20007000000 */
[--C-:B------:R-:W-:Y:S01]  /*42c0*/  FFMA.FTZ R124, R124, R7, -R39.reuse ;  /* 0x000000077c7c7223 */ /* 0x100fe20000010827 */
[----:B------:R-:W-:Y:S01]  /*42d0*/  FMNMX.FTZ R21, R58, R21, !PT ;  /* 0x000000153a157209 */ /* 0x000fe20007810000 */
[-CC-:B------:R-:W-:Y:S01]  /*42e0*/  FFMA.FTZ R122, R122, R7.reuse, -R39.reuse ;  /* 0x000000077a7a7223 */ /* 0x180fe20000010827 */
[----:B------:R-:W-:-:S01]  /*42f0*/  FFMA.FTZ R118, R118, R7, -R39 ;  /* 0x0000000776767223 */ /* 0x000fc20000010827 */
        /* <DEDUP_REMOVED lines=8> */
[--C-:B-1----:R-:W-:Y:S01]  /*4380*/  FFMA.FTZ R31, R34, R7, -R39.reuse ;  /* 0x00000007221f7223 */ /* 0x102fe20000010827 */
[----:B------:R-:W-:Y:S01]  /*4390*/  FMNMX.FTZ R27, R64, R21, !PT ;  /* 0x00000015401b7209 */ /* 0x000fe20007810000 */
[-CC-:B------:R-:W-:Y:S01]  /*43a0*/  FFMA.FTZ R32, R32, R7.reuse, -R39.reuse ;  /* 0x0000000720207223 */ /* 0x180fe20000010827 */
[----:B------:R-:W-:-:S01]  /*43b0*/  FFMA.FTZ R28, R28, R7, -R39 ;  /* 0x000000071c1c7223 */ /* 0x000fc20000010827 */
[--C-:B------:R-:W-:Y:S01]  /*43c0*/  FFMA.FTZ R11, R26, R7, -R39.reuse ;  /* 0x000000071a0b7223 */ /* 0x100fe20000010827 */
[----:B------:R-:W-:Y:S01]  /*43d0*/  FMNMX.FTZ R27, R66, R27, !PT ;  /* 0x0000001b421b7209 */ /* 0x000fe20007810000 */
[-CC-:B------:R-:W-:Y:S01]  /*43e0*/  FFMA.FTZ R13, R24, R7.reuse, -R39.reuse ;  /* 0x00000007180d7223 */ /* 0x180fe20000010827 */
[----:B------:R-:W-:-:S01]  /*43f0*/  FFMA.FTZ R12, R12, R7, -R39 ;  /* 0x000000070c0c7223 */ /* 0x000fc20000010827 */
[----:B------:R-:W-:Y:S01]  /*4400*/  MUFU.EX2 R2, R2 ;  /* 0x0000000200027308 */ /* 0x000fe20000000800 */
[----:B------:R-:W-:-:S04]  /*4410*/  FMNMX.FTZ R27, R68, R27, !PT ;  /* 0x0000001b441b7209 */ /* 0x000fc80007810000 */
[----:B------:R-:W-:-:S03]  /*4420*/  FMNMX.FTZ R27, R70, R27, !PT ;  /* 0x0000001b461b7209 */ /* 0x000fc60007810000 */
[----:B------:R-:W0:Y:S01]  /*4430*/  MUFU.EX2 R3, R3 ;  /* 0x0000000300037308 */ /* 0x000e220000000800 */
[----:B------:R-:W-:-:S04]  /*4440*/  FMNMX.FTZ R27, R72, R27, !PT ;  /* 0x0000001b481b7209 */ /* 0x000fc80007810000 */
[----:B------:R-:W-:-:S03]  /*4450*/  FMNMX.FTZ R27, R74, R27, !PT ;  /* 0x0000001b4a1b7209 */ /* 0x000fc60007810000 */
[----:B------:R-:W1:Y:S01]  /*4460*/  MUFU.EX2 R5, R5 ;  /* 0x0000000500057308 */ /* 0x000e620000000800 */
[----:B------:R-:W-:-:S04]  /*4470*/  FMNMX.FTZ R27, R76, R27, !PT ;  /* 0x0000001b4c1b7209 */ /* 0x000fc80007810000 */
[----:B------:R-:W-:-:S03]  /*4480*/  FMNMX.FTZ R27, R78, R27, !PT ;  /* 0x0000001b4e1b7209 */ /* 0x000fc60007810000 */
[----:B------:R-:W2:Y:S01]  /*4490*/  MUFU.EX2 R104, R104 ;  /* 0x0000006800687308 */ /* 0x000ea20000000800 */
[----:B------:R-:W-:-:S04]  /*44a0*/  FMNMX.FTZ R29, R80, R27, !PT ;  /* 0x0000001b501d7209 */ /* 0x000fc80007810000 */
[----:B------:R-:W-:-:S03]  /*44b0*/  FMNMX.FTZ R29, R82, R29, !PT ;  /* 0x0000001d521d7209 */ /* 0x000fc60007810000 */
[----:B------:R-:W-:Y:S01]  /*44c0*/  MUFU.EX2 R27, R120 ;  /* 0x00000078001b7308 */ /* 0x000fe20000000800 */
[----:B------:R-:W-:-:S04]  /*44d0*/  FMNMX.FTZ R29, R84, R29, !PT ;  /* 0x0000001d541d7209 */ /* 0x000fc80007810000 */
[----:B------:R-:W-:-:S03]  /*44e0*/  FMNMX.FTZ R29, R86, R29, !PT ;  /* 0x0000001d561d7209 */ /* 0x000fc60007810000 */
[----:B------:R3:W-:Y:S01]  /*44f0*/  MUFU.EX2 R120, R10 ;  /* 0x0000000a00787308 */ /* 0x0007e20000000800 */
[----:B------:R-:W-:-:S04]  /*4500*/  FMNMX.FTZ R29, R90, R29, !PT ;  /* 0x0000001d5a1d7209 */ /* 0x000fc80007810000 */
[----:B------:R-:W-:-:S03]  /*4510*/  FMNMX.FTZ R29, R92, R29, !PT ;  /* 0x0000001d5c1d7209 */ /* 0x000fc60007810000 */
[----:B------:R-:W4:Y:S01]  /*4520*/  MUFU.EX2 R15, R132 ;  /* 0x00000084000f7308 */ /* 0x000f220000000800 */
[----:B------:R-:W-:Y:S01]  /*4530*/  FMNMX.FTZ R29, R94, R29, !PT ;  /* 0x0000001d5e1d7209 */ /* 0x000fe20007810000 */
[----:B---3--:R-:W-:-:S03]  /*4540*/  FFMA.FTZ R10, R20, R7, -R39 ;  /* 0x00000007140a7223 */ /* 0x008fc60000010827 */
[----:B------:R-:W-:-:S03]  /*4550*/  FMNMX.FTZ R29, R96, R29, !PT ;  /* 0x0000001d601d7209 */ /* 0x000fc60007810000 */
[----:B------:R-:W3:Y:S01]  /*4560*/  MUFU.EX2 R106, R106 ;  /* 0x0000006a006a7308 */ /* 0x000ee20000000800 */
[----:B------:R-:W-:-:S04]  /*4570*/  FMNMX.FTZ R29, R98, R29, !PT ;  /* 0x0000001d621d7209 */ /* 0x000fc80007810000 */
[----:B------:R-:W-:-:S03]  /*4580*/  FMNMX.FTZ R29, R102, R29, !PT ;  /* 0x0000001d661d7209 */ /* 0x000fc60007810000 */
[----:B------:R-:W5:Y:S01]  /*4590*/  MUFU.EX2 R25, R25 ;  /* 0x0000001900197308 */ /* 0x000f620000000800 */
[----:B------:R-:W-:-:S04]  /*45a0*/  FMNMX.FTZ R29, R100, R29, !PT ;  /* 0x0000001d641d7209 */ /* 0x000fc80007810000 */
[----:B------:R-:W-:-:S03]  /*45b0*/  FMNMX.FTZ R29, R112, R29, !PT ;  /* 0x0000001d701d7209 */ /* 0x000fc60007810000 */
[----:B------:R-:W5:Y:S01]  /*45c0*/  MUFU.EX2 R128, R128 ;  /* 0x0000008000807308 */ /* 0x000f620000000800 */
[----:B------:R-:W-:-:S04]  /*45d0*/  FMNMX.FTZ R29, R110, R29, !PT ;  /* 0x0000001d6e1d7209 */ /* 0x000fc80007810000 */
[----:B------:R-:W-:-:S03]  /*45e0*/  FMNMX.FTZ R29, R114, R29, !PT ;  /* 0x0000001d721d7209 */ /* 0x000fc60007810000 */
[----:B------:R-:W-:Y:S02]  /*45f0*/  MUFU.EX2 R21, R126 ;  /* 0x0000007e00157308 */ /* 0x000fe40000000800 */
[----:B------:R-:W0:Y:S06]  /*4600*/  SHFL.BFLY PT, R4, R29, 0x2, 0x1f ;  /* 0x0c401f001d047f89 */ /* 0x000e2c00000e0000 */
[----:B------:R-:W-:Y:S08]  /*4610*/  MUFU.EX2 R108, R108 ;  /* 0x0000006c006c7308 */ /* 0x000ff00000000800 */
[----:B------:R-:W-:Y:S08]  /*4620*/  MUFU.EX2 R124, R124 ;  /* 0x0000007c007c7308 */ /* 0x000ff00000000800 */
[----:B------:R-:W-:Y:S01]  /*4630*/  MUFU.EX2 R41, R122 ;  /* 0x0000007a00297308 */ /* 0x000fe20000000800 */
[----:B0-----:R-:W-:Y:S01]  /*4640*/  FMNMX.FTZ R33, R29, R4, !PT ;  /* 0x000000041d217209 */ /* 0x001fe20007810000 */
[----:B------:R-:W-:-:S04]  /*4650*/  FFMA.FTZ R29, R30, R7, -R39 ;  /* 0x000000071e1d7223 */ /* 0x000fc80000010827 */
[----:B------:R-:W0:Y:S02]  /*4660*/  SHFL.BFLY PT, R4, R33, 0x1, 0x1f ;  /* 0x0c201f0021047f89 */ /* 0x000e2400000e0000 */
[----:B------:R-:W-:Y:S08]  /*4670*/  MUFU.EX2 R118, R118 ;  /* 0x0000007600767308 */ /* 0x000ff00000000800 */
[----:B------:R-:W-:Y:S08]  /*4680*/  MUFU.EX2 R116, R116 ;  /* 0x0000007400747308 */ /* 0x000ff00000000800 */
[----:B------:R-:W-:Y:S01]  /*4690*/  MUFU.EX2 R50, R50 ;  /* 0x0000003200327308 */ /* 0x000fe20000000800 */
[----:B0-----:R-:W-:Y:S01]  /*46a0*/  FMNMX.FTZ R4, R33, R4, !PT ;  /* 0x0000000421047209 */ /* 0x001fe20007810000 */
[----:B------:R-:W-:Y:S01]  /*46b0*/  FFMA.FTZ R33, R14, R7, -R39 ;  /* 0x000000070e217223 */ /* 0x000fe20000010827 */
[----:B------:R-:W-:-:S05]  /*46c0*/  FADD.FTZ R14, R2, R3 ;  /* 0x00000003020e7221 */ /* 0x000fca0000010000 */
[----:B------:R-:W-:Y:S01]  /*46d0*/  MUFU.EX2 R47, R42 ;  /* 0x0000002a002f7308 */ /* 0x000fe20000000800 */
[C---:B------:R-:W-:Y:S01]  /*46e0*/  FSETP.NEU.FTZ.AND P4, PT, R4.reuse, -INF , PT ;  /* 0xff8000000400780b */ /* 0x040fe20003f9d000 */
[----:B------:R-:W-:Y:S01]  /*46f0*/  FFMA.FTZ R20, R4, R7, -8 ;  /* 0xc100000004147423 */ /* 0x000fe20000010007 */
[----:B-1----:R-:W-:-:S04]  /*4700*/  FADD.FTZ R65, R5, R14 ;  /* 0x0000000e05417221 */ /* 0x002fc80000010000 */
[----:B------:R-:W-:Y:S01]  /*4710*/  FSEL R39, R20, RZ, P4 ;  /* 0x000000ff14277208 */ /* 0x000fe20002000000 */
[----:B--2---:R-:W-:-:S01]  /*4720*/  FADD.FTZ R14, R104, R65 ;  /* 0x00000041680e7221 */ /* 0x004fc20000010000 */
[----:B------:R-:W-:Y:S01]  /*4730*/  F2FP.SATFINITE.E4M3.F32.PACK_AB_MERGE_C R104, R104, R5, RZ ;  /* 0x000000056868723e */ /* 0x000fe200048070ff */
[----:B------:R-:W-:Y:S02]  /*4740*/  MUFU.EX2 R36, R36 ;  /* 0x0000002400247308 */ /* 0x000fe40000000800 */
        /* <DEDUP_REMOVED lines=8> */
[----:B----4-:R-:W-:Y:S01]  /*47d0*/  FADD.FTZ R69, R15, R14 ;  /* 0x0000000e0f457221 */ /* 0x010fe20000010000 */
[----:B------:R-:W-:-:S01]  /*47e0*/  FFMA.FTZ R58, R58, R7, -R39 ;  /* 0x000000073a3a7223 */ /* 0x000fc20000010827 */
[-CC-:B------:R-:W-:Y:S01]  /*47f0*/  FFMA.FTZ R60, R60, R7.reuse, -R39.reuse ;  /* 0x000000073c3c7223 */ /* 0x180fe20000010827 */
[----:B------:R-:W-:-:S01]  /*4800*/  FFMA.FTZ R62, R62, R7, -R39 ;  /* 0x000000073e3e7223 */ /* 0x000fc20000010827 */
[----:B---3--:R-:W-:Y:S01]  /*4810*/  FADD.FTZ R20, R106, R69 ;  /* 0x000000456a147221 */ /* 0x008fe20000010000 */
[----:B------:R-:W-:-:S01]  /*4820*/  FFMA.FTZ R64, R64, R7, -R39 ;  /* 0x0000000740407223 */ /* 0x000fc20000010827 */
[----:B------:R-:W0:Y:S01]  /*4830*/  MUFU.EX2 R44, R44 ;  /* 0x0000002c002c7308 */ /* 0x000e220000000800 */
[----:B------:R-:W-:-:S01]  /*4840*/  FFMA.FTZ R66, R66, R7, -R39 ;  /* 0x0000000742427223 */ /* 0x000fc20000010827 */
[----:B-----5:R-:W-:Y:S01]  /*4850*/  FADD.FTZ R69, R25, R20 ;  /* 0x0000001419457221 */ /* 0x020fe20000010000 */
[----:B------:R-:W-:Y:S01]  /*4860*/  F2FP.SATFINITE.E4M3.F32.PACK_AB_MERGE_C R164, R3, R2, R104 ;  /* 0x0000000203a4723e */ /* 0x000fe20004807068 */
[-CC-:B------:R-:W-:Y:S01]  /*4870*/  FFMA.FTZ R68, R68, R7.reuse, -R39.reuse ;  /* 0x0000000744447223 */ /* 0x180fe20000010827 */
[----:B------:R-:W-:-:S01]  /*4880*/  FFMA.FTZ R70, R70, R7, -R39 ;  /* 0x0000000746467223 */ /* 0x000fc20000010827 */
[C---:B------:R-:W-:Y:S01]  /*4890*/  FADD.FTZ R20, R128.reuse, R69 ;  /* 0x0000004580147221 */ /* 0x040fe20000010000 */
[----:B------:R-:W-:Y:S01]  /*48a0*/  F2FP.SATFINITE.E4M3.F32.PACK_AB_MERGE_C R128, R128, R25, RZ ;  /* 0x000000198080723e */ /* 0x000fe200048070ff */
[----:B------:R-:W1:Y:S01]  /*48b0*/  MUFU.EX2 R46, R46 ;  /* 0x0000002e002e7308 */ /* 0x000e620000000800 */
[----:B------:R-:W-:-:S01]  /*48c0*/  FFMA.FTZ R72, R72, R7, -R39 ;  /* 0x0000000748487223 */ /* 0x000fc20000010827 */
[--C-:B------:R-:W-:Y:S01]  /*48d0*/  FFMA.FTZ R74, R74, R7, -R39.reuse ;  /* 0x000000074a4a7223 */ /* 0x100fe20000010827 */
[----:B------:R-:W-:Y:S01]  /*48e0*/  F2FP.SATFINITE.E4M3.F32.PACK_AB_MERGE_C R166, R106, R15, R128 ;  /* 0x0000000f6aa6723e */ /* 0x000fe20004807080 */
        /* <DEDUP_REMOVED lines=22> */
[----:B------:R-:W-:-:S04]  /*4a50*/  F2FP.SATFINITE.E4M3.F32.PACK_AB_MERGE_C R46, R49, R46, RZ ;  /* 0x0000002e312e723e */ /* 0x000fc800048070ff */
[----:B------:R-:W-:Y:S02]  /*4a60*/  F2FP.SATFINITE.E4M3.F32.PACK_AB_MERGE_C R165, R44, R37, R46 ;  /* 0x000000252ca5723e */ /* 0x000fe4000480702e */
[----:B------:R-:W2:Y:S01]  /*4a70*/  MUFU.EX2 R56, R56 ;  /* 0x0000003800387308 */ /* 0x000ea20000000800 */
[----:B0-----:R-:W-:-:S01]  /*4a80*/  FADD.FTZ R14, R52, R67 ;  /* 0x00000043340e7221 */ /* 0x001fc20000010000 */
[----:B------:R-:W-:Y:S02]  /*4a90*/  FADD.FTZ R67, R21, R20 ;  /* 0x0000001415437221 */ /* 0x000fe40000010000 */
[----:B------:R-:W0:Y:S02]  /*4aa0*/  @P2 LDC R20, c[0x0][0x44c] ;  /* 0x00011300ff142b82 */ /* 0x000e240000000800 */
[----:B------:R-:W-:-:S02]  /*4ab0*/  FADD.FTZ R67, R108, R67 ;  /* 0x000000436c437221 */ /* 0x000fc40000010000 */
[----:B------:R-:W3:Y:S01]  /*4ac0*/  MUFU.EX2 R53, R58 ;  /* 0x0000003a00357308 */ /* 0x000ee20000000800 */
        /* <DEDUP_REMOVED lines=9> */
[C---:B------:R-:W-:Y:S01]  /*4b60*/  FADD.FTZ R21, R118.reuse, R21 ;  /* 0x0000001576157221 */ /* 0x040fe20000010000 */
[----:B------:R-:W-:Y:S01]  /*4b70*/  F2FP.SATFINITE.E4M3.F32.PACK_AB_MERGE_C R162, R118, R27, R14 ;  /* 0x0000001b76a2723e */ /* 0x000fe2000480700e */
[----:B------:R-:W2:Y:S01]  /*4b80*/  MUFU.EX2 R55, R62 ;  /* 0x0000003e00377308 */ /* 0x000ea20000000800 */
[----:B---3--:R-:W-:-:S01]  /*4b90*/  FADD.FTZ R3, R53, R2 ;  /* 0x0000000235037221 */ /* 0x008fc20000010000 */
[----:B------:R-:W-:Y:S01]  /*4ba0*/  FADD.FTZ R116, R116, R21 ;  /* 0x0000001574747221 */ /* 0x000fe20000010000 */
[----:B------:R-:W-:Y:S01]  /*4bb0*/  F2FP.SATFINITE.E4M3.F32.PACK_AB_MERGE_C R14, R47, R50, RZ ;  /* 0x000000322f0e723e */ /* 0x000fe200048070ff */
[----:B0-----:R-:W-:Y:S01]  /*4bc0*/  @P2 IMAD.HI.U32 R20, R19, R20, RZ ;  /* 0x0000001413142227 */ /* 0x001fe200078e00ff */
[----:B------:R-:W-:-:S03]  /*4bd0*/  F2FP.SATFINITE.E4M3.F32.PACK_AB_MERGE_C R53, R53, R56, RZ ;  /* 0x000000383535723e */ /* 0x000fc600048070ff */
[----:B------:R-:W-:Y:S01]  /*4be0*/  FADD.FTZ R116, R43, R116 ;  /* 0x000000742b747221 */ /* 0x000fe20000010000 */
[----:B------:R-:W-:Y:S01]  /*4bf0*/  F2FP.SATFINITE.E4M3.F32.PACK_AB_MERGE_C R156, R120, R45, R14 ;  /* 0x0000002d789c723e */ /* 0x000fe2000480700e */
[----:B------:R-:W0:Y:S01]  /*4c00*/  MUFU.EX2 R64, R64 ;  /* 0x0000004000407308 */ /* 0x000e220000000800 */
[----:B-1----:R-:W-:-:S01]  /*4c10*/  FADD.FTZ R2, R60, R3 ;  /* 0x000000033c027221 */ /* 0x002fc20000010000 */
[----:B------:R-:W-:Y:S01]  /*4c20*/  FADD.FTZ R45, R45, R116 ;  /* 0x000000742d2d7221 */ /* 0x000fe20000010000 */
[----:B------:R-:W-:-:S03]  /*4c30*/  F2FP.SATFINITE.E4M3.F32.PACK_AB_MERGE_C R167, R51, R52, R53 ;  /* 0x0000003433a7723e */ /* 0x000fc60004807035 */
        /* <DEDUP_REMOVED lines=27> */
[----:B------:R-:W-:Y:S01]  /*4df0*/  MUFU.EX2 R38, R38 ;  /* 0x0000002600267308 */ /* 0x000fe20000000800 */
[----:B0-----:R-:W-:-:S07]  /*4e00*/  F2FP.SATFINITE.E4M3.F32.PACK_AB_MERGE_C R14, R31, R36, RZ ;  /* 0x000000241f0e723e */ /* 0x001fce00048070ff */
[----:B------:R-:W0:Y:S01]  /*4e10*/  MUFU.EX2 R35, R35 ;  /* 0x0000002300237308 */ /* 0x000e220000000800 */
[----:B-1----:R-:W-:-:S01]  /*4e20*/  FADD.FTZ R25, R65, R2 ;  /* 0x0000000241197221 */ /* 0x002fc20000010000 */
[----:B------:R-:W-:-:S04]  /*4e30*/  F2FP.SATFINITE.E4M3.F32.PACK_AB_MERGE_C R65, R65, R80, RZ ;  /* 0x000000504141723e */ /* 0x000fc800048070ff */
[----:B------:R-:W-:Y:S02]  /*4e40*/  F2FP.SATFINITE.E4M3.F32.PACK_AB_MERGE_C R157, R63, R76, R65 ;  /* 0x0000004c3f9d723e */ /* 0x000fe40004807041 */
[----:B------:R-:W1:Y:S08]  /*4e50*/  MUFU.EX2 R84, R84 ;  /* 0x0000005400547308 */ /* 0x000e700000000800 */
[----:B------:R-:W2:Y:S01]  /*4e60*/  MUFU.EX2 R5, R86 ;  /* 0x0000005600057308 */ /* 0x000ea20000000800 */
[----:B0-----:R-:W-:Y:S01]  /*4e70*/  F2FP.SATFINITE.E4M3.F32.PACK_AB_MERGE_C R158, R35, R38, R14 ;  /* 0x00000026239e723e */ /* 0x001fe2000480700e */
[----:B------:R-:W-:-:S04]  /*4e80*/  FADD.FTZ R38, R38, R47 ;  /* 0x0000002f26267221 */ /* 0x000fc80000010000 */
[----:B------:R-:W-:Y:S02]  /*4e90*/  FADD.FTZ R35, R35, R38 ;  /* 0x0000002623237221 */ /* 0x000fe40000010000 */
[----:B------:R-:W0:Y:S01]  /*4ea0*/  MUFU.EX2 R90, R90 ;  /* 0x0000005a005a7308 */ /* 0x000e220000000800 */
[----:B-1----:R-:W-:-:S01]  /*4eb0*/  FADD.FTZ R2, R84, R25 ;  /* 0x0000001954027221 */ /* 0x002fc20000010000 */
[----:B------:R-:W-:-:S04]  /*4ec0*/  FADD.FTZ R36, R36, R35 ;  /* 0x0000002324247221 */ /* 0x000fc80000010000 */
[----:B------:R-:W-:Y:S02]  /*4ed0*/  FADD.FTZ R31, R31, R36 ;  /* 0x000000241f1f7221 */ /* 0x000fe40000010000 */
[----:B------:R-:W-:Y:S01]  /*4ee0*/  MUFU.EX2 R28, R28 ;  /* 0x0000001c001c7308 */ /* 0x000fe20000000800 */
[----:B--2---:R-:W-:-:S07]  /*4ef0*/  FADD.FTZ R27, R5, R2 ;  /* 0x00000002051b7221 */ /* 0x004fce0000010000 */
[----:B------:R-:W1:Y:S01]  /*4f00*/  MUFU.EX2 R11, R11 ;  /* 0x0000000b000b7308 */ /* 0x000e620000000800 */
[----:B0-----:R-:W-:-:S02]  /*4f10*/  FADD.FTZ R2, R90, R27 ;  /* 0x0000001b5a027221 */ /* 0x001fc40000010000 */
[----:B------:R-:W0:Y:S05]  /*4f20*/  @P2 LDC R27, c[0x0][0x450] ;  /* 0x00011400ff1b2b82 */ /* 0x000e2a0000000800 */
[----:B------:R-:W2:Y:S08]  /*4f30*/  MUFU.EX2 R3, R92 ;  /* 0x0000005c00037308 */ /* 0x000eb00000000800 */
[----:B------:R-:W-:Y:S01]  /*4f40*/  MUFU.EX2 R32, R32 ;  /* 0x0000002000207308 */ /* 0x000fe20000000800 */
[----:B-1----:R-:W-:-:S07]  /*4f50*/  F2FP.SATFINITE.E4M3.F32.PACK_AB_MERGE_C R14, R11, R28, RZ ;  /* 0x0000001c0b0e723e */ /* 0x002fce00048070ff */
[----:B------:R-:W1:Y:S01]  /*4f60*/  MUFU.EX2 R29, R29 ;  /* 0x0000001d001d7308 */ /* 0x000e620000000800 */
[C---:B--2---:R-:W-:Y:S01]  /*4f70*/  F2FP.SATFINITE.E4M3.F32.PACK_AB_MERGE_C R90, R3.reuse, R90, RZ ;  /* 0x0000005a035a723e */ /* 0x044fe200048070ff */
[----:B------:R-:W-:-:S03]  /*4f80*/  FADD.FTZ R3, R3, R2 ;  /* 0x0000000203037221 */ /* 0x000fc60000010000 */
[----:B------:R-:W-:-:S03]  /*4f90*/  F2FP.SATFINITE.E4M3.F32.PACK_AB_MERGE_C R159, R5, R84, R90 ;  /* 0x00000054059f723e */ /* 0x000fc6000480705a */
[----:B------:R-:W2:Y:S08]  /*4fa0*/  MUFU.EX2 R94, R94 ;  /* 0x0000005e005e7308 */ /* 0x000eb00000000800 */
[----:B------:R-:W3:Y:S01]  /*4fb0*/  MUFU.EX2 R15, R96 ;  /* 0x00000060000f7308 */ /* 0x000ee20000000800 */
[----:B-1----:R-:W-:Y:S01]  /*4fc0*/  F2FP.SATFINITE.E4M3.F32.PACK_AB_MERGE_C R152, R29, R32, R14 ;  /* 0x000000201d98723e */ /* 0x002fe2000480700e */
[----:B------:R-:W-:-:S04]  /*4fd0*/  FADD.FTZ R32, R32, R31 ;  /* 0x0000001f20207221 */ /* 0x000fc80000010000 */
[----:B------:R-:W-:Y:S02]  /*4fe0*/  FADD.FTZ R29, R29, R32 ;  /* 0x000000201d1d7221 */ /* 0x000fe40000010000 */
[----:B------:R-:W1:Y:S01]  /*4ff0*/  MUFU.EX2 R98, R98 ;  /* 0x0000006200627308 */ /* 0x000e620000000800 */
[----:B--2---:R-:W-:-:S01]  /*5000*/  FADD.FTZ R2, R94, R3 ;  /* 0x000000035e027221 */ /* 0x004fc20000010000 */
[----:B------:R-:W-:-:S04]  /*5010*/  FADD.FTZ R28, R28, R29 ;  /* 0x0000001d1c1c7221 */ /* 0x000fc80000010000 */
[----:B------:R-:W-:Y:S01]  /*5020*/  FADD.FTZ R28, R11, R28 ;  /* 0x0000001c0b1c7221 */ /* 0x000fe20000010000 */
[----:B------:R-:W-:Y:S01]  /*5030*/  IMAD.MOV.U32 R11, RZ, RZ, R19 ;  /* 0x000000ffff0b7224 */ /* 0x000fe200078e0013 */
[----:B------:R-:W-:Y:S01]  /*5040*/  MUFU.EX2 R12, R12 ;  /* 0x0000000c000c7308 */ /* 0x000fe20000000800 */
[----:B---3--:R-:W-:-:S01]  /*5050*/  FADD.FTZ R3, R15, R2 ;  /* 0x000000020f037221 */ /* 0x008fc20000010000 */
[----:B0-----:R-:W-:-:S05]  /*5060*/  @P2 SHF.R.U32.HI R11, RZ, R27, R20 ;  /* 0x0000001bff0b2219 */ /* 0x001fca0000011614 */
[----:B------:R-:W-:Y:S01]  /*5070*/  IMAD.IADD R11, R88, 0x1, R11 ;  /* 0x00000001580b7824 */ /* 0x000fe200078e020b */
[----:B------:R-:W0:Y:S01]  /*5080*/  MUFU.EX2 R33, R33 ;  /* 0x0000002100217308 */ /* 0x000e220000000800 */
[----:B-1----:R-:W-:-:S02]  /*5090*/  FADD.FTZ R2, R98, R3 ;  /* 0x0000000362027221 */ /* 0x002fc40000010000 */
[----:B------:R-:W-:-:S05]  /*50a0*/  IMAD.IADD R8, R11, 0x1, R8 ;  /* 0x000000010b087824 */ /* 0x000fca00078e0208 */
[----:B------:R-:W1:Y:S08]  /*50b0*/  MUFU.EX2 R21, R102 ;  /* 0x0000006600157308 */ /* 0x000e700000000800 */
[----:B------:R-:W-:Y:S01]  /*50c0*/  MUFU.EX2 R13, R13 ;  /* 0x0000000d000d7308 */ /* 0x000fe20000000800 */
[----:B0-----:R-:W-:-:S07]  /*50d0*/  F2FP.SATFINITE.E4M3.F32.PACK_AB_MERGE_C R3, R33, R12, RZ ;  /* 0x0000000c2103723e */ /* 0x001fce00048070ff */
[----:B------:R-:W0:Y:S01]  /*50e0*/  MUFU.EX2 R10, R10 ;  /* 0x0000000a000a7308 */ /* 0x000e220000000800 */
[C---:B-1----:R-:W-:Y:S01]  /*50f0*/  F2FP.SATFINITE.E4M3.F32.PACK_AB_MERGE_C R98, R21.reuse, R98, RZ ;  /* 0x000000621562723e */ /* 0x042fe200048070ff */
[----:B------:R-:W-:-:S03]  /*5100*/  FADD.FTZ R21, R21, R2 ;  /* 0x0000000215157221 */ /* 0x000fc60000010000 */
[----:B------:R-:W-:-:S03]  /*5110*/  F2FP.SATFINITE.E4M3.F32.PACK_AB_MERGE_C R153, R15, R94, R98 ;  /* 0x0000005e0f99723e */ /* 0x000fc60004807062 */
[----:B------:R-:W1:Y:S08]  /*5120*/  MUFU.EX2 R100, R100 ;  /* 0x0000006400647308 */ /* 0x000e700000000800 */
[----:B------:R-:W2:Y:S01]  /*5130*/  MUFU.EX2 R25, R112 ;  /* 0x0000007000197308 */ /* 0x000ea20000000800 */
[----:B0-----:R-:W-:Y:S01]  /*5140*/  F2FP.SATFINITE.E4M3.F32.PACK_AB_MERGE_C R154, R10, R13, R3 ;  /* 0x0000000d0a9a723e */ /* 0x001fe20004807003 */
[----:B------:R-:W-:-:S04]  /*5150*/  FADD.FTZ R13, R13, R28 ;  /* 0x0000001c0d0d7221 */ /* 0x000fc80000010000 */
[----:B------:R-:W-:Y:S02]  /*5160*/  FADD.FTZ R13, R10, R13 ;  /* 0x0000000d0a0d7221 */ /* 0x000fe40000010000 */
[----:B------:R-:W0:Y:S01]  /*5170*/  MUFU.EX2 R110, R110 ;  /* 0x0000006e006e7308 */ /* 0x000e220000000800 */
[----:B-1----:R-:W-:-:S01]  /*5180*/  FADD.FTZ R2, R100, R21 ;  /* 0x0000001564027221 */ /* 0x002fc20000010000 */
[----:B------:R-:W-:-:S06]  /*5190*/  FADD.FTZ R12, R12, R13 ;  /* 0x0000000d0c0c7221 */ /* 0x000fcc0000010000 */
[----:B------:R-:W1:Y:S01]  /*51a0*/  MUFU.EX2 R39, R39 ;  /* 0x0000002700277308 */ /* 0x000e620000000800 */
[----:B--2---:R-:W-:-:S04]  /*51b0*/  FADD.FTZ R3, R25, R2 ;  /* 0x0000000219037221 */ /* 0x004fc80000010000 */
[----:B0-----:R-:W-:Y:S01]  /*51c0*/  FADD.FTZ R2, R110, R3 ;  /* 0x000000036e027221 */ /* 0x001fe20000010000 */
[----:B------:R-:W-:-:S01]  /*51d0*/  FADD.FTZ R3, R33, R12 ;  /* 0x0000000c21037221 */ /* 0x000fc20000010000 */
[C---:B-1----:R-:W-:Y:S02]  /*51e0*/  F2FP.SATFINITE.E4M3.F32.PACK_AB_MERGE_C R5, R39.reuse, R110, RZ ;  /* 0x0000006e2705723e */ /* 0x042fe400048070ff */
[----:B------:R-:W-:-:S02]  /*51f0*/  FADD.FTZ R2, R39, R2 ;  /* 0x0000000227027221 */ /* 0x000fc40000010000 */
[----:B------:R-:W-:Y:S01]  /*5200*/  F2FP.SATFINITE.E4M3.F32.PACK_AB_MERGE_C R155, R25, R100, R5 ;  /* 0x00000064199b723e */ /* 0x000fe20004807005 */
[----:B------:R-:W-:Y:S01]  /*5210*/  VIADD R5, R89, 0xfffffffe ;  /* 0xfffffffe59057836 */ /* 0x000fe20000000000 */
        /* <DEDUP_REMOVED lines=11> */
.L_x_1201:
[----:B------:R-:W-:-:S13]  /*52d0*/  ISETP.NE.AND P4, PT, R9, 0x1, PT ;  /* 0x000000010900780c */ /* 0x000fda0003f85270 */
[----:B------:R-:W0:Y:S02]  /*52e0*/  @P4 LDC.64 R12, c[0x0][0x9e8] ;  /* 0x00027a00ff0c4b82 */ /* 0x000e240000000a00 */
[----:B0-----:R-:W-:-:S05]  /*52f0*/  @P4 IMAD.HI.U32 R12, R10, R12, RZ ;  /* 0x0000000c0a0c4227 */ /* 0x001fca00078e00ff */
[----:B------:R-:W-:-:S07]  /*5300*/  @P4 SHF.R.U32.HI R10, RZ, R13, R12 ;  /* 0x0000000dff0a4219 */ /* 0x000fce000001160c */
.L_x_1202:
[----:B------:R-:W-:-:S05]  /*5310*/  IMAD R9, R10, R9, R9 ;  /* 0x000000090a097224 */ /* 0x000fca00078e0209 */
[----:B------:R-:W-:-:S07]  /*5320*/  VIMNMX R8, R8, R9, PT ;  /* 0x0000000908087248 */ /* 0x000fce0003fe0100 */
.L_x_1200:
        /* <DEDUP_REMOVED lines=41> */
.L_x_1221:
        /* <DEDUP_REMOVED lines=9> */
.L_x_1205:
[----:B------:R-:W-:Y:S01]  /*5650*/  ULEA UR10, UR6, UR43, 0x3 ;  /* 0x0000002b060a7291 */ /* 0x000fe2000f8e183f */
[----:B------:R-:W-:-:S05]  /*5660*/  IMAD.U32 R7, RZ, RZ, UR7 ;  /* 0x00000007ff077e24 */ /* 0x000fca000f8e00ff */
[----:B------:R-:W-:-:S04]  /*5670*/  SHF.L.U32 R7, R7, 0x1f, RZ ;  /* 0x0000001f07077819 */ /* 0x000fc800000006ff */
[----:B------:R0:W1:Y:S01]  /*5680*/  SYNCS.PHASECHK.TRANS64.TRYWAIT P5, [UR10+0x22830], R7 ;  /* 0x02283007ff0075a7 */ /* 0x00006200080a014a */
[----:B------:R-:W-:Y:S05]  /*5690*/  @!P0 BRA `(.L_x_1206) ;  /* 0x0000000000048947 */ /* 0x000fea0003800000 */
[----:B------:R-:W-:Y:S01]  /*56a0*/  BPT.TRAP 0x1 ;  /* 0x000000040000795c */ /* 0x000fe20000300000 */
.L_x_1206:
[----:B-1----:R-:W-:Y:S05]  /*56b0*/  @P5 BRA `(.L_x_1204) ;  /* 0x0000000000085947 */ /* 0x002fea0003800000 */
[----:B------:R-:W1:Y:S02]  /*56c0*/  SYNCS.PHASECHK.TRANS64.TRYWAIT P5, [UR10+0x22830], R7 ;  /* 0x02283007ff0075a7 */ /* 0x000e6400080a014a */
[----:B-1----:R-:W-:Y:S05]  /*56d0*/  @!P5 BRA `(.L_x_1207) ;  /* 0x0000012000c8d947 */ /* 0x002fea0003800000 */
.L_x_1204:
        /* <DEDUP_REMOVED lines=37> */
.L_x_1209:
[----:B------:R-:W-:Y:S01]  /*5930*/  ULEA UR10, UR44, UR43, 0x3 ;  /* 0x0000002b2c0a7291 */ /* 0x000fe2000f8e183f */
[----:B------:R-:W-:-:S05]  /*5940*/  IMAD.U32 R7, RZ, RZ, UR36 ;  /* 0x00000024ff077e24 */ /* 0x000fca000f8e00ff */
[----:B------:R-:W-:-:S04]  /*5950*/  SHF.L.U32 R7, R7, 0x1f, RZ ;  /* 0x0000001f07077819 */ /* 0x000fc800000006ff */
[----:B------:R0:W1:Y:S01]  /*5960*/  SYNCS.PHASECHK.TRANS64.TRYWAIT P4, [UR10+0x22850], R7 ;  /* 0x02285007ff0075a7 */ /* 0x000062000808014a */
[----:B------:R-:W-:Y:S05]  /*5970*/  @!P0 BRA `(.L_x_1210) ;  /* 0x0000000000048947 */ /* 0x000fea0003800000 */
[----:B------:R-:W-:Y:S01]  /*5980*/  BPT.TRAP 0x1 ;  /* 0x000000040000795c */ /* 0x000fe20000300000 */
.L_x_1210:
[----:B-1----:R-:W-:Y:S05]  /*5990*/  @P4 BRA `(.L_x_1208) ;  /* 0x0000000000084947 */ /* 0x002fea0003800000 */
[----:B------:R-:W1:Y:S02]  /*59a0*/  SYNCS.PHASECHK.TRANS64.TRYWAIT P4, [UR10+0x22850], R7 ;  /* 0x02285007ff0075a7 */ /* 0x000e64000808014a */
[----:B-1----:R-:W-:Y:S05]  /*59b0*/  @!P4 BRA `(.L_x_1211) ;  /* 0x000001200028c947 */ /* 0x002fea0003800000 */
.L_x_1208:
[----:B------:R-:W-:Y:S01]  /*59c0*/  UIADD3 UR10, UR43, 0x400, URZ ;  /* 0x000004002b0a7890 */ /* 0x000fe2000fffe03f */
[----:B------:R-:W-:Y:S01]  /*59d0*/  WARPGROUP.ARRIVE ;  /* 0x00000000000079c5 */ /* 0x000fe20000000000 */
[----:B------:R-:W-:Y:S01]  /*59e0*/  UMOV UR11, 0x40000040 ;  /* 0x40000040000b7882 */ /* 0x000fe20000000000 */
[----:B------:R-:W-:Y:S01]  /*59f0*/  UMOV UR15, 0x40000040 ;  /* 0x40000040000f7882 */ /* 0x000fe20000000000 */
[----:B------:R-:W-:Y:S01]  /*5a00*/  USHF.R.U32.HI UR10, URZ, 0x4, UR10 ;  /* 0x000000043f0a7899 */ /* 0x000fe2000801160a */
[----:B------:R-:W2:Y:S01]  /*5a10*/  @P2 LDC R20, c[0x0][0x44c] ;  /* 0x00011300ff142b82 */ /* 0x000ea20000000800 */
[C---:B------:R-:W-:Y:S01]  /*5a20*/  FMUL.FTZ R9, R0.reuse, R26 ;  /* 0x0000001a00097220 */ /* 0x040fe20000410000 */
[C---:B------:R-:W-:Y:S01]  /*5a30*/  FMUL.FTZ R26, R0.reuse, R47 ;  /* 0x0000002f001a7220 */ /* 0x040fe20000410000 */
[----:B------:R-:W-:Y:S01]  /*5a40*/  ULOP3.LUT UR10, UR10, 0x3fff, URZ, 0xc0, !UPT ;  /* 0x00003fff0a0a7892 */ /* 0x000fe2000f8ec03f */
[----:B------:R-:W3:Y:S01]  /*5a50*/  S2R R188, SR_TID.X ;  /* 0x0000000000bc7919 */ /* 0x000ee20000002100 */
[C---:B------:R-:W-:Y:S01]  /*5a60*/  FMUL.FTZ R11, R0.reuse, R31 ;  /* 0x0000001f000b7220 */ /* 0x040fe20000410000 */
[C---:B------:R-:W-:Y:S01]  /*5a70*/  FMUL.FTZ R31, R0.reuse, R55 ;  /* 0x00000037001f7220 */ /* 0x040fe20000410000 */
[----:B------:R-:W-:Y:S01]  /*5a80*/  ULOP3.LUT UR10, UR10, 0x10000, URZ, 0xfc, !UPT ;  /* 0x000100000a0a7892 */ /* 0x000fe2000f8efc3f */
[----:B------:R-:W4:Y:S01]  /*5a90*/  @P2 LDC R47, c[0x0][0x450] ;  /* 0x00011400ff2f2b82 */ /* 0x000f220000000800 */
[----:B------:R-:W-:Y:S01]  /*5aa0*/  FMUL.FTZ R55, R0, R61 ;  /* 0x0000003d00377220 */ /* 0x000fe20000410000 */
[----:B------:R-:W-:Y:S01]  /*5ab0*/  IMAD.IADD R61, R168, 0x1, R19 ;  /* 0x00000001a83d7824 */ /* 0x000fe200078e0213 */
[----:B------:R-:W-:Y:S01]  /*5ac0*/  ULEA UR14, UR44, UR10, 0xa ;  /* 0x0000000a2c0e7291 */ /* 0x000fe2000f8e503f */
[C---:B------:R-:W-:Y:S01]  /*5ad0*/  FMUL.FTZ R14, R0.reuse, R38 ;  /* 0x00000026000e7220 */ /* 0x040fe20000410000 */
[----:B------:R-:W-:Y:S01]  /*5ae0*/  FMUL.FTZ R38, R0, R58 ;  /* 0x0000003a00267220 */ /* 0x000fe20000410000 */
[----:B------:R-:W-:-:S02]  /*5af0*/  IMAD.U32 R21, RZ, RZ, UR6 ;  /* 0x00000006ff157e24 */ /* 0x000fc4000f8e00ff */
[C---:B-1----:R-:W-:Y:S01]  /*5b00*/  FMUL.FTZ R10, R0.reuse, R30 ;  /* 0x0000001e000a7220 */ /* 0x042fe20000410000 */
[C---:B0-----:R-:W-:Y:S01]  /*5b10*/  FMUL.FTZ R7, R0.reuse, R27 ;  /* 0x0000001b00077220 */ /* 0x041fe20000410000 */
[C---:B------:R-:W-:Y:S01]  /*5b20*/  FMUL.FTZ R13, R0.reuse, R35 ;  /* 0x00000023000d7220 */ /* 0x040fe20000410000 */
[----:B------:R-:W-:Y:S01]  /*5b30*/  UMOV UR10, UR14 ;  /* 0x0000000e000a7c82 */ /* 0x000fe20008000000 */
[C---:B------:R-:W-:Y:S01]  /*5b40*/  FMUL.FTZ R186, R0.reuse, R36 ;  /* 0x0000002400ba7220 */ /* 0x040fe20000410000 */
[----:B------:R-:W-:Y:S01]  /*5b50*/  QGMMA.64x128x32.F32.E4M3.E4M3 R88, R164, gdesc[UR8], R88, gsb0 ;  /* 0x01e00008a4587df3 */ /* 0x000fe20008000858 */
[----:B------:R-:W-:Y:S01]  /*5b60*/  UIADD3 UR10, UR14, 0x2, URZ ;  /* 0x000000020e0a7890 */ /* 0x000fe2000fffe03f */
[----:B------:R-:W-:Y:S01]  /*5b70*/  FMUL.FTZ R30, R0, R54 ;  /* 0x00000036001e7220 */ /* 0x000fe20000410000 */
[----:B------:R-:W-:Y:S01]  /*5b80*/  UMOV UR11, 0x40000040 ;  /* 0x40000040000b7882 */ /* 0x000fe20000000000 */
[----:B--2---:R-:W-:-:S04]  /*5b90*/  @P2 IMAD.HI.U32 R20, R61, R20, RZ ;  /* 0x000000143d142227 */ /* 0x004fc800078e00ff */
[C---:B------:R-:W-:Y:S01]  /*5ba0*/  FMUL.FTZ R184, R0.reuse, R32 ;  /* 0x0000002000b87220 */ /* 0x040fe20000410000 */
[C---:B------:R-:W-:Y:S01]  /*5bb0*/  FMUL.FTZ R185, R0.reuse, R33 ;  /* 0x0000002100b97220 */ /* 0x040fe20000410000 */
[C---:B------:R-:W-:Y:S01]  /*5bc0*/  FMUL.FTZ R12, R0.reuse, R34 ;  /* 0x00000022000c7220 */ /* 0x040fe20000410000 */
[C---:B------:R-:W-:Y:S01]  /*5bd0*/  FMUL.FTZ R15, R0.reuse, R39 ;  /* 0x00000027000f7220 */ /* 0x040fe20000410000 */
[C---:B------:R-:W-:Y:S01]  /*5be0*/  FMUL.FTZ R187, R0.reuse, R45 ;  /* 0x0000002d00bb7220 */ /* 0x040fe20000410000 */
[C---:B------:R-:W-:Y:S01]  /*5bf0*/  FMUL.FTZ R27, R0.reuse, R46 ;  /* 0x0000002e001b7220 */ /* 0x040fe20000410000 */
[C---:B------:R-:W-:Y:S01]  /*5c00*/  FMUL.FTZ R54, R0.reuse, R60 ;  /* 0x0000003c00367220 */ /* 0x040fe20000410000 */
[----:B----4-:R-:W-:Y:S01]  /*5c10*/  @P2 SHF.R.U32.HI R61, RZ, R47, R20 ;  /* 0x0000002fff3d2219 */ /* 0x010fe20000011614 */
[C---:B------:R-:W-:Y:S01]  /*5c20*/  FMUL.FTZ R36, R0.reuse, R62 ;  /* 0x0000003e00247220 */ /* 0x040fe20000410000 */
[C---:B------:R-:W-:Y:S01]  /*5c30*/  FMUL.FTZ R35, R0.reuse, R70 ;  /* 0x0000004600237220 */ /* 0x040fe20000410000 */
[C---:B------:R-:W-:Y:S01]  /*5c40*/  FMUL.FTZ R48, R0.reuse, R48 ;  /* 0x0000003000307220 */ /* 0x040fe20000410000 */
[C---:B------:R-:W-:Y:S01]  /*5c50*/  FMUL.FTZ R49, R0.reuse, R49 ;  /* 0x0000003100317220 */ /* 0x040fe20000410000 */
[----:B------:R-:W0:Y:S01]  /*5c60*/  SHFL.IDX PT, R58, R61, RZ, 0x1c1f ;  /* 0x001c1fff3d3a7589 */ /* 0x000e2200000e0000 */
        /* <DEDUP_REMOVED lines=16> */
[----:B---3--:R-:W-:Y:S01]  /*5d70*/  SHF.R.U32.HI R188, RZ, 0x7, R188 ;  /* 0x00000007ffbc7819 */ /* 0x008fe200000116bc */
[----:B------:R-:W1:Y:S01]  /*5d80*/  MUFU.TANH R9, R9 ;  /* 0x0000000900097308 */ /* 0x000e620000002400 */
[----:B------:R-:W-:-:S02]  /*5d90*/  @!P1 VIADD R21, R21, 0x22840 ;  /* 0x0002284015159836 */ /* 0x000fc40000000000 */
[----:B------:R-:W-:-:S03]  /*5da0*/  IADD3 R20, -R188, 0xb, RZ ;  /* 0x0000000bbc147810 */ /* 0x000fc60007ffe1ff */
        /* <DEDUP_REMOVED lines=25> */
[----:B------:R-:W-:Y:S01]  /*5f40*/  UIADD3 UR14, UR14, 0x6, URZ ;  /* 0x000000060e0e7890 */ /* 0x000fe2000fffe03f */
        /* <DEDUP_REMOVED lines=62> */
[----:B------:R-:W-:-:S05]  /*6330*/  IADD3 R59, -R158, 0x1, RZ ;  /* 0x000000019e3b7810 */ /* 0x000fca0007ffe1ff */
[----:B------:R-:W-:Y:S01]  /*6340*/  IMAD R59, R18, -0x2, R59 ;  /* 0xfffffffe123b7824 */ /* 0x000fe200078e023b */
[----:B------:R-:W1:Y:S04]  /*6350*/  MUFU.TANH R70, R70 ;  /* 0x0000004600467308 */ /* 0x000e680000002400 */
[----:B------:R-:W-:-:S04]  /*6360*/  IADD3 R59, -R17, R59, R16 ;  /* 0x0000003b113b7210 */ /* 0x000fc80007ffe110 */
[----:B------:R-:W1:Y:S01]  /*6370*/  MUFU.TANH R40, R40 ;  /* 0x0000002800287308 */ /* 0x000e620000002400 */
[C---:B------:R-:W-:Y:S02]  /*6380*/  VIADD R71, R59.reuse, UR33 ;  /* 0x000000213b477c36 */ /* 0x040fe40008000000 */
[----:B------:R-:W-:Y:S02]  /*6390*/  VIADD R73, R59, UR5 ;  /* 0x000000053b497c36 */ /* 0x000fe40008000000 */
[--C-:B0-----:R-:W-:Y:S02]  /*63a0*/  IMAD.IADD R63, R71, 0x1, R58.reuse ;  /* 0x00000001473f7824 */ /* 0x101fe400078e023a */
[----:B------:R-:W-:Y:S01]  /*63b0*/  IMAD.IADD R65, R73, 0x1, R58 ;  /* 0x0000000149417824 */ /* 0x000fe200078e023a */
[----:B------:R-:W0:Y:S08]  /*63c0*/  MUFU.TANH R41, R41 ;  /* 0x0000002900297308 */ /* 0x000e300000002400 */
[----:B------:R-:W0:Y:S08]  /*63d0*/  MUFU.TANH R72, R72 ;  /* 0x0000004800487308 */ /* 0x000e300000002400 */
[----:B------:R0:W0:Y:S08]  /*63e0*/  MUFU.TANH R68, R77 ;  /* 0x0000004d00447308 */ /* 0x0000300000002400 */
        /* <DEDUP_REMOVED lines=13> */
[----:B-1234-:R-:W-:Y:S05]  /*64c0*/  @!P3 BRA `(.L_x_1212) ;  /* 0x000000000058b947 */ /* 0x01efea0003800000 */
[----:B------:R-:W-:Y:S01]  /*64d0*/  IADD3 R59, -R17, R16, R58 ;  /* 0x00000010113b7210 */ /* 0x000fe20007ffe13a */
[----:B------:R-:W-:Y:S03]  /*64e0*/  BSSY B0, `(.L_x_1213) ;  /* 0x0000010000007945 */ /* 0x000fe60003800000 */
[----:B------:R-:W-:-:S13]  /*64f0*/  ISETP.GT.AND P4, PT, R59, -0x1, PT ;  /* 0xffffffff3b00780c */ /* 0x000fda0003f84270 */
[----:B------:R-:W-:Y:S05]  /*6500*/  @P4 BRA `(.L_x_1214) ;  /* 0x0000000000204947 */ /* 0x000fea0003800000 */
[----:B------:R-:W-:Y:S01]  /*6510*/  IMAD.U32 R58, RZ, RZ, UR32 ;  /* 0x00000020ff3a7e24 */ /* 0x000fe2000f8e00ff */
[----:B------:R-:W-:-:S04]  /*6520*/  LOP3.LUT R59, RZ, R59, RZ, 0x33, !PT ;  /* 0x0000003bff3b7212 */ /* 0x000fc800078e33ff */
[----:B------:R-:W-:-:S13]  /*6530*/  ISETP.NE.AND P4, PT, R58, 0x1, PT ;  /* 0x000000013a00780c */ /* 0x000fda0003f85270 */
[----:B0-----:R-:W0:Y:S02]  /*6540*/  @P4 LDC.64 R20, c[0x0][0x9e8] ;  /* 0x00027a00ff144b82 */ /* 0x001e240000000a00 */
[----:B0-----:R-:W-:-:S05]  /*6550*/  @P4 IMAD.HI.U32 R20, R59, R20, RZ ;  /* 0x000000143b144227 */ /* 0x001fca00078e00ff */
[----:B------:R-:W-:-:S04]  /*6560*/  @P4 SHF.R.U32.HI R59, RZ, R21, R20 ;  /* 0x00000015ff3b4219 */ /* 0x000fc80000011614 */
[----:B------:R-:W-:Y:S01]  /*6570*/  LOP3.LUT R59, RZ, R59, RZ, 0x33, !PT ;  /* 0x0000003bff3b7212 */ /* 0x000fe200078e33ff */
[----:B------:R-:W-:Y:S06]  /*6580*/  BRA `(.L_x_1215) ;  /* 0x0000000000147947 */ /* 0x000fec0003800000 */
.L_x_1214:
[----:B------:R-:W-:-:S05]  /*6590*/  IMAD.U32 R58, RZ, RZ, UR32 ;  /* 0x00000020ff3a7e24 */ /* 0x000fca000f8e00ff */
[----:B------:R-:W-:-:S13]  /*65a0*/  ISETP.NE.AND P4, PT, R58, 0x1, PT ;  /* 0x000000013a00780c */ /* 0x000fda0003f85270 */
[----:B0-----:R-:W0:Y:S02]  /*65b0*/  @P4 LDC.64 R20, c[0x0][0x9e8] ;  /* 0x00027a00ff144b82 */ /* 0x001e240000000a00 */
[----:B0-----:R-:W-:-:S05]  /*65c0*/  @P4 IMAD.HI.U32 R20, R59, R20, RZ ;  /* 0x000000143b144227 */ /* 0x001fca00078e00ff */
[----:B------:R-:W-:-:S07]  /*65d0*/  @P4 SHF.R.U32.HI R59, RZ, R21, R20 ;  /* 0x00000015ff3b4219 */ /* 0x000fce0000011614 */
.L_x_1215:
[----:B------:R-:W-:Y:S05]  /*65e0*/  BSYNC B0 ;  /* 0x0000000000007941 */ /* 0x000fea0003800000 */
.L_x_1213:
[----:B------:R-:W-:-:S04]  /*65f0*/  IMAD R59, R59, R58, -R158 ;  /* 0x0000003a3b3b7224 */ /* 0x000fc800078e0a9e */
[----:B------:R-:W-:-:S05]  /*6600*/  IMAD R20, R18, -0x2, R59 ;  /* 0xfffffffe12147824 */ /* 0x000fca00078e023b */
[----:B------:R-:W-:Y:S02]  /*6610*/  VIADDMNMX R63, R20, R58, R63, PT ;  /* 0x0000003a143f7246 */ /* 0x000fe4000380013f */
[----:B------:R-:W-:-:S07]  /*6620*/  VIMNMX R65, R65, R20, !PT ;  /* 0x0000001441417248 */ /* 0x000fce0007fe0100 */
.L_x_1212:
[----:B------:R-:W-:Y:S01]  /*6630*/  ISETP.GT.AND P4, PT, R5, -0x1, PT ;  /* 0xffffffff0500780c */ /* 0x000fe20003f84270 */
[----:B0-----:R-:W0:Y:S03]  /*6640*/  SHFL.IDX PT, R20, R61, 0x1, 0x1c1f ;  /* 0x003c1f003d147f89 */ /* 0x001e2600000e0000 */
[C---:B------:R-:W-:Y:S02]  /*6650*/  ISETP.GT.AND P6, PT, R65.reuse, RZ, P4 ;  /* 0x000000ff4100720c */ /* 0x040fe400027c4270 */
[----:B------:R-:W-:Y:S02]  /*6660*/  ISETP.GT.AND P5, PT, R65, 0x1, P4 ;  /* 0x000000014100780c */ /* 0x000fe400027a4270 */
[C---:B------:R-:W-:Y:S02]  /*6670*/  ISETP.LT.OR P6, PT, R63.reuse, 0x1, P6 ;  /* 0x000000013f00780c */ /* 0x040fe400037c1670 */
[----:B------:R-:W-:-:S02]  /*6680*/  ISETP.LT.OR P5, PT, R63, 0x2, P5 ;  /* 0x000000023f00780c */ /* 0x000fc40002fa1670 */
[----:B------:R-:W-:Y:S02]  /*6690*/  FSEL R59, R164, -INF , !P6 ;  /* 0xff800000a43b7808 */ /* 0x000fe40007000000 */
[----:B------:R-:W-:Y:S02]  /*66a0*/  FSEL R210, R165, -INF , !P5 ;  /* 0xff800000a5d27808 */ /* 0x000fe40006800000 */
[C---:B------:R-:W-:Y:S02]  /*66b0*/  ISETP.GT.AND P6, PT, R65.reuse, 0x8, P4 ;  /* 0x000000084100780c */ /* 0x040fe400027c4270 */
        /* <DEDUP_REMOVED lines=34> */
[----:B------:R-:W-:Y:S01]  /*68e0*/  FSEL R82, R49, -INF , !P5 ;  /* 0xff80000031527808 */ /* 0x000fe20006800000 */
[----:B0-----:R-:W-:Y:S01]  /*68f0*/  IMAD.IADD R49, R71, 0x1, R20 ;  /* 0x0000000147317824 */ /* 0x001fe200078e0214 */
[C---:B------:R-:W-:Y:S02]  /*6900*/  ISETP.GT.AND P6, PT, R65.reuse, 0x38, P4 ;  /* 0x000000384100780c */ /* 0x040fe400027c4270 */
[----:B------:R-:W-:Y:S02]  /*6910*/  ISETP.GT.AND P5, PT, R65, 0x39, P4 ;  /* 0x000000394100780c */ /* 0x000fe400027a4270 */
[C---:B------:R-:W-:Y:S02]  /*6920*/  ISETP.LT.OR P6, PT, R63.reuse, 0x39, P6 ;  /* 0x000000393f00780c */ /* 0x040fe400037c1670 */
[----:B------:R-:W-:-:S02]  /*6930*/  ISETP.LT.OR P5, PT, R63, 0x3a, P5 ;  /* 0x0000003a3f00780c */ /* 0x000fc40002fa1670 */
[----:B------:R-:W-:Y:S02]  /*6940*/  FSEL R84, R50, -INF , !P6 ;  /* 0xff80000032547808 */ /* 0x000fe40007000000 */
[----:B------:R-:W-:Y:S01]  /*6950*/  FSEL R80, R51, -INF , !P5 ;  /* 0xff80000033507808 */ /* 0x000fe20006800000 */
[----:B------:R-:W-:Y:S01]  /*6960*/  IMAD.IADD R51, R73, 0x1, R20 ;  /* 0x0000000149337824 */ /* 0x000fe200078e0214 */
        /* <DEDUP_REMOVED lines=48> */
[----:B------:R-:W-:Y:S08]  /*6c70*/  @!P3 BRA `(.L_x_1216) ;  /* 0x000000000058b947 */ /* 0x000ff00003800000 */
[----:B------:R-:W-:Y:S01]  /*6c80*/  IADD3 R53, -R17, R16, R20 ;  /* 0x0000001011357210 */ /* 0x000fe20007ffe114 */
[----:B------:R-:W-:Y:S03]  /*6c90*/  BSSY B0, `(.L_x_1217) ;  /* 0x0000010000007945 */ /* 0x000fe60003800000 */
        /* <DEDUP_REMOVED lines=10> */
.L_x_1218:
[----:B------:R-:W-:-:S05]  /*6d40*/  IMAD.U32 R55, RZ, RZ, UR32 ;  /* 0x00000020ff377e24 */ /* 0x000fca000f8e00ff */
[----:B------:R-:W-:-:S13]  /*6d50*/  ISETP.NE.AND P5, PT, R55, 0x1, PT ;  /* 0x000000013700780c */ /* 0x000fda0003fa5270 */
[----:B------:R-:W0:Y:S02]  /*6d60*/  @P5 LDC.64 R20, c[0x0][0x9e8] ;  /* 0x00027a00ff145b82 */ /* 0x000e240000000a00 */
[----:B0-----:R-:W-:-:S05]  /*6d70*/  @P5 IMAD.HI.U32 R20, R53, R20, RZ ;  /* 0x0000001435145227 */ /* 0x001fca00078e00ff */
[----:B------:R-:W-:-:S07]  /*6d80*/  @P5 SHF.R.U32.HI R53, RZ, R21, R20 ;  /* 0x00000015ff355219 */ /* 0x000fce0000011614 */
.L_x_1219:
[----:B------:R-:W-:Y:S05]  /*6d90*/  BSYNC B0 ;  /* 0x0000000000007941 */ /* 0x000fea0003800000 */
.L_x_1217:
[----:B------:R-:W-:-:S04]  /*6da0*/  IMAD R53, R53, R55, -R158 ;  /* 0x0000003735357224 */ /* 0x000fc800078e0a9e */
[----:B------:R-:W-:-:S05]  /*6db0*/  IMAD R20, R18, -0x2, R53 ;  /* 0xfffffffe12147824 */ /* 0x000fca00078e0235 */
[----:B------:R-:W-:Y:S02]  /*6dc0*/  VIADDMNMX R49, R20, R55, R49, PT ;  /* 0x0000003714317246 */ /* 0x000fe40003800131 */
[----:B------:R-:W-:-:S07]  /*6dd0*/  VIMNMX R51, R51, R20, !PT ;  /* 0x0000001433337248 */ /* 0x000fce0007fe0100 */
.L_x_1216:
[----:B------:R-:W-:Y:S02]  /*6de0*/  FMNMX.FTZ R21, R59, R6, !PT ;  /* 0x000000063b157209 */ /* 0x000fe40007810000 */
[----:B------:R-:W-:Y:S02]  /*6df0*/  ISETP.GT.AND P5, PT, R51, 0x8, P4 ;  /* 0x000000083300780c */ /* 0x000fe400027a4270 */
[----:B------:R-:W-:Y:S02]  /*6e00*/  FMNMX.FTZ R21, R210, R21, !PT ;  /* 0x00000015d2157209 */ /* 0x000fe40007810000 */
[----:B------:R-:W-:Y:S02]  /*6e10*/  ISETP.LT.OR P5, PT, R49, 0x9, P5 ;  /* 0x000000093100780c */ /* 0x000fe40002fa1670 */
[----:B------:R-:W-:Y:S02]  /*6e20*/  FMNMX.FTZ R21, R208, R21, !PT ;  /* 0x00000015d0157209 */ /* 0x000fe40007810000 */
[----:B------:R-:W-:-:S02]  /*6e30*/  FSEL R164, R10, -INF , !P5 ;  /* 0xff8000000aa47808 */ /* 0x000fc40006800000 */
        /* <DEDUP_REMOVED lines=28> */
[----:B------:R-:W-:Y:S01]  /*7000*/  FMNMX.FTZ R21, R76, R21, !PT ;  /* 0x000000154c157209 */ /* 0x000fe20007810000 */
[----:B------:R-:W0:Y:S01]  /*7010*/  LDC R7, c[0x0][0x988] ;  /* 0x00026200ff077b82 */ /* 0x000e220000000800 */
        /* <DEDUP_REMOVED lines=39> */
[----:B------:R-:W-:Y:S02]  /*7290*/  ISETP.GT.AND P6, PT, R51, 0x29, P4 ;  /* 0x000000293300780c */ /* 0x000fe400027c4270 */
[----:B------:R-:W-:Y:S02]  /*72a0*/  FSEL R198, R37, -INF , !P5 ;  /* 0xff80000025c67808 */ /* 0x000fe40006800000 */
[----:B------:R-:W-:Y:S02]  /*72b0*/  ISETP.GT.AND P5, PT, R51, 0x48, P4 ;  /* 0x000000483300780c */ /* 0x000fe400027a4270 */
[----:B------:R-:W-:Y:S02]  /*72c0*/  ISETP.LT.OR P6, PT, R49, 0x2a, P6 ;  /* 0x0000002a3100780c */ /* 0x000fe400037c1670 */
[----:B-1----:R-:W-:-:S02]  /*72d0*/  FMNMX.FTZ R20, R21, R20, !PT ;  /* 0x0000001415147209 */ /* 0x002fc40007810000 */
[----:B------:R-:W-:Y:S02]  /*72e0*/  ISETP.LT.OR P5, PT, R49, 0x49, P5 ;  /* 0x000000493100780c */ /* 0x000fe40002fa1670 */
[----:B------:R-:W-:Y:S01]  /*72f0*/  FSEL R26, R26, -INF , !P6 ;  /* 0xff8000001a1a7808 */ /* 0x000fe20007000000 */
[----:B------:R-:W1:Y:S01]  /*7300*/  SHFL.BFLY PT, R11, R20, 0x1, 0x1f ;  /* 0x0c201f00140b7f89 */ /* 0x000e6200000e0000 */
[C---:B------:R-:W-:Y:S02]  /*7310*/  ISETP.GT.AND P6, PT, R51.reuse, 0x31, P4 ;  /* 0x000000313300780c */ /* 0x040fe400027c4270 */
[----:B------:R-:W-:Y:S02]  /*7320*/  FSEL R36, R36, -INF , !P5 ;  /* 0xff80000024247808 */ /* 0x000fe40006800000 */
[----:B------:R-:W-:Y:S02]  /*7330*/  ISETP.GT.AND P5, PT, R51, RZ, P4 ;  /* 0x000000ff3300720c */ /* 0x000fe400027a4270 */
[----:B------:R-:W-:-:S02]  /*7340*/  ISETP.LT.OR P6, PT, R49, 0x32, P6 ;  /* 0x000000323100780c */ /* 0x000fc400037c1670 */
[----:B------:R-:W-:Y:S02]  /*7350*/  ISETP.LT.OR P5, PT, R49, 0x1, P5 ;  /* 0x000000013100780c */ /* 0x000fe40002fa1670 */
[----:B------:R-:W-:Y:S02]  /*7360*/  FSEL R196, R29, -INF , !P6 ;  /* 0xff8000001dc47808 */ /* 0x000fe40007000000 */
[----:B------:R-:W-:Y:S02]  /*7370*/  FSEL R29, R9, -INF , !P5 ;  /* 0xff800000091d7808 */ /* 0x000fe40006800000 */
[----:B------:R-:W-:Y:S02]  /*7380*/  ISETP.GT.AND P6, PT, R51, 0x39, P4 ;  /* 0x000000393300780c */ /* 0x000fe400027c4270 */
[----:B------:R-:W-:Y:S02]  /*7390*/  FMNMX.FTZ R9, R29, R4, !PT ;  /* 0x000000041d097209 */ /* 0x000fe40007810000 */
[----:B------:R-:W-:-:S02]  /*73a0*/  ISETP.LT.OR P6, PT, R49, 0x3a, P6 ;  /* 0x0000003a3100780c */ /* 0x000fc400037c1670 */
[----:B------:R-:W-:Y:S02]  /*73b0*/  FMNMX.FTZ R15, R158, R9, !PT ;  /* 0x000000099e0f7209 */ /* 0x000fe40007810000 */
[----:B------:R-:W-:Y:S02]  /*73c0*/  ISETP.GT.AND P5, PT, R51, 0x49, P4 ;  /* 0x000000493300780c */ /* 0x000fe400027a4270 */
[----:B-1----:R-:W-:Y:S02]  /*73d0*/  FMNMX.FTZ R10, R20, R11, !PT ;  /* 0x0000000b140a7209 */ /* 0x002fe40007810000 */
[----:B------:R-:W-:Y:S02]  /*73e0*/  FSEL R20, R31, -INF , !P6 ;  /* 0xff8000001f147808 */ /* 0x000fe40007000000 */
[C---:B------:R-:W-:Y:S01]  /*73f0*/  FSETP.NEU.FTZ.AND P6, PT, R10.reuse, -INF , PT ;  /* 0xff8000000a00780b */ /* 0x040fe20003fdd000 */
[----:B0-----:R-:W-:-:S01]  /*7400*/  FFMA.FTZ R25, R10, R7, -8 ;  /* 0xc10000000a197423 */ /* 0x001fc20000010007 */
[----:B------:R-:W-:-:S02]  /*7410*/  FMNMX.FTZ R15, R164, R15, !PT ;  /* 0x0000000fa40f7209 */ /* 0x000fc40007810000 */
[----:B------:R-:W-:Y:S02]  /*7420*/  ISETP.LT.OR P5, PT, R49, 0x4a, P5 ;  /* 0x0000004a3100780c */ /* 0x000fe40002fa1670 */
[----:B------:R-:W-:Y:S02]  /*7430*/  FSEL R25, R25, RZ, P6 ;  /* 0x000000ff19197208 */ /* 0x000fe40003000000 */
[----:B------:R-:W-:-:S03]  /*7440*/  FMNMX.FTZ R15, R166, R15, !PT ;  /* 0x0000000fa60f7209 */ /* 0x000fc60007810000 */
[--C-:B------:R-:W-:Y:S01]  /*7450*/  FFMA.FTZ R27, R204, R7, -R25.reuse ;  /* 0x00000007cc1b7223 */ /* 0x100fe20000010819 */
[----:B------:R-:W-:Y:S01]  /*7460*/  FMNMX.FTZ R15, R184, R15, !PT ;  /* 0x0000000fb80f7209 */ /* 0x000fe20007810000 */
[-CC-:B------:R-:W-:Y:S01]  /*7470*/  FFMA.FTZ R31, R200, R7.reuse, -R25.reuse ;  /* 0x00000007c81f7223 */ /* 0x180fe20000010819 */
[----:B------:R-:W-:Y:S01]  /*7480*/  FSEL R204, R32, -INF , !P5 ;  /* 0xff80000020cc7808 */ /* 0x000fe20006800000 */
        /* <DEDUP_REMOVED lines=20> */
[-CC-:B------:R-:W-:Y:S01]  /*75d0*/  FFMA.FTZ R33, R156, R7.reuse, -R25.reuse ;  /* 0x000000079c217223 */ /* 0x180fe20000010819 */
[----:B------:R-:W-:Y:S01]  /*75e0*/  ISETP.GT.AND P5, PT, R51, 0x58, P4 ;  /* 0x000000583300780c */ /* 0x000fe200027a4270 */
[--C-:B------:R-:W-:Y:S01]  /*75f0*/  FFMA.FTZ R156, R162, R7, -R25.reuse ;  /* 0x00000007a29c7223 */ /* 0x100fe20000010819 */
[----:B0-----:R-:W-:Y:S01]  /*7600*/  FMNMX.FTZ R27, R192, R21, !PT ;  /* 0x00000015c01b7209 */ /* 0x001fe20007810000 */
        /* <DEDUP_REMOVED lines=9> */
[----:B------:R-:W-:Y:S01]  /*76a0*/  ISETP.GT.AND P5, PT, R51, 0x59, P4 ;  /* 0x000000593300780c */ /* 0x000fe200027a4270 */
[--C-:B------:R-:W-:Y:S01]  /*76b0*/  FFMA.FTZ R76, R76, R7, -R25.reuse ;  /* 0x000000074c4c7223 */ /* 0x100fe20000010819 */
[----:B------:R-:W-:Y:S01]  /*76c0*/  FMNMX.FTZ R27, R28, R27, !PT ;  /* 0x0000001b1c1b7209 */ /* 0x000fe20007810000 */
[----:B------:R-:W-:Y:S01]  /*76d0*/  FFMA.FTZ R66, R66, R7, -R25 ;  /* 0x0000000742427223 */ /* 0x000fe20000010819 */
[----:B------:R-:W-:Y:S01]  /*76e0*/  ISETP.LT.OR P5, PT, R49, 0x5a, P5 ;  /* 0x0000005a3100780c */ /* 0x000fe20002fa1670 */
[----:B------:R-:W-:Y:S01]  /*76f0*/  MUFU.EX2 R12, R12 ;  /* 0x0000000c000c7308 */ /* 0x000fe20000000800 */
[----:B-1----:R-:W-:-:S02]  /*7700*/  FMNMX.FTZ R31, R196, R27, !PT ;  /* 0x0000001bc41f7209 */ /* 0x002fc40007810000 */
[----:B------:R-:W-:Y:S01]  /*7710*/  FSEL R162, R39, -INF , !P5 ;  /* 0xff80000027a27808 */ /* 0x000fe20006800000 */
[----:B------:R-:W-:-:S01]  /*7720*/  FFMA.FTZ R39, R84, R7, -R25 ;  /* 0x0000000754277223 */ /* 0x000fc20000010819 */
[----:B------:R-:W-:Y:S02]  /*7730*/  ISETP.GT.AND P5, PT, R51, 0x60, P4 ;  /* 0x000000603300780c */ /* 0x000fe400027a4270 */
[----:B------:R-:W-:Y:S01]  /*7740*/  FMNMX.FTZ R31, R30, R31, !PT ;  /* 0x0000001f1e1f7209 */ /* 0x000fe20007810000 */
[----:B------:R1:W-:Y:S01]  /*7750*/  MUFU.EX2 R27, R35 ;  /* 0x00000023001b7308 */ /* 0x0003e20000000800 */
[----:B------:R-:W-:Y:S02]  /*7760*/  ISETP.LT.OR P5, PT, R49, 0x61, P5 ;  /* 0x000000613100780c */ /* 0x000fe40002fa1670 */
[----:B------:R-:W-:Y:S02]  /*7770*/  FMNMX.FTZ R31, R20, R31, !PT ;  /* 0x0000001f141f7209 */ /* 0x000fe40007810000 */
[----:B------:R-:W-:-:S02]  /*7780*/  FSEL R40, R40, -INF , !P5 ;  /* 0xff80000028287808 */ /* 0x000fc40006800000 */
[----:B------:R-:W-:Y:S01]  /*7790*/  ISETP.GT.AND P5, PT, R51, 0x61, P4 ;  /* 0x000000613300780c */ /* 0x000fe200027a4270 */
[----:B------:R-:W-:Y:S01]  /*77a0*/  MUFU.EX2 R11, R11 ;  /* 0x0000000b000b7308 */ /* 0x000fe20000000800 */
[----:B------:R-:W-:Y:S02]  /*77b0*/  FMNMX.FTZ R31, R38, R31, !PT ;  /* 0x0000001f261f7209 */ /* 0x000fe40007810000 */
[----:B------:R-:W-:Y:S02]  /*77c0*/  ISETP.LT.OR P5, PT, R49, 0x62, P5 ;  /* 0x000000623100780c */ /* 0x000fe40002fa1670 */
[----:B0-----:R-:W-:Y:S02]  /*77d0*/  FMNMX.FTZ R33, R198, R31, !PT ;  /* 0x0000001fc6217209 */ /* 0x001fe40007810000 */
[----:B------:R-:W-:Y:S01]  /*77e0*/  FSEL R154, R41, -INF , !P5 ;  /* 0xff800000299a7808 */ /* 0x000fe20006800000 */
[----:B------:R-:W-:-:S01]  /*77f0*/  FFMA.FTZ R41, R78, R7, -R25 ;  /* 0x000000074e297223 */ /* 0x000fc20000010819 */
[----:B------:R-:W-:Y:S01]  /*7800*/  ISETP.GT.AND P5, PT, R51, 0x68, P4 ;  /* 0x000000683300780c */ /* 0x000fe200027a4270 */
[----:B------:R-:W-:Y:S01]  /*7810*/  MUFU.EX2 R31, R86 ;  /* 0x00000056001f7308 */ /* 0x000fe20000000800 */
[----:B------:R-:W-:-:S02]  /*7820*/  FMNMX.FTZ R33, R36, R33, !PT ;  /* 0x0000002124217209 */ /* 0x000fc40007810000 */
[----:B------:R-:W-:Y:S02]  /*7830*/  ISETP.LT.OR P5, PT, R49, 0x69, P5 ;  /* 0x000000693100780c */ /* 0x000fe40002fa1670 */
[----:B------:R-:W-:Y:S02]  /*7840*/  FMNMX.FTZ R33, R204, R33, !PT ;  /* 0x00000021cc217209 */ /* 0x000fe40007810000 */
[----:B------:R-:W-:Y:S01]  /*7850*/  FSEL R42, R42, -INF , !P5 ;  /* 0xff8000002a2a7808 */ /* 0x000fe20006800000 */
[----:B------:R-:W-:Y:S01]  /*7860*/  MUFU.EX2 R13, R13 ;  /* 0x0000000d000d7308 */ /* 0x000fe20000000800 */
[----:B------:R-:W-:Y:S02]  /*7870*/  FMNMX.FTZ R33, R34, R33, !PT ;  /* 0x0000002122217209 */ /* 0x000fe40007810000 */
[----:B------:R-:W-:Y:S02]  /*7880*/  ISETP.GT.AND P5, PT, R51, 0x69, P4 ;  /* 0x000000693300780c */ /* 0x000fe400027a4270 */
[----:B-1----:R-:W-:-:S02]  /*7890*/  FMNMX.FTZ R35, R200, R33, !PT ;  /* 0x00000021c8237209 */ /* 0x002fc40007810000 */
[----:B------:R-:W-:Y:S01]  /*78a0*/  ISETP.LT.OR P5, PT, R49, 0x6a, P5 ;  /* 0x0000006a3100780c */ /* 0x000fe20002fa1670 */
[----:B------:R-:W-:Y:S01]  /*78b0*/  MUFU.EX2 R33, R39 ;  /* 0x0000002700217308 */ /* 0x000fe20000000800 */
[----:B------:R-:W-:Y:S02]  /*78c0*/  FMNMX.FTZ R35, R202, R35, !PT ;  /* 0x00000023ca237209 */ /* 0x000fe40007810000 */
[----:B------:R-:W-:Y:S01]  /*78d0*/  FSEL R84, R43, -INF , !P5 ;  /* 0xff8000002b547808 */ /* 0x000fe20006800000 */
[----:B------:R-:W-:-:S01]  /*78e0*/  FFMA.FTZ R43, R64, R7, -R25 ;  /* 0x00000007402b7223 */ /* 0x000fc20000010819 */
[----:B------:R-:W-:Y:S02]  /*78f0*/  ISETP.GT.AND P5, PT, R51, 0x70, P4 ;  /* 0x000000703300780c */ /* 0x000fe400027a4270 */
[----:B------:R-:W-:Y:S01]  /*7900*/  FMNMX.FTZ R35, R162, R35, !PT ;  /* 0x00000023a2237209 */ /* 0x000fe20007810000 */
[----:B------:R-:W-:Y:S01]  /*7910*/  MUFU.EX2 R14, R14 ;  /* 0x0000000e000e7308 */ /* 0x000fe20000000800 */
[----:B------:R-:W-:-:S02]  /*7920*/  ISETP.LT.OR P5, PT, R49, 0x71, P5 ;  /* 0x000000713100780c */ /* 0x000fc40002fa1670 */
[----:B------:R-:W-:Y:S02]  /*7930*/  FMNMX.FTZ R35, R40, R35, !PT ;  /* 0x0000002328237209 */ /* 0x000fe40007810000 */
[----:B------:R-:W-:Y:S02]  /*7940*/  FSEL R44, R44, -INF , !P5 ;  /* 0xff8000002c2c7808 */ /* 0x000fe40006800000 */
[----:B------:R-:W-:Y:S01]  /*7950*/  ISETP.GT.AND P5, PT, R51, 0x71, P4 ;  /* 0x000000713300780c */ /* 0x000fe200027a4270 */
[----:B------:R-:W-:Y:S01]  /*7960*/  MUFU.EX2 R32, R32 ;  /* 0x0000002000207308 */ /* 0x000fe20000000800 */
[----:B------:R-:W-:Y:S02]  /*7970*/  FMNMX.FTZ R37, R154, R35, !PT ;  /* 0x000000239a257209 */ /* 0x000fe40007810000 */
[----:B------:R-:W-:Y:S02]  /*7980*/  ISETP.LT.OR P5, PT, R49, 0x72, P5 ;  /* 0x000000723100780c */ /* 0x000fe40002fa1670 */
[----:B------:R-:W-:-:S02]  /*7990*/  FMNMX.FTZ R37, R42, R37, !PT ;  /* 0x000000252a257209 */ /* 0x000fc40007810000 */
[----:B------:R-:W-:Y:S01]  /*79a0*/  FSEL R78, R45, -INF , !P5 ;  /* 0xff8000002d4e7808 */ /* 0x000fe20006800000 */
[----:B------:R0:W-:Y:S01]  /*79b0*/  MUFU.EX2 R35, R41 ;  /* 0x0000002900237308 */ /* 0x0001e20000000800 */
[C---:B------:R-:W-:Y:S02]  /*79c0*/  ISETP.GT.AND P5, PT, R51.reuse, 0x78, P4 ;  /* 0x000000783300780c */ /* 0x040fe400027a4270 */
[----:B------:R-:W-:Y:S02]  /*79d0*/  FMNMX.FTZ R37, R84, R37, !PT ;  /* 0x0000002554257209 */ /* 0x000fe40007810000 */
[----:B------:R-:W-:Y:S02]  /*79e0*/  ISETP.GT.AND P4, PT, R51, 0x79, P4 ;  /* 0x000000793300780c */ /* 0x000fe40002784270 */
[C---:B------:R-:W-:Y:S01]  /*79f0*/  ISETP.LT.OR P5, PT, R49.reuse, 0x79, P5 ;  /* 0x000000793100780c */ /* 0x040fe20002fa1670 */
[----:B------:R-:W-:Y:S01]  /*7a00*/  MUFU.EX2 R160, R160 ;  /* 0x000000a000a07308 */ /* 0x000fe20000000800 */
[----:B------:R-:W-:Y:S01]  /*7a10*/  FMNMX.FTZ R37, R44, R37, !PT ;  /* 0x000000252c257209 */ /* 0x000fe20007810000 */
[----:B0-----:R-:W-:Y:S01]  /*7a20*/  FFMA.FTZ R41, R74, R7, -R25 ;  /* 0x000000074a297223 */ /* 0x001fe20000010819 */
[----:B------:R-:W-:-:S02]  /*7a30*/  ISETP.LT.OR P4, PT, R49, 0x7a, P4 ;  /* 0x0000007a3100780c */ /* 0x000fc40002781670 */
[----:B------:R-:W-:Y:S02]  /*7a40*/  FSEL R46, R46, -INF , !P5 ;  /* 0xff8000002e2e7808 */ /* 0x000fe40006800000 */
[----:B------:R-:W-:Y:S01]  /*7a50*/  FMNMX.FTZ R39, R78, R37, !PT ;  /* 0x000000254e277209 */ /* 0x000fe20007810000 */
[----:B------:R-:W-:Y:S01]  /*7a60*/  MUFU.EX2 R156, R156 ;  /* 0x0000009c009c7308 */ /* 0x000fe20000000800 */
[----:B------:R-:W-:Y:S01]  /*7a70*/  FSEL R74, R47, -INF , !P4 ;  /* 0xff8000002f4a7808 */ /* 0x000fe20006000000 */
[--C-:B------:R-:W-:Y:S01]  /*7a80*/  FFMA.FTZ R47, R60, R7, -R25.reuse ;  /* 0x000000073c2f7223 */ /* 0x100fe20000010819 */
[----:B------:R-:W-:Y:S01]  /*7a90*/  FMNMX.FTZ R39, R46, R39, !PT ;  /* 0x000000272e277209 */ /* 0x000fe20007810000 */
[--C-:B------:R-:W-:Y:S01]  /*7aa0*/  FFMA.FTZ R60, R70, R7, -R25.reuse ;  /* 0x00000007463c7223 */ /* 0x100fe20000010819 */
[----:B------:R-:W-:Y:S02]  /*7ab0*/  FSEL R51, R10, RZ, P6 ;  /* 0x000000ff0a337208 */ /* 0x000fe40003000000 */
[----:B------:R-:W-:Y:S01]  /*7ac0*/  FMNMX.FTZ R45, R74, R39, !PT ;  /* 0x000000274a2d7209 */ /* 0x000fe20007810000 */
[----:B------:R-:W-:Y:S01]  /*7ad0*/  MUFU.EX2 R37, R41 ;  /* 0x0000002900257308 */ /* 0x000fe20000000800 */
[----:B------:R-:W-:-:S01]  /*7ae0*/  FFMA.FTZ R39, R56, R7, -R25 ;  /* 0x0000000738277223 */ /* 0x000fc20000010819 */
[-CC-:B------:R-:W-:Y:S01]  /*7af0*/  FFMA.FTZ R56, R58, R7.reuse, -R25.reuse ;  /* 0x000000073a387223 */ /* 0x180fe20000010819 */
[----:B------:R-:W-:-:S01]  /*7b00*/  FFMA.FTZ R58, R62, R7, -R25 ;  /* 0x000000073e3a7223 */ /* 0x000fc20000010819 */
[----:B------:R-:W0:Y:S01]  /*7b10*/  SHFL.BFLY PT, R86, R45, 0x2, 0x1f ;  /* 0x0c401f002d567f89 */ /* 0x000e2200000e0000 */
[----:B------:R-:W-:-:S01]  /*7b20*/  FADD.FTZ R52, -R51, R6 ;  /* 0x0000000633347221 */ /* 0x000fc20000010100 */
[-CC-:B------:R-:W-:Y:S01]  /*7b30*/  FFMA.FTZ R62, R68, R7.reuse, -R25.reuse ;  /* 0x00000007443e7223 */ /* 0x180fe20000010819 */
[----:B------:R-:W-:-:S01]  /*7b40*/  FFMA.FTZ R6, R48, R7, -R25 ;  /* 0x0000000730067223 */ /* 0x000fc20000010819 */
[----:B------:R1:W-:Y:S01]  /*7b50*/  MUFU.EX2 R41, R47 ;  /* 0x0000002f00297308 */ /* 0x0003e20000000800 */
[----:B------:R-:W-:-:S07]  /*7b60*/  FMUL.FTZ R51, R52, R7 ;  /* 0x0000000734337220 */ /* 0x000fce0000410000 */
[----:B------:R-:W2:Y:S01]  /*7b70*/  MUFU.EX2 R51, R51 ;  /* 0x0000003300337308 */ /* 0x000ea20000000800 */
[----:B-1----:R-:W-:-:S01]  /*7b80*/  FFMA.FTZ R47, R54, R7, -R25 ;  /* 0x00000007362f7223 */ /* 0x002fc20000010819 */
[----:B------:R-:W-:-:S06]  /*7b90*/  FFMA.FTZ R54, R50, R7, -R25 ;  /* 0x0000000732367223 */ /* 0x000fcc0000010819 */
        /* <DEDUP_REMOVED lines=13> */
[----:B------:R-:W-:-:S05]  /*7c70*/  FSEL R25, R25, RZ, P4 ;  /* 0x000000ff19197208 */ /* 0x000fca0002000000 */
[----:B------:R-:W-:Y:S01]  /*7c80*/  FFMA.FTZ R69, R30, R7, -R25 ;  /* 0x000000071e457223 */ /* 0x000fe20000010819 */
[----:B------:R-:W-:-:S01]  /*7c90*/  FADD.FTZ R30, -R65, R4 ;  /* 0x00000004411e7221 */ /* 0x000fc20000010100 */
[-CC-:B------:R-:W-:Y:S01]  /*7ca0*/  FFMA.FTZ R29, R29, R7.reuse, -R25.reuse ;  /* 0x000000071d1d7223 */ /* 0x180fe20000010819 */
[----:B------:R-:W-:-:S01]  /*7cb0*/  FFMA.FTZ R48, R158, R7, -R25 ;  /* 0x000000079e307223 */ /* 0x000fc20000010819 */
[-CC-:B------:R-:W-:Y:S01]  /*7cc0*/  FFMA.FTZ R52, R164, R7.reuse, -R25.reuse ;  /* 0x00000007a4347223 */ /* 0x180fe20000010819 */
[-C--:B------:R-:W-:Y:S01]  /*7cd0*/  FMUL.FTZ R30, R30, R7.reuse ;  /* 0x000000071e1e7220 */ /* 0x080fe20000410000 */
[-CC-:B0-----:R-:W-:Y:S01]  /*7ce0*/  FFMA.FTZ R53, R166, R7.reuse, -R25.reuse ;  /* 0x00000007a6357223 */ /* 0x181fe20000010819 */
[----:B------:R-:W-:-:S01]  /*7cf0*/  FFMA.FTZ R55, R184, R7, -R25 ;  /* 0x00000007b8377223 */ /* 0x000fc20000010819 */
[----:B------:R-:W-:Y:S01]  /*7d00*/  MUFU.EX2 R29, R29 ;  /* 0x0000001d001d7308 */ /* 0x000fe20000000800 */
[----:B------:R-:W-:-:S01]  /*7d10*/  FFMA.FTZ R64, R186, R7, -R25 ;  /* 0x00000007ba407223 */ /* 0x000fc20000010819 */
[-CC-:B------:R-:W-:Y:S01]  /*7d20*/  FFMA.FTZ R65, R20, R7.reuse, -R25.reuse ;  /* 0x0000000714417223 */ /* 0x180fe20000010819 */
[----:B------:R-:W-:-:S01]  /*7d30*/  FFMA.FTZ R20, R38, R7, -R25 ;  /* 0x0000000726147223 */ /* 0x000fc20000010819 */
[----:B--2---:R-:W-:Y:S01]  /*7d40*/  FFMA.FTZ R38, R51, R3, R12 ;  /* 0x0000000333267223 */ /* 0x004fe2000001000c */
[----:B------:R-:W-:-:S01]  /*7d50*/  FFMA.FTZ R57, R188, R7, -R25 ;  /* 0x00000007bc397223 */ /* 0x000fc20000010819 */
        /* <DEDUP_REMOVED lines=23> */
[----:B------:R-:W-:-:S03]  /*7ed0*/  FFMA.FTZ R46, R46, R7, -R25 ;  /* 0x000000072e2e7223 */ /* 0x000fc60000010819 */
[----:B------:R-:W0:Y:S01]  /*7ee0*/  MUFU.EX2 R53, R53 ;  /* 0x0000003500357308 */ /* 0x000e220000000800 */
[----:B-1----:R-:W-:-:S07]  /*7ef0*/  FADD.FTZ R3, R48, R3 ;  /* 0x0000000330037221 */ /* 0x002fce0000010000 */
[----:B------:R-:W1:Y:S01]  /*7f00*/  MUFU.EX2 R55, R55 ;  /* 0x0000003700377308 */ /* 0x000e620000000800 */
[----:B--2---:R-:W-:-:S01]  /*7f10*/  FADD.FTZ R2, R52, R3 ;  /* 0x0000000334027221 */ /* 0x004fc20000010000 */
[----:B------:R-:W-:-:S06]  /*7f20*/  FADD.FTZ R3, R9, R38 ;  /* 0x0000002609037221 */ /* 0x000fcc0000010000 */
[----:B------:R-:W2:Y:S01]  /*7f30*/  MUFU.EX2 R64, R64 ;  /* 0x0000004000407308 */ /* 0x000ea20000000800 */
[----:B0-----:R-:W-:-:S07]  /*7f40*/  FADD.FTZ R2, R53, R2 ;  /* 0x0000000235027221 */ /* 0x001fce0000010000 */
[----:B------:R-:W0:Y:S01]  /*7f50*/  MUFU.EX2 R57, R57 ;  /* 0x0000003900397308 */ /* 0x000e220000000800 */
[----:B-1----:R-:W-:-:S01]  /*7f60*/  FADD.FTZ R71, R55, R2 ;  /* 0x0000000237477221 */ /* 0x002fc20000010000 */
[----:B------:R-:W-:-:S04]  /*7f70*/  FADD.FTZ R2, R32, R3 ;  /* 0x0000000320027221 */ /* 0x000fc80000010000 */
[----:B------:R-:W-:Y:S02]  /*7f80*/  FADD.FTZ R3, R15, R2 ;  /* 0x000000020f037221 */ /* 0x000fe40000010000 */
[----:B------:R-:W1:Y:S01]  /*7f90*/  MUFU.EX2 R68, R68 ;  /* 0x0000004400447308 */ /* 0x000e620000000800 */
[----:B--2---:R-:W-:-:S01]  /*7fa0*/  FADD.FTZ R38, R64, R71 ;  /* 0x0000004740267221 */ /* 0x004fc20000010000 */
[----:B------:R-:W-:Y:S01]  /*7fb0*/  FADD.FTZ R2, R160, R3 ;  /* 0x00000003a0027221 */ /* 0x000fe20000010000 */
[----:B------:R-:W-:-:S03]  /*7fc0*/  FFMA.FTZ R71, R200, R7, -R25 ;  /* 0x00000007c8477223 */ /* 0x000fc60000010819 */
[----:B------:R-:W-:Y:S02]  /*7fd0*/  FADD.FTZ R3, R21, R2 ;  /* 0x0000000215037221 */ /* 0x000fe40000010000 */
[----:B------:R-:W2:Y:S01]  /*7fe0*/  MUFU.EX2 R24, R24 ;  /* 0x0000001800187308 */ /* 0x000ea20000000800 */
[----:B0-----:R-:W-:-:S01]  /*7ff0*/  FADD.FTZ R73, R57, R38 ;  /* 0x0000002639497221 */ /* 0x001fc20000010000 */
[----:B------:R-:W-:-:S04]  /*8000*/  FADD.FTZ R38, R156, R3 ;  /* 0x000000039c267221 */ /* 0x000fc80000010000 */
[----:B------:R-:W-:Y:S01]  /*8010*/  FADD.FTZ R3, R27, R38 ;  /* 0x000000261b037221 */ /* 0x000fe20000010000 */
[----:B------:R-:W-:-:S01]  /*8020*/  FFMA.FTZ R38, R40, R7, -R25 ;  /* 0x0000000728267223 */ /* 0x000fc20000010819 */
        /* <DEDUP_REMOVED lines=14> */
[----:B------:R2:W3:Y:S01]  /*8110*/  MUFU.EX2 R4, R69 ;  /* 0x0000004500047308 */ /* 0x0004e20000000800 */
[----:B0-----:R-:W-:-:S01]  /*8120*/  FADD.FTZ R2, R28, R73 ;  /* 0x000000491c027221 */ /* 0x001fc20000010000 */
[----:B------:R-:W-:Y:S01]  /*8130*/  FADD.FTZ R40, R80, R75 ;  /* 0x0000004b50287221 */ /* 0x000fe20000010000 */
[----:B------:R-:W-:-:S03]  /*8140*/  FFMA.FTZ R73, R154, R7, -R25 ;  /* 0x000000079a497223 */ /* 0x000fc60000010819 */
[----:B------:R-:W-:Y:S02]  /*8150*/  FADD.FTZ R75, R35, R40 ;  /* 0x00000028234b7221 */ /* 0x000fe40000010000 */
[----:B------:R-:W0:Y:S01]  /*8160*/  MUFU.EX2 R65, R65 ;  /* 0x0000004100417308 */ /* 0x000e220000000800 */
[----:B-1----:R-:W-:-:S01]  /*8170*/  FADD.FTZ R3, R63, R2 ;  /* 0x000000023f037221 */ /* 0x002fc20000010000 */
[----:B--2---:R-:W-:Y:S01]  /*8180*/  FFMA.FTZ R69, R204, R7, -R25 ;  /* 0x00000007cc457223 */ /* 0x004fe20000010819 */
[----:B------:R-:W-:-:S01]  /*8190*/  FADD.FTZ R40, R76, R75 ;  /* 0x0000004b4c287221 */ /* 0x000fc20000010000 */
[----:B------:R-:W-:-:S03]  /*81a0*/  FFMA.FTZ R25, R74, R7, -R25 ;  /* 0x000000074a197223 */ /* 0x000fc60000010819 */
[----:B------:R-:W-:Y:S01]  /*81b0*/  FADD.FTZ R75, R37, R40 ;  /* 0x00000028254b7221 */ /* 0x000fe20000010000 */
[----:B------:R-:W1:Y:S01]  /*81c0*/  MUFU.EX2 R20, R20 ;  /* 0x0000001400147308 */ /* 0x000e620000000800 */
[----:B---3--:R-:W-:-:S02]  /*81d0*/  FADD.FTZ R2, R4, R3 ;  /* 0x0000000304027221 */ /* 0x008fc40000010000 */
[----:B------:R-:W-:-:S05]  /*81e0*/  FADD.FTZ R40, R66, R75 ;  /* 0x0000004b42287221 */ /* 0x000fca0000010000 */
        /* <DEDUP_REMOVED lines=56> */
.L_x_1220:
        /* <DEDUP_REMOVED lines=111> */
.L_x_1203:
[----:B------:R-:W0:Y:S01]  /*8c60*/  LDC R8, c[0x0][0x448] ;  /* 0x00011200ff087b82 */ /* 0x000e220000000800 */
[----:B------:R-:W-:Y:S01]  /*8c70*/  IADD3 R11, R16, 0x1, -R17 ;  /* 0x00000001100b7810 */ /* 0x000fe20007ffe811 */
[----:B------:R-:W-:-:S06]  /*8c80*/  ULDC UR6, c[0x0][0x9dc] ;  /* 0x0002770000067ab9 */ /* 0x000fcc0000000800 */
[----:B------:R-:W1:Y:S01]  /*8c90*/  LDC R13, c[0x0][0x9e4] ;  /* 0x00027900ff0d7b82 */ /* 0x000e620000000800 */
[----:B0-----:R-:W-:Y:S01]  /*8ca0*/  ISETP.NE.AND P5, PT, R8, 0x1, PT ;  /* 0x000000010800780c */ /* 0x001fe20003fa5270 */
[----:B------:R-:W-:Y:S01]  /*8cb0*/  VIADD R8, R19, 0x7f ;  /* 0x0000007f13087836 */ /* 0x000fe20000000000 */
[----:B-1----:R-:W-:-:S11]  /*8cc0*/  ISETP.GE.AND P6, PT, R13, 0x1, PT ;  /* 0x000000010d00780c */ /* 0x002fd60003fc6270 */
[----:B------:R-:W0:Y:S08]  /*8cd0*/  @P5 LDC R9, c[0x0][0x44c] ;  /* 0x00011300ff095b82 */ /* 0x000e300000000800 */
[----:B------:R-:W1:Y:S01]  /*8ce0*/  @P5 LDC R10, c[0x0][0x450] ;  /* 0x00011400ff0a5b82 */ /* 0x000e620000000800 */
        /* <DEDUP_REMOVED lines=14> */
.L_x_1223:
[----:B------:R-:W-:-:S13]  /*8dd0*/  ISETP.NE.AND P2, PT, R13, 0x1, PT ;  /* 0x000000010d00780c */ /* 0x000fda0003f45270 */
[----:B------:R-:W0:Y:S02]  /*8de0*/  @P2 LDC.64 R10, c[0x0][0x9e8] ;  /* 0x00027a00ff0a2b82 */ /* 0x000e240000000a00 */
[----:B0-----:R-:W-:-:S05]  /*8df0*/  @P2 IMAD.HI.U32 R10, R8, R10, RZ ;  /* 0x0000000a080a2227 */ /* 0x001fca00078e00ff */
[----:B------:R-:W-:-:S07]  /*8e00*/  @P2 SHF.R.U32.HI R8, RZ, R11, R10 ;  /* 0x0000000bff082219 */ /* 0x000fce000001160a */
.L_x_1224:
[----:B------:R-:W-:-:S05]  /*8e10*/  IMAD R8, R8, R13, RZ ;  /* 0x0000000d08087224 */ /* 0x000fca00078e02ff */
[----:B------:R-:W-:-:S07]  /*8e20*/  VIMNMX R9, R9, R8, !PT ;  /* 0x0000000809097248 */ /* 0x000fce0007fe0100 */
.L_x_1222:
        /* <DEDUP_REMOVED lines=10> */
.L_x_1235:
[----:B------:R-:W-:Y:S01]  /*8ed0*/  ISETP.NE.AND P2, PT, RZ, UR42, PT ;  /* 0x0000002aff007c0c */ /* 0x000fe2000bf45270 */
[----:B------:R-:W-:-:S04]  /*8ee0*/  UISETP.NE.AND UP0, UPT, UR44, 0x1, UPT ;  /* 0x000000012c00788c */ /* 0x000fc8000bf05270 */
[----:B------:R-:W-:-:S04]  /*8ef0*/  USEL UR36, URZ, 0x1, UP0 ;  /* 0x000000013f247887 */ /* 0x000fc80008000000 */
[----:B------:R-:W-:-:S04]  /*8f00*/  ULOP3.LUT UR36, UR6, UR36, URZ, 0x3c, !UPT ;  /* 0x0000002406247292 */ /* 0x000fc8000f8e3c3f */
[----:B------:R-:W-:Y:S08]  /*8f10*/  @P2 BRA `(.L_x_1226) ;  /* 0x0000000000382947 */ /* 0x000ff00003800000 */
[----:B------:R-:W-:Y:S05]  /*8f20*/  @!P0 BRA `(.L_x_1227) ;  /* 0x0000000000048947 */ /* 0x000fea0003800000 */
[----:B------:R-:W-:Y:S01]  /*8f30*/  BPT.TRAP 0x1 ;  /* 0x000000040000795c */ /* 0x000fe20000300000 */
.L_x_1227:
        /* <DEDUP_REMOVED lines=9> */
.L_x_1228:
[----:B-1----:R-:W-:Y:S05]  /*8fd0*/  @P3 BRA `(.L_x_1226) ;  /* 0x0000000000083947 */ /* 0x002fea0003800000 */
[----:B------:R-:W1:Y:S02]  /*8fe0*/  SYNCS.PHASECHK.TRANS64.TRYWAIT P3, [UR7+0x22830], R4 ;  /* 0x02283004ff0075a7 */ /* 0x000e640008060147 */
[----:B-1----:R-:W-:Y:S05]  /*8ff0*/  @!P3 BRA `(.L_x_1229) ;  /* 0x000000e800b0b947 */ /* 0x002fea0003800000 */
.L_x_1226:
        /* <DEDUP_REMOVED lines=40> */
.L_x_1231:
[----:B------:R-:W-:Y:S01]  /*9280*/  ULEA UR10, UR44, UR43, 0x3 ;  /* 0x0000002b2c0a7291 */ /* 0x000fe2000f8e183f */
[----:B------:R-:W-:-:S05]  /*9290*/  IMAD.U32 R4, RZ, RZ, UR6 ;  /* 0x00000006ff047e24 */ /* 0x000fca000f8e00ff */
[----:B------:R-:W-:-:S04]  /*92a0*/  SHF.L.U32 R4, R4, 0x1f, RZ ;  /* 0x0000001f04047819 */ /* 0x000fc800000006ff */
[----:B------:R0:W1:Y:S01]  /*92b0*/  SYNCS.PHASECHK.TRANS64.TRYWAIT P2, [UR10+0x22850], R4 ;  /* 0x02285004ff0075a7 */ /* 0x000062000804014a */
[----:B------:R-:W-:Y:S05]  /*92c0*/  @!P0 BRA `(.L_x_1232) ;  /* 0x0000000000048947 */ /* 0x000fea0003800000 */
[----:B------:R-:W-:Y:S01]  /*92d0*/  BPT.TRAP 0x1 ;  /* 0x000000040000795c */ /* 0x000fe20000300000 */
.L_x_1232:
[----:B-1----:R-:W-:Y:S05]  /*92e0*/  @P2 BRA `(.L_x_1230) ;  /* 0x0000000000082947 */ /* 0x002fea0003800000 */
[----:B------:R-:W1:Y:S02]  /*92f0*/  SYNCS.PHASECHK.TRANS64.TRYWAIT P2, [UR10+0x22850], R4 ;  /* 0x02285004ff0075a7 */ /* 0x000e64000804014a */
[----:B-1----:R-:W-:Y:S05]  /*9300*/  @!P2 BRA `(.L_x_1233) ;  /* 0x000000e80004a947 */ /* 0x002fea0003800000 */
.L_x_1230:
        /* <DEDUP_REMOVED lines=88> */
[----:B------:R-:W-:Y:S01]  /*9890*/  FMUL.FTZ R82, R0, R83 ;  /* 0x0000005300527220 */ /* 0x000fe20000410000 */
[----:B------:R-:W2:Y:S01]  /*98a0*/  S2R R185, SR_TID.X ;  /* 0x0000000000b97919 */ /* 0x000ea20000002100 */
[----:B------:R-:W4:Y:S01]  /*98b0*/  MUFU.TANH R34, R34 ;  /* 0x0000002200227308 */ /* 0x000f220000002400 */
[----:B---3--:R-:W-:-:S07]  /*98c0*/  FMNMX.FTZ R7, R32, R7, !PT ;  /* 0x0000000720077209 */ /* 0x008fce0007810000 */
[----:B------:R-:W3:Y:S01]  /*98d0*/  MUFU.TANH R186, R186 ;  /* 0x000000ba00ba7308 */ /* 0x000ee20000002400 */
[----:B-1----:R-:W-:-:S07]  /*98e0*/  FMNMX.FTZ R7, R184, R7, !PT ;  /* 0x00000007b8077209 */ /* 0x002fce0007810000 */
[----:B------:R-:W1:Y:S01]  /*98f0*/  MUFU.TANH R188, R188 ;  /* 0x000000bc00bc7308 */ /* 0x000e620000002400 */
[----:B----4-:R-:W-:-:S07]  /*9900*/  FMNMX.FTZ R13, R34, R13, !PT ;  /* 0x0000000d220d7209 */ /* 0x010fce0007810000 */
[----:B------:R-:W4:Y:S01]  /*9910*/  MUFU.TANH R190, R190 ;  /* 0x000000be00be7308 */ /* 0x000f220000002400 */
[----:B---3--:R-:W-:Y:S02]  /*9920*/  FMNMX.FTZ R13, R186, R13, !PT ;  /* 0x0000000dba0d7209 */ /* 0x008fe40007810000 */
[----:B--2---:R-:W-:-:S05]  /*9930*/  SHF.R.U32.HI R185, RZ, 0x7, R185 ;  /* 0x00000007ffb97819 */ /* 0x004fca00000116b9 */
[----:B------:R-:W2:Y:S01]  /*9940*/  MUFU.TANH R36, R36 ;  /* 0x0000002400247308 */ /* 0x000ea20000002400 */
[----:B-1----:R-:W-:-:S07]  /*9950*/  FMNMX.FTZ R7, R188, R7, !PT ;  /* 0x00000007bc077209 */ /* 0x002fce0007810000 */
[----:B------:R-:W1:Y:S01]  /*9960*/  MUFU.TANH R38, R38 ;  /* 0x0000002600267308 */ /* 0x000e620000002400 */
[----:B----4-:R-:W-:-:S07]  /*9970*/  FMNMX.FTZ R7, R190, R7, !PT ;  /* 0x00000007be077209 */ /* 0x010fce0007810000 */
[----:B------:R-:W3:Y:S01]  /*9980*/  MUFU.TANH R194, R194 ;  /* 0x000000c200c27308 */ /* 0x000ee20000002400 */
[----:B--2---:R-:W-:-:S07]  /*9990*/  FMNMX.FTZ R13, R36, R13, !PT ;  /* 0x0000000d240d7209 */ /* 0x004fce0007810000 */
[----:B------:R-:W2:Y:S01]  /*99a0*/  MUFU.TANH R196, R196 ;  /* 0x000000c400c47308 */ /* 0x000ea20000002400 */
[----:B-1----:R-:W-:-:S07]  /*99b0*/  FMNMX.FTZ R13, R38, R13, !PT ;  /* 0x0000000d260d7209 */ /* 0x002fce0007810000 */
[----:B------:R-:W1:Y:S01]  /*99c0*/  MUFU.TANH R40, R40 ;  /* 0x0000002800287308 */ /* 0x000e620000002400 */
[----:B---3--:R-:W-:-:S07]  /*99d0*/  FMNMX.FTZ R7, R194, R7, !PT ;  /* 0x00000007c2077209 */ /* 0x008fce0007810000 */
[----:B------:R-:W3:Y:S01]  /*99e0*/  MUFU.TANH R42, R42 ;  /* 0x0000002a002a7308 */ /* 0x000ee20000002400 */
[----:B--2---:R-:W-:Y:S01]  /*99f0*/  FMNMX.FTZ R7, R196, R7, !PT ;  /* 0x00000007c4077209 */ /* 0x004fe20007810000 */
[----:B------:R-:W-:Y:S02]  /*9a00*/  WARPGROUP.DEPBAR.LE gsb0, 0x0 ;  /* 0x00008000000079c5 */ /* 0x000fe40000010000 */
[----:B------:R-:W-:-:S04]  /*9a10*/  WARPGROUP.ARRIVE ;  /* 0x00000000000079c5 */ /* 0x000fc80000000000 */
[----:B------:R-:W2:Y:S01]  /*9a20*/  MUFU.TANH R198, R198 ;  /* 0x000000c600c67308 */ /* 0x000ea20000002400 */
[----:B-1----:R-:W-:Y:S01]  /*9a30*/  FMNMX.FTZ R13, R40, R13, !PT ;  /* 0x0000000d280d7209 */ /* 0x002fe20007810000 */
[----:B------:R-:W-:Y:S01]  /*9a40*/  QGMMA.64x128x32.F32.E4M3.E4M3 R88, R160, gdesc[UR8], R88, gsb0 ;  /* 0x01e00008a0587df3 */ /* 0x000fe20008000858 */
[----:B------:R-:W-:-:S05]  /*9a50*/  UIADD3 UR10, UR6, 0x4, URZ ;  /* 0x00000004060a7890 */ /* 0x000fca000fffe03f */
[----:B------:R-:W1:Y:S01]  /*9a60*/  MUFU.TANH R200, R200 ;  /* 0x000000c800c87308 */ /* 0x000e620000002400 */
[----:B---3--:R-:W-:Y:S01]  /*9a70*/  FMNMX.FTZ R13, R42, R13, !PT ;  /* 0x0000000d2a0d7209 */ /* 0x008fe20007810000 */
[----:B------:R-:W-:Y:S01]  /*9a80*/  UMOV UR11, 0x40000040 ;  /* 0x40000040000b7882 */ /* 0x000fe20000000000 */
[----:B------:R-:W-:-:S05]  /*9a90*/  UIADD3 UR6, UR6, 0x6, URZ ;  /* 0x0000000606067890 */ /* 0x000fca000fffe03f */
[----:B------:R-:W3:Y:S01]  /*9aa0*/  MUFU.TANH R44, R44 ;  /* 0x0000002c002c7308 */ /* 0x000ee20000002400 */
[----:B--2---:R-:W-:-:S07]  /*9ab0*/  FMNMX.FTZ R7, R198, R7, !PT ;  /* 0x00000007c6077209 */ /* 0x004fce0007810000 */
[----:B------:R-:W2:Y:S01]  /*9ac0*/  MUFU.TANH R46, R46 ;  /* 0x0000002e002e7308 */ /* 0x000ea20000002400 */
[----:B-1----:R-:W-:-:S07]  /*9ad0*/  FMNMX.FTZ R7, R200, R7, !PT ;  /* 0x00000007c8077209 */ /* 0x002fce0007810000 */
[----:B------:R-:W1:Y:S01]  /*9ae0*/  MUFU.TANH R202, R202 ;  /* 0x000000ca00ca7308 */ /* 0x000e620000002400 */
[----:B---3--:R-:W-:-:S07]  /*9af0*/  FMNMX.FTZ R13, R44, R13, !PT ;  /* 0x0000000d2c0d7209 */ /* 0x008fce0007810000 */
        /* <DEDUP_REMOVED lines=27> */
[----:B-1----:R-:W-:Y:S01]  /*9cb0*/  FMNMX.FTZ R7, R214, R7, !PT ;  /* 0x00000007d6077209 */ /* 0x002fe20007810000 */
[----:B------:R-:W-:Y:S02]  /*9cc0*/  WARPGROUP.DEPBAR.LE gsb0, 0x0 ;  /* 0x00008000000079c5 */ /* 0x000fe40000010000 */
[----:B------:R-:W-:-:S04]  /*9cd0*/  WARPGROUP.ARRIVE ;  /* 0x00000000000079c5 */ /* 0x000fc80000000000 */
[----:B------:R-:W1:Y:S01]  /*9ce0*/  MUFU.TANH R62, R62 ;  /* 0x0000003e003e7308 */ /* 0x000e620000002400 */
[----:B---3--:R-:W-:Y:S01]  /*9cf0*/  FMNMX.FTZ R7, R216, R7, !PT ;  /* 0x00000007d8077209 */ /* 0x008fe20007810000 */
[----:B------:R-:W-:Y:S01]  /*9d00*/  QGMMA.64x128x32.F32.E4M3.E4M3 R88, R156, gdesc[UR8], R88, gsb0 ;  /* 0x01e000089c587df3 */ /* 0x000fe20008000858 */
[----:B------:R-:W-:Y:S01]  /*9d10*/  UMOV UR10, UR6 ;  /* 0x00000006000a7c82 */ /* 0x000fe20008000000 */
[----:B------:R-:W-:-:S04]  /*9d20*/  UMOV UR11, 0x40000040 ;  /* 0x40000040000b7882 */ /* 0x000fc80000000000 */
[----:B------:R-:W3:Y:S01]  /*9d30*/  MUFU.TANH R218, R218 ;  /* 0x000000da00da7308 */ /* 0x000ee20000002400 */
[----:B--2---:R-:W-:-:S07]  /*9d40*/  FMNMX.FTZ R13, R60, R13, !PT ;  /* 0x0000000d3c0d7209 */ /* 0x004fce0007810000 */
[----:B------:R-:W2:Y:S01]  /*9d50*/  MUFU.TANH R220, R220 ;  /* 0x000000dc00dc7308 */ /* 0x000ea20000002400 */
[----:B-1----:R-:W-:Y:S01]  /*9d60*/  FMNMX.FTZ R15, R62, R13, !PT ;  /* 0x0000000d3e0f7209 */ /* 0x002fe20007810000 */
[C---:B------:R-:W-:Y:S01]  /*9d70*/  FMUL.FTZ R13, R0.reuse, R84 ;  /* 0x00000054000d7220 */ /* 0x040fe20000410000 */
[C---:B------:R-:W-:Y:S01]  /*9d80*/  FMUL.FTZ R84, R0.reuse, R86 ;  /* 0x0000005600547220 */ /* 0x040fe20000410000 */
[----:B------:R-:W-:-:S04]  /*9d90*/  FMUL.FTZ R86, R0, R87 ;  /* 0x0000005700567220 */ /* 0x000fc80000410000 */
[----:B------:R-:W1:Y:S01]  /*9da0*/  MUFU.TANH R64, R64 ;  /* 0x0000004000407308 */ /* 0x000e620000002400 */
[----:B---3--:R-:W-:-:S07]  /*9db0*/  FMNMX.FTZ R7, R218, R7, !PT ;  /* 0x00000007da077209 */ /* 0x008fce0007810000 */
[----:B------:R-:W3:Y:S01]  /*9dc0*/  MUFU.TANH R66, R66 ;  /* 0x0000004200427308 */ /* 0x000ee20000002400 */
[----:B--2---:R-:W-:-:S07]  /*9dd0*/  FMNMX.FTZ R7, R220, R7, !PT ;  /* 0x00000007dc077209 */ /* 0x004fce0007810000 */
[----:B------:R-:W2:Y:S01]  /*9de0*/  MUFU.TANH R222, R222 ;  /* 0x000000de00de7308 */ /* 0x000ea20000002400 */
[----:B-1----:R-:W-:-:S07]  /*9df0*/  FMNMX.FTZ R15, R64, R15, !PT ;  /* 0x0000000f400f7209 */ /* 0x002fce0007810000 */
[----:B------:R-:W1:Y:S01]  /*9e00*/  MUFU.TANH R224, R224 ;  /* 0x000000e000e07308 */ /* 0x000e620000002400 */
[----:B---3--:R-:W-:Y:S01]  /*9e10*/  FMNMX.FTZ R21, R66, R15, !PT ;  /* 0x0000000f42157209 */ /* 0x008fe20007810000 */
[----:B------:R-:W-:-:S06]  /*9e20*/  FMUL.FTZ R15, R0, R85 ;  /* 0x00000055000f7220 */ /* 0x000fcc0000410000 */
        /* <DEDUP_REMOVED lines=22> */
[----:B------:R-:W0:Y:S01]  /*9f90*/  MUFU.TANH R236, R236 ;  /* 0x000000ec00ec7308 */ /* 0x000e220000002400 */
[----:B---3--:R-:W-:Y:S01]  /*9fa0*/  FMNMX.FTZ R21, R78, R21, !PT ;  /* 0x000000154e157209 */ /* 0x008fe20007810000 */
[----:B------:R-:W-:Y:S02]  /*9fb0*/  WARPGROUP.DEPBAR.LE gsb0, 0x0 ;  /* 0x00008000000079c5 */ /* 0x000fe40000010000 */
[----:B------:R-:W-:-:S04]  /*9fc0*/  WARPGROUP.ARRIVE ;  /* 0x00000000000079c5 */ /* 0x000fc80000000000 */
[----:B------:R-:W1:Y:S01]  /*9fd0*/  MUFU.TANH R80, R80 ;  /* 0x0000005000507308 */ /* 0x000e620000002400 */
[----:B--2---:R-:W-:Y:S01]  /*9fe0*/  FMNMX.FTZ R7, R234, R7, !PT ;  /* 0x00000007ea077209 */ /* 0x004fe20007810000 */
[----:B------:R-:W-:Y:S06]  /*9ff0*/  QGMMA.64x128x32.F32.E4M3.E4M3 R88, R152, gdesc[UR8], R88, gsb0 ;  /* 0x01e0000898587df3 */ /* 0x000fec0008000858 */
[----:B------:R-:W2:Y:S01]  /*a000*/  MUFU.TANH R82, R82 ;  /* 0x0000005200527308 */ /* 0x000ea20000002400 */
[----:B0-----:R-:W-:Y:S02]  /*a010*/  FMNMX.FTZ R4, R236, R7, !PT ;  /* 0x00000007ec047209 */ /* 0x001fe40007810000 */
[----:B------:R-:W0:Y:S05]  /*a020*/  LDC R7, c[0x0][0x988] ;  /* 0x00026200ff077b82 */ /* 0x000e2a0000000800 */
[----:B------:R-:W3:Y:S01]  /*a030*/  MUFU.TANH R13, R13 ;  /* 0x0000000d000d7308 */ /* 0x000ee20000002400 */
[----:B-1----:R-:W-:-:S07]  /*a040*/  FMNMX.FTZ R21, R80, R21, !PT ;  /* 0x0000001550157209 */ /* 0x002fce0007810000 */
[----:B------:R-:W1:Y:S01]  /*a050*/  MUFU.TANH R15, R15 ;  /* 0x0000000f000f7308 */ /* 0x000e620000002400 */
[----:B--2---:R-:W-:-:S07]  /*a060*/  FMNMX.FTZ R21, R82, R21, !PT ;  /* 0x0000001552157209 */ /* 0x004fce0007810000 */
[----:B------:R-:W2:Y:S01]  /*a070*/  MUFU.TANH R84, R84 ;  /* 0x0000005400547308 */ /* 0x000ea20000002400 */
[----:B---3--:R-:W-:-:S07]  /*a080*/  FMNMX.FTZ R4, R13, R4, !PT ;  /* 0x000000040d047209 */ /* 0x008fce0007810000 */
[----:B------:R-:W3:Y:S01]  /*a090*/  MUFU.TANH R86, R86 ;  /* 0x0000005600567308 */ /* 0x000ee20000002400 */
[----:B-1----:R-:W-:-:S05]  /*a0a0*/  FMNMX.FTZ R25, R15, R4, !PT ;  /* 0x000000040f197209 */ /* 0x002fca0007810000 */
[----:B------:R-:W1:Y:S01]  /*a0b0*/  SHFL.BFLY PT, R4, R25, 0x2, 0x1f ;  /* 0x0c401f0019047f89 */ /* 0x000e6200000e0000 */
[----:B--2---:R-:W-:-:S04]  /*a0c0*/  FMNMX.FTZ R21, R84, R21, !PT ;  /* 0x0000001554157209 */ /* 0x004fc80007810000 */
[----:B---3--:R-:W-:-:S05]  /*a0d0*/  FMNMX.FTZ R21, R86, R21, !PT ;  /* 0x0000001556157209 */ /* 0x008fca0007810000 */
[----:B------:R-:W2:Y:S01]  /*a0e0*/  SHFL.BFLY PT, R6, R21, 0x2, 0x1f ;  /* 0x0c401f0015067f89 */ /* 0x000ea200000e0000 */
[----:B-1----:R-:W-:Y:S02]  /*a0f0*/  FMNMX.FTZ R27, R25, R4, !PT ;  /* 0x00000004191b7209 */ /* 0x002fe40007810000 */
[----:B--2---:R-:W-:-:S03]  /*a100*/  FMNMX.FTZ R29, R21, R6, !PT ;  /* 0x00000006151d7209 */ /* 0x004fc60007810000 */
[----:B------:R-:W1:Y:S04]  /*a110*/  SHFL.BFLY PT, R6, R27, 0x1, 0x1f ;  /* 0x0c201f001b067f89 */ /* 0x000e6800000e0000 */
[----:B------:R-:W2:Y:S01]  /*a120*/  SHFL.BFLY PT, R4, R29, 0x1, 0x1f ;  /* 0x0c201f001d047f89 */ /* 0x000ea200000e0000 */
[----:B-1----:R-:W-:Y:S02]  /*a130*/  FMNMX.FTZ R6, R27, R6, !PT ;  /* 0x000000061b067209 */ /* 0x002fe40007810000 */
[----:B--2---:R-:W-:-:S03]  /*a140*/  FMNMX.FTZ R4, R29, R4, !PT ;  /* 0x000000041d047209 */ /* 0x004fc60007810000 */
[C---:B0-----:R-:W-:Y:S01]  /*a150*/  FFMA.FTZ R33, R6.reuse, R7, -8 ;  /* 0xc100000006217423 */ /* 0x041fe20000010007 */
[----:B------:R-:W-:-:S03]  /*a160*/  FADD.FTZ R192, -R6, R9 ;  /* 0x0000000906c07221 */ /* 0x000fc60000010100 */
[-CC-:B------:R-:W-:Y:S01]  /*a170*/  FFMA.FTZ R164, R200, R7.reuse, -R33.reuse ;  /* 0x00000007c8a47223 */ /* 0x180fe20000010821 */
[----:B------:R-:W-:-:S01]  /*a180*/  FFMA.FTZ R200, R15, R7, -R33 ;  /* 0x000000070fc87223 */ /* 0x000fc20000010821 */
[C---:B------:R-:W-:Y:S01]  /*a190*/  FADD.FTZ R9, -R4.reuse, R11 ;  /* 0x0000000b04097221 */ /* 0x040fe20000010100 */
[----:B------:R-:W-:-:S01]  /*a1a0*/  FFMA.FTZ R15, R4, R7, -8 ;  /* 0xc1000000040f7423 */ /* 0x000fc20000010007 */
[-CC-:B------:R-:W-:Y:S01]  /*a1b0*/  FFMA.FTZ R11, R10, R7.reuse, -R33.reuse ;  /* 0x000000070a0b7223 */ /* 0x180fe20000010821 */
[-C--:B------:R-:W-:Y:S01]  /*a1c0*/  FMUL.FTZ R192, R192, R7.reuse ;  /* 0x00000007c0c07220 */ /* 0x080fe20000410000 */
        /* <DEDUP_REMOVED lines=58> */
[----:B------:R-:W-:Y:S01]  /*a570*/  FFMA.FTZ R78, R78, R7, -R15 ;  /* 0x000000074e4e7223 */ /* 0x000fe2000001080f */
[----:B------:R-:W-:-:S02]  /*a580*/  IMAD.U32 R56, RZ, RZ, UR7 ;  /* 0x00000007ff387e24 */ /* 0x000fc4000f8e00ff */
[-CC-:B------:R-:W-:Y:S01]  /*a590*/  FFMA.FTZ R80, R80, R7.reuse, -R15.reuse ;  /* 0x0000000750507223 */ /* 0x180fe2000001080f */
[----:B------:R-:W-:Y:S01]  /*a5a0*/  IADD3 R54, -R185, 0xb, RZ ;  /* 0x0000000bb9367810 */ /* 0x000fe20007ffe1ff */
[-CC-:B------:R-:W-:Y:S01]  /*a5b0*/  FFMA.FTZ R82, R82, R7.reuse, -R15.reuse ;  /* 0x0000000752527223 */ /* 0x180fe2000001080f */
[----:B------:R-:W-:Y:S02]  /*a5c0*/  WARPGROUP.DEPBAR.LE gsb0, 0x0 ;  /* 0x00008000000079c5 */ /* 0x000fe40000010000 */
[----:B------:R-:W0:Y:S01]  /*a5d0*/  MUFU.EX2 R10, R10 ;  /* 0x0000000a000a7308 */ /* 0x000e220000000800 */
[----:B------:R-:W-:Y:S01]  /*a5e0*/  @!P1 LEA R56, R56, UR43, 0x3 ;  /* 0x0000002b38389c11 */ /* 0x000fe2000f8e18ff */
[----:B------:R-:W-:-:S06]  /*a5f0*/  FFMA.FTZ R84, R84, R7, -R15 ;  /* 0x0000000754547223 */ /* 0x000fcc000001080f */
        /* <DEDUP_REMOVED lines=135> */
.L_x_1234:
[----:B------:R-:W-:Y:S01]  /*ae70*/  ULEA UR6, UR44, UR43, 0x3 ;  /* 0x0000002b2c067291 */ /* 0x000fe2000f8e183f */
[----:B------:R-:W-:Y:S01]  /*ae80*/  ISETP.GT.AND P2, PT, R5, R8, PT ;  /* 0x000000080500720c */ /* 0x000fe20003f44270 */
[----:B------:R-:W-:Y:S01]  /*ae90*/  FMUL.FTZ R90, R90, R9 ;  /* 0x000000095a5a7220 */ /* 0x000fe20000410000 */
        /* <DEDUP_REMOVED lines=17> */
[----:B------:R-:W-:Y:S01]  /*afb0*/  UMOV UR6, UR36 ;  /* 0x0000002400067c82 */ /* 0x000fe20008000000 */
        /* <DEDUP_REMOVED lines=89> */
.L_x_1225:
[----:B------:R-:W-:-:S13]  /*b550*/  ISETP.GE.AND P2, PT, R5, R170, PT ;  /* 0x000000aa0500720c */ /* 0x000fda0003f46270 */
[----:B------:R-:W-:Y:S05]  /*b560*/  @!P2 BRA `(.L_x_1236) ;  /* 0x0000003400c4a947 */ /* 0x000fea0003800000 */
[----:B------:R-:W-:Y:S01]  /*b570*/  IMAD.MOV.U32 R9, RZ, RZ, R4 ;  /* 0x000000ffff097224 */ /* 0x000fe200078e0004 */
[----:B------:R-:W-:Y:S01]  /*b580*/  UMOV UR6, UR36 ;  /* 0x0000002400067c82 */ /* 0x000fe20008000000 */
[----:B------:R-:W-:Y:S01]  /*b590*/  IMAD.MOV.U32 R8, RZ, RZ, R6 ;  /* 0x000000ffff087224 */ /* 0x000fe200078e0006 */
[----:B------:R-:W-:Y:S01]  /*b5a0*/  ULDC UR32, c[0x0][0x9e4] ;  /* 0x0002790000207ab9 */ /* 0x000fe20000000800 */
[----:B------:R-:W-:-:S05]  /*b5b0*/  ULDC UR33, c[0x0][0x9e0] ;  /* 0x0002780000217ab9 */ /* 0x000fca0000000800 */
.L_x_1254:
[----:B------:R-:W-:Y:S01]  /*b5c0*/  ISETP.NE.AND P2, PT, RZ, UR42, PT ;  /* 0x0000002aff007c0c */ /* 0x000fe2000bf45270 */
[----:B------:R-:W-:-:S04]  /*b5d0*/  UISETP.NE.AND UP0, UPT, UR44, 0x1, UPT ;  /* 0x000000012c00788c */ /* 0x000fc8000bf05270 */
[----:B------:R-:W-:-:S04]  /*b5e0*/  USEL UR36, URZ, 0x1, UP0 ;  /* 0x000000013f247887 */ /* 0x000fc80008000000 */
[----:B------:R-:W-:-:S04]  /*b5f0*/  ULOP3.LUT UR36, UR6, UR36, URZ, 0x3c, !UPT ;  /* 0x0000002406247292 */ /* 0x000fc8000f8e3c3f */
[----:B------:R-:W-:Y:S08]  /*b600*/  @P2 BRA `(.L_x_1237) ;  /* 0x0000000000382947 */ /* 0x000ff00003800000 */
[----:B------:R-:W-:Y:S05]  /*b610*/  @!P0 BRA `(.L_x_1238) ;  /* 0x0000000000048947 */ /* 0x000fea0003800000 */
[----:B------:R-:W-:Y:S01]  /*b620*/  BPT.TRAP 0x1 ;  /* 0x000000040000795c */ /* 0x000fe20000300000 */
.L_x_1238:
        /* <DEDUP_REMOVED lines=9> */
.L_x_1239:
[----:B-1----:R-:W-:Y:S05]  /*b6c0*/  @P3 BRA `(.L_x_1237) ;  /* 0x0000000000083947 */ /* 0x002fea0003800000 */
[----:B------:R-:W1:Y:S02]  /*b6d0*/  SYNCS.PHASECHK.TRANS64.TRYWAIT P3, [UR7+0x22830], R4 ;  /* 0x02283004ff0075a7 */ /* 0x000e640008060147 */
[----:B-1----:R-:W-:Y:S05]  /*b6e0*/  @!P3 BRA `(.L_x_1240) ;  /* 0x000000c40024b947 */ /* 0x002fea0003800000 */
.L_x_1237:
        /* <DEDUP_REMOVED lines=40> */
.L_x_1242:
[----:B------:R-:W-:Y:S01]  /*b970*/  ULEA UR10, UR44, UR43, 0x3 ;  /* 0x0000002b2c0a7291 */ /* 0x000fe2000f8e183f */
[----:B------:R-:W-:-:S05]  /*b980*/  IMAD.U32 R4, RZ, RZ, UR6 ;  /* 0x00000006ff047e24 */ /* 0x000fca000f8e00ff */
[----:B------:R-:W-:-:S04]  /*b990*/  SHF.L.U32 R4, R4, 0x1f, RZ ;  /* 0x0000001f04047819 */ /* 0x000fc800000006ff */
[----:B------:R0:W1:Y:S01]  /*b9a0*/  SYNCS.PHASECHK.TRANS64.TRYWAIT P2, [UR10+0x22850], R4 ;  /* 0x02285004ff0075a7 */ /* 0x000062000804014a */
[----:B------:R-:W-:Y:S05]  /*b9b0*/  @!P0 BRA `(.L_x_1243) ;  /* 0x0000000000048947 */ /* 0x000fea0003800000 */
[----:B------:R-:W-:Y:S01]  /*b9c0*/  BPT.TRAP 0x1 ;  /* 0x000000040000795c */ /* 0x000fe20000300000 */
.L_x_1243:
[----:B-1----:R-:W-:Y:S05]  /*b9d0*/  @P2 BRA `(.L_x_1241) ;  /* 0x0000000000082947 */ /* 0x002fea0003800000 */
[----:B------:R-:W1:Y:S02]  /*b9e0*/  SYNCS.PHASECHK.TRANS64.TRYWAIT P2, [UR10+0x22850], R4 ;  /* 0x02285004ff0075a7 */ /* 0x000e64000804014a */
[----:B-1----:R-:W-:Y:S05]  /*b9f0*/  @!P2 BRA `(.L_x_1244) ;  /* 0x000000c00078a947 */ /* 0x002fea0003800000 */
.L_x_1241:
[----:B------:R-:W-:Y:S01]  /*ba00*/  UIADD3 UR6, UR43, 0x400, URZ ;  /* 0x000004002b067890 */ /* 0x000fe2000fffe03f */
[----:B------:R-:W-:Y:S01]  /*ba10*/  WARPGROUP.ARRIVE ;  /* 0x00000000000079c5 */ /* 0x000fe20000000000 */
[----:B------:R-:W-:Y:S01]  /*ba20*/  UMOV UR11, 0x40000040 ;  /* 0x40000040000b7882 */ /* 0x000fe20000000000 */
[----:B------:R-:W2:Y:S01]  /*ba30*/  @P5 LDC R14, c[0x0][0x44c] ;  /* 0x00011300ff0e5b82 */ /* 0x000ea20000000800 */
[----:B------:R-:W-:Y:S01]  /*ba40*/  USHF.R.U32.HI UR6, URZ, 0x4, UR6 ;  /* 0x000000043f067899 */ /* 0x000fe20008011606 */
[C---:B01----:R-:W-:Y:S01]  /*ba50*/  FMUL.FTZ R4, R0.reuse, R26 ;  /* 0x0000001a00047220 */ /* 0x043fe20000410000 */
[C---:B------:R-:W-:Y:S01]  /*ba60*/  FMUL.FTZ R26, R0.reuse, R46 ;  /* 0x0000002e001a7220 */ /* 0x040fe20000410000 */
[----:B------:R-:W0:Y:S01]  /*ba70*/  S2R R188, SR_TID.X ;  /* 0x0000000000bc7919 */ /* 0x000e220000002100 */
[----:B------:R-:W-:Y:S01]  /*ba80*/  ULOP3.LUT UR6, UR6, 0x3fff, URZ, 0xc0, !UPT ;  /* 0x00003fff06067892 */ /* 0x000fe2000f8ec03f */
[C---:B------:R-:W-:Y:S01]  /*ba90*/  FMUL.FTZ R186, R0.reuse, R36 ;  /* 0x0000002400ba7220 */ /* 0x040fe20000410000 */
[----:B------:R-:W-:Y:S01]  /*baa0*/  FMUL.FTZ R36, R0, R59 ;  /* 0x0000003b00247220 */ /* 0x000fe20000410000 */
[----:B------:R-:W1:Y:S01]  /*bab0*/  @P5 LDC R46, c[0x0][0x450] ;  /* 0x00011400ff2e5b82 */ /* 0x000e620000000800 */
[----:B------:R-:W-:Y:S01]  /*bac0*/  ULOP3.LUT UR6, UR6, 0x10000, URZ, 0xfc, !UPT ;  /* 0x0001000006067892 */ /* 0x000fe2000f8efc3f */
[----:B------:R-:W-:-:S02]  /*bad0*/  IMAD.IADD R59, R168, 0x1, R19 ;  /* 0x00000001a83b7824 */ /* 0x000fc400078e0213 */
[C---:B------:R-:W-:Y:S01]  /*bae0*/  FMUL.FTZ R6, R0.reuse, R27 ;  /* 0x0000001b00067220 */ /* 0x040fe20000410000 */
[C---:B------:R-:W-:Y:S01]  /*baf0*/  FMUL.FTZ R27, R0.reuse, R50 ;  /* 0x00000032001b7220 */ /* 0x040fe20000410000 */
[----:B------:R-:W-:Y:S01]  /*bb00*/  ULEA UR6, UR44, UR6, 0xa ;  /* 0x000000062c067291 */ /* 0x000fe2000f8e503f */
[C---:B------:R-:W-:Y:S01]  /*bb10*/  FMUL.FTZ R50, R0.reuse, R53 ;  /* 0x0000003500327220 */ /* 0x040fe20000410000 */
[C---:B------:R-:W-:Y:S01]  /*bb20*/  FMUL.FTZ R187, R0.reuse, R45 ;  /* 0x0000002d00bb7220 */ /* 0x040fe20000410000 */
[C---:B------:R-:W-:Y:S01]  /*bb30*/  FMUL.FTZ R53, R0.reuse, R60 ;  /* 0x0000003c00357220 */ /* 0x040fe20000410000 */
[----:B------:R-:W-:Y:S02]  /*bb40*/  IMAD.U32 R45, RZ, RZ, UR7 ;  /* 0x00000007ff2d7e24 */ /* 0x000fe4000f8e00ff */
[C---:B------:R-:W-:Y:S01]  /*bb50*/  FMUL.FTZ R7, R0.reuse, R30 ;  /* 0x0000001e00077220 */ /* 0x040fe20000410000 */
[C---:B------:R-:W-:Y:S01]  /*bb60*/  FMUL.FTZ R185, R0.reuse, R33 ;  /* 0x0000002100b97220 */ /* 0x040fe20000410000 */
[----:B------:R-:W-:Y:S01]  /*bb70*/  UMOV UR10, UR6 ;  /* 0x00000006000a7c82 */ /* 0x000fe20008000000 */
[----:B------:R-:W-:Y:S01]  /*bb80*/  FMUL.FTZ R10, R0, R31 ;  /* 0x0000001f000a7220 */ /* 0x000fe20000410000 */
[----:B------:R-:W-:Y:S01]  /*bb90*/  QGMMA.64x128x32.F32.E4M3.E4M3 R88, R164, gdesc[UR8], R88, gsb0 ;  /* 0x01e00008a4587df3 */ /* 0x000fe20008000858 */
[----:B------:R-:W-:Y:S01]  /*bba0*/  UIADD3 UR10, UR6, 0x2, URZ ;  /* 0x00000002060a7890 */ /* 0x000fe2000fffe03f */
[----:B--2---:R-:W-:Y:S01]  /*bbb0*/  @P5 IMAD.HI.U32 R15, R59, R14, RZ ;  /* 0x0000000e3b0f5227 */ /* 0x004fe200078e00ff */
[----:B------:R-:W-:-:S03]  /*bbc0*/  UMOV UR11, 0x40000040 ;  /* 0x40000040000b7882 */ /* 0x000fc60000000000 */
[C---:B------:R-:W-:Y:S01]  /*bbd0*/  FMUL.FTZ R184, R0.reuse, R32 ;  /* 0x0000002000b87220 */ /* 0x040fe20000410000 */
[C---:B------:R-:W-:Y:S01]  /*bbe0*/  FMUL.FTZ R11, R0.reuse, R34 ;  /* 0x00000022000b7220 */ /* 0x040fe20000410000 */
[C---:B------:R-:W-:Y:S01]  /*bbf0*/  FMUL.FTZ R12, R0.reuse, R35 ;  /* 0x00000023000c7220 */ /* 0x040fe20000410000 */
[C---:B------:R-:W-:Y:S01]  /*bc00*/  FMUL.FTZ R13, R0.reuse, R38 ;  /* 0x00000026000d7220 */ /* 0x040fe20000410000 */
[C---:B------:R-:W-:Y:S01]  /*bc10*/  FMUL.FTZ R20, R0.reuse, R39 ;  /* 0x0000002700147220 */ /* 0x040fe20000410000 */
[C---:B------:R-:W-:Y:S01]  /*bc20*/  FMUL.FTZ R21, R0.reuse, R42 ;  /* 0x0000002a00157220 */ /* 0x040fe20000410000 */
[----:B-1----:R-:W-:Y:S01]  /*bc30*/  @P5 SHF.R.U32.HI R59, RZ, R46, R15 ;  /* 0x0000002eff3b5219 */ /* 0x002fe2000001160f */
[C---:B------:R-:W-:Y:S01]  /*bc40*/  FMUL.FTZ R30, R0.reuse, R54 ;  /* 0x00000036001e7220 */ /* 0x040fe20000410000 */
[C---:B------:R-:W-:Y:S01]  /*bc50*/  FMUL.FTZ R33, R0.reuse, R66 ;  /* 0x0000004200217220 */ /* 0x040fe20000410000 */
[----:B------:R-:W-:Y:S01]  /*bc60*/  @!P1 LEA R14, R45, UR43, 0x3 ;  /* 0x0000002b2d0e9c11 */ /* 0x000fe2000f8e18ff */
[C---:B------:R-:W-:Y:S01]  /*bc70*/  FMUL.FTZ R54, R0.reuse, R61 ;  /* 0x0000003d00367220 */ /* 0x040fe20000410000 */
[----:B------:R-:W1:Y:S01]  /*bc80*/  SHFL.IDX PT, R60, R59, RZ, 0x1c1f ;  /* 0x001c1fff3b3c7589 */ /* 0x000e6200000e0000 */
        /* <DEDUP_REMOVED lines=16> */
[----:B0-----:R-:W-:Y:S01]  /*bd90*/  SHF.R.U32.HI R188, RZ, 0x7, R188 ;  /* 0x00000007ffbc7819 */ /* 0x001fe200000116bc */
[----:B------:R-:W0:Y:S01]  /*bda0*/  MUFU.TANH R4, R4 ;  /* 0x0000000400047308 */ /* 0x000e220000002400 */
        /* <DEDUP_REMOVED lines=65> */
[----:B------:R-:W-:Y:S01]  /*c1c0*/  UMOV UR10, UR6 ;  /* 0x00000006000a7c82 */ /* 0x000fe20008000000 */
[----:B------:R-:W-:Y:S01]  /*c1d0*/  UMOV UR11, 0x40000040 ;  /* 0x40000040000b7882 */ /* 0x000fe20000000000 */
        /* <DEDUP_REMOVED lines=27> */
[----:B------:R-:W-:-:S05]  /*c390*/  IMAD R15, R18, -0x2, R15 ;  /* 0xfffffffe120f7824 */ /* 0x000fca00078e020f */
[----:B------:R-:W-:Y:S02]  /*c3a0*/  IADD3 R15, -R17, R15, R16 ;  /* 0x0000000f110f7210 */ /* 0x000fe40007ffe110 */
[----:B------:R-:W0:Y:S03]  /*c3b0*/  MUFU.TANH R72, R72 ;  /* 0x0000004800487308 */ /* 0x000e260000002400 */
[C---:B------:R-:W-:Y:S02]  /*c3c0*/  VIADD R69, R15.reuse, UR33 ;  /* 0x000000210f457c36 */ /* 0x040fe40008000000 */
[----:B------:R-:W-:-:S03]  /*c3d0*/  VIADD R71, R15, UR5 ;  /* 0x000000050f477c36 */ /* 0x000fc60008000000 */
[----:B------:R-:W0:Y:S01]  /*c3e0*/  MUFU.TANH R39, R39 ;  /* 0x0000002700277308 */ /* 0x000e220000002400 */
[--C-:B-1----:R-:W-:Y:S02]  /*c3f0*/  IMAD.IADD R61, R69, 0x1, R60.reuse ;  /* 0x00000001453d7824 */ /* 0x102fe400078e023c */
[----:B------:R-:W-:-:S05]  /*c400*/  IMAD.IADD R63, R71, 0x1, R60 ;  /* 0x00000001473f7824 */ /* 0x000fca00078e023c */
[----:B------:R-:W1:Y:S08]  /*c410*/  MUFU.TANH R40, R40 ;  /* 0x0000002800287308 */ /* 0x000e700000002400 */
        /* <DEDUP_REMOVED lines=16> */
[----:B0-----:R-:W-:Y:S01]  /*c520*/  IADD3 R57, -R17, R16, R60 ;  /* 0x0000001011397210 */ /* 0x001fe20007ffe13c */
        /* <DEDUP_REMOVED lines=11> */
.L_x_1247:
[----:B------:R-:W-:-:S05]  /*c5e0*/  IMAD.U32 R60, RZ, RZ, UR32 ;  /* 0x00000020ff3c7e24 */ /* 0x000fca000f8e00ff */
[----:B------:R-:W-:-:S13]  /*c5f0*/  ISETP.NE.AND P2, PT, R60, 0x1, PT ;  /* 0x000000013c00780c */ /* 0x000fda0003f45270 */
[----:B------:R-:W0:Y:S02]  /*c600*/  @P2 LDC.64 R14, c[0x0][0x9e8] ;  /* 0x00027a00ff0e2b82 */ /* 0x000e240000000a00 */
[----:B0-----:R-:W-:-:S05]  /*c610*/  @P2 IMAD.HI.U32 R14, R57, R14, RZ ;  /* 0x0000000e390e2227 */ /* 0x001fca00078e00ff */
[----:B------:R-:W-:-:S07]  /*c620*/  @P2 SHF.R.U32.HI R57, RZ, R15, R14 ;  /* 0x0000000fff392219 */ /* 0x000fce000001160e */
.L_x_1248:
[----:B------:R-:W-:Y:S05]  /*c630*/  BSYNC B0 ;  /* 0x0000000000007941 */ /* 0x000fea0003800000 */
.L_x_1246:
[----:B------:R-:W-:-:S04]  /*c640*/  IMAD R57, R57, R60, -R158 ;  /* 0x0000003c39397224 */ /* 0x000fc800078e0a9e */
[----:B------:R-:W-:-:S05]  /*c650*/  IMAD R14, R18, -0x2, R57 ;  /* 0xfffffffe120e7824 */ /* 0x000fca00078e0239 */
[----:B------:R-:W-:Y:S02]  /*c660*/  VIADDMNMX R61, R14, R60, R61, PT ;  /* 0x0000003c0e3d7246 */ /* 0x000fe4000380013d */
[----:B------:R-:W-:-:S07]  /*c670*/  VIMNMX R63, R63, R14, !PT ;  /* 0x0000000e3f3f7248 */ /* 0x000fce0007fe0100 */
.L_x_1245:
        /* <DEDUP_REMOVED lines=42> */
[----:B------:R-:W-:Y:S01]  /*c920*/  FSEL R86, R47, -INF , !P4 ;  /* 0xff8000002f567808 */ /* 0x000fe20006000000 */
[----:B0-----:R-:W-:Y:S01]  /*c930*/  IMAD.IADD R47, R69, 0x1, R14 ;  /* 0x00000001452f7824 */ /* 0x001fe200078e020e */
[----:B------:R-:W-:Y:S02]  /*c940*/  FSEL R82, R48, -INF , !P3 ;  /* 0xff80000030527808 */ /* 0x000fe40005800000 */
[C---:B------:R-:W-:Y:S02]  /*c950*/  ISETP.GT.AND P4, PT, R63.reuse, 0x38, P2 ;  /* 0x000000383f00780c */ /* 0x040fe40001784270 */
[----:B------:R-:W-:Y:S02]  /*c960*/  ISETP.GT.AND P3, PT, R63, 0x39, P2 ;  /* 0x000000393f00780c */ /* 0x000fe40001764270 */
[C---:B------:R-:W-:Y:S02]  /*c970*/  ISETP.LT.OR P4, PT, R61.reuse, 0x39, P4 ;  /* 0x000000393d00780c */ /* 0x040fe40002781670 */
[----:B------:R-:W-:-:S02]  /*c980*/  ISETP.LT.OR P3, PT, R61, 0x3a, P3 ;  /* 0x0000003a3d00780c */ /* 0x000fc40001f61670 */
[----:B------:R-:W-:Y:S01]  /*c990*/  FSEL R84, R49, -INF , !P4 ;  /* 0xff80000031547808 */ /* 0x000fe20006000000 */
[----:B------:R-:W-:Y:S01]  /*c9a0*/  IMAD.IADD R49, R71, 0x1, R14 ;  /* 0x0000000147317824 */ /* 0x000fe200078e020e */
        /* <DEDUP_REMOVED lines=62> */
.L_x_1251:
[----:B------:R-:W-:-:S05]  /*cd90*/  IMAD.U32 R53, RZ, RZ, UR32 ;  /* 0x00000020ff357e24 */ /* 0x000fca000f8e00ff */
[----:B------:R-:W-:-:S13]  /*cda0*/  ISETP.NE.AND P3, PT, R53, 0x1, PT ;  /* 0x000000013500780c */ /* 0x000fda0003f65270 */
[----:B------:R-:W0:Y:S02]  /*cdb0*/  @P3 LDC.64 R14, c[0x0][0x9e8] ;  /* 0x00027a00ff0e3b82 */ /* 0x000e240000000a00 */
[----:B0-----:R-:W-:-:S05]  /*cdc0*/  @P3 IMAD.HI.U32 R14, R51, R14, RZ ;  /* 0x0000000e330e3227 */ /* 0x001fca00078e00ff */
[----:B------:R-:W-:-:S07]  /*cdd0*/  @P3 SHF.R.U32.HI R51, RZ, R15, R14 ;  /* 0x0000000fff333219 */ /* 0x000fce000001160e */
.L_x_1252:
[----:B------:R-:W-:Y:S05]  /*cde0*/  BSYNC B0 ;  /* 0x0000000000007941 */ /* 0x000fea0003800000 */
.L_x_1250:
[----:B------:R-:W-:-:S04]  /*cdf0*/  IMAD R51, R51, R53, -R158 ;  /* 0x0000003533337224 */ /* 0x000fc800078e0a9e */
[----:B------:R-:W-:-:S05]  /*ce00*/  IMAD R14, R18, -0x2, R51 ;  /* 0xfffffffe120e7824 */ /* 0x000fca00078e0233 */
[----:B------:R-:W-:Y:S02]  /*ce10*/  VIADDMNMX R47, R14, R53, R47, PT ;  /* 0x000000350e2f7246 */ /* 0x000fe4000380012f */
[----:B------:R-:W-:-:S07]  /*ce20*/  VIMNMX R49, R49, R14, !PT ;  /* 0x0000000e31317248 */ /* 0x000fce0007fe0100 */
.L_x_1249:
        /* <DEDUP_REMOVED lines=8> */
[----:B------:R-:W-:Y:S01]  /*ceb0*/  FMNMX.FTZ R15, R204, R15, !PT ;  /* 0x0000000fcc0f7209 */ /* 0x000fe20007810000 */
[----:B------:R-:W0:Y:S01]  /*cec0*/  LDC R7, c[0x0][0x988] ;  /* 0x00026200ff077b82 */ /* 0x000e220000000800 */
        /* <DEDUP_REMOVED lines=55> */
[----:B------:R-:W-:Y:S01]  /*d240*/  ISETP.GT.AND P4, PT, R49, 0x29, P2 ;  /* 0x000000293100780c */ /* 0x000fe20001784270 */
[----:B------:R-:W1:Y:S01]  /*d250*/  SHFL.BFLY PT, R6, R15, 0x2, 0x1f ;  /* 0x0c401f000f067f89 */ /* 0x000e6200000e0000 */
[----:B------:R-:W-:-:S02]  /*d260*/  FSEL R196, R27, -INF , !P3 ;  /* 0xff8000001bc47808 */ /* 0x000fc40005800000 */
[----:B------:R-:W-:Y:S02]  /*d270*/  ISETP.GT.AND P3, PT, R49, 0x38, P2 ;  /* 0x000000383100780c */ /* 0x000fe40001764270 */
[C---:B------:R-:W-:Y:S02]  /*d280*/  ISETP.LT.OR P4, PT, R47.reuse, 0x2a, P4 ;  /* 0x0000002a2f00780c */ /* 0x040fe40002781670 */
[----:B------:R-:W-:Y:S02]  /*d290*/  ISETP.LT.OR P3, PT, R47, 0x39, P3 ;  /* 0x000000392f00780c */ /* 0x000fe40001f61670 */
[----:B------:R-:W-:Y:S02]  /*d2a0*/  FSEL R194, R25, -INF , !P4 ;  /* 0xff80000019c27808 */ /* 0x000fe40006000000 */
[----:B------:R-:W-:Y:S02]  /*d2b0*/  ISETP.GT.AND P4, PT, R49, 0x31, P2 ;  /* 0x000000313100780c */ /* 0x000fe40001784270 */
[----:B------:R-:W-:-:S02]  /*d2c0*/  FSEL R30, R30, -INF , !P3 ;  /* 0xff8000001e1e7808 */ /* 0x000fc40005800000 */
[----:B------:R-:W-:Y:S02]  /*d2d0*/  ISETP.GT.AND P3, PT, R49, 0x40, P2 ;  /* 0x000000403100780c */ /* 0x000fe40001764270 */
[C---:B------:R-:W-:Y:S02]  /*d2e0*/  ISETP.LT.OR P4, PT, R47.reuse, 0x32, P4 ;  /* 0x000000322f00780c */ /* 0x040fe40002781670 */
[----:B------:R-:W-:Y:S02]  /*d2f0*/  ISETP.LT.OR P3, PT, R47, 0x41, P3 ;  /* 0x000000412f00780c */ /* 0x000fe40001f61670 */
[----:B------:R-:W-:Y:S02]  /*d300*/  FSEL R28, R28, -INF , !P4 ;  /* 0xff8000001c1c7808 */ /* 0x000fe40006000000 */
[----:B------:R-:W-:Y:S02]  /*d310*/  ISETP.GT.AND P4, PT, R49, 0x39, P2 ;  /* 0x000000393100780c */ /* 0x000fe40001784270 */
[----:B-1----:R-:W-:-:S02]  /*d320*/  FMNMX.FTZ R6, R15, R6, !PT ;  /* 0x000000060f067209 */ /* 0x002fc40007810000 */
[----:B------:R-:W-:Y:S02]  /*d330*/  FSEL R20, R37, -INF , !P3 ;  /* 0xff80000025147808 */ /* 0x000fe40005800000 */
[----:B------:R-:W-:Y:S01]  /*d340*/  ISETP.GT.AND P3, PT, R49, 0x41, P2 ;  /* 0x000000413100780c */ /* 0x000fe20001764270 */
[----:B------:R-:W1:Y:S01]  /*d350*/  SHFL.BFLY PT, R11, R6, 0x1, 0x1f ;  /* 0x0c201f00060b7f89 */ /* 0x000e6200000e0000 */
[C---:B------:R-:W-:Y:S02]  /*d360*/  ISETP.LT.OR P4, PT, R47.reuse, 0x3a, P4 ;  /* 0x0000003a2f00780c */ /* 0x040fe40002781670 */
[----:B------:R-:W-:Y:S02]  /*d370*/  ISETP.LT.OR P3, PT, R47, 0x42, P3 ;  /* 0x000000422f00780c */ /* 0x000fe40001f61670 */
[----:B------:R-:W-:Y:S02]  /*d380*/  FSEL R14, R29, -INF , !P4 ;  /* 0xff8000001d0e7808 */ /* 0x000fe40006000000 */
[----:B------:R-:W-:-:S02]  /*d390*/  FSEL R36, R36, -INF , !P3 ;  /* 0xff80000024247808 */ /* 0x000fc40005800000 */
[----:B------:R-:W-:-:S04]  /*d3a0*/  ISETP.GT.AND P3, PT, R49, 0x48, P2 ;  /* 0x000000483100780c */ /* 0x000fc80001764270 */
        /* <DEDUP_REMOVED lines=9> */
[----:B------:R-:W-:Y:S01]  /*d440*/  ISETP.GT.AND P3, PT, R49, RZ, P2 ;  /* 0x000000ff3100720c */ /* 0x000fe20001764270 */
[-CC-:B------:R-:W-:Y:S01]  /*d450*/  FFMA.FTZ R13, R206, R7.reuse, -R27.reuse ;  /* 0x00000007ce0d7223 */ /* 0x180fe2000001081b */
[----:B------:R-:W-:-:S01]  /*d460*/  FFMA.FTZ R29, R200, R7, -R27 ;  /* 0x00000007c81d7223 */ /* 0x000fc2000001081b */
[-CC-:B------:R-:W-:Y:S01]  /*d470*/  FFMA.FTZ R78, R78, R7.reuse, -R27.reuse ;  /* 0x000000074e4e7223 */ /* 0x180fe2000001081b */
[----:B------:R-:W-:Y:S01]  /*d480*/  ISETP.LT.OR P3, PT, R47, 0x1, P3 ;  /* 0x000000012f00780c */ /* 0x000fe20001f61670 */
[-CC-:B------:R-:W-:Y:S01]  /*d490*/  FFMA.FTZ R10, R57, R7.reuse, -R27.reuse ;  /* 0x00000007390a7223 */ /* 0x180fe2000001081b */
[----:B------:R-:W-:-:S01]  /*d4a0*/  FFMA.FTZ R202, R202, R7, -R27 ;  /* 0x00000007caca7223 */ /* 0x000fc2000001081b */
        /* <DEDUP_REMOVED lines=10> */
[--C-:B------:R-:W-:Y:S01]  /*d550*/  FFMA.FTZ R74, R74, R7, -R27.reuse ;  /* 0x000000074a4a7223 */ /* 0x100fe2000001081b */
[----:B------:R-:W-:Y:S01]  /*d560*/  FSEL R204, R31, -INF , !P3 ;  /* 0xff8000001fcc7808 */ /* 0x000fe20005800000 */
[----:B------:R0:W-:Y:S01]  /*d570*/  MUFU.EX2 R15, R4 ;  /* 0x00000004000f7308 */ /* 0x0001e20000000800 */
[----:B------:R-:W-:Y:S01]  /*d580*/  FMNMX.FTZ R21, R164, R21, !PT ;  /* 0x00000015a4157209 */ /* 0x000fe20007810000 */
[-CC-:B------:R-:W-:Y:S01]  /*d590*/  FFMA.FTZ R70, R70, R7.reuse, -R27.reuse ;  /* 0x0000000746467223 */ /* 0x180fe2000001081b */
[----:B------:R-:W-:Y:S01]  /*d5a0*/  ISETP.GT.AND P3, PT, R49, 0x50, P2 ;  /* 0x000000503100780c */ /* 0x000fe20001764270 */
[--C-:B------:R-:W-:Y:S01]  /*d5b0*/  FFMA.FTZ R56, R56, R7, -R27.reuse ;  /* 0x0000000738387223 */ /* 0x100fe2000001081b */
[----:B------:R-:W-:Y:S01]  /*d5c0*/  FMNMX.FTZ R21, R166, R21, !PT ;  /* 0x00000015a6157209 */ /* 0x000fe20007810000 */
[--C-:B------:R-:W-:Y:S01]  /*d5d0*/  FFMA.FTZ R50, R50, R7, -R27.reuse ;  /* 0x0000000732327223 */ /* 0x100fe2000001081b */
[----:B------:R-:W-:Y:S01]  /*d5e0*/  ISETP.LT.OR P3, PT, R47, 0x51, P3 ;  /* 0x000000512f00780c */ /* 0x000fe20001f61670 */
[----:B------:R-:W-:Y:S01]  /*d5f0*/  MUFU.EX2 R10, R10 ;  /* 0x0000000a000a7308 */ /* 0x000fe20000000800 */
[----:B------:R-:W-:Y:S01]  /*d600*/  FMNMX.FTZ R21, R184, R21, !PT ;  /* 0x00000015b8157209 */ /* 0x000fe20007810000 */
[-CC-:B0-----:R-:W-:Y:S01]  /*d610*/  FFMA.FTZ R4, R156, R7.reuse, -R27.reuse ;  /* 0x000000079c047223 */ /* 0x181fe2000001081b */
[----:B------:R-:W-:Y:S01]  /*d620*/  FSEL R206, R33, -INF , !P3 ;  /* 0xff80000021ce7808 */ /* 0x000fe20005800000 */
[----:B------:R-:W-:Y:S01]  /*d630*/  FFMA.FTZ R33, R154, R7, -R27 ;  /* 0x000000079a217223 */ /* 0x000fe2000001081b */
[----:B------:R-:W-:-:S02]  /*d640*/  FMNMX.FTZ R25, R186, R21, !PT ;  /* 0x00000015ba197209 */ /* 0x000fc40007810000 */
[----:B------:R-:W-:Y:S01]  /*d650*/  ISETP.GT.AND P3, PT, R49, 0x51, P2 ;  /* 0x000000513100780c */ /* 0x000fe20001764270 */
[----:B------:R0:W-:Y:S01]  /*d660*/  MUFU.EX2 R21, R29 ;  /* 0x0000001d00157308 */ /* 0x0001e20000000800 */
[----:B------:R-:W-:Y:S02]  /*d670*/  FMNMX.FTZ R25, R188, R25, !PT ;  /* 0x00000019bc197209 */ /* 0x000fe40007810000 */
[----:B------:R-:W-:Y:S02]  /*d680*/  ISETP.LT.OR P3, PT, R47, 0x52, P3 ;  /* 0x000000522f00780c */ /* 0x000fe40001f61670 */
[----:B------:R-:W-:Y:S02]  /*d690*/  FMNMX.FTZ R25, R190, R25, !PT ;  /* 0x00000019be197209 */ /* 0x000fe40007810000 */
[----:B------:R-:W-:Y:S01]  /*d6a0*/  FSEL R200, R32, -INF , !P3 ;  /* 0xff80000020c87808 */ /* 0x000fe20005800000 */
[----:B------:R-:W-:-:S01]  /*d6b0*/  FFMA.FTZ R32, R160, R7, -R27 ;  /* 0x00000007a0207223 */ /* 0x000fc2000001081b */
[----:B------:R-:W-:Y:S01]  /*d6c0*/  FMNMX.FTZ R25, R192, R25, !PT ;  /* 0x00000019c0197209 */ /* 0x000fe20007810000 */
[----:B------:R-:W-:Y:S01]  /*d6d0*/  MUFU.EX2 R11, R11 ;  /* 0x0000000b000b7308 */ /* 0x000fe20000000800 */
[----:B------:R-:W-:-:S02]  /*d6e0*/  ISETP.GT.AND P3, PT, R49, 0x58, P2 ;  /* 0x000000583100780c */ /* 0x000fc40001764270 */
[----:B0-----:R-:W-:Y:S02]  /*d6f0*/  FMNMX.FTZ R29, R24, R25, !PT ;  /* 0x00000019181d7209 */ /* 0x001fe40007810000 */
[----:B------:R-:W-:Y:S02]  /*d700*/  ISETP.LT.OR P3, PT, R47, 0x59, P3 ;  /* 0x000000592f00780c */ /* 0x000fe40001f61670 */
[----:B------:R-:W-:Y:S01]  /*d710*/  FMNMX.FTZ R29, R26, R29, !PT ;  /* 0x0000001d1a1d7209 */ /* 0x000fe20007810000 */
[----:B------:R0:W-:Y:S01]  /*d720*/  MUFU.EX2 R25, R4 ;  /* 0x0000000400197308 */ /* 0x0001e20000000800 */
[----:B------:R-:W-:Y:S02]  /*d730*/  FSEL R34, R34, -INF , !P3 ;  /* 0xff80000022227808 */ /* 0x000fe40005800000 */
[----:B------:R-:W-:Y:S02]  /*d740*/  FMNMX.FTZ R29, R194, R29, !PT ;  /* 0x0000001dc21d7209 */ /* 0x000fe40007810000 */
[----:B------:R-:W-:-:S02]  /*d750*/  ISETP.GT.AND P3, PT, R49, 0x59, P2 ;  /* 0x000000593100780c */ /* 0x000fc40001764270 */
[----:B------:R-:W-:Y:S01]  /*d760*/  FMNMX.FTZ R29, R196, R29, !PT ;  /* 0x0000001dc41d7209 */ /* 0x000fe20007810000 */
[----:B------:R-:W-:Y:S01]  /*d770*/  MUFU.EX2 R12, R12 ;  /* 0x0000000c000c7308 */ /* 0x000fe20000000800 */
[----:B------:R-:W-:Y:S01]  /*d780*/  ISETP.LT.OR P3, PT, R47, 0x5a, P3 ;  /* 0x0000005a2f00780c */ /* 0x000fe20001f61670 */
[----:B0-----:R-:W-:Y:S01]  /*d790*/  FFMA.FTZ R4, R86, R7, -R27 ;  /* 0x0000000756047223 */ /* 0x001fe2000001081b */
[----:B------:R-:W-:Y:S02]  /*d7a0*/  FMNMX.FTZ R31, R28, R29, !PT ;  /* 0x0000001d1c1f7209 */ /* 0x000fe40007810000 */
[----:B------:R-:W-:Y:S02]  /*d7b0*/  FSEL R156, R38, -INF , !P3 ;  /* 0xff800000269c7808 */ /* 0x000fe40005800000 */
[----:B------:R-:W-:Y:S01]  /*d7c0*/  ISETP.GT.AND P3, PT, R49, 0x60, P2 ;  /* 0x000000603100780c */ /* 0x000fe20001764270 */
[----:B------:R0:W-:Y:S01]  /*d7d0*/  MUFU.EX2 R29, R33 ;  /* 0x00000021001d7308 */ /* 0x0001e20000000800 */
[----:B------:R-:W-:-:S02]  /*d7e0*/  FMNMX.FTZ R31, R30, R31, !PT ;  /* 0x0000001f1e1f7209 */ /* 0x000fc40007810000 */
[----:B------:R-:W-:Y:S02]  /*d7f0*/  ISETP.LT.OR P3, PT, R47, 0x61, P3 ;  /* 0x000000612f00780c */ /* 0x000fe40001f61670 */
[----:B------:R-:W-:Y:S02]  /*d800*/  FMNMX.FTZ R31, R14, R31, !PT ;  /* 0x0000001f0e1f7209 */ /* 0x000fe40007810000 */
[----:B------:R-:W-:Y:S01]  /*d810*/  FSEL R154, R39, -INF , !P3 ;  /* 0xff800000279a7808 */ /* 0x000fe20005800000 */
[----:B------:R-:W-:-:S01]  /*d820*/  FFMA.FTZ R39, R84, R7, -R27 ;  /* 0x0000000754277223 */ /* 0x000fc2000001081b */
[----:B------:R-:W-:Y:S01]  /*d830*/  ISETP.GT.AND P3, PT, R49, 0x61, P2 ;  /* 0x000000613100780c */ /* 0x000fe20001764270 */
[----:B------:R-:W-:-:S01]  /*d840*/  FFMA.FTZ R84, R80, R7, -R27 ;  /* 0x0000000750547223 */ /* 0x000fc2000001081b */
[----:B------:R-:W-:Y:S01]  /*d850*/  FMNMX.FTZ R31, R20, R31, !PT ;  /* 0x0000001f141f7209 */ /* 0x000fe20007810000 */
[----:B------:R-:W-:Y:S01]  /*d860*/  MUFU.EX2 R13, R13 ;  /* 0x0000000d000d7308 */ /* 0x000fe20000000800 */
[----:B------:R-:W-:-:S02]  /*d870*/  ISETP.LT.OR P3, PT, R47, 0x62, P3 ;  /* 0x000000622f00780c */ /* 0x000fc40001f61670 */
[----:B0-----:R-:W-:Y:S02]  /*d880*/  FMNMX.FTZ R33, R36, R31, !PT ;  /* 0x0000001f24217209 */ /* 0x001fe40007810000 */
[----:B------:R-:W-:Y:S02]  /*d890*/  FSEL R40, R40, -INF , !P3 ;  /* 0xff80000028287808 */ /* 0x000fe40005800000 */
[----:B------:R-:W-:Y:S01]  /*d8a0*/  ISETP.GT.AND P3, PT, R49, 0x68, P2 ;  /* 0x000000683100780c */ /* 0x000fe20001764270 */
[----:B------:R-:W-:Y:S01]  /*d8b0*/  MUFU.EX2 R31, R4 ;  /* 0x00000004001f7308 */ /* 0x000fe20000000800 */
[----:B------:R-:W-:Y:S02]  /*d8c0*/  FMNMX.FTZ R33, R198, R33, !PT ;  /* 0x00000021c6217209 */ /* 0x000fe40007810000 */
[----:B------:R-:W-:Y:S02]  /*d8d0*/  ISETP.LT.OR P3, PT, R47, 0x69, P3 ;  /* 0x000000692f00780c */ /* 0x000fe40001f61670 */
[----:B------:R-:W-:-:S02]  /*d8e0*/  FMNMX.FTZ R33, R204, R33, !PT ;  /* 0x00000021cc217209 */ /* 0x000fc40007810000 */
[----:B------:R-:W-:Y:S01]  /*d8f0*/  FSEL R86, R41, -INF , !P3 ;  /* 0xff80000029567808 */ /* 0x000fe20005800000 */
[----:B------:R-:W-:-:S01]  /*d900*/  FFMA.FTZ R41, R64, R7, -R27 ;  /* 0x0000000740297223 */ /* 0x000fc2000001081b */
[----:B------:R-:W-:Y:S01]  /*d910*/  FMNMX.FTZ R33, R206, R33, !PT ;  /* 0x00000021ce217209 */ /* 0x000fe20007810000 */
[----:B------:R-:W-:-:S01]  /*d920*/  FFMA.FTZ R64, R72, R7, -R27 ;  /* 0x0000000748407223 */ /* 0x000fc2000001081b */
[----:B------:R-:W-:Y:S01]  /*d930*/  ISETP.GT.AND P3, PT, R49, 0x69, P2 ;  /* 0x000000693100780c */ /* 0x000fe20001764270 */
[----:B------:R-:W-:Y:S01]  /*d940*/  MUFU.EX2 R202, R202 ;  /* 0x000000ca00ca7308 */ /* 0x000fe20000000800 */
[----:B------:R-:W-:Y:S02]  /*d950*/  FMNMX.FTZ R35, R200, R33, !PT ;  /* 0x00000021c8237209 */ /* 0x000fe40007810000 */
[----:B------:R-:W-:Y:S02]  /*d960*/  ISETP.LT.OR P3, PT, R47, 0x6a, P3 ;  /* 0x0000006a2f00780c */ /* 0x000fe40001f61670 */
[----:B------:R-:W-:-:S02]  /*d970*/  FMNMX.FTZ R35, R34, R35, !PT ;  /* 0x0000002322237209 */ /* 0x000fc40007810000 */
[----:B------:R-:W-:Y:S01]  /*d980*/  FSEL R42, R42, -INF , !P3 ;  /* 0xff8000002a2a7808 */ /* 0x000fe20005800000 */
[----:B------:R-:W-:Y:S01]  /*d990*/  MUFU.EX2 R33, R39 ;  /* 0x0000002700217308 */ /* 0x000fe20000000800 */
[----:B------:R-:W-:Y:S02]  /*d9a0*/  ISETP.GT.AND P3, PT, R49, 0x70, P2 ;  /* 0x000000703100780c */ /* 0x000fe40001764270 */
[----:B------:R-:W-:Y:S02]  /*d9b0*/  FMNMX.FTZ R35, R156, R35, !PT ;  /* 0x000000239c237209 */ /* 0x000fe40007810000 */
[----:B------:R-:W-:Y:S02]  /*d9c0*/  ISETP.LT.OR P3, PT, R47, 0x71, P3 ;  /* 0x000000712f00780c */ /* 0x000fe40001f61670 */
[----:B------:R-:W-:Y:S01]  /*d9d0*/  FMNMX.FTZ R35, R154, R35, !PT ;  /* 0x000000239a237209 */ /* 0x000fe20007810000 */
[----:B------:R-:W-:Y:S01]  /*d9e0*/  MUFU.EX2 R32, R32 ;  /* 0x0000002000207308 */ /* 0x000fe20000000800 */
[----:B------:R-:W-:Y:S01]  /*d9f0*/  FSEL R80, R43, -INF , !P3 ;  /* 0xff8000002b507808 */ /* 0x000fe20005800000 */
[----:B------:R-:W-:Y:S01]  /*da00*/  FFMA.FTZ R43, R68, R7, -R27 ;  /* 0x00000007442b7223 */ /* 0x000fe2000001081b */
[----:B------:R-:W-:-:S02]  /*da10*/  ISETP.GT.AND P3, PT, R49, 0x71, P2 ;  /* 0x000000713100780c */ /* 0x000fc40001764270 */
[----:B------:R-:W-:Y:S02]  /*da20*/  FMNMX.FTZ R37, R40, R35, !PT ;  /* 0x0000002328257209 */ /* 0x000fe40007810000 */
[----:B------:R-:W-:Y:S01]  /*da30*/  ISETP.LT.OR P3, PT, R47, 0x72, P3 ;  /* 0x000000722f00780c */ /* 0x000fe20001f61670 */
[----:B------:R0:W-:Y:S01]  /*da40*/  MUFU.EX2 R35, R78 ;  /* 0x0000004e00237308 */ /* 0x0001e20000000800 */
[----:B------:R-:W-:Y:S02]  /*da50*/  FMNMX.FTZ R37, R86, R37, !PT ;  /* 0x0000002556257209 */ /* 0x000fe40007810000 */
[----:B------:R-:W-:Y:S02]  /*da60*/  FSEL R44, R44, -INF , !P3 ;  /* 0xff8000002c2c7808 */ /* 0x000fe40005800000 */
[C---:B------:R-:W-:Y:S02]  /*da70*/  ISETP.GT.AND P3, PT, R49.reuse, 0x78, P2 ;  /* 0x000000783100780c */ /* 0x040fe40001764270 */
[----:B------:R-:W-:Y:S01]  /*da80*/  FMNMX.FTZ R37, R42, R37, !PT ;  /* 0x000000252a257209 */ /* 0x000fe20007810000 */
[----:B------:R-:W-:Y:S01]  /*da90*/  MUFU.EX2 R38, R162 ;  /* 0x000000a200267308 */ /* 0x000fe20000000800 */
[----:B------:R-:W-:-:S02]  /*daa0*/  ISETP.GT.AND P2, PT, R49, 0x79, P2 ;  /* 0x000000793100780c */ /* 0x000fc40001744270 */
[C---:B------:R-:W-:Y:S02]  /*dab0*/  ISETP.LT.OR P3, PT, R47.reuse, 0x79, P3 ;  /* 0x000000792f00780c */ /* 0x040fe40001f61670 */
[----:B------:R-:W-:Y:S02]  /*dac0*/  FMNMX.FTZ R37, R80, R37, !PT ;  /* 0x0000002550257209 */ /* 0x000fe40007810000 */
[----:B------:R-:W-:Y:S01]  /*dad0*/  ISETP.LT.OR P2, PT, R47, 0x7a, P2 ;  /* 0x0000007a2f00780c */ /* 0x000fe20001741670 */
[----:B------:R-:W-:-:S01]  /*dae0*/  FFMA.FTZ R47, R54, R7, -R27 ;  /* 0x00000007362f7223 */ /* 0x000fc2000001081b */
[----:B0-----:R-:W-:Y:S01]  /*daf0*/  FSEL R78, R45, -INF , !P3 ;  /* 0xff8000002d4e7808 */ /* 0x001fe20005800000 */
[----:B------:R-:W-:-:S01]  /*db00*/  FFMA.FTZ R54, R52, R7, -R27 ;  /* 0x0000000734367223 */ /* 0x000fc2000001081b */
[----:B------:R-:W-:Y:S01]  /*db10*/  FMNMX.FTZ R39, R44, R37, !PT ;  /* 0x000000252c277209 */ /* 0x000fe20007810000 */
[----:B------:R-:W-:-:S01]  /*db20*/  FADD.FTZ R52, -R51, R8 ;  /* 0x0000000833347221 */ /* 0x000fc20000010100 */
[----:B------:R-:W-:Y:S01]  /*db30*/  FSEL R46, R46, -INF , !P2 ;  /* 0xff8000002e2e7808 */ /* 0x000fe20005000000 */
[----:B------:R-:W-:-:S01]  /*db40*/  FFMA.FTZ R8, R48, R7, -R27 ;  /* 0x0000000730087223 */ /* 0x000fc2000001081b */
[----:B------:R-:W-:Y:S01]  /*db50*/  FMNMX.FTZ R39, R78, R39, !PT ;  /* 0x000000274e277209 */ /* 0x000fe20007810000 */
[----:B------:R-:W-:Y:S01]  /*db60*/  FMUL.FTZ R51, R52, R7 ;  /* 0x0000000734337220 */ /* 0x000fe20000410000 */
[----:B------:R-:W-:Y:S02]  /*db70*/  MUFU.EX2 R152, R152 ;  /* 0x0000009800987308 */ /* 0x000fe40000000800 */
[----:B------:R-:W-:Y:S01]  /*db80*/  FMNMX.FTZ R4, R46, R39, !PT ;  /* 0x000000272e047209 */ /* 0x000fe20007810000 */
[-CC-:B------:R-:W-:Y:S01]  /*db90*/  FFMA.FTZ R39, R60, R7.reuse, -R27.reuse ;  /* 0x000000073c277223 */ /* 0x180fe2000001081b */
[----:B------:R-:W-:-:S01]  /*dba0*/  FFMA.FTZ R60, R62, R7, -R27 ;  /* 0x000000073e3c7223 */ /* 0x000fc2000001081b */
[----:B------:R-:W-:-:S02]  /*dbb0*/  FFMA.FTZ R62, R66, R7, -R27 ;  /* 0x00000007423e7223 */ /* 0x000fc4000001081b */
[----:B------:R-:W0:Y:S01]  /*dbc0*/  SHFL.BFLY PT, R45, R4, 0x2, 0x1f ;  /* 0x0c401f00042d7f89 */ /* 0x000e2200000e0000 */
[----:B------:R-:W1:Y:S08]  /*dbd0*/  MUFU.EX2 R51, R51 ;  /* 0x0000003300337308 */ /* 0x000e700000000800 */
[----:B------:R-:W-:Y:S08]  /*dbe0*/  MUFU.EX2 R82, R82 ;  /* 0x0000005200527308 */ /* 0x000ff00000000800 */
        /* <DEDUP_REMOVED lines=22> */
[----:B0-----:R-:W-:-:S01]  /*dd50*/  FFMA.FTZ R54, R184, R7, -R27 ;  /* 0x00000007b8367223 */ /* 0x001fc2000001081b */
[----:B------:R-:W-:Y:S01]  /*dd60*/  MUFU.EX2 R53, R53 ;  /* 0x0000003500357308 */ /* 0x000fe20000000800 */
[----:B------:R-:W-:-:S01]  /*dd70*/  FFMA.FTZ R57, R186, R7, -R27 ;  /* 0x00000007ba397223 */ /* 0x000fc2000001081b */
[----:B-1----:R-:W-:Y:S01]  /*dd80*/  FFMA.FTZ R66, R51, R3, R10 ;  /* 0x0000000333427223 */ /* 0x002fe2000001000a */
[----:B------:R-:W-:-:S01]  /*dd90*/  FFMA.FTZ R58, R188, R7, -R27 ;  /* 0x00000007bc3a7223 */ /* 0x000fc2000001081b */
        /* <DEDUP_REMOVED lines=46> */
[-CC-:B------:R-:W-:Y:S01]  /*e080*/  FFMA.FTZ R71, R200, R7.reuse, -R27.reuse ;  /* 0x00000007c8477223 */ /* 0x180fe2000001081b */
[----:B------:R-:W-:-:S02]  /*e090*/  FFMA.FTZ R27, R46, R7, -R27 ;  /* 0x000000072e1b7223 */ /* 0x000fc4000001081b */
[----:B------:R-:W-:-:S03]  /*e0a0*/  FADD.FTZ R73, R21, R68 ;  /* 0x0000004415497221 */ /* 0x000fc60000010000 */
[----:B------:R-:W0:Y:S01]  /*e0b0*/  MUFU.EX2 R26, R26 ;  /* 0x0000001a001a7308 */ /* 0x000e220000000800 */
[----:B------:R-:W-:-:S01]  /*e0c0*/  FADD.FTZ R68, R32, R73 ;  /* 0x0000004920447221 */ /* 0x000fc20000010000 */
[----:B--2---:R-:W-:-:S03]  /*e0d0*/  FADD.FTZ R73, R61, R2 ;  /* 0x000000023d497221 */ /* 0x004fc60000010000 */
        /* <DEDUP_REMOVED lines=10> */
[----:B--2---:R-:W-:-:S07]  /*e180*/  FADD.FTZ R2, R63, R2 ;  /* 0x000000023f027221 */ /* 0x004fce0000010000 */
[----:B------:R-:W2:Y:S01]  /*e190*/  MUFU.EX2 R14, R14 ;  /* 0x0000000e000e7308 */ /* 0x000ea20000000800 */
[----:B-1----:R-:W-:-:S01]  /*e1a0*/  FADD.FTZ R73, R65, R2 ;  /* 0x0000000241497221 */ /* 0x002fc20000010000 */
[----:B------:R-:W-:-:S04]  /*e1b0*/  FADD.FTZ R2, R82, R3 ;  /* 0x0000000352027221 */ /* 0x000fc80000010000 */
[----:B------:R-:W-:Y:S02]  /*e1c0*/  FADD.FTZ R3, R33, R2 ;  /* 0x0000000221037221 */ /* 0x000fe40000010000 */
[----:B------:R-:W1:Y:S01]  /*e1d0*/  MUFU.EX2 R20, R20 ;  /* 0x0000001400147308 */ /* 0x000e620000000800 */
[----:B0-----:R-:W-:-:S01]  /*e1e0*/  FADD.FTZ R68, R28, R73 ;  /* 0x000000491c447221 */ /* 0x001fc20000010000 */
[----:B------:R-:W-:-:S03]  /*e1f0*/  FADD.FTZ R2, R84, R3 ;  /* 0x0000000354027221 */ /* 0x000fc60000010000 */
[----:B------:R-:W-:Y:S01]  /*e200*/  FADD.FTZ R73, R9, R68 ;  /* 0x0000004409497221 */ /* 0x000fe20000010000 */
[----:B------:R-:W-:-:S02]  /*e210*/  FADD.FTZ R3, R35, R2 ;  /* 0x0000000223037221 */ /* 0x000fc40000010000 */
[----:B------:R-:W0:Y:S01]  /*e220*/  MUFU.EX2 R67, R67 ;  /* 0x0000004300437308 */ /* 0x000e220000000800 */
[----:B--2---:R-:W-:-:S01]  /*e230*/  FADD.FTZ R73, R14, R73 ;  /* 0x000000490e497221 */ /* 0x004fc20000010000 */
[----:B------:R-:W-:-:S06]  /*e240*/  FADD.FTZ R68, R76, R3 ;  /* 0x000000034c447221 */ /* 0x000fcc0000010000 */
        /* <DEDUP_REMOVED lines=55> */
.L_x_1253:
        /* <DEDUP_REMOVED lines=107> */
[----:B------:R-:W-:-:S05]  /*ec70*/  UMOV UR44, UR7 ;  /* 0x00000007002c7c82 */ /* 0x000fca0008000000 */
.L_x_1236:
[----:B------:R-:W-:Y:S06]  /*ec80*/  BAR.ARV 0x8, 0x180 ;  /* 0x0206000000007b1d */ /* 0x000fec0000002000 */
[----:B------:R-:W-:Y:S05]  /*ec90*/  @!P0 BRA `(.L_x_1255) ;  /* 0x0000000000048947 */ /* 0x000fea0003800000 */
[----:B------:R-:W-:Y:S01]  /*eca0*/  BPT.TRAP 0x1 ;  /* 0x000000040000795c */ /* 0x000fe20000300000 */
.L_x_1255:
[----:B------:R-:W-:Y:S01]  /*ecb0*/  ULEA UR5, UR44, UR43, 0x3 ;  /* 0x0000002b2c057291 */ /* 0x000fe2000f8e183f */
[----:B------:R-:W-:-:S05]  /*ecc0*/  IMAD.U32 R0, RZ, RZ, UR36 ;  /* 0x00000024ff007e24 */ /* 0x000fca000f8e00ff */
[----:B------:R-:W-:-:S04]  /*ecd0*/  SHF.L.U32 R0, R0, 0x1f, RZ ;  /* 0x0000001f00007819 */ /* 0x000fc800000006ff */
[----:B------:R0:W1:Y:S01]  /*ece0*/  SYNCS.PHASECHK.TRANS64.TRYWAIT P1, [UR5+0x22850], R0 ;  /* 0x02285000ff0075a7 */ /* 0x0000620008020145 */
[----:B------:R-:W-:Y:S05]  /*ecf0*/  @!P0 BRA `(.L_x_1256) ;  /* 0x0000000000048947 */ /* 0x000fea0003800000 */
[----:B------:R-:W-:Y:S01]  /*ed00*/  BPT.TRAP 0x1 ;  /* 0x000000040000795c */ /* 0x000fe20000300000 */
.L_x_1256:
[----:B-1----:R-:W-:Y:S05]  /*ed10*/  @P1 BRA `(.L_x_1257) ;  /* 0x0000000000081947 */ /* 0x002fea0003800000 */
[----:B------:R-:W1:Y:S02]  /*ed20*/  SYNCS.PHASECHK.TRANS64.TRYWAIT P1, [UR5+0x22850], R0 ;  /* 0x02285000ff0075a7 */ /* 0x000e640008020145 */
[----:B-1----:R-:W-:Y:S05]  /*ed30*/  @!P1 BRA `(.L_x_1258) ;  /* 0x0000008c00c09947 */ /* 0x002fea0003800000 */
.L_x_1257:
        /* <DEDUP_REMOVED lines=21> */
[----:B------:R-:W-:Y:S02]  /*ee90*/  @P1 IMAD.IADD R9, R9, 0x1, R5 ;  /* 0x0000000109091824 */ /* 0x000fe400078e0205 */
[C---:B------:R-:W-:Y:S02]  /*eea0*/  @P1 IMAD R5, R22.reuse, R13, R0 ;  /* 0x0000000d16051224 */ /* 0x040fe400078e0200 */
[----:B------:R-:W-:Y:S01]  /*eeb0*/  @P1 IMAD.WIDE.U32 R8, R22, R12, R8 ;  /* 0x0000000c16081225 */ /* 0x000fe200078e0008 */
[----:B------:R-:W-:-:S03]  /*eec0*/  UMOV UR7, 0x40000040 ;  /* 0x4000004000077882 */ /* 0x000fc60000000000 */
        /* <DEDUP_REMOVED lines=43> */
[----:B------:R-:W-:-:S01]  /*f180*/  @P2 FFMA.FTZ R2, R3, R6, R10 ;  /* 0x0000000603022223 */ /* 0x000fc2000001000a */
[----:B-1----:R-:W-:Y:S01]  /*f190*/  @P3 FMUL.FTZ R11, R11, 0.69314718246459960938 ;  /* 0x3f3172180b0b3820 */ /* 0x002fe20000410000 */
[----:B------:R-:W-:Y:S02]  /*f1a0*/  IMAD.MOV.U32 R0, RZ, RZ, -0x800000 ;  /* 0xff800000ff007424 */ /* 0x000fe400078e00ff */
[----:B--2---:R-:W-:Y:S01]  /*f1b0*/  FMUL.FTZ R3, R8, R5 ;  /* 0x0000000508037220 */ /* 0x004fe20000410000 */
[----:B------:R-:W-:-:S01]  /*f1c0*/  @P3 FFMA.FTZ R0, R16, R4, R11 ;  /* 0x0000000410003223 */ /* 0x000fc2000001000b */
[----:B---3--:R-:W-:Y:S01]  /*f1d0*/  FMUL.FTZ R5, R12, R5 ;  /* 0x000000050c057220 */ /* 0x008fe20000410000 */
[----:B------:R-:W-:Y:S02]  /*f1e0*/  WARPGROUP.DEPBAR.LE gsb0, 0x0 ;  /* 0x00008000000079c5 */ /* 0x000fe40000010000 */
[----:B------:R-:W-:Y:S05]  /*f1f0*/  @!P0 BRA `(.L_x_1259) ;  /* 0x0000000000048947 */ /* 0x000fea0003800000 */
[----:B------:R-:W-:Y:S01]  /*f200*/  BPT.TRAP 0x1 ;  /* 0x000000040000795c */ /* 0x000fe20000300000 */
.L_x_1259:
        /* <DEDUP_REMOVED lines=74> */
.L_x_1185:
[----:B------:R-:W0:Y:S01]  /*f6b0*/  S2R R4, SR_CgaCtaId ;  /* 0x0000000000047919 */ /* 0x000e220000008800 */
[----:B------:R-:W-:Y:S01]  /*f6c0*/  MOV R3, 0x400 ;  /* 0x0000040000037802 */ /* 0x000fe20000000f00 */
[----:B------:R-:W-:Y:S01]  /*f6d0*/  BSSY B0, `(.L_x_1260) ;  /* 0x000025d000007945 */ /* 0x000fe20003800000 */
[----:B------:R-:W-:Y:S02]  /*f6e0*/  BAR.SYNC.DEFER_BLOCKING 0x5, 0x180 ;  /* 0x0146000000007b1d */ /* 0x000fe40000010000 */
[----:B0-----:R-:W-:-:S05]  /*f6f0*/  LEA R3, R4, R3, 0x18 ;  /* 0x0000000304037211 */ /* 0x001fca00078ec0ff */
[----:B------:R0:W1:Y:S01]  /*f700*/  LDS.128 R20, [R3+0x228d0] ;  /* 0x0228d00003147984 */ /* 0x0000620000000c00 */
[----:B------:R-:W-:Y:S06]  /*f710*/  BAR.ARV 0x4, 0x180 ;  /* 0x0106000000007b1d */ /* 0x000fec0000002000 */
[----:B------:R-:W-:Y:S05]  /*f720*/  @P0 BRA `(.L_x_1261) ;  /* 0x0000001800ac0947 */ /* 0x000fea0003800000 */
[----:B------:R-:W2:Y:S01]  /*f730*/  S2R R16, SR_TID.X ;  /* 0x0000000000107919 */ /* 0x000ea20000002100 */
[----:B------:R-:W-:Y:S01]  /*f740*/  ULDC.64 UR4, c[0x4][0x40] ;  /* 0x0100100000047ab9 */ /* 0x000fe20000000a00 */
[----:B--2---:R-:W-:-:S05]  /*f750*/  IMAD.SHL.U32 R4, R16, 0x4, RZ ;  /* 0x0000000410047824 */ /* 0x004fca00078e00ff */
[----:B------:R-:W-:-:S04]  /*f760*/  LOP3.LUT R4, R4, 0xc, RZ, 0xc0, !PT ;  /* 0x0000000c04047812 */ /* 0x000fc800078ec0ff */
[----:B------:R-:W-:-:S05]  /*f770*/  IADD3 R4, P0, R4, UR4, RZ ;  /* 0x0000000404047c10 */ /* 0x000fca000ff1e0ff */
[----:B------:R-:W-:-:S05]  /*f780*/  IMAD.X R5, RZ, RZ, UR5, P0 ;  /* 0x00000005ff057e24 */ /* 0x000fca00080e06ff */
[----:B-1----:R1:W2:Y:S01]  /*f790*/  LDG.E.CONSTANT R20, desc[UR40][R4.64] ;  /* 0x0000002804147981 */ /* 0x0022a2000c1e9900 */
[----:B------:R-:W-:Y:S02]  /*f7a0*/  F2FP.BF16.F32.PACK_AB R150, R150, R7 ;  /* 0x000000079696723e */ /* 0x000fe400000010ff */
[----:B------:R-:W-:Y:S02]  /*f7b0*/  F2FP.BF16.F32.PACK_AB R151, R151, R6 ;  /* 0x000000069797723e */ /* 0x000fe400000010ff */
[----:B------:R-:W-:Y:S02]  /*f7c0*/  F2FP.BF16.F32.PACK_AB R44, R93, R44 ;  /* 0x0000002c5d2c723e */ /* 0x000fe400000010ff */
[----:B------:R-:W-:Y:S02]  /*f7d0*/  F2FP.BF16.F32.PACK_AB R11, R142, R11 ;  /* 0x0000000b8e0b723e */ /* 0x000fe400000010ff */
[----:B------:R-:W-:Y:S02]  /*f7e0*/  F2FP.BF16.F32.PACK_AB R10, R143, R10 ;  /* 0x0000000a8f0a723e */ /* 0x000fe400000010ff */
[----:B-1----:R-:W-:-:S02]  /*f7f0*/  LOP3.LUT P0, R4, R16, 0x3, RZ, 0xc0, !PT ;  /* 0x0000000310047812 */ /* 0x002fc4000780c0ff */
[----:B------:R-:W1:Y:S01]  /*f800*/  S2R R16, SR_SWINHI ;  /* 0x0000000000107919 */ /* 0x000e620000002f00 */
[----:B------:R-:W-:Y:S02]  /*f810*/  F2FP.BF16.F32.PACK_AB R9, R148, R9 ;  /* 0x000000099409723e */ /* 0x000fe400000010ff */
[----:B------:R-:W-:Y:S02]  /*f820*/  ISETP.EQ.OR P0, PT, R4, 0x3, !P0 ;  /* 0x000000030400780c */ /* 0x000fe40004702670 */
[----:B------:R-:W-:Y:S02]  /*f830*/  F2FP.BF16.F32.PACK_AB R8, R149, R8 ;  /* 0x000000089508723e */ /* 0x000fe400000010ff */
[----:B------:R-:W-:Y:S02]  /*f840*/  SEL R85, R11, R10, P0 ;  /* 0x0000000a0b557207 */ /* 0x000fe40000000000 */
[----:B------:R-:W-:Y:S02]  /*f850*/  SEL R87, R10, R11, P0 ;  /* 0x0000000b0a577207 */ /* 0x000fe40000000000 */
        /* <DEDUP_REMOVED lines=8> */
[----:B------:R-:W-:Y:S02]  /*f8e0*/  SEL R65, R9, R8, P0 ;  /* 0x0000000809417207 */ /* 0x000fe40000000000 */
[----:B------:R-:W-:Y:S02]  /*f8f0*/  SEL R67, R8, R9, P0 ;  /* 0x0000000908437207 */ /* 0x000fe40000000000 */
[----:B------:R-:W-:Y:S02]  /*f900*/  F2FP.BF16.F32.PACK_AB R27, R126, R27 ;  /* 0x0000001b7e1b723e */ /* 0x000fe400000010ff */
[----:B------:R-:W-:Y:S02]  /*f910*/  MOV R4, R3 ;  /* 0x0000000300047202 */ /* 0x000fe40000000f00 */
[----:B-1----:R-:W-:-:S02]  /*f920*/  MOV R5, R16 ;  /* 0x0000001000057202 */ /* 0x002fc40000000f00 */
[----:B------:R-:W-:Y:S02]  /*f930*/  F2FP.BF16.F32.PACK_AB R26, R127, R26 ;  /* 0x0000001a7f1a723e */ /* 0x000fe400000010ff */
[----:B------:R-:W-:Y:S01]  /*f940*/  SEL R57, R25, R24, P0 ;  /* 0x0000001819397207 */ /* 0x000fe20000000000 */
[----:B------:R-:W-:Y:S01]  /*f950*/  IMAD.WIDE R6, R180, 0x2, R4 ;  /* 0x00000002b4067825 */ /* 0x000fe200078e0204 */
[----:B------:R-:W-:Y:S02]  /*f960*/  SEL R59, R24, R25, P0 ;  /* 0x00000019183b7207 */ /* 0x000fe40000000000 */
[----:B------:R-:W-:Y:S02]  /*f970*/  SEL R61, R13, R12, P0 ;  /* 0x0000000c0d3d7207 */ /* 0x000fe40000000000 */
[C---:B------:R-:W-:Y:S02]  /*f980*/  IADD3 R93, P1, R6.reuse, 0x40, RZ ;  /* 0x00000040065d7810 */ /* 0x040fe40007f3e0ff */
[----:B------:R-:W-:-:S02]  /*f990*/  IADD3 R95, P2, R6, 0x60, RZ ;  /* 0x00000060065f7810 */ /* 0x000fc40007f5e0ff */
[----:B------:R-:W-:Y:S01]  /*f9a0*/  LOP3.LUT R10, R93, 0x380, RZ, 0xc0, !PT ;  /* 0x000003805d0a7812 */ /* 0x000fe200078ec0ff */
[--C-:B------:R-:W-:Y:S01]  /*f9b0*/  IMAD.X R25, RZ, RZ, R7.reuse, P1 ;  /* 0x000000ffff197224 */ /* 0x100fe200008e0607 */
[----:B------:R-:W-:Y:S01]  /*f9c0*/  IADD3 R99, P4, R6, 0x4020, RZ ;  /* 0x0000402006637810 */ /* 0x000fe20007f9e0ff */
[----:B------:R-:W-:Y:S01]  /*f9d0*/  IMAD.X R17, RZ, RZ, R7, P2 ;  /* 0x000000ffff117224 */ /* 0x000fe200010e0607 */
[----:B------:R-:W-:Y:S02]  /*f9e0*/  SHF.R.U64 R10, R10, 0x3, RZ ;  /* 0x000000030a0a7819 */ /* 0x000fe400000012ff */
[C---:B------:R-:W-:Y:S02]  /*f9f0*/  LOP3.LUT R9, R6.reuse, 0x380, RZ, 0xc0, !PT ;  /* 0x0000038006097812 */ /* 0x040fe400078ec0ff */
[C---:B------:R-:W-:Y:S02]  /*fa00*/  IADD3 R91, P6, R6.reuse, 0x20, RZ ;  /* 0x00000020065b7810 */ /* 0x040fe40007fde0ff */
[----:B------:R-:W-:-:S02]  /*fa10*/  IADD3 R101, P5, R6, 0x4040, RZ ;  /* 0x0000404006657810 */ /* 0x000fc40007fbe0ff */
[----:B------:R-:W-:Y:S01]  /*fa20*/  SEL R63, R12, R13, P0 ;  /* 0x0000000d0c3f7207 */ /* 0x000fe20000000000 */
[--C-:B------:R-:W-:Y:S01]  /*fa30*/  IMAD.X R13, RZ, RZ, R7.reuse, P4 ;  /* 0x000000ffff0d7224 */ /* 0x100fe200020e0607 */
[----:B------:R-:W-:Y:S01]  /*fa40*/  SEL R55, R29, R28, P0 ;  /* 0x0000001c1d377207 */ /* 0x000fe20000000000 */
[----:B------:R-:W-:Y:S01]  /*fa50*/  IMAD.X R11, RZ, RZ, R7, P5 ;  /* 0x000000ffff0b7224 */ /* 0x000fe200028e0607 */
[----:B------:R-:W-:Y:S02]  /*fa60*/  LOP3.LUT R12, R95, 0x380, RZ, 0xc0, !PT ;  /* 0x000003805f0c7812 */ /* 0x000fe400078ec0ff */
[----:B------:R-:W-:Y:S02]  /*fa70*/  LOP3.LUT R24, R10, R93, RZ, 0x3c, !PT ;  /* 0x0000005d0a187212 */ /* 0x000fe400078e3cff */
[----:B------:R-:W-:Y:S02]  /*fa80*/  SEL R29, R28, R29, P0 ;  /* 0x0000001d1c1d7207 */ /* 0x000fe40000000000 */
[----:B------:R-:W-:-:S02]  /*fa90*/  LOP3.LUT R10, R99, 0x380, RZ, 0xc0, !PT ;  /* 0x00000380630a7812 */ /* 0x000fc400078ec0ff */
[----:B------:R-:W-:Y:S02]  /*faa0*/  SEL R77, R27, R26, P0 ;  /* 0x0000001a1b4d7207 */ /* 0x000fe40000000000 */
[----:B------:R-:W-:Y:S01]  /*fab0*/  SEL R79, R26, R27, P0 ;  /* 0x0000001b1a4f7207 */ /* 0x000fe20000000000 */
[----:B------:R-:W-:Y:S01]  /*fac0*/  IMAD.X R27, RZ, RZ, R7, P6 ;  /* 0x000000ffff1b7224 */ /* 0x000fe200030e0607 */
[----:B------:R-:W-:Y:S02]  /*fad0*/  SHF.R.U64 R9, R9, 0x3, RZ ;  /* 0x0000000309097819 */ /* 0x000fe400000012ff */
[----:B------:R-:W-:Y:S02]  /*fae0*/  LOP3.LUT R28, R101, 0x380, RZ, 0xc0, !PT ;  /* 0x00000380651c7812 */ /* 0x000fe400078ec0ff */
[----:B------:R-:W-:Y:S02]  /*faf0*/  F2FP.BF16.F32.PACK_AB R38, R103, R38 ;  /* 0x000000266726723e */ /* 0x000fe400000010ff */
[----:B------:R-:W-:-:S02]  /*fb00*/  F2FP.BF16.F32.PACK_AB R15, R134, R15 ;  /* 0x0000000f860f723e */ /* 0x000fc400000010ff */
[----:B------:R-:W-:Y:S02]  /*fb10*/  F2FP.BF16.F32.PACK_AB R14, R135, R14 ;  /* 0x0000000e870e723e */ /* 0x000fe400000010ff */
[C---:B------:R-:W-:Y:S02]  /*fb20*/  IADD3 R97, P3, R6.reuse, 0x4000, RZ ;  /* 0x0000400006617810 */ /* 0x040fe40007f7e0ff */
[----:B------:R-:W-:Y:S02]  /*fb30*/  IADD3 R103, P6, R6, 0x4060, RZ ;  /* 0x0000406006677810 */ /* 0x000fe40007fde0ff */
[----:B------:R-:W-:Y:S02]  /*fb40*/  SHF.R.U64 R12, R12, 0x3, RZ ;  /* 0x000000030c0c7819 */ /* 0x000fe400000012ff */
[----:B------:R-:W-:Y:S02]  /*fb50*/  SHF.R.U64 R10, R10, 0x3, RZ ;  /* 0x000000030a0a7819 */ /* 0x000fe400000012ff */
[----:B------:R-:W-:-:S02]  /*fb60*/  F2FP.BF16.F32.PACK_AB R45, R92, R45 ;  /* 0x0000002d5c2d723e */ /* 0x000fc400000010ff */
[----:B------:R-:W-:Y:S01]  /*fb70*/  LOP3.LUT R6, R9, R6, RZ, 0x3c, !PT ;  /* 0x0000000609067212 */ /* 0x000fe200078e3cff */
[--C-:B------:R-:W-:Y:S01]  /*fb80*/  IMAD.X R9, RZ, RZ, R7.reuse, P6 ;  /* 0x000000ffff097224 */ /* 0x100fe200030e0607 */
[----:B------:R-:W-:Y:S02]  /*fb90*/  SHF.R.U64 R28, R28, 0x3, RZ ;  /* 0x000000031c1c7819 */ /* 0x000fe400000012ff */
[----:B------:R-:W-:Y:S02]  /*fba0*/  F2FP.BF16.F32.PACK_AB R43, R94, R43 ;  /* 0x0000002b5e2b723e */ /* 0x000fe400000010ff */
[----:B------:R-:W-:Y:S02]  /*fbb0*/  SEL R81, R15, R14, P0 ;  /* 0x0000000e0f517207 */ /* 0x000fe40000000000 */
[----:B------:R-:W-:Y:S01]  /*fbc0*/  SEL R83, R14, R15, P0 ;  /* 0x0000000f0e537207 */ /* 0x000fe20000000000 */
[----:B------:R-:W-:Y:S01]  /*fbd0*/  IMAD.X R15, RZ, RZ, R7, P3 ;  /* 0x000000ffff0f7224 */ /* 0x000fe200018e0607 */
[----:B------:R-:W-:-:S02]  /*fbe0*/  LOP3.LUT R16, R12, R95, RZ, 0x3c, !PT ;  /* 0x0000005f0c107212 */ /* 0x000fc400078e3cff */
[----:B------:R-:W-:Y:S02]  /*fbf0*/  LOP3.LUT R12, R10, R99, RZ, 0x3c, !PT ;  /* 0x000000630a0c7212 */ /* 0x000fe400078e3cff */
[----:B------:R-:W-:Y:S02]  /*fc00*/  SEL R47, R45, R44, P0 ;  /* 0x0000002c2d2f7207 */ /* 0x000fe40000000000 */
[----:B------:R-:W-:Y:S02]  /*fc10*/  LOP3.LUT R10, R28, R101, RZ, 0x3c, !PT ;  /* 0x000000651c0a7212 */ /* 0x000fe400078e3cff */
[----:B------:R-:W-:Y:S02]  /*fc20*/  MOV R7, R6 ;  /* 0x0000000600077202 */ /* 0x000fe40000000f00 */
[----:B------:R-:W-:Y:S02]  /*fc30*/  SEL R45, R44, R45, P0 ;  /* 0x0000002d2c2d7207 */ /* 0x000fe40000000000 */
[----:B------:R-:W-:-:S02]  /*fc40*/  SEL R69, R43, R42, P0 ;  /* 0x0000002a2b457207 */ /* 0x000fc40000000000 */
[----:B------:R-:W-:Y:S02]  /*fc50*/  SEL R43, R42, R43, P0 ;  /* 0x0000002b2a2b7207 */ /* 0x000fe40000000000 */
[----:B------:R-:W-:Y:S02]  /*fc60*/  MOV R56, R10 ;  /* 0x0000000a00387202 */ /* 0x000fe40000000f00 */
[----:B------:R-:W-:Y:S02]  /*fc70*/  MOV R58, R12 ;  /* 0x0000000c003a7202 */ /* 0x000fe40000000f00 */
[----:B------:R-:W-:Y:S02]  /*fc80*/  LOP3.LUT R8, R91, 0x380, RZ, 0xc0, !PT ;  /* 0x000003805b087812 */ /* 0x000fe400078ec0ff */
[----:B------:R-:W-:Y:S02]  /*fc90*/  F2FP.BF16.F32.PACK_AB R31, R118, R31 ;  /* 0x0000001f761f723e */ /* 0x000fe400000010ff */
[----:B------:R-:W-:-:S02]  /*fca0*/  F2FP.BF16.F32.PACK_AB R30, R119, R30 ;  /* 0x0000001e771e723e */ /* 0x000fc400000010ff */
[----:B------:R-:W-:Y:S02]  /*fcb0*/  SHF.R.U64 R8, R8, 0x3, RZ ;  /* 0x0000000308087819 */ /* 0x000fe400000012ff */
[----:B------:R-:W-:Y:S02]  /*fcc0*/  SEL R75, R31, R30, P0 ;  /* 0x0000001e1f4b7207 */ /* 0x000fe40000000000 */
[----:B------:R-:W-:Y:S02]  /*fcd0*/  LOP3.LUT R26, R8, R91, RZ, 0x3c, !PT ;  /* 0x0000005b081a7212 */ /* 0x000fe400078e3cff */
[----:B------:R-:W-:Y:S02]  /*fce0*/  SEL R31, R30, R31, P0 ;  /* 0x0000001f1e1f7207 */ /* 0x000fe40000000000 */
[----:B------:R-:W-:Y:S02]  /*fcf0*/  LOP3.LUT R8, R97, 0x380, RZ, 0xc0, !PT ;  /* 0x0000038061087812 */ /* 0x000fe400078ec0ff */
[----:B------:R-:W-:-:S02]  /*fd00*/  LOP3.LUT R30, R103, 0x380, RZ, 0xc0, !PT ;  /* 0x00000380671e7812 */ /* 0x000fc400078ec0ff */
[----:B------:R-:W-:Y:S02]  /*fd10*/  SHF.R.U64 R8, R8, 0x3, RZ ;  /* 0x0000000308087819 */ /* 0x000fe400000012ff */
[----:B------:R-:W-:Y:S02]  /*fd20*/  SHF.R.U64 R30, R30, 0x3, RZ ;  /* 0x000000031e1e7819 */ /* 0x000fe400000012ff */
[----:B------:R-:W-:Y:S02]  /*fd30*/  LOP3.LUT R14, R8, R97, RZ, 0x3c, !PT ;  /* 0x00000061080e7212 */ /* 0x000fe400078e3cff */
        /* <DEDUP_REMOVED lines=8> */
[----:B------:R-:W-:-:S02]  /*fdc0*/  LOP3.LUT R8, R30, R103, RZ, 0x3c, !PT ;  /* 0x000000671e087212 */ /* 0x000fc400078e3cff */
[----:B------:R-:W-:Y:S02]  /*fdd0*/  MOV R62, R16 ;  /* 0x00000010003e7202 */ /* 0x000fe40000000f00 */
[----:B------:R-:W-:Y:S02]  /*fde0*/  SEL R49, R41, R40, P0 ;  /* 0x0000002829317207 */ /* 0x000fe40000000000 */
[----:B------:R-:W-:Y:S02]  /*fdf0*/  SEL R51, R37, R36, P0 ;  /* 0x0000002425337207 */ /* 0x000fe40000000000 */
[----:B------:R-:W-:Y:S02]  /*fe00*/  SEL R53, R33, R32, P0 ;  /* 0x0000002021357207 */ /* 0x000fe40000000000 */
[----:B------:R-:W-:Y:S02]  /*fe10*/  SEL R71, R39, R38, P0 ;  /* 0x0000002627477207 */ /* 0x000fe40000000000 */
[----:B------:R-:W-:-:S02]  /*fe20*/  SEL R73, R35, R34, P0 ;  /* 0x0000002223497207 */ /* 0x000fc40000000000 */
[----:B------:R-:W-:Y:S02]  /*fe30*/  SEL R89, R150, R151, P0 ;  /* 0x0000009796597207 */ /* 0x000fe40000000000 */
[----:B------:R-:W-:Y:S02]  /*fe40*/  MOV R17, R8 ;  /* 0x0000000800117202 */ /* 0x000fe40000000f00 */
[----:B------:R-:W-:Y:S02]  /*fe50*/  SEL R41, R40, R41, P0 ;  /* 0x0000002928297207 */ /* 0x000fe40000000000 */
[----:B------:R-:W-:Y:S02]  /*fe60*/  SEL R37, R36, R37, P0 ;  /* 0x0000002524257207 */ /* 0x000fe40000000000 */
[----:B------:R-:W-:Y:S02]  /*fe70*/  SEL R33, R32, R33, P0 ;  /* 0x0000002120217207 */ /* 0x000fe40000000000 */
[----:B------:R-:W-:-:S02]  /*fe80*/  SEL R39, R38, R39, P0 ;  /* 0x0000002726277207 */ /* 0x000fc40000000000 */
[----:B------:R-:W-:Y:S02]  /*fe90*/  SEL R35, R34, R35, P0 ;  /* 0x0000002322237207 */ /* 0x000fe40000000000 */
[----:B------:R-:W-:Y:S02]  /*fea0*/  SEL R151, R151, R150, P0 ;  /* 0x0000009697977207 */ /* 0x000fe40000000000 */
[----:B------:R-:W-:Y:S02]  /*feb0*/  MOV R50, R26 ;  /* 0x0000001a00327202 */ /* 0x000fe40000000f00 */
[----:B------:R-:W-:Y:S02]  /*fec0*/  MOV R60, R14 ;  /* 0x0000000e003c7202 */ /* 0x000fe40000000f00 */
[----:B------:R-:W-:Y:S02]  /*fed0*/  MOV R64, R24 ;  /* 0x0000001800407202 */ /* 0x000fe40000000f00 */
[----:B--2---:R-:W-:Y:S01]  /*fee0*/  LOP3.LUT R6, R20, 0x2, RZ, 0x3c, !PT ;  /* 0x0000000214067812 */ /* 0x004fe200078e3cff */
[----:B------:R-:W-:Y:S04]  /*fef0*/  SHFL.IDX PT, R47, R47, R20, 0x1c1f ;  /* 0x001c1f142f2f7589 */ /* 0x000fe800000e0000 */
[----:B------:R-:W1:Y:S04]  /*ff00*/  SHFL.IDX PT, R10, R45, R6, 0x1c1f ;  /* 0x001c1f062d0a7589 */ /* 0x000e6800000e0000 */
[----:B------:R-:W-:Y:S04]  /*ff10*/  SHFL.IDX PT, R69, R69, R20, 0x1c1f ;  /* 0x001c1f1445457589 */ /* 0x000fe800000e0000 */
[----:B------:R-:W2:Y:S04]  /*ff20*/  SHFL.IDX PT, R12, R43, R6, 0x1c1f ;  /* 0x001c1f062b0c7589 */ /* 0x000ea800000e0000 */
[----:B------:R-:W-:Y:S04]  /*ff30*/  SHFL.IDX PT, R49, R49, R20, 0x1c1f ;  /* 0x001c1f1431317589 */ /* 0x000fe800000e0000 */
[----:B------:R-:W-:Y:S04]  /*ff40*/  SHFL.IDX PT, R51, R51, R20, 0x1c1f ;  /* 0x001c1f1433337589 */ /* 0x000fe800000e0000 */
[----:B------:R-:W-:Y:S01]  /*ff50*/  SHFL.IDX PT, R53, R53, R20, 0x1c1f ;  /* 0x001c1f1435357589 */ /* 0x000fe200000e0000 */
[----:B-1----:R-:W-:-:S03]  /*ff60*/  SEL R8, R47, R10, P0 ;  /* 0x0000000a2f087207 */ /* 0x002fc60000000000 */
[----:B------:R-:W-:Y:S01]  /*ff70*/  SHFL.IDX PT, R55, R55, R20, 0x1c1f ;  /* 0x001c1f1437377589 */ /* 0x000fe200000e0000 */
[----:B------:R-:W-:-:S03]  /*ff80*/  SEL R10, R10, R47, P0 ;  /* 0x0000002f0a0a7207 */ /* 0x000fc60000000000 */
[----:B------:R-:W-:Y:S01]  /*ff90*/  SHFL.IDX PT, R57, R57, R20, 0x1c1f ;  /* 0x001c1f1439397589 */ /* 0x000fe200000e0000 */
[----:B--2---:R-:W-:-:S03]  /*ffa0*/  SEL R9, R69, R12, P0 ;  /* 0x0000000c45097207 */ /* 0x004fc60000000000 */
[----:B------:R-:W-:Y:S01]  /*ffb0*/  SHFL.IDX PT, R61, R61, R20, 0x1c1f ;  /* 0x001c1f143d3d7589 */ /* 0x000fe200000e0000 */
[----:B------:R-:W-:Y:S02]  /*ffc0*/  SEL R11, R12, R69, P0 ;  /* 0x000000450c0b7207 */ /* 0x000fe40000000000 */
[----:B------:R-:W1:Y:S08]  /*ffd0*/  LDC.64 R68, c[0x0][0xc00] ;  /* 0x00030000ff447b82 */ /* 0x000e700000000a00 */
[----:B------:R-:W-:Y:S06]  /*ffe0*/  BAR.SYNC.DEFER_BLOCKING 0x1, 0x100 ;  /* 0x0044000000007b1d */ /* 0x000fec0000010000 */
[----:B------:R-:W-:Y:S04]  /*fff0*/  SHFL.IDX PT, R65, R65, R20, 0x1c1f ;  /* 0x001c1f1441417589 */ /* 0x000fe800000e0000 */
[----:B------:R-:W-:Y:S04]  /*10000*/  SHFL.IDX PT, R71, R71, R20, 0x1c1f ;  /* 0x001c1f1447477589 */ /* 0x000fe800000e0000 */
[----:B------:R-:W-:Y:S04]  /*10010*/  SHFL.IDX PT, R73, R73, R20, 0x1c1f ;  /* 0x001c1f1449497589 */ /* 0x000fe800000e0000 */
[----:B------:R-:W-:Y:S01]  /*10020*/  SHFL.IDX PT, R75, R75, R20, 0x1c1f ;  /* 0x001c1f144b4b7589 */ /* 0x000fe200000e0000 */
[----:B-1----:R-:W-:-:S03]  /*10030*/  ISETP.NE.U32.AND P2, PT, R68, RZ, PT ;  /* 0x000000ff4400720c */ /* 0x002fc60003f45070 */
[----:B------:R-:W-:Y:S01]  /*10040*/  SHFL.IDX PT, R77, R77, R20, 0x1c1f ;  /* 0x001c1f144d4d7589 */ /* 0x000fe200000e0000 */
[----:B------:R-:W-:-:S03]  /*10050*/  ISETP.NE.AND.EX P2, PT, R69, RZ, PT, P2 ;  /* 0x000000ff4500720c */ /* 0x000fc60003f45320 */
[----:B------:R-:W-:Y:S04]  /*10060*/  SHFL.IDX PT, R81, R81, R20, 0x1c1f ;  /* 0x001c1f1451517589 */ /* 0x000fe800000e0000 */
[----:B------:R-:W-:Y:S04]  /*10070*/  SHFL.IDX PT, R85, R85, R20, 0x1c1f ;  /* 0x001c1f1455557589 */ /* 0x000fe800000e0000 */
[----:B------:R-:W-:Y:S04]  /*10080*/  SHFL.IDX PT, R89, R89, R20, 0x1c1f ;  /* 0x001c1f1459597589 */ /* 0x000fe800000e0000 */
[----:B------:R-:W1:Y:S04]  /*10090*/  SHFL.IDX PT, R14, R41, R6, 0x1c1f ;  /* 0x001c1f06290e7589 */ /* 0x000e6800000e0000 */
[----:B------:R-:W2:Y:S04]  /*100a0*/  SHFL.IDX PT, R26, R37, R6, 0x1c1f ;  /* 0x001c1f06251a7589 */ /* 0x000ea800000e0000 */
[----:B------:R-:W3:Y:S04]  /*100b0*/  SHFL.IDX PT, R30, R33, R6, 0x1c1f ;  /* 0x001c1f06211e7589 */ /* 0x000ee800000e0000 */
[----:B------:R-:W4:Y:S04]  /*100c0*/  SHFL.IDX PT, R34, R29, R6, 0x1c1f ;  /* 0x001c1f061d227589 */ /* 0x000f2800000e0000 */
[----:B------:R-:W0:Y:S04]  /*100d0*/  SHFL.IDX PT, R36, R39, R6, 0x1c1f ;  /* 0x001c1f0627247589 */ /* 0x000e2800000e0000 */
[----:B------:R-:W0:Y:S04]  /*100e0*/  SHFL.IDX PT, R38, R35, R6, 0x1c1f ;  /* 0x001c1f0623267589 */ /* 0x000e2800000e0000 */
[----:B------:R-:W0:Y:S01]  /*100f0*/  SHFL.IDX PT, R40, R31, R6, 0x1c1f ;  /* 0x001c1f061f287589 */ /* 0x000e2200000e0000 */
[----:B-1----:R-:W-:-:S02]  /*10100*/  SEL R12, R49, R14, P0 ;  /* 0x0000000e310c7207 */ /* 0x002fc40000000000 */
[----:B------:R-:W-:Y:S01]  /*10110*/  SEL R14, R14, R49, P0 ;  /* 0x000000310e0e7207 */ /* 0x000fe20000000000 */
[----:B------:R-:W1:Y:S01]  /*10120*/  SHFL.IDX PT, R42, R79, R6, 0x1c1f ;  /* 0x001c1f064f2a7589 */ /* 0x000e6200000e0000 */
[----:B--2---:R-:W-:Y:S02]  /*10130*/  SEL R24, R51, R26, P0 ;  /* 0x0000001a33187207 */ /* 0x004fe40000000000 */
[----:B------:R-:W-:Y:S01]  /*10140*/  SEL R26, R26, R51, P0 ;  /* 0x000000331a1a7207 */ /* 0x000fe20000000000 */
[----:B------:R-:W2:Y:S01]  /*10150*/  SHFL.IDX PT, R16, R59, R6, 0x1c1f ;  /* 0x001c1f063b107589 */ /* 0x000ea200000e0000 */
[----:B---3--:R-:W-:Y:S02]  /*10160*/  SEL R28, R53, R30, P0 ;  /* 0x0000001e351c7207 */ /* 0x008fe40000000000 */
[----:B------:R-:W-:Y:S01]  /*10170*/  SEL R30, R30, R53, P0 ;  /* 0x000000351e1e7207 */ /* 0x000fe20000000000 */
[----:B------:R-:W3:Y:S01]  /*10180*/  SHFL.IDX PT, R20, R63, R6, 0x1c1f ;  /* 0x001c1f063f147589 */ /* 0x000ee200000e0000 */
[----:B----4-:R-:W-:Y:S01]  /*10190*/  SEL R32, R55, R34, P0 ;  /* 0x0000002237207207 */ /* 0x010fe20000000000 */
[----:B------:R-:W-:Y:S01]  /*101a0*/  ULDC UR4, c[0x0][0xa88] ;  /* 0x0002a20000047ab9 */ /* 0x000fe20000000800 */
[----:B------:R-:W-:Y:S01]  /*101b0*/  SEL R34, R34, R55, P0 ;  /* 0x0000003722227207 */ /* 0x000fe20000000000 */
[----:B------:R-:W4:Y:S01]  /*101c0*/  SHFL.IDX PT, R44, R67, R6, 0x1c1f ;  /* 0x001c1f06432c7589 */ /* 0x000f2200000e0000 */
[----:B0-----:R-:W-:Y:S01]  /*101d0*/  SEL R13, R71, R36, P0 ;  /* 0x00000024470d7207 */ /* 0x001fe20000000000 */
[----:B------:R-:W0:Y:S01]  /*101e0*/  LDC R53, c[0x0][0xbe8] ;  /* 0x0002fa00ff357b82 */ /* 0x000e220000000800 */
[----:B------:R-:W-:Y:S01]  /*101f0*/  SEL R15, R36, R71, P0 ;  /* 0x00000047240f7207 */ /* 0x000fe20000000000 */
[----:B------:R-:W4:Y:S01]  /*10200*/  SHFL.IDX PT, R46, R83, R6, 0x1c1f ;  /* 0x001c1f06532e7589 */ /* 0x000f2200000e0000 */
[----:B------:R-:W-:-:S02]  /*10210*/  SEL R25, R73, R38, P0 ;  /* 0x0000002649197207 */ /* 0x000fc40000000000 */
[----:B------:R-:W-:Y:S01]  /*10220*/  SEL R27, R38, R73, P0 ;  /* 0x00000049261b7207 */ /* 0x000fe20000000000 */
[----:B------:R-:W4:Y:S01]  /*10230*/  SHFL.IDX PT, R52, R87, R6, 0x1c1f ;  /* 0x001c1f0657347589 */ /* 0x000f2200000e0000 */
[----:B------:R-:W-:Y:S02]  /*10240*/  SEL R29, R75, R40, P0 ;  /* 0x000000284b1d7207 */ /* 0x000fe40000000000 */
[----:B------:R-:W-:Y:S01]  /*10250*/  SEL R31, R40, R75, P0 ;  /* 0x0000004b281f7207 */ /* 0x000fe20000000000 */
[----:B------:R-:W0:Y:S01]  /*10260*/  SHFL.IDX PT, R54, R151, R6, 0x1c1f ;  /* 0x001c1f0697367589 */ /* 0x000e2200000e0000 */
[----:B-1----:R-:W-:Y:S02]  /*10270*/  SEL R33, R77, R42, P0 ;  /* 0x0000002a4d217207 */ /* 0x002fe40000000000 */
[----:B------:R-:W-:Y:S01]  /*10280*/  SEL R35, R42, R77, P0 ;  /* 0x0000004d2a237207 */ /* 0x000fe20000000000 */
[----:B------:R1:W-:Y:S01]  /*10290*/  STSM.16.M88.4 [R7], R8 ;  /* 0x0000000807007844 */ /* 0x0003e20000000200 */
[----:B--2---:R-:W-:-:S02]  /*102a0*/  SEL R36, R57, R16, P0 ;  /* 0x0000001039247207 */ /* 0x004fc40000000000 */
[----:B------:R-:W-:Y:S01]  /*102b0*/  SEL R38, R16, R57, P0 ;  /* 0x0000003910267207 */ /* 0x000fe20000000000 */
[----:B------:R2:W-:Y:S01]  /*102c0*/  STSM.16.M88.4 [R50], R12 ;  /* 0x0000000c32007844 */ /* 0x0005e20000000200 */
[----:B---3--:R-:W-:Y:S01]  /*102d0*/  SEL R40, R61, R20, P0 ;  /* 0x000000143d287207 */ /* 0x008fe20000000000 */
[----:B------:R-:W-:Y:S01]  /*102e0*/  IMAD.MOV.U32 R16, RZ, RZ, RZ ;  /* 0x000000ffff107224 */ /* 0x000fe200078e00ff */
[----:B------:R-:W-:Y:S01]  /*102f0*/  SEL R42, R20, R61, P0 ;  /* 0x0000003d142a7207 */ /* 0x000fe20000000000 */
[----:B------:R3:W-:Y:S01]  /*10300*/  STSM.16.M88.4 [R64], R24 ;  /* 0x0000001840007844 */ /* 0x0007e20000000200 */
[----:B----4-:R-:W-:Y:S02]  /*10310*/  SEL R48, R65, R44, P0 ;  /* 0x0000002c41307207 */ /* 0x010fe40000000000 */
[----:B------:R-:W-:Y:S01]  /*10320*/  SEL R37, R81, R46, P0 ;  /* 0x0000002e51257207 */ /* 0x000fe20000000000 */
[----:B------:R3:W-:Y:S01]  /*10330*/  STSM.16.M88.4 [R62], R28 ;  /* 0x0000001c3e007844 */ /* 0x0007e20000000200 */
[----:B------:R-:W-:Y:S01]  /*10340*/  SEL R39, R46, R81, P0 ;  /* 0x000000512e277207 */ /* 0x000fe20000000000 */
[----:B-1----:R-:W1:Y:S01]  /*10350*/  LDC.64 R6, c[0x0][0xc00] ;  /* 0x00030000ff067b82 */ /* 0x002e620000000a00 */
[----:B------:R-:W-:Y:S01]  /*10360*/  SEL R41, R85, R52, P0 ;  /* 0x0000003455297207 */ /* 0x000fe20000000000 */
[----:B------:R3:W-:Y:S01]  /*10370*/  STSM.16.M88.4 [R60], R32 ;  /* 0x000000203c007844 */ /* 0x0007e20000000200 */
[----:B------:R-:W-:-:S02]  /*10380*/  SEL R43, R52, R85, P0 ;  /* 0x00000055342b7207 */ /* 0x000fc40000000000 */
[----:B--2---:R-:W-:Y:S01]  /*10390*/  SEL R50, R44, R65, P0 ;  /* 0x000000412c327207 */ /* 0x004fe20000000000 */
[----:B------:R3:W-:Y:S01]  /*103a0*/  STSM.16.M88.4 [R58], R36 ;  /* 0x000000243a007844 */ /* 0x0007e20000000200 */
[----:B0-----:R-:W-:Y:S02]  /*103b0*/  SEL R49, R89, R54, P0 ;  /* 0x0000003659317207 */ /* 0x001fe40000000000 */
[----:B------:R-:W-:Y:S01]  /*103c0*/  SEL R51, R54, R89, P0 ;  /* 0x0000005936337207 */ /* 0x000fe20000000000 */
[----:B------:R3:W-:Y:S04]  /*103d0*/  STSM.16.M88.4 [R56], R40 ;  /* 0x0000002838007844 */ /* 0x0007e80000000200 */
[----:B------:R3:W-:Y:S01]  /*103e0*/  STSM.16.M88.4 [R17], R48 ;  /* 0x0000003011007844 */ /* 0x0007e20000000200 */
[----:B-1----:R-:W-:Y:S01]  /*103f0*/  IMAD.WIDE R8, R174, 0x4, R6 ;  /* 0x00000004ae087825 */ /* 0x002fe200078e0206 */
[----:B------:R-:W-:Y:S08]  /*10400*/  BAR.SYNC.DEFER_BLOCKING 0x1, 0x100 ;  /* 0x0044000000007b1d */ /* 0x000ff00000010000 */
[----:B------:R-:W0:Y:S01]  /*10410*/  LDC.64 R6, c[0x0][0xc08] ;  /* 0x00030200ff067b82 */ /* 0x000e220000000a00 */
[----:B------:R-:W-:Y:S01]  /*10420*/  IMAD.U32 R10, RZ, RZ, UR4 ;  /* 0x00000004ff0a7e24 */ /* 0x000fe2000f8e00ff */
[----:B------:R3:W5:Y:S01]  /*10430*/  @P2 LDG.E R16, desc[UR40][R8.64] ;  /* 0x0000002808102981 */ /* 0x000762000c1e1900 */
[----:B------:R-:W-:-:S02]  /*10440*/  ISETP.NE.AND P1, PT, R53, 0x1, PT ;  /* 0x000000013500780c */ /* 0x000fc40003f25270 */
[----:B0-----:R-:W-:-:S04]  /*10450*/  ISETP.NE.U32.AND P0, PT, R6, RZ, PT ;  /* 0x000000ff0600720c */ /* 0x001fc80003f05070 */
[----:B------:R-:W-:-:S07]  /*10460*/  ISETP.NE.AND.EX P0, PT, R7, RZ, PT, P0 ;  /* 0x000000ff0700720c */ /* 0x000fce0003f05300 */
[----:B------:R-:W0:Y:S08]  /*10470*/  @P1 LDC R11, c[0x0][0xbec] ;  /* 0x0002fb00ff0b1b82 */ /* 0x000e300000000800 */
[----:B------:R-:W1:Y:S08]  /*10480*/  @P1 LDC R15, c[0x0][0xbf0] ;  /* 0x0002fc00ff0f1b82 */ /* 0x000e700000000800 */
[----:B------:R-:W2:Y:S02]  /*10490*/  @P0 LDC.64 R6, c[0x0][0xc08] ;  /* 0x00030200ff060b82 */ /* 0x000ea40000000a00 */
[----:B--2---:R-:W-:-:S05]  /*104a0*/  @P0 IMAD.WIDE R6, R174, 0x4, R6 ;  /* 0x00000004ae060825 */ /* 0x004fca00078e0206 */
[----:B------:R3:W5:Y:S01]  /*104b0*/  @P0 LDG.E R10, desc[UR40][R6.64] ;  /* 0x00000028060a0981 */ /* 0x000762000c1e1900 */
[----:B01----:R-:W-:Y:S05]  /*104c0*/  @P0 BRA `(.L_x_1262) ;  /* 0x0000000000100947 */ /* 0x003fea0003800000 */
[----:B------:R-:W-:Y:S05]  /*104d0*/  @!P2 BRA `(.L_x_1262) ;  /* 0x00000000000ca947 */ /* 0x000fea0003800000 */
[----:B---3--:R-:W2:Y:S04]  /*104e0*/  LDG.E R7, desc[UR40][R8.64] ;  /* 0x0000002808077981 */ /* 0x008ea8000c1e1900 */
[----:B-----5:R-:W2:Y:S02]  /*104f0*/  LDG.E R10, desc[UR40][R8.64+0x4] ;  /* 0x00000428080a7981 */ /* 0x020ea4000c1e1900 */
[----:B--2---:R-:W-:-:S07]  /*10500*/  IMAD.IADD R10, R10, 0x1, -R7 ;  /* 0x000000010a0a7824 */ /* 0x004fce00078e0a07 */
.L_x_1262:
[----:B---3--:R-:W-:Y:S01]  /*10510*/  SHF.R.S32.HI R48, RZ, 0x1f, R173 ;  /* 0x0000001fff307819 */ /* 0x008fe200000114ad */
[--C-:B------:R-:W-:Y:S01]  /*10520*/  IMAD.IADD R14, R168, 0x1, R19.reuse ;  /* 0x00000001a80e7824 */ /* 0x100fe200078e0213 */
[----:B------:R-:W-:Y:S01]  /*10530*/  ULDC.64 UR4, c[0x0][0xb90] ;  /* 0x0002e40000047ab9 */ /* 0x000fe20000000a00 */
[----:B-----5:R-:W-:Y:S01]  /*10540*/  SHF.R.S32.HI R17, RZ, 0x1f, R16 ;  /* 0x0000001fff117819 */ /* 0x020fe20000011410 */
[----:B------:R-:W-:Y:S01]  /*10550*/  IMAD.IADD R26, R179, 0x1, R19 ;  /* 0x00000001b31a7824 */ /* 0x000fe200078e0213 */
[----:B------:R-:W-:Y:S01]  /*10560*/  SHF.R.S32.HI R20, RZ, 0x1f, R174 ;  /* 0x0000001fff147819 */ /* 0x000fe200000114ae */
[----:B------:R-:W-:Y:S01]  /*10570*/  @P1 IMAD.HI.U32 R8, R14, R11, RZ ;  /* 0x0000000b0e081227 */ /* 0x000fe200078e00ff */
[----:B------:R-:W-:Y:S01]  /*10580*/  SEL R49, R174, RZ, !P2 ;  /* 0x000000ffae317207 */ /* 0x000fe20005000000 */
[----:B------:R-:W0:Y:S01]  /*10590*/  @P1 LDC R55, c[0x0][0xbec] ;  /* 0x0002fb00ff371b82 */ /* 0x000e220000000800 */
[----:B------:R-:W-:Y:S01]  /*105a0*/  SEL R20, R20, RZ, !P2 ;  /* 0x000000ff14147207 */ /* 0x000fe20005000000 */
[----:B------:R-:W-:-:S02]  /*105b0*/  IMAD R6, R48, UR4, RZ ;  /* 0x0000000430067c24 */ /* 0x000fc4000f8e02ff */
[----:B------:R-:W-:Y:S01]  /*105c0*/  IMAD.MOV.U32 R9, RZ, RZ, R14 ;  /* 0x000000ffff097224 */ /* 0x000fe200078e000e */
[----:B------:R-:W-:Y:S01]  /*105d0*/  @P1 SHF.R.U32.HI R9, RZ, R15, R8 ;  /* 0x0000000fff091219 */ /* 0x000fe20000011608 */
[C---:B------:R-:W-:Y:S02]  /*105e0*/  IMAD R13, R173.reuse, UR5, R6 ;  /* 0x00000005ad0d7c24 */ /* 0x040fe4000f8e0206 */
[----:B------:R-:W-:Y:S01]  /*105f0*/  IMAD.WIDE.U32 R6, R173, UR4, R16 ;  /* 0x00000004ad067c25 */ /* 0x000fe2000f8e0010 */
[----:B------:R-:W-:-:S03]  /*10600*/  ULDC.64 UR4, c[0x0][0xb98] ;  /* 0x0002e60000047ab9 */ /* 0x000fc60000000a00 */
[----:B------:R-:W-:Y:S02]  /*10610*/  IMAD R11, R175, 0x40, R169 ;  /* 0x00000040af0b7824 */ /* 0x000fe400078e02a9 */
[----:B------:R-:W-:Y:S01]  /*10620*/  IMAD.IADD R7, R7, 0x1, R13 ;  /* 0x0000000107077824 */ /* 0x000fe200078e020d */
[--C-:B------:R-:W-:Y:S01]  /*10630*/  SHF.R.S32.HI R13, RZ, 0x1f, R9.reuse ;  /* 0x0000001fff0d7819 */ /* 0x100fe20000011409 */
[----:B------:R-:W-:Y:S02]  /*10640*/  IMAD.MOV R12, RZ, RZ, -R9 ;  /* 0x000000ffff0c7224 */ /* 0x000fe400078e0a09 */
[----:B------:R-:W-:-:S04]  /*10650*/  IMAD.WIDE R4, R11, 0x2, R4 ;  /* 0x000000020b047825 */ /* 0x000fc800078e0204 */
[----:B------:R-:W-:Y:S01]  /*10660*/  IMAD R8, R20, UR4, RZ ;  /* 0x0000000414087c24 */ /* 0x000fe2000f8e02ff */
[C---:B------:R-:W-:Y:S01]  /*10670*/  IADD3 R15, P3, R4.reuse, 0x2000, RZ ;  /* 0x00002000040f7810 */ /* 0x040fe20007f7e0ff */
[----:B------:R-:W-:Y:S01]  /*10680*/  IMAD.WIDE.U32 R6, R49, UR4, R6 ;  /* 0x0000000431067c25 */ /* 0x000fe2000f8e0006 */
[C---:B------:R-:W-:Y:S02]  /*10690*/  IADD3 R25, P0, R4.reuse, 0x1000, RZ ;  /* 0x0000100004197810 */ /* 0x040fe40007f1e0ff */
[----:B------:R-:W-:Y:S01]  /*106a0*/  IADD3 R41, P6, R4, 0x4000, RZ ;  /* 0x0000400004297810 */ /* 0x000fe20007fde0ff */
[----:B------:R-:W-:Y:S01]  /*106b0*/  IMAD R11, R53, R12, R14 ;  /* 0x0000000c350b7224 */ /* 0x000fe200078e020e */
[----:B------:R-:W-:Y:S01]  /*106c0*/  IADD3 R6, P2, R9, R6, RZ ;  /* 0x0000000609067210 */ /* 0x000fe20007f5e0ff */
[----:B------:R-:W-:Y:S01]  /*106d0*/  IMAD R12, R49, UR5, R8 ;  /* 0x00000005310c7c24 */ /* 0x000fe2000f8e0208 */
[----:B------:R-:W-:Y:S01]  /*106e0*/  ULDC.64 UR4, c[0x0][0xb88] ;  /* 0x0002e20000047ab9 */ /* 0x000fe20000000a00 */
[----:B------:R-:W-:Y:S01]  /*106f0*/  LOP3.LUT R9, R15, 0x380, RZ, 0xc0, !PT ;  /* 0x000003800f097812 */ /* 0x000fe200078ec0ff */
[----:B------:R-:W-:Y:S01]  /*10700*/  IMAD R51, R10, R53, RZ ;  /* 0x000000350a337224 */ /* 0x000fe200078e02ff */
[----:B------:R-:W-:-:S02]  /*10710*/  SHF.R.S32.HI R8, RZ, 0x1f, R11 ;  /* 0x0000001fff087819 */ /* 0x000fc4000001140b */
[----:B------:R-:W-:Y:S02]  /*10720*/  IADD3.X R7, R13, R7, R12, P2, !PT ;  /* 0x000000070d077210 */ /* 0x000fe400017fe40c */
[----:B------:R-:W-:Y:S01]  /*10730*/  LOP3.LUT R12, R25, 0x380, RZ, 0xc0, !PT ;  /* 0x00000380190c7812 */ /* 0x000fe200078ec0ff */
[----:B------:R-:W-:Y:S01]  /*10740*/  IMAD R14, R8, UR4, RZ ;  /* 0x00000004080e7c24 */ /* 0x000fe2000f8e02ff */
[----:B------:R-:W-:Y:S01]  /*10750*/  SHF.R.U64 R8, R9, 0x3, RZ ;  /* 0x0000000309087819 */ /* 0x000fe200000012ff */
[C---:B------:R-:W-:Y:S01]  /*10760*/  IMAD.WIDE.U32 R6, R11.reuse, UR4, R6 ;  /* 0x000000040b067c25 */ /* 0x040fe2000f8e0006 */
[----:B------:R-:W-:Y:S02]  /*10770*/  IADD3 R9, P2, R4, 0x3000, RZ ;  /* 0x0000300004097810 */ /* 0x000fe40007f5e0ff */
[----:B------:R-:W-:Y:S01]  /*10780*/  SHF.R.U64 R12, R12, 0x3, RZ ;  /* 0x000000030c0c7819 */ /* 0x000fe200000012ff */
[----:B------:R-:W-:Y:S01]  /*10790*/  IMAD R13, R11, UR5, R14 ;  /* 0x000000050b0d7c24 */ /* 0x000fe2000f8e020e */
[----:B------:R-:W-:Y:S01]  /*107a0*/  ULDC.64 UR4, c[0x0][0xb50] ;  /* 0x0002d40000047ab9 */ /* 0x000fe20000000a00 */
[----:B------:R-:W-:-:S02]  /*107b0*/  LOP3.LUT R8, R8, R15, RZ, 0x3c, !PT ;  /* 0x0000000f08087212 */ /* 0x000fc400078e3cff */
[----:B------:R-:W-:Y:S01]  /*107c0*/  IMAD.IADD R11, R7, 0x1, R13 ;  /* 0x00000001070b7824 */ /* 0x000fe200078e020d */
[C---:B------:R-:W-:Y:S01]  /*107d0*/  LEA R14, P4, R6.reuse, UR4, 0x2 ;  /* 0x00000004060e7c11 */ /* 0x040fe2000f8810ff */
[----:B------:R-:W-:Y:S01]  /*107e0*/  IMAD.X R13, RZ, RZ, R5, P0 ;  /* 0x000000ffff0d7224 */ /* 0x000fe200000e0605 */
[----:B------:R-:W-:Y:S02]  /*107f0*/  LOP3.LUT R7, R9, 0x380, RZ, 0xc0, !PT ;  /* 0x0000038009077812 */ /* 0x000fe400078ec0ff */
[----:B------:R-:W-:Y:S01]  /*10800*/  LEA.HI.X R24, R6, UR5, R11, 0x2, P4 ;  /* 0x0000000506187c11 */ /* 0x000fe2000a0f140b */
[----:B------:R-:W-:Y:S01]  /*10810*/  SHFL.IDX PT, R44, R14, RZ, 0x1c1f ;  /* 0x001c1fff0e2c7589 */ /* 0x000fe200000e0000 */
[----:B------:R-:W-:Y:S01]  /*10820*/  LOP3.LUT P0, RZ, R177, 0x3, RZ, 0xc0, !PT ;  /* 0x00000003b1ff7812 */ /* 0x000fe2000780c0ff */
[C---:B------:R-:W-:Y:S01]  /*10830*/  VIADD R11, R26.reuse, 0x8 ;  /* 0x000000081a0b7836 */ /* 0x040fe20000000000 */
[----:B------:R-:W-:Y:S01]  /*10840*/  SHF.R.U64 R6, R7, 0x3, RZ ;  /* 0x0000000307067819 */ /* 0x000fe200000012ff */
[----:B------:R-:W1:Y:S01]  /*10850*/  SHFL.IDX PT, R45, R24, RZ, 0x1c1f ;  /* 0x001c1fff182d7589 */ /* 0x000e6200000e0000 */
[----:B------:R-:W-:Y:S01]  /*10860*/  IMAD.X R7, RZ, RZ, R5, P2 ;  /* 0x000000ffff077224 */ /* 0x000fe200010e0605 */
[-C--:B------:R-:W-:Y:S01]  /*10870*/  ISETP.GE.OR P2, PT, R26, R51.reuse, P0 ;  /* 0x000000331a00720c */ /* 0x080fe20000746670 */
[----:B------:R-:W-:Y:S01]  /*10880*/  ULDC.64 UR4, c[0x0][0xaa0] ;  /* 0x0002a80000047ab9 */ /* 0x000fe20000000a00 */
[----:B------:R-:W-:Y:S01]  /*10890*/  SHFL.IDX PT, R46, R14, 0x1, 0x1c1f ;  /* 0x003c1f000e2e7f89 */ /* 0x000fe200000e0000 */
[----:B------:R-:W-:-:S02]  /*108a0*/  ISETP.GE.OR P0, PT, R11, R51, P0 ;  /* 0x000000330b00720c */ /* 0x000fc40000706670 */
[----:B------:R-:W-:Y:S01]  /*108b0*/  LOP3.LUT R12, R12, R25, RZ, 0x3c, !PT ;  /* 0x000000190c0c7212 */ /* 0x000fe200078e3cff */
[----:B------:R-:W2:Y:S01]  /*108c0*/  SHFL.IDX PT, R47, R24, 0x1, 0x1c1f ;  /* 0x003c1f00182f7f89 */ /* 0x000ea200000e0000 */
[----:B------:R-:W-:Y:S01]  /*108d0*/  IMAD R17, R17, UR4, RZ ;  /* 0x0000000411117c24 */ /* 0x000fe2000f8e02ff */
[----:B------:R-:W-:Y:S01]  /*108e0*/  LOP3.LUT R6, R6, R9, RZ, 0x3c, !PT ;  /* 0x0000000906067212 */ /* 0x000fe200078e3cff */
[----:B------:R-:W-:Y:S01]  /*108f0*/  IMAD.X R9, RZ, RZ, R5, P3 ;  /* 0x000000ffff097224 */ /* 0x000fe200018e0605 */
[C---:B------:R-:W-:Y:S02]  /*10900*/  IADD3 R37, P5, R4.reuse, 0x5000, RZ ;  /* 0x0000500004257810 */ /* 0x040fe40007fbe0ff */
[C---:B------:R-:W-:Y:S02]  /*10910*/  IADD3 R33, P4, R4.reuse, 0x6000, RZ ;  /* 0x0000600004217810 */ /* 0x040fe40007f9e0ff */
[C---:B------:R-:W-:Y:S02]  /*10920*/  LOP3.LUT R25, R4.reuse, 0x380, RZ, 0xc0, !PT ;  /* 0x0000038004197812 */ /* 0x040fe400078ec0ff */
[----:B------:R-:W-:-:S02]  /*10930*/  IADD3 R15, P3, R4, 0x7000, RZ ;  /* 0x00007000040f7810 */ /* 0x000fc40007f7e0ff */
[----:B------:R-:W-:Y:S02]  /*10940*/  LOP3.LUT R40, R41, 0x380, RZ, 0xc0, !PT ;  /* 0x0000038029287812 */ /* 0x000fe400078ec0ff */
[----:B------:R-:W-:Y:S01]  /*10950*/  LOP3.LUT R36, R37, 0x380, RZ, 0xc0, !PT ;  /* 0x0000038025247812 */ /* 0x000fe200078ec0ff */
[----:B------:R-:W-:Y:S01]  /*10960*/  IMAD.X R29, RZ, RZ, R5, P3 ;  /* 0x000000ffff1d7224 */ /* 0x000fe200018e0605 */
[----:B-1----:R1:W-:Y:S01]  /*10970*/  @!P2 ST.E desc[UR40][R44.64], R2 ;  /* 0x000000022c00a985 */ /* 0x0023e2000c101928 */
[----:B------:R-:W-:Y:S02]  /*10980*/  LOP3.LUT R32, R33, 0x380, RZ, 0xc0, !PT ;  /* 0x0000038021207812 */ /* 0x000fe400078ec0ff */
[----:B------:R-:W-:Y:S02]  /*10990*/  SHF.R.U64 R25, R25, 0x3, RZ ;  /* 0x0000000319197819 */ /* 0x000fe400000012ff */
[----:B------:R-:W-:Y:S02]  /*109a0*/  LOP3.LUT R10, R15, 0x380, RZ, 0xc0, !PT ;  /* 0x000003800f0a7812 */ /* 0x000fe400078ec0ff */
[----:B------:R-:W-:Y:S01]  /*109b0*/  SHF.R.U64 R40, R40, 0x3, RZ ;  /* 0x0000000328287819 */ /* 0x000fe200000012ff */
[----:B--2---:R2:W-:Y:S01]  /*109c0*/  @!P0 ST.E desc[UR40][R46.64], R0 ;  /* 0x000000002e008985 */ /* 0x0045e2000c101928 */
[----:B------:R-:W-:-:S02]  /*109d0*/  SHF.R.U64 R36, R36, 0x3, RZ ;  /* 0x0000000324247819 */ /* 0x000fc400000012ff */
[----:B------:R-:W-:Y:S01]  /*109e0*/  SHF.R.U64 R32, R32, 0x3, RZ ;  /* 0x0000000320207819 */ /* 0x000fe200000012ff */
[----:B-1----:R-:W-:Y:S01]  /*109f0*/  IMAD R45, R16, UR5, R17 ;  /* 0x00000005102d7c24 */ /* 0x002fe2000f8e0211 */
[----:B------:R-:W-:Y:S02]  /*10a00*/  LOP3.LUT R24, R25, R4, RZ, 0x3c, !PT ;  /* 0x0000000419187212 */ /* 0x000fe400078e3cff */
[----:B------:R-:W-:Y:S01]  /*10a10*/  LOP3.LUT R40, R40, R41, RZ, 0x3c, !PT ;  /* 0x0000002928287212 */ /* 0x000fe200078e3cff */
[----:B--2---:R-:W1:Y:S01]  /*10a20*/  @P1 LDC R47, c[0x0][0xbf0] ;  /* 0x0002fc00ff2f1b82 */ /* 0x004e620000000800 */
[----:B------:R-:W-:Y:S01]  /*10a30*/  IMAD.WIDE.U32 R16, R16, UR4, RZ ;  /* 0x0000000410107c25 */ /* 0x000fe2000f8e00ff */
[----:B------:R-:W-:Y:S01]  /*10a40*/  ULDC.64 UR4, c[0x0][0xae8] ;  /* 0x0002ba0000047ab9 */ /* 0x000fe20000000a00 */
[----:B------:R-:W-:Y:S02]  /*10a50*/  SHF.R.U64 R4, R10, 0x3, RZ ;  /* 0x000000030a047819 */ /* 0x000fe400000012ff */
[----:B------:R-:W-:Y:S01]  /*10a60*/  IMAD R0, R172, 0x20, R175 ;  /* 0x00000020ac007824 */ /* 0x000fe200078e02af */
[----:B------:R-:W-:Y:S01]  /*10a70*/  LOP3.LUT R36, R36, R37, RZ, 0x3c, !PT ;  /* 0x0000002524247212 */ /* 0x000fe200078e3cff */
[----:B------:R-:W-:Y:S01]  /*10a80*/  IMAD.IADD R17, R17, 0x1, R45 ;  /* 0x0000000111117824 */ /* 0x000fe200078e022d */
[----:B------:R-:W-:Y:S01]  /*10a90*/  LOP3.LUT R32, R32, R33, RZ, 0x3c, !PT ;  /* 0x0000002120207212 */ /* 0x000fe200078e3cff */
[----:B------:R-:W-:Y:S01]  /*10aa0*/  IMAD R2, R48, UR4, RZ ;  /* 0x0000000430027c24 */ /* 0x000fe2000f8e02ff */
[----:B------:R-:W-:Y:S01]  /*10ab0*/  LOP3.LUT R28, R4, R15, RZ, 0x3c, !PT ;  /* 0x0000000f041c7212 */ /* 0x000fe200078e3cff */
[----:B------:R-:W-:Y:S01]  /*10ac0*/  IMAD.IADD R44, R19, 0x1, R0 ;  /* 0x00000001132c7824 */ /* 0x000fe200078e0200 */
[----:B------:R-:W5:Y:S01]  /*10ad0*/  LD.E.128 R12, desc[UR40][R12.64] ;  /* 0x000000280c0c7980 */ /* 0x000f62000c101d00 */
[----:B------:R-:W-:-:S02]  /*10ae0*/  IMAD R45, R173, UR5, R2 ;  /* 0x00000005ad2d7c24 */ /* 0x000fc4000f8e0202 */
[----:B------:R-:W-:Y:S01]  /*10af0*/  IMAD.WIDE.U32 R16, R173, UR4, R16 ;  /* 0x00000004ad107c25 */ /* 0x000fe2000f8e0010 */
[----:B------:R-:W-:Y:S01]  /*10b00*/  ULDC.64 UR4, c[0x0][0xaf0] ;  /* 0x0002bc0000047ab9 */ /* 0x000fe20000000a00 */
[----:B------:R-:W5:Y:S02]  /*10b10*/  LD.E.128 R8, desc[UR40][R8.64] ;  /* 0x0000002808087980 */ /* 0x000f64000c101d00 */
[----:B0-----:R-:W-:Y:S02]  /*10b20*/  @P1 IMAD.HI.U32 R0, R44, R55, RZ ;  /* 0x000000372c001227 */ /* 0x001fe400078e00ff */
[----:B------:R-:W5:Y:S02]  /*10b30*/  LD.E.128 R28, desc[UR40][R28.64] ;  /* 0x000000281c1c7980 */ /* 0x000f64000c101d00 */
[----:B------:R-:W-:Y:S02]  /*10b40*/  IMAD.IADD R17, R17, 0x1, R45 ;  /* 0x0000000111117824 */ /* 0x000fe400078e022d */
[----:B------:R-:W-:Y:S01]  /*10b50*/  IMAD.MOV.U32 R45, RZ, RZ, R44 ;  /* 0x000000ffff2d7224 */ /* 0x000fe200078e002c */
[----:B-1----:R-:W-:Y:S01]  /*10b60*/  @P1 SHF.R.U32.HI R45, RZ, R47, R0 ;  /* 0x0000002fff2d1219 */ /* 0x002fe20000011600 */
[----:B------:R-:W-:-:S02]  /*10b70*/  IMAD R2, R20, UR4, RZ ;  /* 0x0000000414027c24 */ /* 0x000fc4000f8e02ff */
[----:B------:R-:W-:Y:S01]  /*10b80*/  IMAD.WIDE.U32 R16, R49, UR4, R16 ;  /* 0x0000000431107c25 */ /* 0x000fe2000f8e0010 */
[----:B------:R-:W-:-:S03]  /*10b90*/  SHF.R.S32.HI R0, RZ, 0x1f, R45 ;  /* 0x0000001fff007819 */ /* 0x000fc6000001142d */
[----:B------:R-:W-:Y:S01]  /*10ba0*/  IMAD R47, R49, UR5, R2 ;  /* 0x00000005312f7c24 */ /* 0x000fe2000f8e0202 */
[----:B------:R-:W-:Y:S01]  /*10bb0*/  ULDC.64 UR4, c[0x0][0xae0] ;  /* 0x0002b80000047ab9 */ /* 0x000fe20000000a00 */
[----:B------:R-:W-:Y:S02]  /*10bc0*/  IMAD.MOV R2, RZ, RZ, -R45 ;  /* 0x000000ffff027224 */ /* 0x000fe400078e0a2d */
[--C-:B------:R-:W-:Y:S02]  /*10bd0*/  IMAD.X R41, RZ, RZ, R5.reuse, P6 ;  /* 0x000000ffff297224 */ /* 0x100fe400030e0605 */
[--C-:B------:R-:W-:Y:S02]  /*10be0*/  IMAD.X R37, RZ, RZ, R5.reuse, P5 ;  /* 0x000000ffff257224 */ /* 0x100fe400028e0605 */
[--C-:B------:R-:W-:Y:S02]  /*10bf0*/  IMAD.X R33, RZ, RZ, R5.reuse, P4 ;  /* 0x000000ffff217224 */ /* 0x100fe400020e0605 */
[----:B------:R-:W-:Y:S01]  /*10c00*/  IMAD.MOV.U32 R25, RZ, RZ, R5 ;  /* 0x000000ffff197224 */ /* 0x000fe200078e0005 */
[----:B------:R-:W5:Y:S01]  /*10c10*/  LD.E.128 R40, desc[UR40][R40.64] ;  /* 0x0000002828287980 */ /* 0x000f62000c101d00 */
[----:B------:R-:W-:-:S02]  /*10c20*/  IMAD.IADD R17, R17, 0x1, R47 ;  /* 0x0000000111117824 */ /* 0x000fc400078e022f */
[----:B------:R-:W-:Y:S01]  /*10c30*/  IMAD R0, R0, UR4, RZ ;  /* 0x0000000400007c24 */ /* 0x000fe2000f8e02ff */
[----:B------:R-:W5:Y:S01]  /*10c40*/  LD.E.128 R4, desc[UR40][R6.64] ;  /* 0x0000002806047980 */ /* 0x000f62000c101d00 */
[----:B------:R-:W-:Y:S02]  /*10c50*/  IMAD R47, R53, R2, R44 ;  /* 0x00000002352f7224 */ /* 0x000fe400078e022c */
[C---:B------:R-:W-:Y:S01]  /*10c60*/  IMAD R49, R45.reuse, UR5, R0 ;  /* 0x000000052d317c24 */ /* 0x040fe2000f8e0200 */
[----:B------:R-:W5:Y:S01]  /*10c70*/  LD.E.128 R24, desc[UR40][R24.64] ;  /* 0x0000002818187980 */ /* 0x000f62000c101d00 */
[----:B------:R-:W-:Y:S01]  /*10c80*/  IMAD.WIDE.U32 R16, R45, UR4, R16 ;  /* 0x000000042d107c25 */ /* 0x000fe2000f8e0010 */
[----:B------:R-:W-:Y:S01]  /*10c90*/  SHF.R.S32.HI R0, RZ, 0x1f, R47 ;  /* 0x0000001fff007819 */ /* 0x000fe2000001142f */
[----:B------:R-:W-:Y:S01]  /*10ca0*/  ULDC.64 UR4, c[0x0][0xad8] ;  /* 0x0002b60000047ab9 */ /* 0x000fe20000000a00 */
[----:B------:R-:W5:Y:S04]  /*10cb0*/  LD.E.128 R36, desc[UR40][R36.64] ;  /* 0x0000002824247980 */ /* 0x000f68000c101d00 */
[----:B------:R-:W5:Y:S01]  /*10cc0*/  LD.E.128 R32, desc[UR40][R32.64] ;  /* 0x0000002820207980 */ /* 0x000f62000c101d00 */
[----:B------:R-:W-:Y:S01]  /*10cd0*/  @!PT LDS RZ, [RZ] ;  /* 0x00000000fffff984 */ /* 0x000fe20000000800 */
[----:B------:R-:W-:Y:S01]  /*10ce0*/  @!PT LDS RZ, [RZ] ;  /* 0x00000000fffff984 */ /* 0x000fe20000000800 */
[----:B------:R-:W-:Y:S01]  /*10cf0*/  @!PT LDS RZ, [RZ] ;  /* 0x00000000fffff984 */ /* 0x000fe20000000800 */
[----:B------:R-:W-:Y:S01]  /*10d00*/  @!PT LDS RZ, [RZ] ;  /* 0x00000000fffff984 */ /* 0x000fe20000000800 */
[----:B------:R0:W-:Y:S06]  /*10d10*/  MEMBAR.ALL.CTA ;  /* 0x0000000000007992 */ /* 0x0001ec0000008000 */
[----:B0-----:R-:W0:Y:S01]  /*10d20*/  FENCE.VIEW.ASYNC.S ;  /* 0x00000000000073c6 */ /* 0x001e220000000000 */
[----:B------:R-:W-:-:S02]  /*10d30*/  IMAD.IADD R17, R17, 0x1, R49 ;  /* 0x0000000111117824 */ /* 0x000fc400078e0231 */
[----:B------:R-:W-:Y:S02]  /*10d40*/  IMAD R2, R0, UR4, RZ ;  /* 0x0000000400027c24 */ /* 0x000fe4000f8e02ff */
[----:B------:R-:W-:Y:S02]  /*10d50*/  IMAD.IADD R44, R175, 0x1, R19 ;  /* 0x00000001af2c7824 */ /* 0x000fe400078e0213 */
[C---:B------:R-:W-:Y:S02]  /*10d60*/  IMAD R19, R47.reuse, UR5, R2 ;  /* 0x000000052f137c24 */ /* 0x040fe4000f8e0202 */
[----:B------:R-:W-:Y:S01]  /*10d70*/  IMAD.WIDE.U32 R16, R47, UR4, R16 ;  /* 0x000000042f107c25 */ /* 0x000fe2000f8e0010 */
[C---:B------:R-:W-:Y:S01]  /*10d80*/  ISETP.GE.AND P2, PT, R44.reuse, R51, PT ;  /* 0x000000332c00720c */ /* 0x040fe20003f46270 */
[----:B------:R-:W-:Y:S02]  /*10d90*/  ULDC.64 UR4, c[0x0][0xa80] ;  /* 0x0002a00000047ab9 */ /* 0x000fe40000000a00 */
[----:B------:R-:W-:-:S02]  /*10da0*/  VIADD R0, R44, 0x20 ;  /* 0x000000202c007836 */ /* 0x000fc40000000000 */
[----:B------:R-:W-:Y:S01]  /*10db0*/  IMAD.IADD R17, R17, 0x1, R19 ;  /* 0x0000000111117824 */ /* 0x000fe200078e0213 */
[----:B------:R-:W-:Y:S01]  /*10dc0*/  LEA R19, P3, R16, UR4, 0x1 ;  /* 0x0000000410137c11 */ /* 0x000fe2000f8608ff */
[----:B------:R-:W-:Y:S01]  /*10dd0*/  VIADD R3, R3, 0x22820 ;  /* 0x0002282003037836 */ /* 0x000fe20000000000 */
[-C--:B------:R-:W-:Y:S01]  /*10de0*/  ISETP.GE.AND P0, PT, R0, R51.reuse, PT ;  /* 0x000000330000720c */ /* 0x080fe20003f06270 */
[----:B------:R-:W-:Y:S01]  /*10df0*/  VIADD R0, R44, 0x40 ;  /* 0x000000402c007836 */ /* 0x000fe20000000000 */
[----:B------:R-:W-:Y:S02]  /*10e00*/  LEA.HI.X R20, R16, UR5, R17, 0x1, P3 ;  /* 0x0000000510147c11 */ /* 0x000fe400098f0c11 */
[----:B------:R-:W-:Y:S01]  /*10e10*/  PRMT R3, RZ, 0x654, R3 ;  /* 0x00000654ff037816 */ /* 0x000fe20000000003 */
[----:B0-----:R0:W1:Y:S01]  /*10e20*/  SHFL.IDX PT, R16, R19, RZ, 0x181f ;  /* 0x00181fff13107589 */ /* 0x00106200000e0000 */
[----:B------:R-:W-:Y:S01]  /*10e30*/  ISETP.GE.AND P1, PT, R0, R51, PT ;  /* 0x000000330000720c */ /* 0x000fe20003f26270 */
[----:B------:R-:W-:Y:S01]  /*10e40*/  BSSY B1, `(.L_x_1263) ;  /* 0x000000d000017945 */ /* 0x000fe20003800000 */
[----:B------:R0:W-:Y:S01]  /*10e50*/  SYNCS.ARRIVE.TRANS64.RED.A1T0 RZ, [R3+URZ], RZ ;  /* 0x000000ff03ff79a7 */ /* 0x0001e2000810043f */
[----:B------:R0:W2:Y:S02]  /*10e60*/  SHFL.IDX PT, R0, R20, RZ, 0x181f ;  /* 0x00181fff14007589 */ /* 0x0000a400000e0000 */
[----:B------:R-:W-:Y:S08]  /*10e70*/  @P2 BRA `(.L_x_1264) ;  /* 0x0000000000242947 */ /* 0x000ff00003800000 */
[----:B------:R-:W-:Y:S02]  /*10e80*/  ULDC UR4, c[0x0][0xac8] ;  /* 0x0002b20000047ab9 */ /* 0x000fe40000000800 */
[----:B------:R-:W-:Y:S02]  /*10e90*/  ISETP.GE.AND P2, PT, R169, UR4, PT ;  /* 0x00000004a9007c0c */ /* 0x000fe4000bf46270 */
[----:B------:R-:W-:-:S11]  /*10ea0*/  ISETP.GE.AND P3, PT, R171, UR4, PT ;  /* 0x00000004ab007c0c */ /* 0x000fd6000bf66270 */
[-C--:B-1----:R-:W-:Y:S02]  /*10eb0*/  @!P2 LEA R2, P4, R169, R16.reuse, 0x1 ;  /* 0x00000010a902a211 */ /* 0x082fe400078808ff */
[----:B------:R-:W-:Y:S02]  /*10ec0*/  @!P3 LEA R16, P5, R171, R16, 0x1 ;  /* 0x00000010ab10b211 */ /* 0x000fe400078a08ff */
[-C--:B0-2---:R-:W-:Y:S02]  /*10ed0*/  @!P2 LEA.HI.X R3, R169, R0.reuse, R182, 0x1, P4 ;  /* 0x00000000a903a211 */ /* 0x085fe400020f0cb6 */
[----:B------:R-:W-:-:S03]  /*10ee0*/  @!P3 LEA.HI.X R17, R171, R0, R181, 0x1, P5 ;  /* 0x00000000ab11b211 */ /* 0x000fc600028f0cb5 */
[----:B-----5:R3:W-:Y:S04]  /*10ef0*/  @!P2 ST.E.128 desc[UR40][R2.64], R24 ;  /* 0x000000180200a985 */ /* 0x0207e8000c101d28 */
[----:B------:R3:W-:Y:S02]  /*10f00*/  @!P3 ST.E.128 desc[UR40][R16.64], R40 ;  /* 0x000000281000b985 */ /* 0x0007e4000c101d28 */
.L_x_1264:
[----:B------:R-:W-:Y:S05]  /*10f10*/  BSYNC B1 ;  /* 0x0000000000017941 */ /* 0x000fea0003800000 */
.L_x_1263:
[----:B--2---:R2:W4:Y:S01]  /*10f20*/  SHFL.IDX PT, R0, R20, 0x1, 0x181f ;  /* 0x00381f0014007f89 */ /* 0x00452200000e0000 */
[----:B------:R-:W-:Y:S03]  /*10f30*/  BSSY B1, `(.L_x_1265) ;  /* 0x000000c000017945 */ /* 0x000fe60003800000 */
[----:B-1-3--:R2:W1:Y:S01]  /*10f40*/  SHFL.IDX PT, R16, R19, 0x1, 0x181f ;  /* 0x00381f0013107f89 */ /* 0x00a46200000e0000 */
[----:B------:R-:W-:Y:S05]  /*10f50*/  @P0 BRA `(.L_x_1266) ;  /* 0x0000000000240947 */ /* 0x000fea0003800000 */
[----:B------:R-:W-:Y:S02]  /*10f60*/  ULDC UR4, c[0x0][0xac8] ;  /* 0x0002b20000047ab9 */ /* 0x000fe40000000800 */
[----:B------:R-:W-:Y:S02]  /*10f70*/  ISETP.GE.AND P3, PT, R169, UR4, PT ;  /* 0x00000004a9007c0c */ /* 0x000fe4000bf66270 */
[----:B------:R-:W-:-:S11]  /*10f80*/  ISETP.GE.AND P4, PT, R171, UR4, PT ;  /* 0x00000004ab007c0c */ /* 0x000fd6000bf86270 */
[-C--:B-1----:R-:W-:Y:S02]  /*10f90*/  @!P3 LEA R2, P0, R169, R16.reuse, 0x1 ;  /* 0x00000010a902b211 */ /* 0x082fe400078008ff */
[----:B------:R-:W-:Y:S02]  /*10fa0*/  @!P4 LEA R16, P2, R171, R16, 0x1 ;  /* 0x00000010ab10c211 */ /* 0x000fe400078408ff */
[-C--:B0---4-:R-:W-:Y:S02]  /*10fb0*/  @!P3 LEA.HI.X R3, R169, R0.reuse, R182, 0x1, P0 ;  /* 0x00000000a903b211 */ /* 0x091fe400000f0cb6 */
[----:B------:R-:W-:-:S03]  /*10fc0*/  @!P4 LEA.HI.X R17, R171, R0, R181, 0x1, P2 ;  /* 0x00000000ab11c211 */ /* 0x000fc600010f0cb5 */
[----:B-----5:R3:W-:Y:S04]  /*10fd0*/  @!P3 ST.E.128 desc[UR40][R2.64], R12 ;  /* 0x0000000c0200b985 */ /* 0x0207e8000c101d28 */
[----:B------:R3:W-:Y:S02]  /*10fe0*/  @!P4 ST.E.128 desc[UR40][R16.64], R36 ;  /* 0x000000241000c985 */ /* 0x0007e4000c101d28 */
.L_x_1266:
[----:B------:R-:W-:Y:S05]  /*10ff0*/  BSYNC B1 ;  /* 0x0000000000017941 */ /* 0x000fea0003800000 */
.L_x_1265:
[----:B----4-:R4:W0:Y:S01]  /*11000*/  SHFL.IDX PT, R0, R20, 0x2, 0x181f ;  /* 0x00581f0014007f89 */ /* 0x01082200000e0000 */
[----:B------:R-:W-:Y:S03]  /*11010*/  BSSY B1, `(.L_x_1267) ;  /* 0x000000c000017945 */ /* 0x000fe60003800000 */
[----:B---3-5:R4:W3:Y:S01]  /*11020*/  SHFL.IDX PT, R12, R19, 0x2, 0x181f ;  /* 0x00581f00130c7f89 */ /* 0x0288e200000e0000 */
[----:B------:R-:W-:Y:S05]  /*11030*/  @P1 BRA `(.L_x_1268) ;  /* 0x0000000000241947 */ /* 0x000fea0003800000 */
[----:B------:R-:W-:Y:S02]  /*11040*/  ULDC UR4, c[0x0][0xac8] ;  /* 0x0002b20000047ab9 */ /* 0x000fe40000000800 */
[----:B------:R-:W-:Y:S02]  /*11050*/  ISETP.GE.AND P2, PT, R169, UR4, PT ;  /* 0x00000004a9007c0c */ /* 0x000fe4000bf46270 */
[----:B------:R-:W-:-:S11]  /*11060*/  ISETP.GE.AND P3, PT, R171, UR4, PT ;  /* 0x00000004ab007c0c */ /* 0x000fd6000bf66270 */
[-C--:B---3--:R-:W-:Y:S02]  /*11070*/  @!P2 LEA R2, P0, R169, R12.reuse, 0x1 ;  /* 0x0000000ca902a211 */ /* 0x088fe400078008ff */
[----:B------:R-:W-:Y:S02]  /*11080*/  @!P3 LEA R12, P1, R171, R12, 0x1 ;  /* 0x0000000cab0cb211 */ /* 0x000fe400078208ff */
[-C--:B0-----:R-:W-:Y:S02]  /*11090*/  @!P2 LEA.HI.X R3, R169, R0.reuse, R182, 0x1, P0 ;  /* 0x00000000a903a211 */ /* 0x081fe400000f0cb6 */
[----:B------:R-:W-:-:S03]  /*110a0*/  @!P3 LEA.HI.X R13, R171, R0, R181, 0x1, P1 ;  /* 0x00000000ab0db211 */ /* 0x000fc600008f0cb5 */
[----:B------:R0:W-:Y:S04]  /*110b0*/  @!P2 ST.E.128 desc[UR40][R2.64], R8 ;  /* 0x000000080200a985 */ /* 0x0001e8000c101d28 */
[----:B------:R0:W-:Y:S02]  /*110c0*/  @!P3 ST.E.128 desc[UR40][R12.64], R32 ;  /* 0x000000200c00b985 */ /* 0x0001e4000c101d28 */
.L_x_1268:
[----:B------:R-:W-:Y:S05]  /*110d0*/  BSYNC B1 ;  /* 0x0000000000017941 */ /* 0x000fea0003800000 */
.L_x_1267:
[----:B0-----:R-:W-:Y:S01]  /*110e0*/  VIADD R0, R44, 0x60 ;  /* 0x000000602c007836 */ /* 0x001fe20000000000 */
[----:B--2-4-:R-:W0:Y:S04]  /*110f0*/  SHFL.IDX PT, R20, R20, 0x3, 0x181f ;  /* 0x00781f0014147f89 */ /* 0x014e2800000e0000 */
[----:B------:R-:W-:Y:S01]  /*11100*/  ISETP.GE.AND P0, PT, R0, R51, PT ;  /* 0x000000330000720c */ /* 0x000fe20003f06270 */
[----:B------:R2:W4:-:S12]  /*11110*/  SHFL.IDX PT, R8, R19, 0x3, 0x181f ;  /* 0x00781f0013087f89 */ /* 0x00051800000e0000 */
[----:B--2---:R-:W-:Y:S05]  /*11120*/  @P0 BRA `(.L_x_1269) ;  /* 0x0000000800dc0947 */ /* 0x004fea0003800000 */
[----:B------:R-:W-:Y:S02]  /*11130*/  ULDC UR4, c[0x0][0xac8] ;  /* 0x0002b20000047ab9 */ /* 0x000fe40000000800 */
[----:B------:R-:W-:-:S13]  /*11140*/  ISETP.GE.AND P1, PT, R169, UR4, PT ;  /* 0x00000004a9007c0c */ /* 0x000fda000bf26270 */
[----:B----4-:R-:W-:-:S04]  /*11150*/  @!P1 LEA R2, P0, R169, R8, 0x1 ;  /* 0x00000008a9029211 */ /* 0x010fc800078008ff */
[----:B0-----:R-:W-:Y:S02]  /*11160*/  @!P1 LEA.HI.X R3, R169, R20, R182, 0x1, P0 ;  /* 0x00000014a9039211 */ /* 0x001fe400000f0cb6 */
[----:B------:R-:W-:-:S03]  /*11170*/  ISETP.GE.AND P0, PT, R171, UR4, PT ;  /* 0x00000004ab007c0c */ /* 0x000fc6000bf06270 */
[----:B------:R2:W-:Y:S10]  /*11180*/  @!P1 ST.E.128 desc[UR40][R2.64], R4 ;  /* 0x0000000402009985 */ /* 0x0005f4000c101d28 */
[----:B------:R-:W-:Y:S05]  /*11190*/  @P0 BRA `(.L_x_1269) ;  /* 0x0000000800c00947 */ /* 0x000fea0003800000 */
[----:B--2---:R-:W-:-:S04]  /*111a0*/  LEA R2, P0, R171, R8, 0x1 ;  /* 0x00000008ab027211 */ /* 0x004fc800078008ff */
[----:B------:R-:W-:-:S05]  /*111b0*/  LEA.HI.X R3, R171, R20, R181, 0x1, P0 ;  /* 0x00000014ab037211 */ /* 0x000fca00000f0cb5 */
[----:B------:R0:W-:Y:S01]  /*111c0*/  ST.E.128 desc[UR40][R2.64], R28 ;  /* 0x0000001c02007985 */ /* 0x0001e2000c101d28 */
[----:B------:R-:W-:Y:S05]  /*111d0*/  BRA `(.L_x_1269) ;  /* 0x0000000800b07947 */ /* 0x000fea0003800000 */
.L_x_1261:
[----:B------:R-:W2:Y:S08]  /*111e0*/  LDC.64 R4, c[0x0][0xc00] ;  /* 0x00030000ff047b82 */ /* 0x000eb00000000a00 */
[----:B0-----:R-:W0:Y:S01]  /*111f0*/  LDC.64 R2, c[0x0][0xc00] ;  /* 0x00030000ff027b82 */ /* 0x001e220000000a00 */
[----:B------:R-:W-:Y:S01]  /*11200*/  ULDC UR4, c[0x0][0xa88] ;  /* 0x0002a20000047ab9 */ /* 0x000fe20000000800 */
[----:B------:R-:W-:-:S06]  /*11210*/  IMAD.MOV.U32 R6, RZ, RZ, RZ ;  /* 0x000000ffff067224 */ /* 0x000fcc00078e00ff */
[----:B------:R-:W3:Y:S01]  /*11220*/  LDC R17, c[0x0][0xbe8] ;  /* 0x0002fa00ff117b82 */ /* 0x000ee20000000800 */
[----:B--2---:R-:W-:-:S04]  /*11230*/  ISETP.NE.U32.AND P0, PT, R4, RZ, PT ;  /* 0x000000ff0400720c */ /* 0x004fc80003f05070 */
[----:B------:R-:W-:-:S03]  /*11240*/  ISETP.NE.AND.EX P0, PT, R5, RZ, PT, P0 ;  /* 0x000000ff0500720c */ /* 0x000fc60003f05300 */
[----:B------:R-:W2:Y:S01]  /*11250*/  LDC.64 R4, c[0x0][0xc08] ;  /* 0x00030200ff047b82 */ /* 0x000ea20000000a00 */
[----:B0-----:R-:W-:-:S04]  /*11260*/  IMAD.WIDE R2, R174, 0x4, R2 ;  /* 0x00000004ae027825 */ /* 0x001fc800078e0202 */
[----:B------:R-:W-:-:S05]  /*11270*/  IMAD.U32 R0, RZ, RZ, UR4 ;  /* 0x00000004ff007e24 */ /* 0x000fca000f8e00ff */
[----:B------:R0:W5:Y:S01]  /*11280*/  @P0 LDG.E R6, desc[UR40][R2.64] ;  /* 0x0000002802060981 */ /* 0x000162000c1e1900 */
[----:B--2---:R-:W-:-:S04]  /*11290*/  ISETP.NE.U32.AND P1, PT, R4, RZ, PT ;  /* 0x000000ff0400720c */ /* 0x004fc80003f25070 */
[----:B------:R-:W-:-:S13]  /*112a0*/  ISETP.NE.AND.EX P1, PT, R5, RZ, PT, P1 ;  /* 0x000000ff0500720c */ /* 0x000fda0003f25310 */
[----:B------:R-:W2:Y:S02]  /*112b0*/  @P1 LDC.64 R4, c[0x0][0xc08] ;  /* 0x00030200ff041b82 */ /* 0x000ea40000000a00 */
[----:B--2---:R-:W-:-:S05]  /*112c0*/  @P1 IMAD.WIDE R4, R174, 0x4, R4 ;  /* 0x00000004ae041825 */ /* 0x004fca00078e0204 */
[----:B------:R0:W5:Y:S01]  /*112d0*/  @P1 LDG.E R0, desc[UR40][R4.64] ;  /* 0x0000002804001981 */ /* 0x000162000c1e1900 */
[----:B---3--:R-:W-:Y:S02]  /*112e0*/  ISETP.NE.AND P2, PT, R17, 0x1, PT ;  /* 0x000000011100780c */ /* 0x008fe40003f45270 */
[----:B------:R-:W-:Y:S02]  /*112f0*/  ISETP.GE.AND P3, PT, R183, 0x80, PT ;  /* 0x00000080b700780c */ /* 0x000fe40003f66270 */
[----:B------:R-:W-:-:S09]  /*11300*/  SHF.R.S32.HI R7, RZ, 0x1f, R174 ;  /* 0x0000001fff077819 */ /* 0x000fd200000114ae */
[----:B------:R-:W2:Y:S08]  /*11310*/  @P2 LDC R16, c[0x0][0xbec] ;  /* 0x0002fb00ff102b82 */ /* 0x000eb00000000800 */
[----:B------:R-:W3:Y:S01]  /*11320*/  @P2 LDC R25, c[0x0][0xbf0] ;  /* 0x0002fc00ff192b82 */ /* 0x000ee20000000800 */
[----:B0-----:R-:W-:Y:S05]  /*11330*/  @P1 BRA `(.L_x_1270) ;  /* 0x0000000000101947 */ /* 0x001fea0003800000 */
[----:B------:R-:W-:Y:S05]  /*11340*/  @!P0 BRA `(.L_x_1270) ;  /* 0x00000000000c8947 */ /* 0x000fea0003800000 */
[----:B------:R-:W4:Y:S04]  /*11350*/  LDG.E R5, desc[UR40][R2.64] ;  /* 0x0000002802057981 */ /* 0x000f28000c1e1900 */
[----:B-----5:R-:W4:Y:S02]  /*11360*/  LDG.E R0, desc[UR40][R2.64+0x4] ;  /* 0x0000042802007981 */ /* 0x020f24000c1e1900 */
[----:B----4-:R-:W-:-:S07]  /*11370*/  IMAD.IADD R0, R0, 0x1, -R5 ;  /* 0x0000000100007824 */ /* 0x010fce00078e0a05 */
.L_x_1270:
[----:B------:R-:W-:Y:S01]  /*11380*/  BSSY B1, `(.L_x_1271) ;  /* 0x000002d000017945 */ /* 0x000fe20003800000 */
[----:B------:R-:W-:Y:S02]  /*11390*/  SHF.R.S32.HI R10, RZ, 0x1f, R173 ;  /* 0x0000001fff0a7819 */ /* 0x000fe400000114ad */
[----:B------:R-:W-:Y:S02]  /*113a0*/  SEL R13, R174, RZ, !P0 ;  /* 0x000000ffae0d7207 */ /* 0x000fe40004000000 */
[----:B------:R-:W-:Y:S02]  /*113b0*/  SEL R12, R7, RZ, !P0 ;  /* 0x000000ff070c7207 */ /* 0x000fe40004000000 */
[----:B-----5:R-:W-:Y:S01]  /*113c0*/  SHF.R.S32.HI R11, RZ, 0x1f, R6 ;  /* 0x0000001fff0b7819 */ /* 0x020fe20000011406 */
[----:B------:R-:W-:Y:S06]  /*113d0*/  @P3 BRA `(.L_x_1272) ;  /* 0x00000000009c3947 */ /* 0x000fec0003800000 */
[----:B------:R-:W0:Y:S01]  /*113e0*/  S2R R3, SR_TID.X ;  /* 0x0000000000037919 */ /* 0x000e220000002100 */
[----:B------:R-:W4:Y:S02]  /*113f0*/  LDC R14, c[0x0][0xbe8] ;  /* 0x0002fa00ff0e7b82 */ /* 0x000f240000000800 */
[----:B----4-:R-:W-:Y:S01]  /*11400*/  IMAD R2, R0, R14, RZ ;  /* 0x0000000e00027224 */ /* 0x010fe200078e02ff */
[----:B0-----:R-:W-:-:S04]  /*11410*/  IADD3 R9, R19, -0x80, R3 ;  /* 0xffffff8013097810 */ /* 0x001fc80007ffe003 */
[----:B------:R-:W-:-:S13]  /*11420*/  ISETP.GE.AND P0, PT, R9, R2, PT ;  /* 0x000000020900720c */ /* 0x000fda0003f06270 */
[----:B------:R-:W-:Y:S05]  /*11430*/  @P0 BRA `(.L_x_1272) ;  /* 0x0000000000840947 */ /* 0x000fea0003800000 */
[----:B------:R-:W-:Y:S01]  /*11440*/  ISETP.NE.AND P0, PT, R14, 0x1, PT ;  /* 0x000000010e00780c */ /* 0x000fe20003f05270 */
[----:B------:R-:W-:Y:S01]  /*11450*/  ULDC.64 UR4, c[0x0][0xb90] ;  /* 0x0002e40000047ab9 */ /* 0x000fe20000000a00 */
[----:B------:R-:W-:Y:S02]  /*11460*/  IMAD.MOV.U32 R2, RZ, RZ, R6 ;  /* 0x000000ffff027224 */ /* 0x000fe400078e0006 */
[----:B------:R-:W-:Y:S02]  /*11470*/  IMAD R8, R10, UR4, RZ ;  /* 0x000000040a087c24 */ /* 0x000fe4000f8e02ff */
[----:B------:R-:W-:Y:S02]  /*11480*/  IMAD.MOV.U32 R3, RZ, RZ, R11 ;  /* 0x000000ffff037224 */ /* 0x000fe400078e000b */
[----:B------:R-:W-:Y:S02]  /*11490*/  IMAD.MOV.U32 R5, RZ, RZ, R9 ;  /* 0x000000ffff057224 */ /* 0x000fe400078e0009 */
[----:B------:R-:W-:-:S03]  /*114a0*/  IMAD.WIDE.U32 R2, R173, UR4, R2 ;  /* 0x00000004ad027c25 */ /* 0x000fc6000f8e0002 */
[----:B------:R-:W0:Y:S01]  /*114b0*/  @P0 LDC R4, c[0x0][0xbec] ;  /* 0x0002fb00ff040b82 */ /* 0x000e220000000800 */
[----:B------:R-:W-:Y:S01]  /*114c0*/  IMAD R7, R173, UR5, R8 ;  /* 0x00000005ad077c24 */ /* 0x000fe2000f8e0208 */
[----:B------:R-:W-:-:S03]  /*114d0*/  ULDC.64 UR4, c[0x0][0xb98] ;  /* 0x0002e60000047ab9 */ /* 0x000fc60000000a00 */
[----:B------:R-:W-:-:S03]  /*114e0*/  IMAD.IADD R3, R3, 0x1, R7 ;  /* 0x0000000103037824 */ /* 0x000fc600078e0207 */
[----:B------:R-:W4:Y:S01]  /*114f0*/  @P0 LDC R15, c[0x0][0xbf0] ;  /* 0x0002fc00ff0f0b82 */ /* 0x000f220000000800 */
[----:B------:R-:W-:-:S04]  /*11500*/  IMAD.WIDE.U32 R2, R13, UR4, R2 ;  /* 0x000000040d027c25 */ /* 0x000fc8000f8e0002 */
[----:B0-----:R-:W-:-:S05]  /*11510*/  @P0 IMAD.HI.U32 R4, R9, R4, RZ ;  /* 0x0000000409040227 */ /* 0x001fca00078e00ff */
[----:B----4-:R-:W-:Y:S01]  /*11520*/  @P0 SHF.R.U32.HI R5, RZ, R15, R4 ;  /* 0x0000000fff050219 */ /* 0x010fe20000011604 */
[----:B------:R-:W-:-:S03]  /*11530*/  IMAD R4, R12, UR4, RZ ;  /* 0x000000040c047c24 */ /* 0x000fc6000f8e02ff */
[----:B------:R-:W-:Y:S01]  /*11540*/  IADD3 R2, P0, R5, R2, RZ ;  /* 0x0000000205027210 */ /* 0x000fe20007f1e0ff */
[----:B------:R-:W-:Y:S02]  /*11550*/  IMAD.MOV R7, RZ, RZ, -R5 ;  /* 0x000000ffff077224 */ /* 0x000fe400078e0a05 */
[----:B------:R-:W-:Y:S01]  /*11560*/  IMAD R8, R13, UR5, R4 ;  /* 0x000000050d087c24 */ /* 0x000fe2000f8e0204 */
[----:B------:R-:W-:Y:S01]  /*11570*/  ULDC.64 UR4, c[0x0][0xb88] ;  /* 0x0002e20000047ab9 */ /* 0x000fe20000000a00 */
[----:B------:R-:W-:Y:S01]  /*11580*/  IMAD R7, R14, R7, R9 ;  /* 0x000000070e077224 */ /* 0x000fe200078e0209 */
[----:B------:R-:W-:-:S04]  /*11590*/  SHF.R.S32.HI R9, RZ, 0x1f, R5 ;  /* 0x0000001fff097819 */ /* 0x000fc80000011405 */
        /* <DEDUP_REMOVED lines=11> */
.L_x_1272:
[----:B------:R-:W-:Y:S05]  /*11650*/  BSYNC B1 ;  /* 0x0000000000017941 */ /* 0x000fea0003800000 */
.L_x_1271:
[----:B------:R-:W-:Y:S01]  /*11660*/  ULDC.64 UR4, c[0x0][0xaa0] ;  /* 0x0002a80000047ab9 */ /* 0x000fe20000000a00 */
[----:B0-----:R-:W-:Y:S01]  /*11670*/  IMAD R4, R172, 0x20, R175 ;  /* 0x00000020ac047824 */ /* 0x001fe200078e02af */
[----:B------:R-:W-:Y:S01]  /*11680*/  BSSY B1, `(.L_x_1273) ;  /* 0x0000037000017945 */ /* 0x000fe20003800000 */
[----:B------:R-:W-:Y:S02]  /*11690*/  IMAD R3, R11, UR4, RZ ;  /* 0x000000040b037c24 */ /* 0x000fe4000f8e02ff */
[----:B------:R-:W-:Y:S02]  /*116a0*/  IMAD.IADD R9, R19, 0x1, R4 ;  /* 0x0000000113097824 */ /* 0x000fe400078e0204 */
[C---:B------:R-:W-:Y:S02]  /*116b0*/  IMAD R5, R6.reuse, UR5, R3 ;  /* 0x0000000506057c24 */ /* 0x040fe4000f8e0203 */
[----:B------:R-:W-:Y:S01]  /*116c0*/  IMAD.WIDE.U32 R2, R6, UR4, RZ ;  /* 0x0000000406027c25 */ /* 0x000fe2000f8e00ff */
[----:B------:R-:W-:-:S03]  /*116d0*/  ULDC.64 UR4, c[0x0][0xae8] ;  /* 0x0002ba0000047ab9 */ /* 0x000fc60000000a00 */
[----:B------:R-:W-:Y:S02]  /*116e0*/  IMAD.IADD R3, R3, 0x1, R5 ;  /* 0x0000000103037824 */ /* 0x000fe400078e0205 */
[----:B------:R-:W-:Y:S02]  /*116f0*/  IMAD R6, R10, UR4, RZ ;  /* 0x000000040a067c24 */ /* 0x000fe4000f8e02ff */
[----:B--2---:R-:W-:-:S04]  /*11700*/  @P2 IMAD.HI.U32 R4, R9, R16, RZ ;  /* 0x0000001009042227 */ /* 0x004fc800078e00ff */
[C---:B------:R-:W-:Y:S02]  /*11710*/  IMAD R7, R173.reuse, UR5, R6 ;  /* 0x00000005ad077c24 */ /* 0x040fe4000f8e0206 */
[----:B------:R-:W-:Y:S01]  /*11720*/  IMAD.WIDE.U32 R2, R173, UR4, R2 ;  /* 0x00000004ad027c25 */ /* 0x000fe2000f8e0002 */
[----:B------:R-:W-:-:S03]  /*11730*/  ULDC.64 UR4, c[0x0][0xaf0] ;  /* 0x0002bc0000047ab9 */ /* 0x000fc60000000a00 */
[----:B------:R-:W-:Y:S01]  /*11740*/  IMAD.MOV.U32 R5, RZ, RZ, R9 ;  /* 0x000000ffff057224 */ /* 0x000fe200078e0009 */
[----:B---3--:R-:W-:Y:S01]  /*11750*/  @P2 SHF.R.U32.HI R5, RZ, R25, R4 ;  /* 0x00000019ff052219 */ /* 0x008fe20000011604 */
[----:B------:R-:W-:Y:S02]  /*11760*/  IMAD R6, R12, UR4, RZ ;  /* 0x000000040c067c24 */ /* 0x000fe4000f8e02ff */
[----:B------:R-:W-:Y:S01]  /*11770*/  IMAD.IADD R3, R3, 0x1, R7 ;  /* 0x0000000103037824 */ /* 0x000fe200078e0207 */
[----:B------:R-:W-:Y:S01]  /*11780*/  SHF.R.S32.HI R4, RZ, 0x1f, R5 ;  /* 0x0000001fff047819 */ /* 0x000fe20000011405 */
        /* <DEDUP_REMOVED lines=13> */
[----:B------:R-:W-:Y:S02]  /*11860*/  IMAD.IADD R8, R175, 0x1, R19 ;  /* 0x00000001af087824 */ /* 0x000fe400078e0213 */
[----:B------:R-:W-:Y:S02]  /*11870*/  IMAD R17, R0, R17, RZ ;  /* 0x0000001100117224 */ /* 0x000fe400078e02ff */
[C---:B------:R-:W-:Y:S02]  /*11880*/  IMAD R5, R7.reuse, UR5, R4 ;  /* 0x0000000507057c24 */ /* 0x040fe4000f8e0204 */
[----:B------:R-:W-:Y:S01]  /*11890*/  IMAD.WIDE.U32 R2, R7, UR4, R2 ;  /* 0x0000000407027c25 */ /* 0x000fe2000f8e0002 */
[----:B------:R-:W-:Y:S01]  /*118a0*/  ISETP.GE.AND P2, PT, R8, R17, PT ;  /* 0x000000110800720c */ /* 0x000fe20003f46270 */
[----:B------:R-:W-:-:S02]  /*118b0*/  ULDC.64 UR4, c[0x0][0xa80] ;  /* 0x0002a00000047ab9 */ /* 0x000fc40000000a00 */
[----:B------:R-:W-:Y:S01]  /*118c0*/  VIADD R0, R8, 0x20 ;  /* 0x0000002008007836 */ /* 0x000fe20000000000 */
[----:B------:R-:W-:Y:S01]  /*118d0*/  LEA R4, P3, R2, UR4, 0x1 ;  /* 0x0000000402047c11 */ /* 0x000fe2000f8608ff */
[----:B------:R-:W-:-:S03]  /*118e0*/  IMAD.IADD R3, R3, 0x1, R5 ;  /* 0x0000000103037824 */ /* 0x000fc600078e0205 */
[-C--:B------:R-:W-:Y:S01]  /*118f0*/  ISETP.GE.AND P1, PT, R0, R17.reuse, PT ;  /* 0x000000110000720c */ /* 0x080fe20003f26270 */
[----:B------:R-:W-:Y:S01]  /*11900*/  VIADD R0, R8, 0x40 ;  /* 0x0000004008007836 */ /* 0x000fe20000000000 */
[----:B------:R-:W-:Y:S02]  /*11910*/  LEA.HI.X R5, R2, UR5, R3, 0x1, P3 ;  /* 0x0000000502057c11 */ /* 0x000fe400098f0c03 */
[----:B------:R0:W2:Y:S02]  /*11920*/  SHFL.IDX PT, R2, R4, RZ, 0x181f ;  /* 0x00181fff04027589 */ /* 0x0000a400000e0000 */
[----:B------:R-:W-:Y:S02]  /*11930*/  ISETP.GE.AND P0, PT, R0, R17, PT ;  /* 0x000000110000720c */ /* 0x000fe40003f06270 */
[----:B------:R0:W3:Y:S01]  /*11940*/  SHFL.IDX PT, R0, R5, RZ, 0x181f ;  /* 0x00181fff05007589 */ /* 0x0000e200000e0000 */
[----:B------:R-:W-:Y:S10]  /*11950*/  @P2 BRA `(.L_x_1274) ;  /* 0x0000000000242947 */ /* 0x000ff40003800000 */
[----:B------:R-:W-:Y:S02]  /*11960*/  ULDC UR4, c[0x0][0xac8] ;  /* 0x0002b20000047ab9 */ /* 0x000fe40000000800 */
[----:B------:R-:W-:Y:S02]  /*11970*/  ISETP.GE.AND P4, PT, R169, UR4, PT ;  /* 0x00000004a9007c0c */ /* 0x000fe4000bf86270 */
[----:B------:R-:W-:-:S11]  /*11980*/  ISETP.GE.AND P5, PT, R171, UR4, PT ;  /* 0x00000004ab007c0c */ /* 0x000fd6000bfa6270 */
[-C--:B--2---:R-:W-:Y:S02]  /*11990*/  @!P4 LEA R6, P2, R169, R2.reuse, 0x1 ;  /* 0x00000002a906c211 */ /* 0x084fe400078408ff */
[----:B------:R-:W-:Y:S02]  /*119a0*/  @!P5 LEA R2, P3, R171, R2, 0x1 ;  /* 0x00000002ab02d211 */ /* 0x000fe400078608ff */
[-C--:B---3--:R-:W-:Y:S02]  /*119b0*/  @!P4 LEA.HI.X R7, R169, R0.reuse, R182, 0x1, P2 ;  /* 0x00000000a907c211 */ /* 0x088fe400010f0cb6 */
[----:B------:R-:W-:-:S03]  /*119c0*/  @!P5 LEA.HI.X R3, R171, R0, R181, 0x1, P3 ;  /* 0x00000000ab03d211 */ /* 0x000fc600018f0cb5 */
[----:B------:R4:W-:Y:S04]  /*119d0*/  @!P4 ST.E.128 desc[UR40][R6.64], RZ ;  /* 0x000000ff0600c985 */ /* 0x0009e8000c101d28 */
[----:B------:R4:W-:Y:S02]  /*119e0*/  @!P5 ST.E.128 desc[UR40][R2.64], RZ ;  /* 0x000000ff0200d985 */ /* 0x0009e4000c101d28 */
.L_x_1274:
[----:B------:R-:W-:Y:S05]  /*119f0*/  BSYNC B1 ;  /* 0x0000000000017941 */ /* 0x000fea0003800000 */
.L_x_1273:
[----:B---3--:R3:W0:Y:S01]  /*11a00*/  SHFL.IDX PT, R0, R5, 0x1, 0x181f ;  /* 0x00381f0005007f89 */ /* 0x00862200000e0000 */
[----:B------:R-:W-:Y:S03]  /*11a10*/  BSSY B1, `(.L_x_1275) ;  /* 0x000000c000017945 */ /* 0x000fe60003800000 */
[----:B--2-4-:R3:W2:Y:S01]  /*11a20*/  SHFL.IDX PT, R2, R4, 0x1, 0x181f ;  /* 0x00381f0004027f89 */ /* 0x0146a200000e0000 */
[----:B------:R-:W-:Y:S05]  /*11a30*/  @P1 BRA `(.L_x_1276) ;  /* 0x0000000000241947 */ /* 0x000fea0003800000 */
        /* <DEDUP_REMOVED lines=9> */
.L_x_1276:
[----:B------:R-:W-:Y:S05]  /*11ad0*/  BSYNC B1 ;  /* 0x0000000000017941 */ /* 0x000fea0003800000 */
.L_x_1275:
[----:B0-----:R0:W0:Y:S01]  /*11ae0*/  SHFL.IDX PT, R0, R5, 0x2, 0x181f ;  /* 0x00581f0005007f89 */ /* 0x00102200000e0000 */
[----:B------:R-:W-:Y:S03]  /*11af0*/  BSSY B1, `(.L_x_1277) ;  /* 0x000000c000017945 */ /* 0x000fe60003800000 */
[----:B--2-4-:R2:W4:Y:S01]  /*11b00*/  SHFL.IDX PT, R2, R4, 0x2, 0x181f ;  /* 0x00581f0004027f89 */ /* 0x01452200000e0000 */
[----:B------:R-:W-:Y:S05]  /*11b10*/  @P0 BRA `(.L_x_1278) ;  /* 0x0000000000240947 */ /* 0x000fea0003800000 */
[----:B------:R-:W-:Y:S02]  /*11b20*/  ULDC UR4, c[0x0][0xac8] ;  /* 0x0002b20000047ab9 */ /* 0x000fe40000000800 */
[----:B------:R-:W-:Y:S02]  /*11b30*/  ISETP.GE.AND P2, PT, R169, UR4, PT ;  /* 0x00000004a9007c0c */ /* 0x000fe4000bf46270 */
[----:B------:R-:W-:-:S11]  /*11b40*/  ISETP.GE.AND P3, PT, R171, UR4, PT ;  /* 0x00000004ab007c0c */ /* 0x000fd6000bf66270 */
[-C--:B----4-:R-:W-:Y:S02]  /*11b50*/  @!P2 LEA R6, P0, R169, R2.reuse, 0x1 ;  /* 0x00000002a906a211 */ /* 0x090fe400078008ff */
[----:B------:R-:W-:Y:S02]  /*11b60*/  @!P3 LEA R2, P1, R171, R2, 0x1 ;  /* 0x00000002ab02b211 */ /* 0x000fe400078208ff */
[-C--:B0-----:R-:W-:Y:S02]  /*11b70*/  @!P2 LEA.HI.X R7, R169, R0.reuse, R182, 0x1, P0 ;  /* 0x00000000a907a211 */ /* 0x081fe400000f0cb6 */
[----:B------:R-:W-:-:S03]  /*11b80*/  @!P3 LEA.HI.X R3, R171, R0, R181, 0x1, P1 ;  /* 0x00000000ab03b211 */ /* 0x000fc600008f0cb5 */
[----:B------:R0:W-:Y:S04]  /*11b90*/  @!P2 ST.E.128 desc[UR40][R6.64], RZ ;  /* 0x000000ff0600a985 */ /* 0x0001e8000c101d28 */
[----:B------:R0:W-:Y:S02]  /*11ba0*/  @!P3 ST.E.128 desc[UR40][R2.64], RZ ;  /* 0x000000ff0200b985 */ /* 0x0001e4000c101d28 */
.L_x_1278:
[----:B------:R-:W-:Y:S05]  /*11bb0*/  BSYNC B1 ;  /* 0x0000000000017941 */ /* 0x000fea0003800000 */
.L_x_1277:
[----:B0-----:R-:W-:Y:S01]  /*11bc0*/  VIADD R0, R8, 0x60 ;  /* 0x0000006008007836 */ /* 0x001fe20000000000 */
[----:B------:R0:W0:Y:S04]  /*11bd0*/  SHFL.IDX PT, R6, R5, 0x3, 0x181f ;  /* 0x00781f0005067f89 */ /* 0x00002800000e0000 */
[----:B------:R-:W-:Y:S01]  /*11be0*/  ISETP.GE.AND P0, PT, R0, R17, PT ;  /* 0x000000110000720c */ /* 0x000fe20003f06270 */
[----:B----4-:R4:W0:-:S12]  /*11bf0*/  SHFL.IDX PT, R2, R4, 0x3, 0x181f ;  /* 0x00781f0004027f89 */ /* 0x01081800000e0000 */
[----:B----4-:R-:W-:Y:S05]  /*11c00*/  @P0 BRA `(.L_x_1269) ;  /* 0x0000000000240947 */ /* 0x010fea0003800000 */
[----:B------:R-:W-:Y:S02]  /*11c10*/  ULDC UR4, c[0x0][0xac8] ;  /* 0x0002b20000047ab9 */ /* 0x000fe40000000800 */
[----:B------:R-:W-:Y:S02]  /*11c20*/  ISETP.GE.AND P2, PT, R169, UR4, PT ;  /* 0x00000004a9007c0c */ /* 0x000fe4000bf46270 */
[----:B------:R-:W-:-:S11]  /*11c30*/  ISETP.GE.AND P3, PT, R171, UR4, PT ;  /* 0x00000004ab007c0c */ /* 0x000fd6000bf66270 */
[-C--:B0-23--:R-:W-:Y:S02]  /*11c40*/  @!P2 LEA R4, P0, R169, R2.reuse, 0x1 ;  /* 0x00000002a904a211 */ /* 0x08dfe400078008ff */
[----:B------:R-:W-:Y:S02]  /*11c50*/  @!P3 LEA R2, P1, R171, R2, 0x1 ;  /* 0x00000002ab02b211 */ /* 0x000fe400078208ff */
[-C--:B------:R-:W-:Y:S02]  /*11c60*/  @!P2 LEA.HI.X R5, R169, R6.reuse, R182, 0x1, P0 ;  /* 0x00000006a905a211 */ /* 0x080fe400000f0cb6 */
[----:B------:R-:W-:-:S03]  /*11c70*/  @!P3 LEA.HI.X R3, R171, R6, R181, 0x1, P1 ;  /* 0x00000006ab03b211 */ /* 0x000fc600008f0cb5 */
[----:B------:R0:W-:Y:S04]  /*11c80*/  @!P2 ST.E.128 desc[UR40][R4.64], RZ ;  /* 0x000000ff0400a985 */ /* 0x0001e8000c101d28 */
[----:B------:R0:W-:Y:S02]  /*11c90*/  @!P3 ST.E.128 desc[UR40][R2.64], RZ ;  /* 0x000000ff0200b985 */ /* 0x0001e4000c101d28 */
.L_x_1269:
[----:B------:R-:W-:Y:S05]  /*11ca0*/  BSYNC B0 ;  /* 0x0000000000007941 */ /* 0x000fea0003800000 */
.L_x_1260:
[----:B------:R-:W-:Y:S02]  /*11cb0*/  ULDC UR4, c[0x0][0xc3c] ;  /* 0x00030f0000047ab9 */ /* 0x000fe40000000800 */
[----:B-1----:R-:W-:-:S13]  /*11cc0*/  ISETP.GE.AND P0, PT, R23, UR4, PT ;  /* 0x0000000417007c0c */ /* 0x002fda000bf06270 */
[----:B------:R-:W-:Y:S05]  /*11cd0*/  @!P0 BRA `(.L_x_1279) ;  /* 0xfffffef000408947 */ /* 0x000fea000383ffff */
[----:B------:R-:W-:Y:S05]  /*11ce0*/  EXIT ;  /* 0x000000000000794d */ /* 0x000fea0003800000 */
.L_x_1174:
[----:B------:R-:W-:-:S08]  /*11cf0*/  NOP ;  /* 0x0000000000007918 */ /* 0x000fd00000000000 */
[----:B------:R-:W0:-:S00]  /*11d00*/  USETMAXREG.DEALLOC.CTAPOOL 0x18 ;  /* 0x00000018000079c8 */ /* 0x000e0000080e0500 */
[----:B0-----:R-:W2:Y:S01]  /*11d10*/  LDL.LU R2, [R1+0x20] ;  /* 0x0000200001027983 */ /* 0x001ea20000300800 */
[----:B------:R-:W-:Y:S01]  /*11d20*/  LOP3.LUT R0, R0, 0x3, RZ, 0xc0, !PT ;  /* 0x0000000300007812 */ /* 0x000fe200078ec0ff */
[----:B------:R-:W-:-:S05]  /*11d30*/  IMAD.MOV.U32 R6, RZ, RZ, RZ ;  /* 0x000000ffff067224 */ /* 0x000fca00078e00ff */
[----:B------:R-:W0:Y:S02]  /*11d40*/  SHFL.IDX PT, R0, R0, RZ, 0x1f ;  /* 0x00001fff00007589 */ /* 0x000e2400000e0000 */
[----:B0-----:R-:W-:Y:S02]  /*11d50*/  ISETP.NE.AND P0, PT, R0, RZ, PT ;  /* 0x000000ff0000720c */ /* 0x001fe40003f05270 */
        /* <DEDUP_REMOVED lines=15> */
.L_x_1280:
[----:B------:R-:W1:Y:S01]  /*11e50*/  S2R R0, SR_TID.X ;  /* 0x0000000000007919 */ /* 0x000e620000002100 */
[----:B------:R-:W-:Y:S01]  /*11e60*/  ULDC UR4, c[0x0][0xc3c] ;  /* 0x00030f0000047ab9 */ /* 0x000fe20000000800 */
[----:B-1----:R-:W-:-:S04]  /*11e70*/  LOP3.LUT R5, R0, 0x1f, RZ, 0xc0, !PT ;  /* 0x0000001f00057812 */ /* 0x002fc800078ec0ff */
[----:B------:R-:W-:-:S04]  /*11e80*/  ISETP.NE.AND P0, PT, R5, 0x1f, PT ;  /* 0x0000001f0500780c */ /* 0x000fc80003f05270 */
[----:B------:R-:W-:-:S13]  /*11e90*/  ISETP.GE.OR P1, PT, R5, UR4, !P0 ;  /* 0x0000000405007c0c */ /* 0x000fda000c726670 */
[----:B0-----:R-:W0:Y:S02]  /*11ea0*/  @!P1 LDC.64 R2, c[0x0][0xc80] ;  /* 0x00032000ff029b82 */ /* 0x001e240000000a00 */
        /* <DEDUP_REMOVED lines=18> */
[----:B------:R-:W1:Y:S02]  /*11fd0*/  SHFL.UP PT, R2, R3, 0x8, RZ ;  /* 0x0500000003027989 */ /* 0x000e6400000e00ff */
[----:B-1----:R-:W-:-:S05]  /*11fe0*/  SEL R2, R2, RZ, P4 ;  /* 0x000000ff02027207 */ /* 0x002fca0002000000 */
[----:B------:R-:W-:-:S05]  /*11ff0*/  IMAD.IADD R2, R3, 0x1, R2 ;  /* 0x0000000103027824 */ /* 0x000fca00078e0202 */
[----:B------:R-:W1:Y:S02]  /*12000*/  SHFL.UP PT, R4, R2, 0x10, RZ ;  /* 0x0600000002047989 */ /* 0x000e6400000e00ff */
[----:B-1----:R-:W-:-:S05]  /*12010*/  SEL R7, R4, RZ, P5 ;  /* 0x000000ff04077207 */ /* 0x002fca0002800000 */
[----:B------:R-:W-:Y:S02]  /*12020*/  IMAD.IADD R10, R2, 0x1, R7 ;  /* 0x00000001020a7824 */ /* 0x000fe400078e0207 */
[----:B------:R-:W1:Y:S03]  /*12030*/  LDC R7, c[0x0][0xc38] ;  /* 0x00030e00ff077b82 */ /* 0x000e660000000800 */
        /* <DEDUP_REMOVED lines=10> */
.L_x_1286:
        /* <DEDUP_REMOVED lines=14> */
.L_x_1285:
[----:B------:R-:W-:Y:S05]  /*121c0*/  BSYNC B0 ;  /* 0x0000000000007941 */ /* 0x000fea0003800000 */
.L_x_1284:
        /* <DEDUP_REMOVED lines=22> */
.L_x_1282:
[----:B------:R-:W-:Y:S01]  /*12330*/  IMAD.IADD R11, R9, 0x1, -R8 ;  /* 0x00000001090b7824 */ /* 0x000fe200078e0a08 */
[----:B------:R-:W-:-:S03]  /*12340*/  ULDC.64 UR4, c[0x0][0xc90] ;  /* 0x0003240000047ab9 */ /* 0x000fc60000000a00 */
[----:B------:R-:W-:-:S05]  /*12350*/  IMAD R3, R10, R7, R11 ;  /* 0x000000070a037224 */ /* 0x000fca00078e020b */
[----:B------:R-:W-:-:S13]  /*12360*/  ISETP.GT.AND P0, PT, R3, R0, PT ;  /* 0x000000000300720c */ /* 0x000fda0003f04270 */
[----:B------:R-:W-:Y:S02]  /*12370*/  VOTEU.ANY UR7, UPT, !P0 ;  /* 0x0000000000077886 */ /* 0x000fe400040e0100 */
[----:B------:R-:W-:-:S04]  /*12380*/  UPOPC UR6, UR7 ;  /* 0x00000007000672bf */ /* 0x000fc80008000000 */
[----:B------:R-:W-:-:S04]  /*12390*/  UIADD3 UR46, UR6, UR46, URZ ;  /* 0x0000002e062e7290 */ /* 0x000fc8000fffe03f */
[----:B------:R-:W-:-:S06]  /*123a0*/  UIMAD.WIDE UR4, UR46, 0x4, UR4 ;  /* 0x000000042e0478a5 */ /* 0x000fcc000f8e0204 */
[----:B------:R-:W-:Y:S02]  /*123b0*/  IMAD.U32 R2, RZ, RZ, UR4 ;  /* 0x00000004ff027e24 */ /* 0x000fe4000f8e00ff */
[----:B------:R-:W-:-:S05]  /*123c0*/  IMAD.U32 R3, RZ, RZ, UR5 ;  /* 0x00000005ff037e24 */ /* 0x000fca000f8e00ff */
[----:B------:R-:W2:Y:S01]  /*123d0*/  LDG.E R9, desc[UR40][R2.64] ;  /* 0x0000002802097981 */ /* 0x000ea2000c1e1900 */
[----:B------:R-:W-:Y:S01]  /*123e0*/  IMAD.U32 R15, RZ, RZ, UR6 ;  /* 0x00000006ff0f7e24 */ /* 0x000fe2000f8e00ff */
[----:B------:R-:W-:-:S04]  /*123f0*/  ISETP.NE.AND P0, PT, RZ, UR7, PT ;  /* 0x00000007ff007c0c */ /* 0x000fc8000bf05270 */
[----:B------:R-:W2:Y:S02]  /*12400*/  SHFL.IDX PT, R6, R6, R15, 0x1f ;  /* 0x00001f0f06067589 */ /* 0x000ea400000e0000 */
[----:B--2---:R-:W-:-:S05]  /*12410*/  IMAD R8, R6, R9, RZ ;  /* 0x0000000906087224 */ /* 0x004fca00078e02ff */
[----:B------:R-:W-:-:S04]  /*12420*/  IABS R12, R8 ;  /* 0x00000008000c7213 */ /* 0x000fc80000000000 */
[----:B------:R-:W0:Y:S08]  /*12430*/  I2F.RP R13, R12 ;  /* 0x0000000c000d7306 */ /* 0x000e300000209400 */
[----:B0-----:R-:W0:Y:S02]  /*12440*/  MUFU.RCP R13, R13 ;  /* 0x0000000d000d7308 */ /* 0x001e240000001000 */
[----:B0-----:R-:W-:-:S06]  /*12450*/  VIADD R14, R13, 0xffffffe ;  /* 0x0ffffffe0d0e7836 */ /* 0x001fcc0000000000 */
[----:B------:R-:W0:Y:S02]  /*12460*/  F2I.FTZ.U32.TRUNC.NTZ R3, R14 ;  /* 0x0000000e00037305 */ /* 0x000e24000021f000 */
[----:B0-----:R-:W-:Y:S01]  /*12470*/  IMAD.MOV R17, RZ, RZ, -R3 ;  /* 0x000000ffff117224 */ /* 0x001fe200078e0a03 */
[----:B------:R-:W-:Y:S06]  /*12480*/  @!P0 BRA `(.L_x_1287) ;  /* 0x00000000000c8947 */ /* 0x000fec0003800000 */
[----:B------:R-:W-:-:S06]  /*12490*/  UIADD3 UR4, UR6, -0x1, URZ ;  /* 0xffffffff06047890 */ /* 0x000fcc000fffe03f */
[----:B------:R-:W-:-:S05]  /*124a0*/  IMAD.U32 R13, RZ, RZ, UR4 ;  /* 0x00000004ff0d7e24 */ /* 0x000fca000f8e00ff */
[----:B------:R0:W1:Y:S02]  /*124b0*/  SHFL.IDX PT, R4, R10, R13, 0x1f ;  /* 0x00001f0d0a047589 */ /* 0x00006400000e0000 */
.L_x_1287:
[----:B-1----:R-:W-:Y:S02]  /*124c0*/  IMAD R4, R4, R7, R11 ;  /* 0x0000000704047224 */ /* 0x002fe400078e020b */
        /* <DEDUP_REMOVED lines=19> */
[----:B------:R-:W-:-:S05]  /*12600*/  @!P1 LOP3.LUT R2, RZ, R8, RZ, 0x33, !PT ;  /* 0x00000008ff029212 */ /* 0x000fca00078e33ff */
[----:B------:R-:W-:Y:S02]  /*12610*/  IMAD R0, R9, R2, RZ ;  /* 0x0000000209007224 */ /* 0x000fe400078e02ff */
[----:B------:R-:W-:Y:S02]  /*12620*/  IMAD.MOV R2, RZ, RZ, -R2 ;  /* 0x000000ffff027224 */ /* 0x000fe400078e0a02 */
[----:B-1----:R-:W-:Y:S02]  /*12630*/  IMAD.MOV R4, RZ, RZ, -R0 ;  /* 0x000000ffff047224 */ /* 0x002fe400078e0a00 */
[----:B------:R-:W-:Y:S02]  /*12640*/  IMAD R8, R8, R2, R11 ;  /* 0x0000000208087224 */ /* 0x000fe400078e020b */
[----:B------:R-:W-:Y:S01]  /*12650*/  IMAD.MOV.U32 R2, RZ, RZ, RZ ;  /* 0x000000ffff027224 */ /* 0x000fe200078e00ff */
[----:B------:R-:W-:-:S04]  /*12660*/  VIADDMNMX R7, R4, R7, R9, PT ;  /* 0x0000000704077246 */ /* 0x000fc80003800109 */
[-C--:B------:R-:W-:Y:S02]  /*12670*/  IABS R4, R7.reuse ;  /* 0x0000000700047213 */ /* 0x080fe40000000000 */
[----:B0-----:R-:W-:Y:S02]  /*12680*/  IABS R10, R7 ;  /* 0x00000007000a7213 */ /* 0x001fe40000000000 */
[----:B------:R-:W0:Y:S08]  /*12690*/  I2F.RP R9, R4 ;  /* 0x0000000400097306 */ /* 0x000e300000209400 */
[----:B0-----:R-:W0:Y:S02]  /*126a0*/  MUFU.RCP R9, R9 ;  /* 0x0000000900097308 */ /* 0x001e240000001000 */
[----:B0-----:R-:W-:Y:S01]  /*126b0*/  VIADD R3, R9, 0xffffffe ;  /* 0x0ffffffe09037836 */ /* 0x001fe20000000000 */
[----:B------:R-:W-:-:S05]  /*126c0*/  IABS R9, R8 ;  /* 0x0000000800097213 */ /* 0x000fca0000000000 */
[----:B------:R-:W0:Y:S02]  /*126d0*/  F2I.FTZ.U32.TRUNC.NTZ R3, R3 ;  /* 0x0000000300037305 */ /* 0x000e24000021f000 */
[----:B0-----:R-:W-:-:S04]  /*126e0*/  IMAD.MOV R11, RZ, RZ, -R3 ;  /* 0x000000ffff0b7224 */ /* 0x001fc800078e0a03 */
[----:B------:R-:W-:-:S04]  /*126f0*/  IMAD R11, R11, R4, RZ ;  /* 0x000000040b0b7224 */ /* 0x000fc800078e02ff */
[----:B------:R-:W-:-:S04]  /*12700*/  IMAD.HI.U32 R2, R3, R11, R2 ;  /* 0x0000000b03027227 */ /* 0x000fc800078e0002 */
        /* <DEDUP_REMOVED lines=9> */
[----:B------:R-:W-:Y:S01]  /*127a0*/  ISETP.GE.AND P2, PT, R3, RZ, PT ;  /* 0x000000ff0300720c */ /* 0x000fe20003f46270 */
[----:B------:R-:W-:-:S06]  /*127b0*/  IMAD.IADD R3, R8, 0x1, R0 ;  /* 0x0000000108037824 */ /* 0x000fcc00078e0200 */
[----:B------:R-:W-:-:S06]  /*127c0*/  @P0 VIADD R2, R2, 0x1 ;  /* 0x0000000102020836 */ /* 0x000fcc0000000000 */
[----:B------:R-:W-:Y:S01]  /*127d0*/  @!P2 IMAD.MOV R2, RZ, RZ, -R2 ;  /* 0x000000ffff02a224 */ /* 0x000fe200078e0a02 */
[----:B------:R-:W-:Y:S01]  /*127e0*/  @!P1 LOP3.LUT R2, RZ, R7, RZ, 0x33, !PT ;  /* 0x00000007ff029212 */ /* 0x000fe200078e33ff */
[----:B------:R-:W-:-:S04]  /*127f0*/  IMAD.MOV R7, RZ, RZ, -R7 ;  /* 0x000000ffff077224 */ /* 0x000fc800078e0a07 */
[----:B------:R-:W-:-:S05]  /*12800*/  IMAD R3, R2, R7, R3 ;  /* 0x0000000702037224 */ /* 0x000fca00078e0203 */
[----:B------:R-:W-:Y:S02]  /*12810*/  R2UR UR36, R3 ;  /* 0x00000000032472ca */ /* 0x000fe400000e0000 */
[----:B------:R-:W-:-:S05]  /*12820*/  LOP3.LUT R3, RZ, R2, RZ, 0x33, !PT ;  /* 0x00000002ff037212 */ /* 0x000fca00078e33ff */
[----:B------:R-:W-:-:S05]  /*12830*/  IMAD.IADD R0, R6, 0x1, R3 ;  /* 0x0000000106007824 */ /* 0x000fca00078e0203 */
[----:B------:R1:W-:Y:S01]  /*12840*/  STL [R1+0x14], R0 ;  /* 0x0000140001007387 */ /* 0x0003e20000100800 */
[----:B------:R-:W-:Y:S05]  /*12850*/  BRA `(.L_x_1288) ;  /* 0x00000000000c7947 */ /* 0x000fea0003800000 */
.L_x_1283:
[----:B------:R0:W-:Y:S01]  /*12860*/  STL [R1+0x10], R0 ;  /* 0x0000100001007387 */ /* 0x0001e20000100800 */
[----:B------:R-:W-:-:S03]  /*12870*/  UMOV UR36, URZ ;  /* 0x0000003f00247c82 */ /* 0x000fc60008000000 */
[----:B------:R0:W-:Y:S02]  /*12880*/  STL [R1+0x14], RZ ;  /* 0x000014ff01007387 */ /* 0x0001e40000100800 */
.L_x_1288:
[----:B------:R-:W2:Y:S04]  /*12890*/  LDL R2, [R1+0x14] ;  /* 0x0000140001027983 */ /* 0x000ea80000100800 */
[----:B------:R-:W3:Y:S01]  /*128a0*/  LDL R4, [R1+0x10] ;  /* 0x0000100001047983 */ /* 0x000ee20000100800 */
[----:B------:R-:W-:-:S13]  /*128b0*/  ISETP.NE.AND P0, PT, R5, RZ, PT ;  /* 0x000000ff0500720c */ /* 0x000fda0003f05270 */
[----:B------:R-:W4:Y:S01]  /*128c0*/  @!P0 S2R R3, SR_CgaCtaId ;  /* 0x0000000000038919 */ /* 0x000f220000008800 */
[----:B01----:R-:W-:Y:S01]  /*128d0*/  @!P0 MOV R0, 0x400 ;  /* 0x0000040000008802 */ /* 0x003fe20000000f00 */
[----:B------:R-:W-:Y:S02]  /*128e0*/  IMAD.U32 R6, RZ, RZ, UR36 ;  /* 0x00000024ff067e24 */ /* 0x000fe4000f8e00ff */
[----:B------:R-:W-:Y:S01]  /*128f0*/  IMAD.U32 R7, RZ, RZ, UR46 ;  /* 0x0000002eff077e24 */ /* 0x000fe2000f8e00ff */
[----:B----4-:R-:W-:Y:S01]  /*12900*/  @!P0 LEA R0, R3, R0, 0x18 ;  /* 0x0000000003008211 */ /* 0x010fe200078ec0ff */
[----:B--2---:R-:W-:-:S05]  /*12910*/  IMAD.MOV.U32 R5, RZ, RZ, R2 ;  /* 0x000000ffff057224 */ /* 0x004fca00078e0002 */
[----:B---3--:R0:W-:Y:S01]  /*12920*/  @!P0 STS.128 [R0+0x228d0], R4 ;  /* 0x0228d00400008388 */ /* 0x0081e20000000c00 */
[----:B------:R-:W-:Y:S06]  /*12930*/  BAR.ARV 0x5, 0x180 ;  /* 0x0146000000007b1d */ /* 0x000fec0000002000 */
.L_x_1281:
[----:B0-----:R-:W-:Y:S01]  /*12940*/  IMAD.MOV.U32 R0, RZ, RZ, 0x1 ;  /* 0x00000001ff007424 */ /* 0x001fe200078e00ff */
[----:B------:R-:W-:Y:S01]  /*12950*/  ULDC UR4, c[0x0][0xc3c] ;  /* 0x00030f0000047ab9 */ /* 0x000fe20000000800 */
[----:B------:R-:W-:Y:S01]  /*12960*/  IMAD.MOV.U32 R19, RZ, RZ, RZ ;  /* 0x000000ffff137224 */ /* 0x000fe200078e00ff */
[----:B------:R-:W-:Y:S02]  /*12970*/  UISETP.GE.AND UP0, UPT, UR46, UR4, UPT ;  /* 0x000000042e00728c */ /* 0x000fe4000bf06270 */
[----:B------:R0:W-:Y:S04]  /*12980*/  STL [R1], R0 ;  /* 0x0000000001007387 */ /* 0x0001e80000100800 */
[----:B------:R0:W-:Y:S01]  /*12990*/  STL [R1+0x30], RZ ;  /* 0x000030ff01007387 */ /* 0x0001e20000100800 */
[----:B------:R-:W-:-:S13]  /*129a0*/  PLOP3.LUT P0, PT, PT, PT, UP0, 0x80, 0x0 ;  /* 0x000000000000781c */ /* 0x000fda0003f0f008 */
[----:B0-----:R-:W-:Y:S05]  /*129b0*/  @P0 BRA `(.L_x_1289) ;  /* 0x0000004800dc0947 */ /* 0x001fea0003800000 */
[----:B------:R-:W0:Y:S01]  /*129c0*/  S2R R8, SR_TID.X ;  /* 0x0000000000087919 */ /* 0x000e220000002100 */
        /* <DEDUP_REMOVED lines=9> */
[C---:B0-----:R-:W-:Y:S01]  /*12a60*/  LOP3.LUT R6, R8.reuse, 0x7f, RZ, 0xc0, !PT ;  /* 0x0000007f08067812 */ /* 0x041fe200078ec0ff */
[C---:B------:R-:W-:Y:S01]  /*12a70*/  IMAD.SHL.U32 R2, R8.reuse, 0x80, RZ ;  /* 0x0000008008027824 */ /* 0x040fe200078e00ff */
[----:B------:R-:W-:Y:S02]  /*12a80*/  R2P PR, R8, 0x6 ;  /* 0x0000000608007804 */ /* 0x000fe40000000000 */
[----:B------:R-:W-:Y:S02]  /*12a90*/  SHF.R.U32.HI R3, RZ, 0x5, R6 ;  /* 0x00000005ff037819 */ /* 0x000fe40000011606 */
[C---:B------:R-:W-:Y:S02]  /*12aa0*/  LOP3.LUT R0, R2.reuse, 0x380, RZ, 0xc0, !PT ;  /* 0x0000038002007812 */ /* 0x040fe400078ec0ff */
[----:B-1----:R-:W-:Y:S02]  /*12ab0*/  LOP3.LUT R4, R2, 0x400, RZ, 0xc0, !PT ;  /* 0x0000040002047812 */ /* 0x002fe400078ec0ff */
        /* <DEDUP_REMOVED lines=29> */
[----:B0-----:R-:W-:-:S05]  /*12c90*/  IMAD.MOV.U32 R0, RZ, RZ, 0x1 ;  /* 0x00000001ff007424 */ /* 0x001fca00078e00ff */
[----:B------:R0:W-:Y:S02]  /*12ca0*/  STL [R1], R0 ;  /* 0x0000000001007387 */ /* 0x0001e40000100800 */
[----:B0-----:R-:W-:-:S07]  /*12cb0*/  LOP3.LUT R0, R4, 0x80, RZ, 0xfc, !PT ;  /* 0x0000008004007812 */ /* 0x001fce00078efcff */
.L_x_1366:
[----:B------:R-:W-:Y:S01]  /*12cc0*/  ULDC.64 UR4, c[0x0][0xa28] ;  /* 0x00028a0000047ab9 */ /* 0x000fe20000000a00 */
[----:B------:R-:W-:Y:S01]  /*12cd0*/  IMAD.MOV.U32 R0, RZ, RZ, RZ ;  /* 0x000000ffff007224 */ /* 0x000fe200078e00ff */
[----:B------:R-:W-:Y:S01]  /*12ce0*/  UISETP.NE.U32.AND UP0, UPT, UR4, URZ, UPT ;  /* 0x0000003f0400728c */ /* 0x000fe2000bf05070 */
[----:B------:R-:W-:Y:S01]  /*12cf0*/  ULDC.64 UR8, c[0x0][0xa18] ;  /* 0x0002860000087ab9 */ /* 0x000fe20000000a00 */
[----:B------:R-:W-:Y:S02]  /*12d00*/  ULDC.64 UR6, c[0x0][0xa00] ;  /* 0x0002800000067ab9 */ /* 0x000fe40000000a00 */
[----:B------:R-:W-:Y:S01]  /*12d10*/  UISETP.NE.AND.EX UP0, UPT, UR5, URZ, UPT, UP0 ;  /* 0x0000003f0500728c */ /* 0x000fe2000bf05300 */
[----:B01----:R-:W-:Y:S01]  /*12d20*/  IMAD.MOV.U32 R4, RZ, RZ, RZ ;  /* 0x000000ffff047224 */ /* 0x003fe200078e00ff */
[----:B------:R-:W-:-:S04]  /*12d30*/  ULDC.64 UR10, c[0x0][0xa20] ;  /* 0x00028800000a7ab9 */ /* 0x000fc80000000a00 */
[----:B------:R-:W-:-:S05]  /*12d40*/  PLOP3.LUT P0, PT, PT, PT, UP0, 0x80, 0x0 ;  /* 0x000000000000781c */ /* 0x000fca0003f0f008 */
[----:B------:R-:W-:Y:S02]  /*12d50*/  @UP0 ULDC.64 UR4, c[0x0][0xa28] ;  /* 0x00028a0000040ab9 */ /* 0x000fe40000000a00 */
[----:B------:R-:W-:-:S06]  /*12d60*/  @UP0 UIMAD.WIDE UR4, UR46, 0x4, UR4 ;  /* 0x000000042e0408a5 */ /* 0x000fcc000f8e0204 */
[----:B------:R-:W-:Y:S02]  /*12d70*/  IMAD.U32 R2, RZ, RZ, UR4 ;  /* 0x00000004ff027e24 */ /* 0x000fe4000f8e00ff */
[----:B------:R-:W-:Y:S01]  /*12d80*/  IMAD.U32 R3, RZ, RZ, UR5 ;  /* 0x00000005ff037e24 */ /* 0x000fe2000f8e00ff */
[----:B------:R-:W-:Y:S01]  /*12d90*/  ULDC.64 UR4, c[0x0][0xa00] ;  /* 0x0002800000047ab9 */ /* 0x000fe20000000a00 */
[----:B------:R-:W-:-:S03]  /*12da0*/  UISETP.NE.U32.AND UP0, UPT, UR8, URZ, UPT ;  /* 0x0000003f0800728c */ /* 0x000fc6000bf05070 */
[----:B------:R0:W5:Y:S01]  /*12db0*/  @P0 LDG.E R0, desc[UR40][R2.64] ;  /* 0x0000002802000981 */ /* 0x000162000c1e1900 */
[----:B------:R-:W-:Y:S01]  /*12dc0*/  ISETP.NE.U32.AND P0, PT, RZ, UR4, PT ;  /* 0x00000004ff007c0c */ /* 0x000fe2000bf05070 */
[----:B------:R-:W-:Y:S02]  /*12dd0*/  UISETP.NE.AND.EX UP0, UPT, UR9, URZ, UPT, UP0 ;  /* 0x0000003f0900728c */ /* 0x000fe4000bf05300 */
[----:B------:R-:W-:Y:S01]  /*12de0*/  UIMAD.WIDE UR6, UR46, 0x4, UR6 ;  /* 0x000000042e0678a5 */ /* 0x000fe2000f8e0206 */
[----:B------:R-:W-:Y:S01]  /*12df0*/  ISETP.NE.AND.EX P0, PT, RZ, UR5, PT, P0 ;  /* 0x00000005ff007c0c */ /* 0x000fe2000bf05300 */
[----:B------:R-:W-:Y:S01]  /*12e00*/  ULDC.64 UR4, c[0x0][0xa08] ;  /* 0x0002820000047ab9 */ /* 0x000fe20000000a00 */
[----:B------:R-:W-:Y:S01]  /*12e10*/  ULDC.64 UR8, c[0x0][0xa08] ;  /* 0x0002820000087ab9 */ /* 0x000fe20000000a00 */
[----:B------:R-:W-:Y:S01]  /*12e20*/  ISETP.NE.U32.AND P1, PT, RZ, UR4, PT ;  /* 0x00000004ff007c0c */ /* 0x000fe2000bf25070 */
[----:B------:R-:W-:Y:S01]  /*12e30*/  UIMAD.WIDE UR8, UR46, 0x4, UR8 ;  /* 0x000000042e0878a5 */ /* 0x000fe2000f8e0208 */
[----:B0-----:R-:W-:-:S02]  /*12e40*/  IMAD.U32 R2, RZ, RZ, UR6 ;  /* 0x00000006ff027e24 */ /* 0x001fc4000f8e00ff */
[----:B------:R-:W-:Y:S01]  /*12e50*/  ISETP.NE.AND.EX P1, PT, RZ, UR5, PT, P1 ;  /* 0x00000005ff007c0c */ /* 0x000fe2000bf25310 */
[----:B------:R-:W-:Y:S01]  /*12e60*/  IMAD.U32 R3, RZ, RZ, UR7 ;  /* 0x00000007ff037e24 */ /* 0x000fe2000f8e00ff */
[----:B------:R-:W-:Y:S01]  /*12e70*/  @UP0 ULDC.64 UR4, c[0x0][0xa18] ;  /* 0x0002860000040ab9 */ /* 0x000fe20000000a00 */
[----:B------:R-:W-:Y:S01]  /*12e80*/  PLOP3.LUT P3, PT, PT, PT, UP0, 0x80, 0x0 ;  /* 0x000000000000781c */ /* 0x000fe20003f6f008 */
[----:B------:R-:W-:Y:S02]  /*12e90*/  @UP0 UIMAD.WIDE UR4, UR46, 0x4, UR4 ;  /* 0x000000042e0408a5 */ /* 0x000fe4000f8e0204 */
[----:B------:R0:W2:Y:S02]  /*12ea0*/  @P0 LDG.E R5, desc[UR40][R2.64] ;  /* 0x0000002802050981 */ /* 0x0000a4000c1e1900 */
[----:B0-----:R-:W-:Y:S02]  /*12eb0*/  IMAD.U32 R2, RZ, RZ, UR8 ;  /* 0x00000008ff027e24 */ /* 0x001fe4000f8e00ff */
[----:B------:R-:W-:-:S05]  /*12ec0*/  IMAD.U32 R3, RZ, RZ, UR9 ;  /* 0x00000009ff037e24 */ /* 0x000fca000f8e00ff */
[----:B------:R0:W5:Y:S02]  /*12ed0*/  @P1 LDG.E R4, desc[UR40][R2.64] ;  /* 0x0000002802041981 */ /* 0x000164000c1e1900 */
[----:B0-----:R-:W-:Y:S02]  /*12ee0*/  IMAD.U32 R2, RZ, RZ, UR4 ;  /* 0x00000004ff027e24 */ /* 0x001fe4000f8e00ff */
[----:B------:R-:W-:Y:S01]  /*12ef0*/  IMAD.U32 R3, RZ, RZ, UR5 ;  /* 0x00000005ff037e24 */ /* 0x000fe2000f8e00ff */
[----:B------:R-:W-:-:S04]  /*12f00*/  ULDC.64 UR4, c[0x0][0x418] ;  /* 0x0001060000047ab9 */ /* 0x000fc80000000a00 */
[----:B------:R-:W3:Y:S01]  /*12f10*/  @P3 LDG.E R2, desc[UR40][R2.64] ;  /* 0x0000002802023981 */ /* 0x000ee2000c1e1900 */
[----:B------:R-:W-:Y:S01]  /*12f20*/  UISETP.NE.U32.AND UP0, UPT, UR4, URZ, UPT ;  /* 0x0000003f0400728c */ /* 0x000fe2000bf05070 */
[----:B------:R-:W-:Y:S01]  /*12f30*/  ISETP.NE.U32.AND P2, PT, RZ, UR10, PT ;  /* 0x0000000aff007c0c */ /* 0x000fe2000bf45070 */
[----:B------:R-:W-:Y:S01]  /*12f40*/  UMOV UR47, URZ ;  /* 0x0000003f002f7c82 */ /* 0x000fe20008000000 */
[----:B------:R-:W-:Y:S01]  /*12f50*/  ULDC UR4, c[0x0][0x424] ;  /* 0x0001090000047ab9 */ /* 0x000fe20000000800 */
[----:B------:R-:W-:Y:S01]  /*12f60*/  UISETP.NE.AND.EX UP0, UPT, UR5, URZ, UPT, UP0 ;  /* 0x0000003f0500728c */ /* 0x000fe2000bf05300 */
[----:B------:R-:W-:Y:S01]  /*12f70*/  ISETP.NE.AND.EX P2, PT, RZ, UR11, PT, P2 ;  /* 0x0000000bff007c0c */ /* 0x000fe2000bf45320 */
[----:B------:R-:W-:Y:S01]  /*12f80*/  ULDC UR44, c[0x0][0x288] ;  /* 0x0000a200002c7ab9 */ /* 0x000fe20000000800 */
[----:B------:R-:W-:Y:S01]  /*12f90*/  ULDC UR5, c[0x0][0x2f0] ;  /* 0x0000bc0000057ab9 */ /* 0x000fe20000000800 */
[----:B------:R-:W-:-:S04]  /*12fa0*/  USEL UR4, UR4, 0x1, UP0 ;  /* 0x0000000104047887 */ /* 0x000fc80008000000 */
[----:B------:R-:W-:Y:S01]  /*12fb0*/  UIMAD UR4, UR4, UR5, URZ ;  /* 0x00000005040472a4 */ /* 0x000fe2000f8e023f */
[----:B--2---:R-:W-:Y:S02]  /*12fc0*/  @P0 R2UR UR47, R5 ;  /* 0x00000000052f02ca */ /* 0x004fe400000e0000 */
[----:B---3--:R-:W-:Y:S01]  /*12fd0*/  @P3 R2UR UR44, R2 ;  /* 0x00000000022c32ca */ /* 0x008fe200000e0000 */
[----:B------:R-:W-:-:S14]  /*12fe0*/  @P3 BRA `(.L_x_1290) ;  /* 0x0000000000243947 */ /* 0x000fdc0003800000 */
[----:B------:R-:W-:Y:S05]  /*12ff0*/  @!P0 BRA `(.L_x_1290) ;  /* 0x0000000000208947 */ /* 0x000fea0003800000 */
[----:B------:R-:W-:Y:S02]  /*13000*/  IMAD.U32 R2, RZ, RZ, UR6 ;  /* 0x00000006ff027e24 */ /* 0x000fe4000f8e00ff */
[----:B------:R-:W-:-:S05]  /*13010*/  IMAD.U32 R3, RZ, RZ, UR7 ;  /* 0x00000007ff037e24 */ /* 0x000fca000f8e00ff */
[----:B------:R-:W2:Y:S02]  /*13020*/  LDG.E R2, desc[UR40][R2.64] ;  /* 0x0000002802027981 */ /* 0x000ea4000c1e1900 */
[----:B--2---:R-:W-:Y:S01]  /*13030*/  R2UR UR5, R2 ;  /* 0x00000000020572ca */ /* 0x004fe200000e0000 */
[----:B------:R-:W-:-:S06]  /*13040*/  IMAD.U32 R2, RZ, RZ, UR6 ;  /* 0x00000006ff027e24 */ /* 0x000fcc000f8e00ff */
[----:B------:R-:W2:Y:S02]  /*13050*/  LDG.E R2, desc[UR40][R2.64+0x4] ;  /* 0x0000042802027981 */ /* 0x000ea4000c1e1900 */
[----:B--2---:R-:W-:-:S13]  /*13060*/  R2UR UR44, R2 ;  /* 0x00000000022c72ca */ /* 0x004fda00000e0000 */
[----:B------:R-:W-:-:S12]  /*13070*/  UIADD3 UR44, -UR5, UR44, URZ ;  /* 0x0000002c052c7290 */ /* 0x000fd8000fffe13f */
.L_x_1290:
[----:B-----5:R-:W-:-:S05]  /*13080*/  IMAD.IADD R2, R4, 0x1, R0 ;  /* 0x0000000104027824 */ /* 0x020fca00078e0200 */
[----:B------:R0:W-:Y:S01]  /*13090*/  STL [R1+0x1c], R2 ;  /* 0x00001c0201007387 */ /* 0x0001e20000100800 */
[----:B------:R-:W-:Y:S05]  /*130a0*/  @!P2 BRA `(.L_x_1291) ;  /* 0x00000000001ca947 */ /* 0x000fea0003800000 */
[----:B------:R-:W-:Y:S02]  /*130b0*/  ULDC.64 UR4, c[0x0][0xa20] ;  /* 0x0002880000047ab9 */ /* 0x000fe40000000a00 */
[----:B------:R-:W-:-:S06]  /*130c0*/  UIMAD.WIDE UR4, UR46, 0x4, UR4 ;  /* 0x000000042e0478a5 */ /* 0x000fcc000f8e0204 */
[----:B0-----:R-:W-:Y:S02]  /*130d0*/  IMAD.U32 R2, RZ, RZ, UR4 ;  /* 0x00000004ff027e24 */ /* 0x001fe4000f8e00ff */
[----:B------:R-:W-:-:S05]  /*130e0*/  IMAD.U32 R3, RZ, RZ, UR5 ;  /* 0x00000005ff037e24 */ /* 0x000fca000f8e00ff */
[----:B------:R-:W2:Y:S02]  /*130f0*/  LDG.E R2, desc[UR40][R2.64] ;  /* 0x0000002802027981 */ /* 0x000ea4000c1e1900 */
[----:B--2---:R-:W-:Y:S01]  /*13100*/  R2UR UR4, R2 ;  /* 0x00000000020472ca */ /* 0x004fe200000e0000 */
[----:B------:R-:W-:-:S14]  /*13110*/  BRA `(.L_x_1292) ;  /* 0x0000000000247947 */ /* 0x000fdc0003800000 */
.L_x_1291:
[----:B------:R-:W-:Y:S05]  /*13120*/  @!P1 BRA `(.L_x_1292) ;  /* 0x0000000000209947 */ /* 0x000fea0003800000 */
[----:B0-----:R-:W-:Y:S02]  /*13130*/  IMAD.U32 R2, RZ, RZ, UR8 ;  /* 0x00000008ff027e24 */ /* 0x001fe4000f8e00ff */
[----:B------:R-:W-:-:S05]  /*13140*/  IMAD.U32 R3, RZ, RZ, UR9 ;  /* 0x00000009ff037e24 */ /* 0x000fca000f8e00ff */
[----:B------:R-:W2:Y:S02]  /*13150*/  LDG.E R2, desc[UR40][R2.64] ;  /* 0x0000002802027981 */ /* 0x000ea4000c1e1900 */
[----:B--2---:R-:W-:Y:S01]  /*13160*/  R2UR UR5, R2 ;  /* 0x00000000020572ca */ /* 0x004fe200000e0000 */
[----:B------:R-:W-:-:S06]  /*13170*/  IMAD.U32 R2, RZ, RZ, UR8 ;  /* 0x00000008ff027e24 */ /* 0x000fcc000f8e00ff */
[----:B------:R-:W2:Y:S02]  /*13180*/  LDG.E R2, desc[UR40][R2.64+0x4] ;  /* 0x0000042802027981 */ /* 0x000ea4000c1e1900 */
[----:B--2---:R-:W-:-:S13]  /*13190*/  R2UR UR4, R2 ;  /* 0x00000000020472ca */ /* 0x004fda00000e0000 */
[----:B------:R-:W-:-:S12]  /*131a0*/  UIADD3 UR4, -UR5, UR4, URZ ;  /* 0x0000000405047290 */ /* 0x000fd8000fffe13f */
.L_x_1292:
[----:B0-----:R-:W2:Y:S01]  /*131b0*/  LDL.LU R2, [R1+0x14] ;  /* 0x0000140001027983 */ /* 0x001ea20000300800 */
[----:B------:R-:W-:Y:S01]  /*131c0*/  ULDC UR5, c[0x0][0x448] ;  /* 0x0001120000057ab9 */ /* 0x000fe20000000800 */
[----:B------:R-:W-:Y:S01]  /*131d0*/  R2UR UR11, R0 ;  /* 0x00000000000b72ca */ /* 0x000fe200000e0000 */
[----:B------:R-:W-:-:S06]  /*131e0*/  UISETP.NE.AND UP0, UPT, UR5, 0x1, UPT ;  /* 0x000000010500788c */ /* 0x000fcc000bf05270 */
[----:B------:R-:W-:Y:S02]  /*131f0*/  PLOP3.LUT P0, PT, PT, PT, UP0, 0x80, 0x0 ;  /* 0x000000000000781c */ /* 0x000fe40003f0f008 */
[----:B------:R-:W-:-:S03]  /*13200*/  PLOP3.LUT P1, PT, PT, PT, UP0, 0x80, 0x0 ;  /* 0x000000000000781c */ /* 0x000fc60003f2f008 */
[----:B------:R-:W-:Y:S01]  /*13210*/  @UP0 ULDC UR5, c[0x0][0x44c] ;  /* 0x0001130000050ab9 */ /* 0x000fe20000000800 */
[----:B------:R-:W-:-:S04]  /*13220*/  UIADD3 UR11, -UR11, UR4, URZ ;  /* 0x000000040b0b7290 */ /* 0x000fc8000fffe13f */
[----:B------:R-:W-:Y:S01]  /*13230*/  UIADD3 UR7, UR11, 0x1, -UR44 ;  /* 0x000000010b077890 */ /* 0x000fe2000fffe82c */
[----:B--2---:R-:W-:-:S04]  /*13240*/  IMAD.SHL.U32 R18, R2, 0x80, RZ ;  /* 0x0000008002127824 */ /* 0x004fc800078e00ff */
[----:B------:R-:W-:-:S05]  /*13250*/  VIADD R0, R18, 0x7f ;  /* 0x0000007f12007836 */ /* 0x000fca0000000000 */
[C---:B------:R-:W-:Y:S01]  /*13260*/  R2UR UR6, R0.reuse ;  /* 0x00000000000672ca */ /* 0x040fe200000e0000 */
[----:B------:R-:W-:Y:S01]  /*13270*/  @P0 IMAD.HI.U32 R0, R0, UR5, RZ ;  /* 0x0000000500000c27 */ /* 0x000fe2000f8e00ff */
[----:B------:R-:W-:-:S04]  /*13280*/  @UP0 ULDC UR5, c[0x0][0x450] ;  /* 0x0001140000050ab9 */ /* 0x000fc80000000800 */
[----:B------:R-:W-:Y:S01]  /*13290*/  @P0 SHF.R.U32.HI R0, RZ, UR5, R0 ;  /* 0x00000005ff000c19 */ /* 0x000fe20008011600 */
[----:B------:R-:W-:Y:S02]  /*132a0*/  ULDC.64 UR4, c[0x0][0x9e0] ;  /* 0x0002780000047ab9 */ /* 0x000fe40000000a00 */
[----:B------:R-:W-:Y:S01]  /*132b0*/  UISETP.GE.AND UP1, UPT, UR5, 0x1, UPT ;  /* 0x000000010500788c */ /* 0x000fe2000bf26270 */
[----:B------:R-:W-:-:S05]  /*132c0*/  @P1 R2UR UR6, R0 ;  /* 0x00000000000612ca */ /* 0x000fca00000e0000 */
[----:B------:R-:W-:-:S08]  /*132d0*/  PLOP3.LUT P1, PT, PT, PT, UP1, 0x80, 0x0 ;  /* 0x000000000000781c */ /* 0x000fd00003f2f018 */
[----:B------:R-:W-:-:S04]  /*132e0*/  UIADD3 UR6, UR7, UR6, URZ ;  /* 0x0000000607067290 */ /* 0x000fc8000fffe03f */
        /* <DEDUP_REMOVED lines=12> */
.L_x_1294:
[----:B------:R-:W-:-:S11]  /*133b0*/  UISETP.NE.AND UP1, UPT, UR5, 0x1, UPT ;  /* 0x000000010500788c */ /* 0x000fd6000bf25270 */
[----:B------:R-:W-:Y:S02]  /*133c0*/  @UP1 ULDC.64 UR12, c[0x0][0x9e8] ;  /* 0x00027a00000c1ab9 */ /* 0x000fe40000000a00 */
[----:B------:R-:W-:-:S04]  /*133d0*/  UIMAD.WIDE.U32 UR6, UR8, UR12, URZ ;  /* 0x0000000c080672a5 */ /* 0x000fc8000f8e003f */
[----:B------:R-:W-:-:S12]  /*133e0*/  @UP1 USHF.R.U32.HI UR8, URZ, UR13, UR7 ;  /* 0x0000000d3f081299 */ /* 0x000fd80008011607 */
.L_x_1295:
[----:B------:R-:W-:-:S04]  /*133f0*/  UIMAD UR8, UR8, UR5, UR5 ;  /* 0x00000005080872a4 */ /* 0x000fc8000f8e0205 */
[----:B------:R-:W-:-:S04]  /*13400*/  UISETP.LT.AND UP1, UPT, UR4, UR8, UPT ;  /* 0x000000080400728c */ /* 0x000fc8000bf21270 */
[----:B------:R-:W-:-:S12]  /*13410*/  USEL UR4, UR4, UR8, UP1 ;  /* 0x0000000804047287 */ /* 0x000fd80008800000 */
.L_x_1293:
[----:B------:R-:W-:Y:S01]  /*13420*/  R2UR UR12, R18 ;  /* 0x00000000120c72ca */ /* 0x000fe200000e0000 */
[----:B------:R-:W-:Y:S02]  /*13430*/  UIADD3 UR8, UR11, 0x7f, URZ ;  /* 0x0000007f0b087890 */ /* 0x000fe4000fffe03f */
[----:B------:R-:W-:Y:S01]  /*13440*/  UIADD3 UR9, UR4, 0x7f, URZ ;  /* 0x0000007f04097890 */ /* 0x000fe2000fffe03f */
[----:B------:R-:W-:Y:S01]  /*13450*/  @UP0 ULDC UR6, c[0x0][0x44c] ;  /* 0x0001130000060ab9 */ /* 0x000fe20000000800 */
[----:B------:R-:W-:Y:S02]  /*13460*/  USHF.R.S32.HI UR4, URZ, 0x1f, UR8 ;  /* 0x0000001f3f047899 */ /* 0x000fe40008011408 */
[----:B------:R-:W-:Y:S02]  /*13470*/  USHF.R.S32.HI UR10, URZ, 0x1f, UR9 ;  /* 0x0000001f3f0a7899 */ /* 0x000fe40008011409 */
[----:B------:R-:W-:Y:S01]  /*13480*/  ULEA.HI UR4, UR4, UR8, URZ, 0x7 ;  /* 0x0000000804047291 */ /* 0x000fe2000f8f383f */
[----:B------:R-:W-:-:S03]  /*13490*/  @UP0 ULDC UR13, c[0x0][0x450] ;  /* 0x00011400000d0ab9 */ /* 0x000fc60000000800 */
[----:B------:R-:W-:Y:S02]  /*134a0*/  UIMAD.WIDE.U32 UR6, UR12, UR6, URZ ;  /* 0x000000060c0672a5 */ /* 0x000fe4000f8e003f */
[----:B------:R-:W-:Y:S01]  /*134b0*/  UMOV UR8, UR12 ;  /* 0x0000000c00087c82 */ /* 0x000fe20008000000 */
[----:B------:R-:W-:Y:S02]  /*134c0*/  ULEA.HI UR10, UR10, UR9, URZ, 0x7 ;  /* 0x000000090a0a7291 */ /* 0x000fe4000f8f383f */
[----:B------:R-:W-:Y:S02]  /*134d0*/  @UP0 USHF.R.U32.HI UR8, URZ, UR13, UR7 ;  /* 0x0000000d3f080299 */ /* 0x000fe40008011607 */
[----:B------:R-:W-:Y:S02]  /*134e0*/  USHF.R.S32.HI UR4, URZ, 0x7, UR4 ;  /* 0x000000073f047899 */ /* 0x000fe40008011404 */
[----:B------:R-:W-:Y:S02]  /*134f0*/  UIADD3 UR8, UR8, UR11, -UR44 ;  /* 0x0000000b08087290 */ /* 0x000fe4000fffe82c */
[----:B------:R-:W-:Y:S01]  /*13500*/  USHF.R.S32.HI UR10, URZ, 0x7, UR10 ;  /* 0x000000073f0a7899 */ /* 0x000fe2000801140a */
[----:B------:R-:W-:-:S02]  /*13510*/  ULDC UR6, c[0x0][0x9dc] ;  /* 0x0002770000067ab9 */ /* 0x000fc40000000800 */
[----:B------:R-:W-:Y:S02]  /*13520*/  UIADD3 UR6, UR8, -UR6, URZ ;  /* 0x8000000608067290 */ /* 0x000fe4000fffe03f */
[----:B------:R-:W-:-:S04]  /*13530*/  UISETP.LT.AND UP0, UPT, UR4, UR10, UPT ;  /* 0x0000000a0400728c */ /* 0x000fc8000bf01270 */
[----:B------:R-:W-:Y:S01]  /*13540*/  USEL UR42, UR4, UR10, UP0 ;  /* 0x0000000a042a7287 */ /* 0x000fe20008000000 */
[----:B------:R-:W-:Y:S01]  /*13550*/  IMAD.U32 R0, RZ, RZ, UR6 ;  /* 0x00000006ff007e24 */ /* 0x000fe2000f8e00ff */
[----:B------:R-:W-:Y:S10]  /*13560*/  @!P1 BRA `(.L_x_1296) ;  /* 0x0000000000409947 */ /* 0x000ff40003800000 */
        /* <DEDUP_REMOVED lines=10> */
.L_x_1297:
[----:B------:R-:W-:-:S11]  /*13610*/  UISETP.NE.AND UP0, UPT, UR5, 0x1, UPT ;  /* 0x000000010500788c */ /* 0x000fd6000bf05270 */
[----:B------:R-:W-:Y:S02]  /*13620*/  @UP0 ULDC.64 UR10, c[0x0][0x9e8] ;  /* 0x00027a00000a0ab9 */ /* 0x000fe40000000a00 */
[----:B------:R-:W-:-:S04]  /*13630*/  UIMAD.WIDE.U32 UR6, UR8, UR10, URZ ;  /* 0x0000000a080672a5 */ /* 0x000fc8000f8e003f */
[----:B------:R-:W-:-:S12]  /*13640*/  @UP0 USHF.R.U32.HI UR8, URZ, UR11, UR7 ;  /* 0x0000000b3f080299 */ /* 0x000fd80008011607 */
.L_x_1298:
[----:B------:R-:W-:-:S06]  /*13650*/  UIMAD UR5, UR8, UR5, URZ ;  /* 0x00000005080572a4 */ /* 0x000fcc000f8e023f */
[----:B------:R-:W-:-:S07]  /*13660*/  VIMNMX R0, R0, UR5, !PT ;  /* 0x0000000500007c48 */ /* 0x000fce000ffe0100 */
.L_x_1296:
[----:B------:R-:W-:Y:S01]  /*13670*/  SHF.R.S32.HI R2, RZ, 0x1f, R0 ;  /* 0x0000001fff027819 */ /* 0x000fe20000011400 */
[----:B------:R-:W-:Y:S03]  /*13680*/  BSSY B7, `(.L_x_1299) ;  /* 0x0000321000077945 */ /* 0x000fe60003800000 */
[----:B------:R-:W-:-:S04]  /*13690*/  LEA.HI R2, R2, R0, RZ, 0x7 ;  /* 0x0000000002027211 */ /* 0x000fc800078f38ff */
[----:B------:R-:W-:-:S04]  /*136a0*/  SHF.R.S32.HI R2, RZ, 0x7, R2 ;  /* 0x00000007ff027819 */ /* 0x000fc80000011402 */
[----:B------:R-:W-:-:S04]  /*136b0*/  VIMNMX R3, RZ, R2, !PT ;  /* 0x00000002ff037248 */ /* 0x000fc80007fe0100 */
[----:B------:R-:W-:Y:S01]  /*136c0*/  ISETP.LT.AND P0, PT, R3, UR42, PT ;  /* 0x0000002a03007c0c */ /* 0x000fe2000bf01270 */
[----:B------:R0:W-:-:S12]  /*136d0*/  STL [R1+0x18], R3 ;  /* 0x0000180301007387 */ /* 0x0001d80000100800 */
[----:B0-----:R-:W-:Y:S05]  /*136e0*/  @P0 BRA `(.L_x_1300) ;  /* 0x0000000000480947 */ /* 0x001fea0003800000 */
        /* <DEDUP_REMOVED lines=18> */
.L_x_1300:
        /* <DEDUP_REMOVED lines=20> */
.L_x_1303:
[----:B------:R-:W-:Y:S05]  /*13950*/  BSYNC B6 ;  /* 0x0000000000067941 */ /* 0x000fea0003800000 */
.L_x_1302:
        /* <DEDUP_REMOVED lines=24> */
.L_x_1305:
[----:B------:R-:W-:Y:S05]  /*13ae0*/  BSYNC B6 ;  /* 0x0000000000067941 */ /* 0x000fea0003800000 */
.L_x_1304:
        /* <DEDUP_REMOVED lines=20> */
.L_x_1307:
[----:B------:R-:W-:Y:S05]  /*13c30*/  BSYNC B6 ;  /* 0x0000000000067941 */ /* 0x000fea0003800000 */
.L_x_1306:
        /* <DEDUP_REMOVED lines=19> */
.L_x_1309:
[----:B------:R-:W-:Y:S05]  /*13d70*/  BSYNC B6 ;  /* 0x0000000000067941 */ /* 0x000fea0003800000 */
.L_x_1308:
        /* <DEDUP_REMOVED lines=8> */
[----:B------:R-:W-:Y:S01]  /*13e00*/  IMAD.U32 R3, RZ, RZ, UR5 ;  /* 0x00000005ff037e24 */ /* 0x000fe2000f8e00ff */
[----:B------:R-:W1:Y:S01]  /*13e10*/  S2R R0, SR_TID.X ;  /* 0x0000000000007919 */ /* 0x000e620000002100 */
[----:B------:R-:W-:-:S03]  /*13e20*/  ULDC.64 UR4, c[0x0][0xa08] ;  /* 0x0002820000047ab9 */ /* 0x000fc60000000a00 */
[----:B------:R2:W3:Y:S02]  /*13e30*/  @P0 LDG.E R8, desc[UR40][R2.64] ;  /* 0x0000002802080981 */ /* 0x0004e4000c1e1900 */
[----:B--2---:R-:W2:Y:S01]  /*13e40*/  LDC.64 R2, c[0x0][0x418] ;  /* 0x00010600ff027b82 */ /* 0x004ea20000000a00 */
[----:B-1----:R-:W-:-:S04]  /*13e50*/  SHF.R.U32.HI R0, RZ, 0x5, R0 ;  /* 0x00000005ff007819 */ /* 0x002fc80000011600 */
[----:B------:R-:W-:Y:S02]  /*13e60*/  LOP3.LUT R0, R0, 0x3, RZ, 0xc0, !PT ;  /* 0x0000000300007812 */ /* 0x000fe400078ec0ff */
[----:B--2---:R-:W-:Y:S01]  /*13e70*/  LOP3.LUT P0, RZ, R2, UR4, RZ, 0xfc, !PT ;  /* 0x0000000402ff7c12 */ /* 0x004fe2000f80fcff */
[----:B------:R-:W-:-:S03]  /*13e80*/  UMOV UR4, 0xffffffff ;  /* 0xffffffff00047882 */ /* 0x000fc60000000000 */
[----:B------:R-:W-:Y:S02]  /*13e90*/  LOP3.LUT P0, RZ, R3, UR5, RZ, 0xfc, P0 ;  /* 0x0000000503ff7c12 */ /* 0x000fe4000800fcff */
[----:B---3--:R-:W-:Y:S01]  /*13ea0*/  SHF.R.S32.HI R9, RZ, 0x1f, R8 ;  /* 0x0000001fff097819 */ /* 0x008fe20000011408 */
[----:B------:R1:W-:Y:S01]  /*13eb0*/  STL [R1+0x4], R8 ;  /* 0x0000040801007387 */ /* 0x0003e20000100800 */
[----:B0-----:R-:W-:-:S03]  /*13ec0*/  SEL R16, R8, RZ, !P0 ;  /* 0x000000ff08107207 */ /* 0x001fc60004000000 */
[----:B------:R1:W-:Y:S01]  /*13ed0*/  STL [R1+0x14], R9 ;  /* 0x0000140901007387 */ /* 0x0003e20000100800 */
[----:B------:R-:W-:Y:S05]  /*13ee0*/  BRA.DIV UR4, `(.L_x_1310) ;  /* 0x0000003e046c7947 */ /* 0x000fea000b800000 */
[----:B------:R0:W2:Y:S02]  /*13ef0*/  SHFL.IDX PT, R14, R0, RZ, 0x1f ;  /* 0x00001fff000e7589 */ /* 0x0000a400000e0000 */
.L_x_1385:
[----:B0-----:R-:W3:Y:S01]  /*13f00*/  LDL.LU R0, [R1+0x20] ;  /* 0x0000200001007983 */ /* 0x001ee20000300800 */
[----:B------:R-:W-:Y:S02]  /*13f10*/  PLOP3.LUT P1, PT, PT, PT, PT, 0x8, 0x0 ;  /* 0x000000000000781c */ /* 0x000fe40003f2e170 */
[----:B--2---:R-:W-:Y:S02]  /*13f20*/  ISETP.NE.AND P0, PT, R14, RZ, PT ;  /* 0x000000ff0e00720c */ /* 0x004fe40003f05270 */
[----:B---3--:R-:W-:-:S09]  /*13f30*/  LOP3.LUT R0, R0, 0xfffffffe, RZ, 0xc0, !PT ;  /* 0xfffffffe00007812 */ /* 0x008fd200078ec0ff */
        /* <DEDUP_REMOVED lines=8> */
.L_x_1388:
        /* <DEDUP_REMOVED lines=21> */
.L_x_1313:
[----:B0-----:R-:W2:Y:S01]  /*14110*/  LDL R3, [R1] ;  /* 0x0000000001037983 */ /* 0x001ea20000100800 */
[----:B------:R-:W-:Y:S01]  /*14120*/  IMAD R2, R19, 0x8, R17 ;  /* 0x0000000813027824 */ /* 0x000fe200078e0211 */
[----:B-1----:R-:W0:Y:S02]  /*14130*/  S2R R8, SR_TID.X ;  /* 0x0000000000087919 */ /* 0x002e240000002100 */
[----:B0-----:R-:W-:-:S04]  /*14140*/  LOP3.LUT R8, R8, 0x7f, RZ, 0xc0, !PT ;  /* 0x0000007f08087812 */ /* 0x001fc800078ec0ff */
[----:B------:R-:W-:Y:S02]  /*14150*/  ISETP.NE.AND P1, PT, R8, RZ, PT ;  /* 0x000000ff0800720c */ /* 0x000fe40003f25270 */
[----:B--2---:R-:W-:-:S04]  /*14160*/  SHF.L.U32 R3, R3, 0x1f, RZ ;  /* 0x0000001f03037819 */ /* 0x004fc800000006ff */
[----:B------:R-:W0:Y:S02]  /*14170*/  SYNCS.PHASECHK.TRANS64.TRYWAIT P0, [R2+URZ+0x22880], R3 ;  /* 0x02288003020075a7 */ /* 0x000e24000800017f */
[----:B0-----:R-:W-:Y:S05]  /*14180*/  @!P0 BRA `(.L_x_1314) ;  /* 0x0000003c00048947 */ /* 0x001fea0003800000 */
.L_x_1389:
        /* <DEDUP_REMOVED lines=8> */
.L_x_1315:
[----:B------:R-:W2:Y:S01]  /*14210*/  LDL R5, [R1+0x1c] ;  /* 0x00001c0001057983 */ /* 0x000ea20000100800 */
[----:B------:R-:W-:Y:S01]  /*14220*/  IMAD R4, R19, 0x4000, R17 ;  /* 0x0000400013047824 */ /* 0x000fe200078e0211 */
[----:B------:R-:W-:Y:S01]  /*14230*/  R2UR UR33, R2 ;  /* 0x00000000022172ca */ /* 0x000fe200000e0000 */
[----:B------:R-:W-:Y:S01]  /*14240*/  UIADD3 UR4, UP0, UR48, 0x470, URZ ;  /* 0x0000047030047890 */ /* 0x000fe2000ff1e03f */
[----:B-----5:R-:W-:Y:S01]  /*14250*/  R2UR UR37, R16 ;  /* 0x00000000102572ca */ /* 0x020fe200000e0000 */
[----:B------:R-:W-:Y:S01]  /*14260*/  UMOV UR6, 0x0 ;  /* 0x0000000000067882 */ /* 0x000fe20000000000 */
[----:B------:R-:W-:Y:S01]  /*14270*/  R2UR UR32, R4 ;  /* 0x00000000042072ca */ /* 0x000fe200000e0000 */
[----:B------:R-:W-:Y:S01]  /*14280*/  UIADD3.X UR5, URZ, UR49, URZ, UP0, !UPT ;  /* 0x000000313f057290 */ /* 0x000fe200087fe43f */
[----:B------:R-:W-:Y:S01]  /*14290*/  UMOV UR7, 0x14f00000 ;  /* 0x14f0000000077882 */ /* 0x000fe20000000000 */
[----:B------:R-:W-:-:S06]  /*142a0*/  UMOV UR34, URZ ;  /* 0x0000003f00227c82 */ /* 0x000fcc0008000000 */
[----:B------:R-:W-:-:S04]  /*142b0*/  UIADD3 UR33, UR33, 0x22870, URZ ;  /* 0x0002287021217890 */ /* 0x000fc8000fffe03f */
[----:B------:R-:W-:Y:S01]  /*142c0*/  UIADD3 UR32, UR32, 0x8400, URZ ;  /* 0x0000840020207890 */ /* 0x000fe2000fffe03f */
[----:B--2---:R-:W-:-:S05]  /*142d0*/  IMAD R0, R0, 0x80, R5 ;  /* 0x0000008000007824 */ /* 0x004fca00078e0205 */
[----:B------:R-:W-:-:S13]  /*142e0*/  R2UR UR35, R0 ;  /* 0x00000000002372ca */ /* 0x000fda00000e0000 */
[----:B------:R1:W-:Y:S01]  /*142f0*/  UTMALDG.4D [UR32], [UR4], desc[UR6] ;  /* 0x00000620040075b4 */ /* 0x0003e20008019000 */
[----:B------:R-:W2:Y:S02]  /*14300*/  SYNCS.PHASECHK.TRANS64.TRYWAIT P0, [R2+URZ+0x22840], R3 ;  /* 0x02284003020075a7 */ /* 0x000ea4000800017f */
[----:B-12---:R-:W-:Y:S05]  /*14310*/  @!P0 BRA `(.L_x_1316) ;  /* 0x0000003800b48947 */ /* 0x006fea0003800000 */
.L_x_1390:
        /* <DEDUP_REMOVED lines=8> */
.L_x_1317:
[----:B01----:R-:W2:Y:S01]  /*143a0*/  LDL.LU R3, [R1+0x20] ;  /* 0x0000200001037983 */ /* 0x003ea20000300800 */
        /* <DEDUP_REMOVED lines=33> */
.L_x_1311:
[----:B------:R-:W-:Y:S05]  /*145c0*/  WARPSYNC.ALL ;  /* 0x0000000000007948 */ /* 0x000fea0003800000 */
[----:B0-----:R-:W-:Y:S01]  /*145d0*/  VIADD R0, R17, 0x10400 ;  /* 0x0001040011007836 */ /* 0x001fe20000000000 */
[----:B---3--:R-:W-:Y:S01]  /*145e0*/  USHF.R.S32.HI UR4, URZ, 0x1f, UR47 ;  /* 0x0000001f3f047899 */ /* 0x008fe2000801142f */
[----:B------:R-:W-:Y:S03]  /*145f0*/  BAR.SYNC.DEFER_BLOCKING 0x8, 0x180 ;  /* 0x0206000000007b1d */ /* 0x000fe60000010000 */
[----:B------:R-:W-:-:S03]  /*14600*/  LOP3.LUT P0, RZ, R0, 0x1bf, RZ, 0xc0, !PT ;  /* 0x000001bf00ff7812 */ /* 0x000fc6000780c0ff */
[----:B------:R-:W-:Y:S01]  /*14610*/  ULDC.64 UR6, c[0x0][0x298] ;  /* 0x0000a60000067ab9 */ /* 0x000fe20000000a00 */
[----:B------:R-:W-:Y:S01]  /*14620*/  BSSY B6, `(.L_x_1318) ;  /* 0x0000016000067945 */ /* 0x000fe20003800000 */
[----:B------:R-:W-:Y:S02]  /*14630*/  UIMAD UR4, UR4, UR6, URZ ;  /* 0x00000006040472a4 */ /* 0x000fe4000f8e023f */
[----:B------:R-:W-:Y:S02]  /*14640*/  UIMAD.WIDE.U32 UR50, UR47, UR6, URZ ;  /* 0x000000062f3272a5 */ /* 0x000fe4000f8e003f */
[----:B------:R-:W-:-:S04]  /*14650*/  UIMAD UR4, UR47, UR7, UR4 ;  /* 0x000000072f0472a4 */ /* 0x000fc8000f8e0204 */
[----:B------:R-:W-:Y:S01]  /*14660*/  UIADD3 UR37, UR51, UR4, URZ ;  /* 0x0000000433257290 */ /* 0x000fe2000fffe03f */
        /* <DEDUP_REMOVED lines=17> */
.L_x_1319:
[----:B------:R-:W-:Y:S05]  /*14780*/  BSYNC B6 ;  /* 0x0000000000067941 */ /* 0x000fea0003800000 */
.L_x_1318:
[----:B------:R-:W0:Y:S01]  /*14790*/  S2R R2, SR_TID.X ;  /* 0x0000000000027919 */ /* 0x000e220000002100 */
[----:B-1----:R-:W1:Y:S01]  /*147a0*/  LDC R8, c[0x0][0x448] ;  /* 0x00011200ff087b82 */ /* 0x002e620000000800 */
[----:B------:R-:W-:Y:S01]  /*147b0*/  USHF.R.S32.HI UR4, URZ, 0x1f, UR36 ;  /* 0x0000001f3f047899 */ /* 0x000fe20008011424 */
[----:B------:R-:W2:Y:S01]  /*147c0*/  S2R R0, SR_TID.X ;  /* 0x0000000000007919 */ /* 0x000ea20000002100 */
[----:B------:R-:W-:Y:S01]  /*147d0*/  ULDC.64 UR10, c[0x0][0xa00] ;  /* 0x00028000000a7ab9 */ /* 0x000fe20000000a00 */
[----:B------:R-:W-:Y:S01]  /*147e0*/  ULDC.64 UR8, c[0x0][0x2d8] ;  /* 0x0000b60000087ab9 */ /* 0x000fe20000000a00 */
[----:B------:R-:W-:Y:S01]  /*147f0*/  UISETP.NE.U32.AND UP0, UPT, UR10, URZ, UPT ;  /* 0x0000003f0a00728c */ /* 0x000fe2000bf05070 */
[----:B------:R-:W3:Y:S01]  /*14800*/  S2R R9, SR_TID.X ;  /* 0x0000000000097919 */ /* 0x000ee20000002100 */
[----:B------:R-:W-:Y:S02]  /*14810*/  UIMAD UR7, UR4, UR8, URZ ;  /* 0x00000008040772a4 */ /* 0x000fe4000f8e023f */
[----:B------:R-:W-:-:S02]  /*14820*/  UISETP.NE.AND.EX UP0, UPT, UR11, URZ, UPT, UP0 ;  /* 0x0000003f0b00728c */ /* 0x000fc4000bf05300 */
[----:B------:R-:W-:Y:S01]  /*14830*/  USHF.R.S32.HI UR6, URZ, 0x1f, UR46 ;  /* 0x0000001f3f067899 */ /* 0x000fe2000801142e */
[----:B------:R-:W-:Y:S01]  /*14840*/  UMOV UR4, UR50 ;  /* 0x0000003200047c82 */ /* 0x000fe20008000000 */
[----:B------:R-:W-:Y:S01]  /*14850*/  UMOV UR5, UR37 ;  /* 0x0000002500057c82 */ /* 0x000fe20008000000 */
[----:B------:R-:W-:Y:S02]  /*14860*/  UIMAD UR7, UR36, UR9, UR7 ;  /* 0x00000009240772a4 */ /* 0x000fe4000f8e0207 */
[----:B------:R-:W-:Y:S02]  /*14870*/  UIMAD.WIDE.U32 UR4, UR36, UR8, UR4 ;  /* 0x00000008240472a5 */ /* 0x000fe4000f8e0004 */
[----:B------:R-:W-:Y:S01]  /*14880*/  USEL UR6, UR6, URZ, !UP0 ;  /* 0x0000003f06067287 */ /* 0x000fe2000c000000 */
[----:B------:R-:W-:Y:S01]  /*14890*/  ULDC.64 UR8, c[0x0][0x2e0] ;  /* 0x0000b80000087ab9 */ /* 0x000fe20000000a00 */
[----:B------:R-:W-:Y:S01]  /*148a0*/  UIADD3 UR5, UR5, UR7, URZ ;  /* 0x0000000705057290 */ /* 0x000fe2000fffe03f */
[----:B-1----:R-:W-:Y:S01]  /*148b0*/  ISETP.NE.AND P0, PT, R8, 0x1, PT ;  /* 0x000000010800780c */ /* 0x002fe20003f05270 */
[----:B------:R-:W-:-:S02]  /*148c0*/  USEL UR7, UR46, URZ, !UP0 ;  /* 0x0000003f2e077287 */ /* 0x000fc4000c000000 */
[----:B------:R-:W-:Y:S02]  /*148d0*/  UIMAD UR6, UR6, UR8, URZ ;  /* 0x00000008060672a4 */ /* 0x000fe4000f8e023f */
[----:B------:R-:W-:Y:S01]  /*148e0*/  UIMAD.WIDE.U32 UR4, UR7, UR8, UR4 ;  /* 0x00000008070472a5 */ /* 0x000fe2000f8e0004 */
[----:B0-----:R-:W-:Y:S01]  /*148f0*/  LOP3.LUT R2, R2, 0x7f, RZ, 0xc0, !PT ;  /* 0x0000007f02027812 */ /* 0x001fe200078ec0ff */
[----:B------:R-:W-:-:S03]  /*14900*/  UIMAD UR6, UR7, UR9, UR6 ;  /* 0x00000009070672a4 */ /* 0x000fc6000f8e0206 */
[----:B------:R-:W-:Y:S01]  /*14910*/  SHF.R.U32.HI R2, RZ, 0x2, R2 ;  /* 0x00000002ff027819 */ /* 0x000fe20000011602 */
[----:B--2---:R-:W-:Y:S02]  /*14920*/  IMAD.SHL.U32 R0, R0, 0x20, RZ ;  /* 0x0000002000007824 */ /* 0x004fe400078e00ff */
[----:B------:R-:W0:Y:S01]  /*14930*/  @P0 LDC R3, c[0x0][0x450] ;  /* 0x00011400ff030b82 */ /* 0x000e220000000800 */
[----:B------:R-:W-:Y:S01]  /*14940*/  UIADD3 UR6, UR5, UR6, URZ ;  /* 0x0000000605067290 */ /* 0x000fe2000fffe03f */
[----:B------:R-:W-:Y:S01]  /*14950*/  IMAD.U32 R6, RZ, RZ, UR4 ;  /* 0x00000004ff067e24 */ /* 0x000fe2000f8e00ff */
[----:B------:R-:W-:Y:S01]  /*14960*/  LOP3.LUT R0, R2, 0x60, R0, 0xf8, !PT ;  /* 0x0000006002007812 */ /* 0x000fe200078ef800 */
[----:B------:R-:W-:Y:S01]  /*14970*/  IMAD.U32 R7, RZ, RZ, UR5 ;  /* 0x00000005ff077e24 */ /* 0x000fe2000f8e00ff */
[----:B------:R-:W-:Y:S01]  /*14980*/  ULDC.64 UR4, c[0x0][0x2d0] ;  /* 0x0000b40000047ab9 */ /* 0x000fe20000000a00 */
[----:B---3--:R-:W-:Y:S02]  /*14990*/  IMAD.SHL.U32 R9, R9, 0x10, RZ ;  /* 0x0000001009097824 */ /* 0x008fe400078e00ff */
[----:B------:R-:W1:Y:S01]  /*149a0*/  @P0 LDC R2, c[0x0][0x44c] ;  /* 0x00011300ff020b82 */ /* 0x000e620000000800 */
[----:B------:R-:W-:Y:S01]  /*149b0*/  IMAD.IADD R0, R0, 0x1, R18 ;  /* 0x0000000100007824 */ /* 0x000fe200078e0212 */
[----:B------:R-:W2:Y:S01]  /*149c0*/  S2R R7, SR_TID.X ;  /* 0x0000000000077919 */ /* 0x000ea20000002100 */
[----:B------:R-:W-:-:S02]  /*149d0*/  LOP3.LUT R9, R9, 0x30, RZ, 0xc0, !PT ;  /* 0x0000003009097812 */ /* 0x000fc400078ec0ff */
[----:B------:R-:W-:Y:S02]  /*149e0*/  IMAD.MOV.U32 R4, RZ, RZ, R0 ;  /* 0x000000ffff047224 */ /* 0x000fe400078e0000 */
[C---:B------:R-:W-:Y:S02]  /*149f0*/  LOP3.LUT R11, R9.reuse, 0x40, RZ, 0xfc, !PT ;  /* 0x00000040090b7812 */ /* 0x040fe400078efcff */
[----:B------:R-:W-:Y:S01]  /*14a00*/  LOP3.LUT R9, R9, 0x80, RZ, 0xfc, !PT ;  /* 0x0000008009097812 */ /* 0x000fe200078efcff */
[----:B-1----:R-:W-:-:S05]  /*14a10*/  @P0 IMAD.HI.U32 R2, R0, R2, RZ ;  /* 0x0000000200020227 */ /* 0x002fca00078e00ff */
[----:B0-----:R-:W-:Y:S01]  /*14a20*/  @P0 SHF.R.U32.HI R4, RZ, R3, R2 ;  /* 0x00000003ff040219 */ /* 0x001fe20000011602 */
[----:B------:R-:W-:-:S03]  /*14a30*/  IMAD.U32 R3, RZ, RZ, UR6 ;  /* 0x00000006ff037e24 */ /* 0x000fc6000f8e00ff */
[--C-:B------:R-:W-:Y:S01]  /*14a40*/  SHF.R.S32.HI R5, RZ, 0x1f, R4.reuse ;  /* 0x0000001fff057819 */ /* 0x100fe20000011404 */
[----:B------:R-:W-:Y:S02]  /*14a50*/  IMAD.MOV R2, RZ, RZ, -R4 ;  /* 0x000000ffff027224 */ /* 0x000fe400078e0a04 */
[----:B--2---:R-:W-:Y:S02]  /*14a60*/  IMAD.SHL.U32 R10, R7, 0x10, RZ ;  /* 0x00000010070a7824 */ /* 0x004fe400078e00ff */
[----:B------:R-:W-:Y:S02]  /*14a70*/  IMAD R0, R8, R2, R0 ;  /* 0x0000000208007224 */ /* 0x000fe400078e0200 */
[----:B------:R-:W-:Y:S01]  /*14a80*/  IMAD.MOV.U32 R2, RZ, RZ, R6 ;  /* 0x000000ffff027224 */ /* 0x000fe200078e0006 */
[----:B------:R-:W-:Y:S01]  /*14a90*/  LOP3.LUT R10, R10, 0x30, RZ, 0xc0, !PT ;  /* 0x000000300a0a7812 */ /* 0x000fe200078ec0ff */
[----:B------:R-:W-:Y:S02]  /*14aa0*/  IMAD R5, R5, UR4, RZ ;  /* 0x0000000405057c24 */ /* 0x000fe4000f8e02ff */
[----:B------:R-:W-:-:S04]  /*14ab0*/  IMAD.WIDE.U32 R2, R4, UR4, R2 ;  /* 0x0000000404027c25 */ /* 0x000fc8000f8e0002 */
[----:B------:R-:W-:Y:S01]  /*14ac0*/  IMAD R5, R4, UR5, R5 ;  /* 0x0000000504057c24 */ /* 0x000fe2000f8e0205 */
[----:B------:R-:W-:Y:S01]  /*14ad0*/  SHF.R.S32.HI R4, RZ, 0x1f, R0 ;  /* 0x0000001fff047819 */ /* 0x000fe20000011400 */
[----:B------:R-:W-:Y:S02]  /*14ae0*/  ULDC.64 UR4, c[0x0][0x2c8] ;  /* 0x0000b20000047ab9 */ /* 0x000fe40000000a00 */
        /* <DEDUP_REMOVED lines=9> */
[----:B------:R-:W-:Y:S02]  /*14b80*/  IADD3.X R3, R3, UR5, R0, P0, !PT ;  /* 0x0000000503037c10 */ /* 0x000fe400087fe400 */
[----:B------:R-:W-:-:S02]  /*14b90*/  ISETP.GE.AND P0, PT, R10, UR4, PT ;  /* 0x000000040a007c0c */ /* 0x000fc4000bf06270 */
[----:B------:R-:W-:Y:S01]  /*14ba0*/  ISETP.GE.AND P1, PT, R11, UR4, PT ;  /* 0x000000040b007c0c */ /* 0x000fe2000bf26270 */
[----:B------:R-:W-:-:S03]  /*14bb0*/  UMOV UR4, 0xffffffff ;  /* 0xffffffff00047882 */ /* 0x000fc60000000000 */
[----:B0-----:R-:W-:Y:S09]  /*14bc0*/  BRA.DIV UR4, `(.L_x_1320) ;  /* 0x00000032049c7947 */ /* 0x001ff2000b800000 */
[----:B------:R-:W0:Y:S01]  /*14bd0*/  S2R R5, SR_TID.X ;  /* 0x0000000000057919 */ /* 0x000e220000002100 */
[----:B------:R-:W-:Y:S01]  /*14be0*/  IMAD R2, R8, UR44, RZ ;  /* 0x0000002c08027c24 */ /* 0x000fe2000f8e02ff */
[----:B------:R-:W1:Y:S04]  /*14bf0*/  SHFL.IDX PT, R7, R4, RZ, 0x1c1f ;  /* 0x001c1fff04077589 */ /* 0x000e6800000e0000 */
[----:B------:R-:W2:Y:S01]  /*14c00*/  SHFL.IDX PT, R6, R3, RZ, 0x1c1f ;  /* 0x001c1fff03067589 */ /* 0x000ea200000e0000 */
[----:B0-----:R-:W-:-:S04]  /*14c10*/  LOP3.LUT R5, R5, 0x7f, RZ, 0xc0, !PT ;  /* 0x0000007f05057812 */ /* 0x001fc800078ec0ff */
[----:B------:R-:W-:-:S05]  /*14c20*/  SHF.R.U32.HI R5, RZ, 0x2, R5 ;  /* 0x00000002ff057819 */ /* 0x000fca0000011605 */
[----:B------:R-:W-:-:S04]  /*14c30*/  IMAD.IADD R0, R5, 0x1, R18 ;  /* 0x0000000105007824 */ /* 0x000fc800078e0212 */
[C---:B------:R-:W-:Y:S01]  /*14c40*/  VIADD R5, R0.reuse, 0x20 ;  /* 0x0000002000057836 */ /* 0x040fe20000000000 */
[----:B------:R-:W-:-:S13]  /*14c50*/  ISETP.GE.AND P4, PT, R0, R2, PT ;  /* 0x000000020000720c */ /* 0x000fda0003f86270 */
[----:B-1----:R-:W-:-:S05]  /*14c60*/  @!P4 IADD3 R7, P3, R10, R7, RZ ;  /* 0x000000070a07c210 */ /* 0x002fca0007f7e0ff */
[----:B--2---:R-:W-:Y:S01]  /*14c70*/  @!P4 IMAD.X R6, RZ, RZ, R6, P3 ;  /* 0x000000ffff06c224 */ /* 0x004fe200018e0606 */
[----:B------:R-:W-:Y:S01]  /*14c80*/  ISETP.GE.AND P3, PT, R5, R2, PT ;  /* 0x000000020500720c */ /* 0x000fe20003f66270 */
[----:B------:R-:W-:-:S03]  /*14c90*/  VIADD R5, R0, 0x40 ;  /* 0x0000004000057836 */ /* 0x000fc60000000000 */
[----:B------:R-:W-:-:S04]  /*14ca0*/  @!P4 LOP3.LUT R7, R7, R6, RZ, 0x3c, !PT ;  /* 0x000000060707c212 */ /* 0x000fc800078e3cff */
[----:B------:R-:W-:-:S04]  /*14cb0*/  @!P4 LOP3.LUT R6, R7, R6, RZ, 0x3c, !PT ;  /* 0x000000060706c212 */ /* 0x000fc800078e3cff */
[----:B------:R-:W-:-:S05]  /*14cc0*/  @!P4 LOP3.LUT R7, R7, R6, RZ, 0x3c, !PT ;  /* 0x000000060707c212 */ /* 0x000fca00078e3cff */
[----:B------:R-:W-:Y:S01]  /*14cd0*/  @!PT LDS RZ, [RZ] ;  /* 0x00000000fffff984 */ /* 0x000fe20000000800 */
[----:B-----5:R-:W-:Y:S04]  /*14ce0*/  @!P4 LDGSTS.E.BYPASS.LTC128B.128 [R9+0x10400], desc[UR40][R6.64], !P0 ;  /* 0x104000000609cfae */ /* 0x020fe8000c101d68 */
[----:B------:R-:W-:Y:S04]  /*14cf0*/  @!P4 LDGSTS.E.BYPASS.LTC128B.128 [R9+0x12400], desc[UR40][R6.64+0x40], !P1 ;  /* 0x124000400609cfae */ /* 0x000fe8000c901d68 */
[----:B------:R0:W-:Y:S04]  /*14d00*/  @!P4 LDGSTS.E.BYPASS.LTC128B.128 [R9+0x14400], desc[UR40][R6.64+0x80], !P2 ;  /* 0x144000800609cfae */ /* 0x0001e8000d101d68 */
[----:B0-----:R-:W0:Y:S04]  /*14d10*/  SHFL.IDX PT, R7, R4, 0x1, 0x1c1f ;  /* 0x003c1f0004077f89 */ /* 0x001e2800000e0000 */
[----:B------:R-:W1:Y:S01]  /*14d20*/  SHFL.IDX PT, R6, R3, 0x1, 0x1c1f ;  /* 0x003c1f0003067f89 */ /* 0x000e6200000e0000 */
[----:B0-----:R-:W-:-:S05]  /*14d30*/  @!P3 IADD3 R7, P4, R10, R7, RZ ;  /* 0x000000070a07b210 */ /* 0x001fca0007f9e0ff */
[----:B-1----:R-:W-:-:S05]  /*14d40*/  @!P3 IMAD.X R6, RZ, RZ, R6, P4 ;  /* 0x000000ffff06b224 */ /* 0x002fca00020e0606 */
[----:B------:R-:W-:-:S04]  /*14d50*/  @!P3 LOP3.LUT R7, R7, R6, RZ, 0x3c, !PT ;  /* 0x000000060707b212 */ /* 0x000fc800078e3cff */
[----:B------:R-:W-:-:S04]  /*14d60*/  @!P3 LOP3.LUT R6, R7, R6, RZ, 0x3c, !PT ;  /* 0x000000060706b212 */ /* 0x000fc800078e3cff */
[----:B------:R-:W-:-:S05]  /*14d70*/  @!P3 LOP3.LUT R7, R7, R6, RZ, 0x3c, !PT ;  /* 0x000000060707b212 */ /* 0x000fca00078e3cff */
[----:B------:R-:W-:Y:S04]  /*14d80*/  @!P3 LDGSTS.E.BYPASS.LTC128B.128 [R9+0x10c00], desc[UR40][R6.64], !P0 ;  /* 0x10c000000609bfae */ /* 0x000fe8000c101d68 */
[----:B------:R-:W-:Y:S04]  /*14d90*/  @!P3 LDGSTS.E.BYPASS.LTC128B.128 [R9+0x12c00], desc[UR40][R6.64+0x40], !P1 ;  /* 0x12c000400609bfae */ /* 0x000fe8000c901d68 */
[----:B------:R0:W-:Y:S01]  /*14da0*/  @!P3 LDGSTS.E.BYPASS.LTC128B.128 [R9+0x14c00], desc[UR40][R6.64+0x80], !P2 ;  /* 0x14c000800609bfae */ /* 0x0001e2000d101d68 */
[----:B------:R-:W-:-:S03]  /*14db0*/  ISETP.GE.AND P3, PT, R5, R2, PT ;  /* 0x000000020500720c */ /* 0x000fc60003f66270 */
[----:B0-----:R-:W0:Y:S04]  /*14dc0*/  SHFL.IDX PT, R7, R4, 0x2, 0x1c1f ;  /* 0x005c1f0004077f89 */ /* 0x001e2800000e0000 */
[----:B------:R-:W1:Y:S04]  /*14dd0*/  SHFL.IDX PT, R6, R3, 0x2, 0x1c1f ;  /* 0x005c1f0003067f89 */ /* 0x000e6800000e0000 */
[----:B------:R-:W2:Y:S04]  /*14de0*/  SHFL.IDX PT, R4, R4, 0x3, 0x1c1f ;  /* 0x007c1f0004047f89 */ /* 0x000ea800000e0000 */
[----:B------:R-:W3:Y:S01]  /*14df0*/  SHFL.IDX PT, R3, R3, 0x3, 0x1c1f ;  /* 0x007c1f0003037f89 */ /* 0x000ee200000e0000 */
[----:B0-----:R-:W-:-:S05]  /*14e00*/  @!P3 IADD3 R7, P4, R10, R7, RZ ;  /* 0x000000070a07b210 */ /* 0x001fca0007f9e0ff */
[----:B-1----:R-:W-:-:S05]  /*14e10*/  @!P3 IMAD.X R6, RZ, RZ, R6, P4 ;  /* 0x000000ffff06b224 */ /* 0x002fca00020e0606 */
[----:B------:R-:W-:-:S04]  /*14e20*/  @!P3 LOP3.LUT R7, R7, R6, RZ, 0x3c, !PT ;  /* 0x000000060707b212 */ /* 0x000fc800078e3cff */
[----:B------:R-:W-:-:S04]  /*14e30*/  @!P3 LOP3.LUT R6, R7, R6, RZ, 0x3c, !PT ;  /* 0x000000060706b212 */ /* 0x000fc800078e3cff */
[----:B------:R-:W-:-:S05]  /*14e40*/  @!P3 LOP3.LUT R7, R7, R6, RZ, 0x3c, !PT ;  /* 0x000000060707b212 */ /* 0x000fca00078e3cff */
[----:B------:R1:W-:Y:S04]  /*14e50*/  @!P3 LDGSTS.E.BYPASS.LTC128B.128 [R9+0x11400], desc[UR40][R6.64], !P0 ;  /* 0x114000000609bfae */ /* 0x0003e8000c101d68 */
[----:B------:R1:W-:Y:S04]  /*14e60*/  @!P3 LDGSTS.E.BYPASS.LTC128B.128 [R9+0x13400], desc[UR40][R6.64+0x40], !P1 ;  /* 0x134000400609bfae */ /* 0x0003e8000c901d68 */
[----:B--23--:R1:W-:Y:S02]  /*14e70*/  @!P3 LDGSTS.E.BYPASS.LTC128B.128 [R9+0x15400], desc[UR40][R6.64+0x80], !P2 ;  /* 0x154000800609bfae */ /* 0x00c3e4000d101d68 */
.L_x_1399:
        /* <DEDUP_REMOVED lines=12> */
.L_x_1322:
[----:B------:R-:W-:Y:S05]  /*14f40*/  BSYNC B0 ;  /* 0x0000000000007941 */ /* 0x000fea0003800000 */
.L_x_1321:
[----:B------:R-:W-:Y:S01]  /*14f50*/  NOP ;  /* 0x0000000000007918 */ /* 0x000fe20000000000 */
[----:B------:R-:W-:-:S13]  /*14f60*/  PLOP3.LUT P0, PT, PT, PT, PT, 0x80, 0x0 ;  /* 0x000000000000781c */ /* 0x000fda0003f0f070 */
.L_x_1323:
[----:B------:R-:W-:Y:S02]  /*14f70*/  PLOP3.LUT P1, PT, P1, P0, PT, 0xa2, 0x0 ;  /* 0x000000000000781c */ /* 0x000fe40000f21472 */
[----:B------:R-:W-:-:S08]  /*14f80*/  @P0 R2UR P1, UR4, R17 ;  /* 0x00000000110402ca */ /* 0x000fd00000020000 */
[----:B------:R-:W-:-:S05]  /*14f90*/  @P0 PLOP3.LUT P0, PT, P1, PT, PT, 0x80, 0x0 ;  /* 0x000000000000081c */ /* 0x000fca0000f0f070 */
[----:B------:R-:W-:Y:S01]  /*14fa0*/  @!P1 SYNCS.ARRIVE.TRANS64.RED.A0T1 RZ, [UR4+0x22800], RZ ;  /* 0x022800ffffff99a7 */ /* 0x000fe20008200404 */
[----:B------:R-:W-:Y:S07]  /*14fb0*/  @!P1 ARRIVES.LDGSTSBAR.64.TRANSCNT [UR4+0x22800] ;  /* 0x02280000ff0099b0 */ /* 0x000fee0008000a84 */
[----:B------:R-:W-:Y:S05]  /*14fc0*/  @P0 BRA.U.ANY `(.L_x_1323) ;  /* 0xfffffffd00e80947 */ /* 0x000fea000393ffff */
[----:B--2---:R-:W2:Y:S02]  /*14fd0*/  LDL.LU R2, [R1+0x30] ;  /* 0x0000300001027983 */ /* 0x004ea40000300800 */
        /* <DEDUP_REMOVED lines=11> */
.L_x_1400:
[----:B------:R-:W-:Y:S05]  /*15090*/  BSYNC B0 ;  /* 0x0000000000007941 */ /* 0x000fea0003800000 */
.L_x_1324:
[----:B------:R-:W3:Y:S01]  /*150a0*/  LDL R2, [R1+0x18] ;  /* 0x0000180001027983 */ /* 0x000ee20000100800 */
[----:B------:R-:W-:-:S06]  /*150b0*/  UIADD3 UR4, UR42, -0x2, URZ ;  /* 0xfffffffe2a047890 */ /* 0x000fcc000fffe03f */
[----:B---3--:R-:W-:-:S13]  /*150c0*/  ISETP.LE.AND P0, PT, R2, UR4, PT ;  /* 0x0000000402007c0c */ /* 0x008fda000bf03270 */
[----:B------:R-:W-:Y:S05]  /*150d0*/  @!P0 BRA `(.L_x_1326) ;  /* 0x0000000c00f88947 */ /* 0x000fea0003800000 */
[----:B01----:R0:W5:Y:S01]  /*150e0*/  LDL.LU R7, [R1] ;  /* 0x0000000001077983 */ /* 0x0031620000300800 */
[----:B------:R-:W-:Y:S02]  /*150f0*/  IMAD.MOV.U32 R6, RZ, RZ, R19 ;  /* 0x000000ffff067224 */ /* 0x000fe400078e0013 */
[----:B--2---:R-:W-:-:S07]  /*15100*/  IMAD.U32 R0, RZ, RZ, UR4 ;  /* 0x00000004ff007e24 */ /* 0x004fce000f8e00ff */
.L_x_1348:
[----:B------:R-:W2:Y:S01]  /*15110*/  LDL R2, [R1+0x20] ;  /* 0x0000200001027983 */ /* 0x000ea20000100800 */
[----:B------:R-:W-:Y:S01]  /*15120*/  VIADD R19, R6, 0x1 ;  /* 0x0000000106137836 */ /* 0x000fe20000000000 */
[----:B------:R-:W-:Y:S05]  /*15130*/  YIELD ;  /* 0x0000000000007946 */ /* 0x000fea0003800000 */
[C---:B------:R-:W-:Y:S01]  /*15140*/  ISETP.NE.AND P0, PT, R19.reuse, 0x2, PT ;  /* 0x000000021300780c */ /* 0x040fe20003f05270 */
[----:B------:R-:W-:Y:S03]  /*15150*/  BSSY B0, `(.L_x_1327) ;  /* 0x0000089000007945 */ /* 0x000fe60003800000 */
[----:B------:R-:W-:-:S02]  /*15160*/  SEL R19, R19, RZ, P0 ;  /* 0x000000ff13137207 */ /* 0x000fc40000000000 */
[----:B--2---:R-:W-:Y:S02]  /*15170*/  LOP3.LUT P1, RZ, R2, 0x1, RZ, 0xc0, !PT ;  /* 0x0000000102ff7812 */ /* 0x004fe4000782c0ff */
        /* <DEDUP_REMOVED lines=18> */
[--C-:B------:R-:W-:Y:S01]  /*152a0*/  SHF.R.S32.HI R3, RZ, 0x1f, R2.reuse ;  /* 0x0000001fff037819 */ /* 0x100fe20000011402 */
[----:B------:R-:W-:-:S04]  /*152b0*/  IMAD.MOV R8, RZ, RZ, -R2 ;  /* 0x000000ffff087224 */ /* 0x000fc800078e0a02 */
[----:B------:R-:W-:Y:S02]  /*152c0*/  IMAD R8, R5, R8, R0 ;  /* 0x0000000805087224 */ /* 0x000fe400078e0200 */
[----:B--2---:R-:W-:-:S04]  /*152d0*/  IMAD R4, R11, UR6, RZ ;  /* 0x000000060b047c24 */ /* 0x004fc8000f8e02ff */
[C---:B----4-:R-:W-:Y:S02]  /*152e0*/  IMAD R4, R10.reuse, UR7, R4 ;  /* 0x000000070a047c24 */ /* 0x050fe4000f8e0204 */
[----:B------:R-:W-:-:S04]  /*152f0*/  IMAD.WIDE.U32 R2, R10, UR6, R2 ;  /* 0x000000060a027c25 */ /* 0x000fc8000f8e0002 */
[----:B------:R-:W-:Y:S01]  /*15300*/  IMAD.IADD R3, R4, 0x1, R3 ;  /* 0x0000000104037824 */ /* 0x000fe200078e0203 */
[----:B------:R-:W-:-:S04]  /*15310*/  LEA R4, P0, R2, UR4, 0x2 ;  /* 0x0000000402047c11 */ /* 0x000fc8000f8010ff */
[----:B------:R-:W-:-:S05]  /*15320*/  LEA.HI.X R5, R2, UR5, R3, 0x2, P0 ;  /* 0x0000000502057c11 */ /* 0x000fca00080f1403 */
[----:B------:R2:W5:Y:S04]  /*15330*/  LDG.E R16, desc[UR40][R4.64] ;  /* 0x0000002804107981 */ /* 0x000568000c1e1900 */
.L_x_1329:
[----:B------:R-:W2:Y:S01]  /*15340*/  S2R R2, SR_TID.X ;  /* 0x0000000000027919 */ /* 0x000ea20000002100 */
[----:B------:R-:W-:Y:S01]  /*15350*/  IMAD R3, R19, 0x8, R17 ;  /* 0x0000000813037824 */ /* 0x000fe200078e0211 */
[----:B------:R-:W-:Y:S01]  /*15360*/  BSSY B1, `(.L_x_1330) ;  /* 0x0000006000017945 */ /* 0x000fe20003800000 */
[----:B--2---:R-:W-:Y:S02]  /*15370*/  LOP3.LUT R4, R2, 0x7f, RZ, 0xc0, !PT ;  /* 0x0000007f02047812 */ /* 0x004fe400078ec0ff */
[----:B------:R-:W-:Y:S02]  /*15380*/  SHF.L.U32 R2, R9, 0x1f, RZ ;  /* 0x0000001f09027819 */ /* 0x000fe400000006ff */
[----:B------:R-:W-:Y:S02]  /*15390*/  ISETP.NE.AND P1, PT, R4, RZ, PT ;  /* 0x000000ff0400720c */ /* 0x000fe40003f25270 */
[----:B------:R-:W2:Y:S02]  /*153a0*/  SYNCS.PHASECHK.TRANS64.TRYWAIT P0, [R3+URZ+0x22880], R2 ;  /* 0x02288002030075a7 */ /* 0x000ea4000800017f */
[----:B--2---:R-:W-:Y:S09]  /*153b0*/  @!P0 BRA `(.L_x_1331) ;  /* 0x0000003000188947 */ /* 0x004ff20003800000 */
.L_x_1401:
[----:B------:R-:W-:Y:S05]  /*153c0*/  BSYNC B1 ;  /* 0x0000000000017941 */ /* 0x000fea0003800000 */
.L_x_1330:
[----:B------:R-:W-:Y:S04]  /*153d0*/  BSSY B1, `(.L_x_1332) ;  /* 0x0000009000017945 */ /* 0x000fe80003800000 */
        /* <DEDUP_REMOVED lines=8> */
.L_x_1333:
[----:B------:R-:W-:Y:S05]  /*15460*/  BSYNC B1 ;  /* 0x0000000000017941 */ /* 0x000fea0003800000 */
.L_x_1332:
[----:B------:R-:W3:Y:S01]  /*15470*/  LDL R4, [R1+0x1c] ;  /* 0x00001c0001047983 */ /* 0x000ee20000100800 */
[----:B------:R-:W-:Y:S01]  /*15480*/  IMAD.MOV.U32 R10, RZ, RZ, RZ ;  /* 0x000000ffff0a7224 */ /* 0x000fe200078e00ff */
[----:B------:R-:W-:Y:S01]  /*15490*/  UIADD3 UR4, UP0, UR48, 0x470, URZ ;  /* 0x0000047030047890 */ /* 0x000fe2000ff1e03f */
[----:B------:R-:W-:Y:S01]  /*154a0*/  IMAD R5, R19, 0x4000, R17 ;  /* 0x0000400013057824 */ /* 0x000fe200078e0211 */
[----:B------:R-:W-:Y:S01]  /*154b0*/  PLOP3.LUT P0, PT, PT, PT, PT, 0x80, 0x0 ;  /* 0x000000000000781c */ /* 0x000fe20003f0f070 */
[----:B------:R-:W-:Y:S01]  /*154c0*/  UMOV UR6, 0x0 ;  /* 0x0000000000067882 */ /* 0x000fe20000000000 */
[----:B------:R-:W-:Y:S01]  /*154d0*/  R2UR UR10, R10 ;  /* 0x000000000a0a72ca */ /* 0x000fe200000e0000 */
[----:B------:R-:W-:Y:S01]  /*154e0*/  VIADD R5, R5, 0x8400 ;  /* 0x0000840005057836 */ /* 0x000fe20000000000 */
[----:B------:R-:W-:Y:S01]  /*154f0*/  UIADD3.X UR5, URZ, UR49, URZ, UP0, !UPT ;  /* 0x000000313f057290 */ /* 0x000fe200087fe43f */
[----:B------:R-:W-:Y:S01]  /*15500*/  UMOV UR7, 0x14f00000 ;  /* 0x14f0000000077882 */ /* 0x000fe20000000000 */
[----:B---3--:R-:W-:-:S02]  /*15510*/  IMAD R4, R8, 0x80, R4 ;  /* 0x0000008008047824 */ /* 0x008fc400078e0204 */
[----:B------:R-:W-:-:S09]  /*15520*/  VIADD R8, R3, 0x22870 ;  /* 0x0002287003087836 */ /* 0x000fd20000000000 */
.L_x_1334:
        /* <DEDUP_REMOVED lines=9> */
[----:B---3--:R-:W-:Y:S05]  /*155c0*/  @P0 BRA.U.ANY `(.L_x_1334) ;  /* 0xfffffffd00d80947 */ /* 0x008fea000393ffff */
[----:B------:R-:W3:Y:S01]  /*155d0*/  SYNCS.PHASECHK.TRANS64.TRYWAIT P0, [R3+URZ+0x22840], R2 ;  /* 0x02284002030075a7 */ /* 0x000ee2000800017f */
[----:B------:R-:W-:Y:S04]  /*155e0*/  BSSY B1, `(.L_x_1335) ;  /* 0x0000002000017945 */ /* 0x000fe80003800000 */
[----:B---3--:R-:W-:Y:S05]  /*155f0*/  @!P0 BRA `(.L_x_1336) ;  /* 0x0000002c009c8947 */ /* 0x008fea0003800000 */
.L_x_1402:
[----:B------:R-:W-:Y:S05]  /*15600*/  BSYNC B1 ;  /* 0x0000000000017941 */ /* 0x000fea0003800000 */
.L_x_1335:
[----:B------:R-:W-:Y:S01]  /*15610*/  BSSY B1, `(.L_x_1337) ;  /* 0x000000b000017945 */ /* 0x000fe20003800000 */
[----:B------:R-:W-:Y:S02]  /*15620*/  IMAD.MOV.U32 R8, RZ, RZ, 0x0 ;  /* 0x00000000ff087424 */ /* 0x000fe400078e00ff */
[----:B-1----:R-:W-:Y:S01]  /*15630*/  IMAD.MOV.U32 R9, RZ, RZ, 0x14f00000 ;  /* 0x14f00000ff097424 */ /* 0x002fe200078e00ff */
[----:B------:R-:W-:Y:S06]  /*15640*/  @P1 BRA `(.L_x_1338) ;  /* 0x00000000001c1947 */ /* 0x000fec0003800000 */
[----:B------:R-:W1:Y:S01]  /*15650*/  S2R R5, SR_TID.X ;  /* 0x0000000000057919 */ /* 0x000e620000002100 */
[----:B--23--:R-:W-:-:S04]  /*15660*/  IMAD.MOV.U32 R2, RZ, RZ, 0x6000 ;  /* 0x00006000ff027424 */ /* 0x00cfc800078e00ff */
[----:B------:R4:W-:Y:S01]  /*15670*/  SYNCS.ARRIVE.TRANS64 RZ, [R3+URZ+0x22830], R2 ;  /* 0x0228300203ff79a7 */ /* 0x0009e2000800003f */
[----:B-1----:R-:W-:-:S04]  /*15680*/  LOP3.LUT R5, R5, 0x1f, RZ, 0xc0, !PT ;  /* 0x0000001f05057812 */ /* 0x002fc800078ec0ff */
[----:B------:R-:W-:-:S13]  /*15690*/  ISETP.NE.AND P0, PT, R5, RZ, PT ;  /* 0x000000ff0500720c */ /* 0x000fda0003f05270 */
[----:B----4-:R-:W-:Y:S05]  /*156a0*/  @!P0 BRA `(.L_x_1338) ;  /* 0x0000000000048947 */ /* 0x010fea0003800000 */
[----:B------:R-:W-:Y:S01]  /*156b0*/  BPT.TRAP 0x1 ;  /* 0x000000040000795c */ /* 0x000fe20000300000 */
.L_x_1338:
[----:B------:R-:W-:Y:S05]  /*156c0*/  BSYNC B1 ;  /* 0x0000000000017941 */ /* 0x000fea0003800000 */
.L_x_1337:
[----:B------:R-:W-:Y:S01]  /*156d0*/  R2UR UR10, R10 ;  /* 0x000000000a0a72ca */ /* 0x000fe200000e0000 */
[----:B--23--:R-:W-:Y:S01]  /*156e0*/  IMAD R2, R19, 0x6000, R17 ;  /* 0x0000600013027824 */ /* 0x00cfe200078e0211 */
[----:B------:R-:W-:Y:S01]  /*156f0*/  R2UR UR6, R8 ;  /* 0x00000000080672ca */ /* 0x000fe200000e0000 */
[----:B------:R-:W-:Y:S01]  /*15700*/  UIADD3 UR4, UP0, UR48, 0x370, URZ ;  /* 0x0000037030047890 */ /* 0x000fe2000ff1e03f */
[----:B------:R-:W-:Y:S01]  /*15710*/  R2UR UR7, R9 ;  /* 0x00000000090772ca */ /* 0x000fe200000e0000 */
[----:B------:R-:W-:Y:S01]  /*15720*/  VIADD R3, R3, 0x22830 ;  /* 0x0002283003037836 */ /* 0x000fe20000000000 */
[----:B------:R-:W-:Y:S01]  /*15730*/  PLOP3.LUT P0, PT, PT, PT, PT, 0x80, 0x0 ;  /* 0x000000000000781c */ /* 0x000fe20003f0f070 */
[----:B------:R-:W-:Y:S01]  /*15740*/  VIADD R5, R2, 0x16400 ;  /* 0x0001640002057836 */ /* 0x000fe20000000000 */
[----:B------:R-:W-:-:S12]  /*15750*/  UIADD3.X UR5, URZ, UR49, URZ, UP0, !UPT ;  /* 0x000000313f057290 */ /* 0x000fd800087fe43f */
.L_x_1339:
        /* <DEDUP_REMOVED lines=15> */
.L_x_1340:
        /* <DEDUP_REMOVED lines=15> */
.L_x_1341:
        /* <DEDUP_REMOVED lines=10> */
.L_x_1328:
[----:B------:R-:W-:Y:S05]  /*159e0*/  BSYNC B0 ;  /* 0x0000000000007941 */ /* 0x000fea0003800000 */
.L_x_1327:
[----:B------:R-:W-:-:S06]  /*159f0*/  UISETP.NE.AND UP0, UPT, UR39, 0x3, UPT ;  /* 0x000000032700788c */ /* 0x000fcc000bf05270 */
[----:B------:R-:W-:-:S13]  /*15a00*/  PLOP3.LUT P0, PT, PT, PT, UP0, 0x80, 0x0 ;  /* 0x000000000000781c */ /* 0x000fda0003f0f008 */
[----:B------:R-:W-:Y:S05]  /*15a10*/  @!P0 BRA `(.L_x_1342) ;  /* 0x0000000000048947 */ /* 0x000fea0003800000 */
[----:B------:R-:W-:Y:S01]  /*15a20*/  BPT.TRAP 0x1 ;  /* 0x000000040000795c */ /* 0x000fe20000300000 */
.L_x_1342:
[----:B------:R-:W-:Y:S01]  /*15a30*/  IMAD.U32 R2, RZ, RZ, UR45 ;  /* 0x0000002dff027e24 */ /* 0x000fe2000f8e00ff */
[----:B------:R-:W-:Y:S01]  /*15a40*/  BSSY B0, `(.L_x_1343) ;  /* 0x0000007000007945 */ /* 0x000fe20003800000 */
[----:B------:R-:W-:-:S03]  /*15a50*/  IMAD R20, R6, 0x8, R17 ;  /* 0x0000000806147824 */ /* 0x000fc600078e0211 */
[----:B------:R-:W-:Y:S02]  /*15a60*/  ISETP.NE.AND P1, PT, R2, 0x3, PT ;  /* 0x000000030200780c */ /* 0x000fe40003f25270 */
[----:B------:R-:W-:-:S04]  /*15a70*/  LOP3.LUT R2, R7, 0x1, RZ, 0x3c, !PT ;  /* 0x0000000107027812 */ /* 0x000fc800078e3cff */
[----:B------:R-:W-:-:S04]  /*15a80*/  SHF.L.U32 R2, R2, 0x1f, RZ ;  /* 0x0000001f02027819 */ /* 0x000fc800000006ff */
[----:B------:R-:W2:Y:S02]  /*15a90*/  SYNCS.PHASECHK.TRANS64.TRYWAIT P0, [R20+URZ+0x22870], R2 ;  /* 0x02287002140075a7 */ /* 0x000ea4000800017f */
[----:B--2---:R-:W-:Y:S05]  /*15aa0*/  @!P0 BRA `(.L_x_1344) ;  /* 0x0000002800848947 */ /* 0x004fea0003800000 */
.L_x_1403:
[----:B------:R-:W-:Y:S05]  /*15ab0*/  BSYNC B0 ;  /* 0x0000000000007941 */ /* 0x000fea0003800000 */
.L_x_1343:
[----:B------:R-:W-:Y:S05]  /*15ac0*/  @!P1 BRA `(.L_x_1345) ;  /* 0x0000000000049947 */ /* 0x000fea0003800000 */
[----:B------:R-:W-:Y:S01]  /*15ad0*/  BPT.TRAP 0x1 ;  /* 0x000000040000795c */ /* 0x000fe20000300000 */
.L_x_1345:
[----:B--2---:R-:W-:Y:S01]  /*15ae0*/  SHF.L.U32 R2, R7, 0x1f, RZ ;  /* 0x0000001f07027819 */ /* 0x004fe200000006ff */
[----:B------:R-:W-:-:S03]  /*15af0*/  IMAD.SHL.U32 R3, R6, 0x4000, RZ ;  /* 0x0000400006037824 */ /* 0x000fc600078e00ff */
[----:B------:R-:W2:Y:S02]  /*15b00*/  SYNCS.PHASECHK.TRANS64.TRYWAIT P0, [R20+URZ+0x22860], R2 ;  /* 0x02286002140075a7 */ /* 0x000ea4000800017f */
[----:B--2---:R-:W-:Y:S05]  /*15b10*/  @!P0 BRA `(.L_x_1346) ;  /* 0x00000028007c8947 */ /* 0x004fea0003800000 */
.L_x_1404:
[----:B------:R-:W2:Y:S04]  /*15b20*/  LDL R4, [R1+0x28] ;  /* 0x0000280001047983 */ /* 0x000ea80000100800 */
[----:B------:R-:W3:Y:S04]  /*15b30*/  LDL R12, [R1+0xc] ;  /* 0x00000c00010c7983 */ /* 0x000ee80000100800 */
[----:B------:R-:W4:Y:S01]  /*15b40*/  LDL R13, [R1+0x24] ;  /* 0x00002400010d7983 */ /* 0x000f220000100800 */
[----:B------:R-:W-:Y:S05]  /*15b50*/  WARPSYNC.ALL ;  /* 0x0000000000007948 */ /* 0x000fea0003800000 */
[----:B--2---:R-:W-:-:S05]  /*15b60*/  LOP3.LUT R2, R3, R4, RZ, 0xfc, !PT ;  /* 0x0000000403027212 */ /* 0x004fca00078efcff */
[----:B------:R-:W-:-:S05]  /*15b70*/  IMAD.IADD R2, R17, 0x1, R2 ;  /* 0x0000000111027824 */ /* 0x000fca00078e0202 */
[----:B-1----:R-:W1:Y:S01]  /*15b80*/  LDSM.16.MT88.4 R8, [R2+0x8400] ;  /* 0x008400000208783b */ /* 0x002e620000004200 */
[----:B---3--:R-:W-:Y:S01]  /*15b90*/  IMAD.IADD R18, R12, 0x1, R2 ;  /* 0x000000010c127824 */ /* 0x008fe200078e0202 */
[----:B----4-:R-:W-:Y:S02]  /*15ba0*/  IADD3 R3, R17, R3, R13 ;  /* 0x0000000311037210 */ /* 0x010fe40007ffe00d */
        /* <DEDUP_REMOVED lines=67> */
.L_x_1347:
[----:B------:R-:W3:Y:S01]  /*15fe0*/  S2R R2, SR_TID.X ;  /* 0x0000000000027919 */ /* 0x000ee20000002100 */
[----:B--2---:R2:W-:Y:S01]  /*15ff0*/  SYNCS.ARRIVE.TRANS64.A1T0 RZ, [R20+URZ+0x22850], RZ ;  /* 0x022850ff14ff79a7 */ /* 0x0045e2000810003f */
[----:B-1----:R4:W5:Y:S01]  /*16000*/  LDL R7, [R1] ;  /* 0x0000000001077983 */ /* 0x0029620000100800 */
[----:B---3--:R-:W-:-:S03]  /*16010*/  LOP3.LUT R3, R2, 0x7f, RZ, 0xc0, !PT ;  /* 0x0000007f02037812 */ /* 0x008fc600078ec0ff */
[----:B------:R-:W3:Y:S01]  /*16020*/  LDL R2, [R1+0x18] ;  /* 0x0000180001027983 */ /* 0x000ee20000100800 */
[----:B------:R-:W-:Y:S01]  /*16030*/  IMAD.MOV.U32 R6, RZ, RZ, R19 ;  /* 0x000000ffff067224 */ /* 0x000fe200078e0013 */
[----:B------:R-:W-:Y:S01]  /*16040*/  BAR.SYNC.DEFER_BLOCKING 0x2, 0x80 ;  /* 0x0082000000007b1d */ /* 0x000fe20000010000 */
[----:B------:R-:W-:-:S13]  /*16050*/  ISETP.NE.AND P0, PT, R3, RZ, PT ;  /* 0x000000ff0300720c */ /* 0x000fda0003f05270 */
[----:B--2---:R-:W-:-:S05]  /*16060*/  @!P0 VIADD R20, R20, 0x22880 ;  /* 0x0002288014148836 */ /* 0x004fca0000000000 */
[----:B------:R-:W-:-:S04]  /*16070*/  @!P0 PRMT R20, RZ, 0x654, R20 ;  /* 0x00000654ff148816 */ /* 0x000fc80000000014 */
[----:B------:R4:W-:Y:S01]  /*16080*/  @!P0 SYNCS.ARRIVE.TRANS64.RED.A1T0 RZ, [R20+URZ], RZ ;  /* 0x000000ff14ff89a7 */ /* 0x0009e2000810043f */
[C---:B---3--:R-:W-:Y:S01]  /*16090*/  ISETP.GT.AND P0, PT, R0.reuse, R2, PT ;  /* 0x000000020000720c */ /* 0x048fe20003f04270 */
[----:B------:R-:W-:-:S12]  /*160a0*/  VIADD R0, R0, 0xffffffff ;  /* 0xffffffff00007836 */ /* 0x000fd80000000000 */
[----:B----4-:R-:W-:Y:S05]  /*160b0*/  @P0 BRA `(.L_x_1348) ;  /* 0xfffffff000140947 */ /* 0x010fea000383ffff */
.L_x_1326:
[----:B------:R-:W3:Y:S01]  /*160c0*/  S2R R2, SR_TID.X ;  /* 0x0000000000027919 */ /* 0x000ee20000002100 */
[----:B------:R-:W-:Y:S01]  /*160d0*/  BSSY B0, `(.L_x_1349) ;  /* 0x0000011000007945 */ /* 0x000fe20003800000 */
[----:B---3--:R-:W-:-:S04]  /*160e0*/  LOP3.LUT R2, R2, 0x7f, RZ, 0xc0, !PT ;  /* 0x0000007f02027812 */ /* 0x008fc800078ec0ff */
[----:B------:R-:W-:-:S13]  /*160f0*/  ISETP.NE.AND P0, PT, R2, RZ, PT ;  /* 0x000000ff0200720c */ /* 0x000fda0003f05270 */
[----:B------:R-:W-:Y:S05]  /*16100*/  @P0 BRA `(.L_x_1350) ;  /* 0x0000000000340947 */ /* 0x000fea0003800000 */
[----:B------:R-:W3:Y:S01]  /*16110*/  S2R R3, SR_LANEID ;  /* 0x0000000000037919 */ /* 0x000ee20000000000 */
[----:B------:R-:W-:Y:S01]  /*16120*/  VOTEU.ANY UR4, UPT, PT ;  /* 0x0000000000047886 */ /* 0x000fe200038e0100 */
[----:B------:R-:W4:Y:S01]  /*16130*/  LDC.64 R4, c[0x0][0xc60] ;  /* 0x00031800ff047b82 */ /* 0x000f220000000a00 */
[----:B--2---:R-:W3:Y:S08]  /*16140*/  FLO.U32 R0, UR4 ;  /* 0x0000000400007d00 */ /* 0x004ef000080e0000 */
[----:B------:R-:W4:Y:S01]  /*16150*/  POPC R2, UR4 ;  /* 0x0000000400027d09 */ /* 0x000f220008000000 */
[----:B---3--:R-:W-:-:S13]  /*16160*/  ISETP.EQ.U32.AND P1, PT, R0, R3, PT ;  /* 0x000000030000720c */ /* 0x008fda0003f22070 */
[----:B----4-:R-:W2:Y:S01]  /*16170*/  @P1 ATOMG.E.ADD.STRONG.GPU PT, R5, desc[UR40][R4.64], R2 ;  /* 0x00000002040519a8 */ /* 0x010ea200081ee1e8 */
[----:B------:R-:W3:Y:S02]  /*16180*/  S2R R3, SR_LTMASK ;  /* 0x0000000000037919 */ /* 0x000ee40000003900 */
[----:B---3--:R-:W-:-:S06]  /*16190*/  LOP3.LUT R3, R3, UR4, RZ, 0xc0, !PT ;  /* 0x0000000403037c12 */ /* 0x008fcc000f8ec0ff */
[----:B------:R-:W3:Y:S01]  /*161a0*/  POPC R3, R3 ;  /* 0x0000000300037309 */ /* 0x000ee20000000000 */
[----:B--2---:R-:W3:Y:S02]  /*161b0*/  SHFL.IDX PT, R0, R5, R0, 0x1f ;  /* 0x00001f0005007589 */ /* 0x004ee400000e0000 */
[----:B---3--:R-:W-:-:S05]  /*161c0*/  IADD3 R0, R0, UR43, R3 ;  /* 0x0000002b00007c10 */ /* 0x008fca000fffe003 */
[----:B------:R3:W-:Y:S02]  /*161d0*/  STL [R1+0x10], R0 ;  /* 0x0000100001007387 */ /* 0x0007e40000100800 */
.L_x_1350:
[----:B------:R-:W-:Y:S05]  /*161e0*/  BSYNC B0 ;  /* 0x0000000000007941 */ /* 0x000fea0003800000 */
.L_x_1349:
[----:B------:R-:W-:-:S06]  /*161f0*/  UISETP.NE.AND UP0, UPT, UR39, 0x3, UPT ;  /* 0x000000032700788c */ /* 0x000fcc000bf05270 */
[----:B------:R-:W-:-:S13]  /*16200*/  PLOP3.LUT P1, PT, PT, PT, UP0, 0x80, 0x0 ;  /* 0x000000000000781c */ /* 0x000fda0003f2f008 */
[----:B------:R-:W-:Y:S05]  /*16210*/  @!P1 BRA `(.L_x_1351) ;  /* 0x0000000000049947 */ /* 0x000fea0003800000 */
[----:B------:R-:W-:Y:S01]  /*16220*/  BPT.TRAP 0x1 ;  /* 0x000000040000795c */ /* 0x000fe20000300000 */
.L_x_1351:
[----:B------:R-:W4:Y:S01]  /*16230*/  LDL R2, [R1] ;  /* 0x0000000001027983 */ /* 0x000f220000100800 */
[----:B------:R-:W-:Y:S01]  /*16240*/  IMAD R16, R19, 0x8, R17 ;  /* 0x0000000813107824 */ /* 0x000fe200078e0211 */
[----:B------:R-:W-:Y:S01]  /*16250*/  BSSY B0, `(.L_x_1352) ;  /* 0x0000007000007945 */ /* 0x000fe20003800000 */
[----:B--23--:R-:W-:-:S05]  /*16260*/  IMAD.U32 R0, RZ, RZ, UR45 ;  /* 0x0000002dff007e24 */ /* 0x00cfca000f8e00ff */
[----:B------:R-:W-:Y:S02]  /*16270*/  ISETP.NE.AND P2, PT, R0, 0x3, PT ;  /* 0x000000030000780c */ /* 0x000fe40003f45270 */
[----:B----4-:R-:W-:-:S04]  /*16280*/  LOP3.LUT R3, R2, 0x1, RZ, 0x3c, !PT ;  /* 0x0000000102037812 */ /* 0x010fc800078e3cff */
[----:B------:R-:W-:-:S04]  /*16290*/  SHF.L.U32 R3, R3, 0x1f, RZ ;  /* 0x0000001f03037819 */ /* 0x000fc800000006ff */
[----:B------:R-:W2:Y:S02]  /*162a0*/  SYNCS.PHASECHK.TRANS64.TRYWAIT P1, [R16+URZ+0x22870], R3 ;  /* 0x02287003100075a7 */ /* 0x000ea4000802017f */
[----:B--2---:R-:W-:Y:S05]  /*162b0*/  @!P1 BRA `(.L_x_1353) ;  /* 0x0000002000a89947 */ /* 0x004fea0003800000 */
.L_x_1405:
[----:B------:R-:W-:Y:S05]  /*162c0*/  BSYNC B0 ;  /* 0x0000000000007941 */ /* 0x000fea0003800000 */
.L_x_1352:
[----:B------:R-:W-:Y:S05]  /*162d0*/  @!P2 BRA `(.L_x_1354) ;  /* 0x000000000004a947 */ /* 0x000fea0003800000 */
[----:B------:R-:W-:Y:S01]  /*162e0*/  BPT.TRAP 0x1 ;  /* 0x000000040000795c */ /* 0x000fe20000300000 */
.L_x_1354:
[----:B------:R-:W2:Y:S02]  /*162f0*/  LDL R0, [R1] ;  /* 0x0000000001007983 */ /* 0x000ea40000100800 */
[----:B--2---:R-:W-:-:S04]  /*16300*/  SHF.L.U32 R3, R0, 0x1f, RZ ;  /* 0x0000001f00037819 */ /* 0x004fc800000006ff */
[----:B------:R-:W2:Y:S02]  /*16310*/  SYNCS.PHASECHK.TRANS64.TRYWAIT P1, [R16+URZ+0x22860], R3 ;  /* 0x02286003100075a7 */ /* 0x000ea4000802017f */
[----:B--2---:R-:W-:Y:S05]  /*16320*/  @!P1 BRA `(.L_x_1355) ;  /* 0x0000002000a09947 */ /* 0x004fea0003800000 */
.L_x_1406:
[----:B------:R-:W3:Y:S04]  /*16330*/  LDL R0, [R1+0x28] ;  /* 0x0000280001007983 */ /* 0x000ee80000100800 */
[----:B------:R-:W2:Y:S04]  /*16340*/  LDL R12, [R1+0xc] ;  /* 0x00000c00010c7983 */ /* 0x000ea80000100800 */
[----:B------:R-:W4:Y:S01]  /*16350*/  LDL R13, [R1+0x24] ;  /* 0x00002400010d7983 */ /* 0x000f220000100800 */
[----:B------:R-:W-:Y:S01]  /*16360*/  IMAD.SHL.U32 R2, R19, 0x4000, RZ ;  /* 0x0000400013027824 */ /* 0x000fe200078e00ff */
[----:B------:R-:W-:Y:S05]  /*16370*/  WARPSYNC.ALL ;  /* 0x0000000000007948 */ /* 0x000fea0003800000 */
[----:B---3--:R-:W-:-:S05]  /*16380*/  LOP3.LUT R0, R2, R0, RZ, 0xfc, !PT ;  /* 0x0000000002007212 */ /* 0x008fca00078efcff */
[----:B------:R-:W-:-:S05]  /*16390*/  IMAD.IADD R0, R17, 0x1, R0 ;  /* 0x0000000111007824 */ /* 0x000fca00078e0200 */
[----:B01---5:R-:W0:Y:S01]  /*163a0*/  LDSM.16.MT88.4 R4, [R0+0x8400] ;  /* 0x008400000004783b */ /* 0x023e220000004200 */
[----:B--2---:R-:W-:Y:S01]  /*163b0*/  IMAD.IADD R3, R12, 0x1, R0 ;  /* 0x000000010c037824 */ /* 0x004fe200078e0200 */
[----:B----4-:R-:W-:Y:S02]  /*163c0*/  IADD3 R2, R17, R2, R13 ;  /* 0x0000000211027210 */ /* 0x010fe40007ffe00d */
        /* <DEDUP_REMOVED lines=64> */
.L_x_1356:
[----:B-1----:R-:W2:Y:S01]  /*167d0*/  LDL.LU R2, [R1] ;  /* 0x0000000001027983 */ /* 0x002ea20000300800 */
[----:B0-----:R0:W-:Y:S01]  /*167e0*/  SYNCS.ARRIVE.TRANS64.A1T0 RZ, [R16+URZ+0x22850], RZ ;  /* 0x022850ff10ff79a7 */ /* 0x0011e2000810003f */
[----:B------:R-:W-:Y:S02]  /*167f0*/  VIADD R19, R19, 0x1 ;  /* 0x0000000113137836 */ /* 0x000fe40000000000 */
[----:B0-----:R-:W-:-:S05]  /*16800*/  @!P0 VIADD R16, R16, 0x22880 ;  /* 0x0002288010108836 */ /* 0x001fca0000000000 */
[----:B------:R-:W-:Y:S01]  /*16810*/  @!P0 PRMT R16, RZ, 0x654, R16 ;  /* 0x00000654ff108816 */ /* 0x000fe20000000010 */
[----:B------:R-:W-:Y:S06]  /*16820*/  BAR.SYNC.DEFER_BLOCKING 0x2, 0x80 ;  /* 0x0082000000007b1d */ /* 0x000fec0000010000 */
[----:B------:R0:W-:Y:S01]  /*16830*/  @!P0 SYNCS.ARRIVE.TRANS64.RED.A1T0 RZ, [R16+URZ], RZ ;  /* 0x000000ff10ff89a7 */ /* 0x0001e2000810043f */
[----:B------:R-:W-:-:S04]  /*16840*/  ISETP.NE.AND P0, PT, R19, 0x2, PT ;  /* 0x000000021300780c */ /* 0x000fc80003f05270 */
[----:B------:R-:W-:Y:S02]  /*16850*/  SEL R0, RZ, 0x1, P0 ;  /* 0x00000001ff007807 */ /* 0x000fe40000000000 */
[----:B------:R-:W-:Y:S02]  /*16860*/  SEL R19, R19, RZ, P0 ;  /* 0x000000ff13137207 */ /* 0x000fe40000000000 */
[----:B--2---:R-:W-:-:S05]  /*16870*/  LOP3.LUT R2, R2, R0, RZ, 0x3c, !PT ;  /* 0x0000000002027212 */ /* 0x004fca00078e3cff */
[----:B------:R0:W-:Y:S02]  /*16880*/  STL [R1], R2 ;  /* 0x0000000201007387 */ /* 0x0001e40000100800 */
.L_x_1301:
[----:B------:R-:W-:Y:S05]  /*16890*/  BSYNC B7 ;  /* 0x0000000000077941 */ /* 0x000fea0003800000 */
.L_x_1299:
[----:B-1----:R-:W2:Y:S02]  /*168a0*/  LDL R0, [R1+0x20] ;  /* 0x0000200001007983 */ /* 0x002ea40000100800 */
[----:B--2---:R-:W-:-:S13]  /*168b0*/  LOP3.LUT P0, RZ, R0, 0x2, RZ, 0xc0, !PT ;  /* 0x0000000200ff7812 */ /* 0x004fda000780c0ff */
[----:B------:R-:W-:Y:S05]  /*168c0*/  @!P0 BRA `(.L_x_1357) ;  /* 0x0000000000348947 */ /* 0x000fea0003800000 */
[----:B------:R-:W1:Y:S08]  /*168d0*/  S2UR UR5, SR_CgaCtaId ;  /* 0x00000000000579c3 */ /* 0x000e700000008800 */
[----:B------:R-:W-:Y:S06]  /*168e0*/  BAR.SYNC.DEFER_BLOCKING 0x5, 0x180 ;  /* 0x0146000000007b1d */ /* 0x000fec0000010000 */
[----:B------:R-:W-:-:S02]  /*168f0*/  UMOV UR4, 0x400 ;  /* 0x0000040000047882 */ /* 0x000fc40000000000 */
[----:B-1----:R-:W-:-:S06]  /*16900*/  ULEA UR4, UR5, UR4, 0x18 ;  /* 0x0000000405047291 */ /* 0x002fcc000f8ec03f */
[----:B------:R-:W-:-:S05]  /*16910*/  IMAD.U32 R17, RZ, RZ, UR4 ;  /* 0x00000004ff117e24 */ /* 0x000fca000f8e00ff */
[----:B------:R-:W1:Y:S04]  /*16920*/  LDS.128 R4, [R17+0x228d0] ;  /* 0x0228d00011047984 */ /* 0x000e680000000c00 */
[----:B-1----:R1:W-:Y:S01]  /*16930*/  STL.64 [R1+0x10], R4 ;  /* 0x0000100401007387 */ /* 0x0023e20000100a00 */
[----:B0-----:R-:W-:Y:S02]  /*16940*/  IMAD.MOV.U32 R2, RZ, RZ, R6 ;  /* 0x000000ffff027224 */ /* 0x001fe400078e0006 */
[----:B------:R-:W-:-:S03]  /*16950*/  IMAD.MOV.U32 R0, RZ, RZ, R7 ;  /* 0x000000ffff007224 */ /* 0x000fc600078e0007 */
[----:B------:R-:W-:Y:S02]  /*16960*/  R2UR UR36, R2 ;  /* 0x00000000022472ca */ /* 0x000fe400000e0000 */
[----:B------:R-:W-:Y:S01]  /*16970*/  R2UR UR46, R0 ;  /* 0x00000000002e72ca */ /* 0x000fe200000e0000 */
[----:B------:R-:W-:Y:S06]  /*16980*/  BAR.ARV 0x4, 0x180 ;  /* 0x0106000000007b1d */ /* 0x000fec0000002000 */
[----:B------:R-:W-:Y:S08]  /*16990*/  BRA `(.L_x_1358) ;  /* 0x0000000800d47947 */ /* 0x000ff00003800000 */
.L_x_1357:
[----:B------:R-:W2:Y:S01]  /*169a0*/  LDL.LU R0, [R1+0x10] ;  /* 0x0000100001007983 */ /* 0x000ea20000300800 */
[----:B------:R-:W-:Y:S01]  /*169b0*/  ULDC UR4, c[0x0][0xc3c] ;  /* 0x00030f0000047ab9 */ /* 0x000fe20000000800 */
[----:B------:R-:W-:Y:S01]  /*169c0*/  IMAD.MOV.U32 R5, RZ, RZ, RZ ;  /* 0x000000ffff057224 */ /* 0x000fe200078e00ff */
[----:B------:R-:W1:Y:S01]  /*169d0*/  LDC R10, c[0x0][0xc38] ;  /* 0x00030e00ff0a7b82 */ /* 0x000e620000000800 */
[----:B0-----:R-:W0:Y:S02]  /*169e0*/  S2R R2, SR_TID.X ;  /* 0x0000000000027919 */ /* 0x001e240000002100 */
[----:B0-----:R-:W-:-:S04]  /*169f0*/  LOP3.LUT R6, R2, 0x1f, RZ, 0xc0, !PT ;  /* 0x0000001f02067812 */ /* 0x001fc800078ec0ff */
[C---:B------:R-:W-:Y:S01]  /*16a00*/  ISETP.NE.AND P0, PT, R6.reuse, 0x1f, PT ;  /* 0x0000001f0600780c */ /* 0x040fe20003f05270 */
[----:B--2---:R-:W-:Y:S02]  /*16a10*/  IMAD.MOV.U32 R4, RZ, RZ, R0 ;  /* 0x000000ffff047224 */ /* 0x004fe400078e0000 */
[----:B------:R-:W-:-:S05]  /*16a20*/  VIADD R0, R6, UR46 ;  /* 0x0000002e06007c36 */ /* 0x000fca0008000000 */
[----:B------:R-:W-:Y:S01]  /*16a30*/  ISETP.GE.OR P1, PT, R0, UR4, !P0 ;  /* 0x0000000400007c0c */ /* 0x000fe2000c726670 */
[----:B------:R-:W-:-:S12]  /*16a40*/  ULDC UR4, c[0x0][0xc3c] ;  /* 0x00030f0000047ab9 */ /* 0x000fd80000000800 */
[----:B------:R-:W0:Y:S02]  /*16a50*/  @!P1 LDC.64 R2, c[0x0][0xc80] ;  /* 0x00032000ff029b82 */ /* 0x000e240000000a00 */
[----:B0-----:R-:W-:-:S05]  /*16a60*/  @!P1 IMAD.WIDE R2, R0, 0x4, R2 ;  /* 0x0000000400029825 */ /* 0x001fca00078e0202 */
[----:B------:R-:W2:Y:S01]  /*16a70*/  @!P1 LDG.E R5, desc[UR40][R2.64] ;  /* 0x0000002802059981 */ /* 0x000ea2000c1e1900 */
[C---:B------:R-:W-:Y:S02]  /*16a80*/  ISETP.NE.AND P1, PT, R6.reuse, RZ, PT ;  /* 0x000000ff0600720c */ /* 0x040fe40003f25270 */
[C---:B------:R-:W-:Y:S02]  /*16a90*/  ISETP.GE.U32.AND P2, PT, R6.reuse, 0x2, PT ;  /* 0x000000020600780c */ /* 0x040fe40003f46070 */
[C---:B------:R-:W-:Y:S02]  /*16aa0*/  ISETP.GE.U32.AND P3, PT, R6.reuse, 0x4, PT ;  /* 0x000000040600780c */ /* 0x040fe40003f66070 */
[C---:B------:R-:W-:Y:S02]  /*16ab0*/  ISETP.GE.U32.AND P4, PT, R6.reuse, 0x8, PT ;  /* 0x000000080600780c */ /* 0x040fe40003f86070 */
[----:B------:R-:W-:Y:S02]  /*16ac0*/  ISETP.GE.U32.AND P5, PT, R6, 0x10, PT ;  /* 0x000000100600780c */ /* 0x000fe40003fa6070 */
[----:B------:R-:W-:Y:S04]  /*16ad0*/  SHFL.IDX PT, R6, R4, 0x1, 0x1f ;  /* 0x00201f0004067f89 */ /* 0x000fe800000e0000 */
        /* <DEDUP_REMOVED lines=15> */
[----:B------:R-:W-:Y:S04]  /*16bd0*/  SHFL.IDX PT, R0, R4, RZ, 0x1f ;  /* 0x00001fff04007589 */ /* 0x000fe800000e0000 */
[----:B------:R-:W1:Y:S02]  /*16be0*/  SHFL.IDX PT, R2, R9, 0x1f, 0x1f ;  /* 0x03e01f0009027f89 */ /* 0x000e6400000e0000 */
[----:B-1----:R-:W-:-:S04]  /*16bf0*/  IMAD R2, R2, R10, RZ ;  /* 0x0000000a02027224 */ /* 0x002fc800078e02ff */
[----:B------:R-:W-:-:S05]  /*16c00*/  IMAD.IADD R6, R6, 0x1, R2 ;  /* 0x0000000106067824 */ /* 0x000fca00078e0202 */
[----:B------:R-:W-:-:S13]  /*16c10*/  ISETP.GT.AND P6, PT, R6, R0, PT ;  /* 0x000000000600720c */ /* 0x000fda0003fc4270 */
[----:B------:R-:W-:Y:S05]  /*16c20*/  @P6 BRA `(.L_x_1359) ;  /* 0x0000000000906947 */ /* 0x000fea0003800000 */
.L_x_1363:
        /* <DEDUP_REMOVED lines=14> */
.L_x_1362:
[----:B------:R-:W-:Y:S05]  /*16d10*/  BSYNC B0 ;  /* 0x0000000000007941 */ /* 0x000fea0003800000 */
.L_x_1361:
[----:B0----5:R-:W0:Y:S01]  /*16d20*/  SHFL.UP PT, R2, R5, 0x1, RZ ;  /* 0x0420000005027989 */ /* 0x021e2200000e00ff */
[----:B------:R-:W1:Y:S01]  /*16d30*/  LDC R10, c[0x0][0xc38] ;  /* 0x00030e00ff0a7b82 */ /* 0x000e620000000800 */
        /* <DEDUP_REMOVED lines=14> */
[----:B------:R-:W1:Y:S02]  /*16e20*/  SHFL.IDX PT, R2, R9, 0x1f, 0x1f ;  /* 0x03e01f0009027f89 */ /* 0x000e6400000e0000 */
[----:B-1----:R-:W-:-:S04]  /*16e30*/  IMAD R2, R2, R10, RZ ;  /* 0x0000000a02027224 */ /* 0x002fc800078e02ff */
[----:B------:R-:W-:-:S05]  /*16e40*/  IMAD.IADD R6, R2, 0x1, R6 ;  /* 0x0000000102067824 */ /* 0x000fca00078e0206 */
[----:B------:R-:W-:-:S13]  /*16e50*/  ISETP.GT.AND P6, PT, R6, R0, PT ;  /* 0x000000000600720c */ /* 0x000fda0003fc4270 */
[----:B------:R-:W-:Y:S05]  /*16e60*/  @!P6 BRA `(.L_x_1363) ;  /* 0xfffffffc0070e947 */ /* 0x000fea000383ffff */
.L_x_1359:
        /* <DEDUP_REMOVED lines=10> */
[----:B------:R0:W2:Y:S01]  /*16f10*/  LDG.E R7, desc[UR40][R2.64] ;  /* 0x0000002802077981 */ /* 0x0000a2000c1e1900 */
[----:B------:R-:W-:Y:S01]  /*16f20*/  ISETP.NE.AND P0, PT, RZ, UR7, PT ;  /* 0x00000007ff007c0c */ /* 0x000fe2000bf05270 */
[----:B0-----:R-:W-:-:S05]  /*16f30*/  IMAD.U32 R2, RZ, RZ, UR6 ;  /* 0x00000006ff027e24 */ /* 0x001fca000f8e00ff */
[----:B------:R0:W2:Y:S02]  /*16f40*/  SHFL.IDX PT, R5, R5, R2, 0x1f ;  /* 0x00001f0205057589 */ /* 0x0000a400000e0000 */
[----:B0-----:R-:W-:Y:S02]  /*16f50*/  IMAD.MOV.U32 R2, RZ, RZ, RZ ;  /* 0x000000ffff027224 */ /* 0x001fe400078e00ff */
[----:B--2---:R-:W-:-:S05]  /*16f60*/  IMAD R4, R5, R7, RZ ;  /* 0x0000000705047224 */ /* 0x004fca00078e02ff */
[----:B------:R-:W-:Y:S01]  /*16f70*/  IABS R8, R4 ;  /* 0x0000000400087213 */ /* 0x000fe20000000000 */
[----:B------:R-:W-:Y:S06]  /*16f80*/  @!P0 BRA `(.L_x_1364) ;  /* 0x00000000000c8947 */ /* 0x000fec0003800000 */
[----:B------:R-:W-:-:S06]  /*16f90*/  UIADD3 UR4, UR6, -0x1, URZ ;  /* 0xffffffff06047890 */ /* 0x000fcc000fffe03f */
[----:B------:R-:W-:-:S06]  /*16fa0*/  IMAD.U32 R2, RZ, RZ, UR4 ;  /* 0x00000004ff027e24 */ /* 0x000fcc000f8e00ff */
[----:B------:R0:W1:Y:S02]  /*16fb0*/  SHFL.IDX PT, R2, R9, R2, 0x1f ;  /* 0x00001f0209027589 */ /* 0x00006400000e0000 */
.L_x_1364:
[----:B------:R-:W2:Y:S01]  /*16fc0*/  I2F.RP R3, R8 ;  /* 0x0000000800037306 */ /* 0x000ea20000209400 */
[----:B01----:R-:W-:-:S04]  /*16fd0*/  IMAD R9, R2, R10, R6 ;  /* 0x0000000a02097224 */ /* 0x003fc800078e0206 */
[----:B------:R-:W-:Y:S01]  /*16fe0*/  IMAD.IADD R0, R0, 0x1, -R9 ;  /* 0x0000000100007824 */ /* 0x000fe200078e0a09 */
[----:B------:R0:W-:Y:S02]  /*16ff0*/  STL [R1+0x10], R9 ;  /* 0x0000100901007387 */ /* 0x0001e40000100800 */
[----:B--2---:R-:W1:Y:S02]  /*17000*/  MUFU.RCP R3, R3 ;  /* 0x0000000300037308 */ /* 0x004e640000001000 */
[----:B-1----:R-:W-:-:S06]  /*17010*/  VIADD R3, R3, 0xffffffe ;  /* 0x0ffffffe03037836 */ /* 0x002fcc0000000000 */
[----:B------:R-:W1:Y:S02]  /*17020*/  F2I.FTZ.U32.TRUNC.NTZ R3, R3 ;  /* 0x0000000300037305 */ /* 0x000e64000021f000 */
[----:B-1----:R-:W-:-:S04]  /*17030*/  IMAD.MOV R2, RZ, RZ, -R3 ;  /* 0x000000ffff027224 */ /* 0x002fc800078e0a03 */
        /* <DEDUP_REMOVED lines=17> */
[----:B------:R-:W-:-:S05]  /*17150*/  @!P1 LOP3.LUT R2, RZ, R4, RZ, 0x33, !PT ;  /* 0x00000004ff029212 */ /* 0x000fca00078e33ff */
[----:B------:R-:W-:Y:S02]  /*17160*/  IMAD R6, R7, R2, RZ ;  /* 0x0000000207067224 */ /* 0x000fe400078e02ff */
[----:B------:R-:W-:Y:S02]  /*17170*/  IMAD.MOV R2, RZ, RZ, -R2 ;  /* 0x000000ffff027224 */ /* 0x000fe400078e0a02 */
[----:B------:R-:W-:Y:S02]  /*17180*/  IMAD.MOV R3, RZ, RZ, -R6 ;  /* 0x000000ffff037224 */ /* 0x000fe400078e0a06 */
[----:B------:R-:W-:-:S03]  /*17190*/  IMAD R0, R4, R2, R0 ;  /* 0x0000000204007224 */ /* 0x000fc600078e0200 */
[----:B------:R-:W-:-:S04]  /*171a0*/  VIADDMNMX R7, R3, R10, R7, PT ;  /* 0x0000000a03077246 */ /* 0x000fc80003800107 */
[----:B------:R-:W-:-:S04]  /*171b0*/  IABS R8, R7 ;  /* 0x0000000700087213 */ /* 0x000fc80000000000 */
[----:B------:R-:W1:Y:S08]  /*171c0*/  I2F.RP R3, R8 ;  /* 0x0000000800037306 */ /* 0x000e700000209400 */
[----:B-1----:R-:W1:Y:S02]  /*171d0*/  MUFU.RCP R3, R3 ;  /* 0x0000000300037308 */ /* 0x002e640000001000 */
        /* <DEDUP_REMOVED lines=8> */
[----:B------:R-:W-:-:S04]  /*17260*/  IMAD.HI.U32 R2, R2, R3, RZ ;  /* 0x0000000302027227 */ /* 0x000fc800078e00ff */
[----:B------:R-:W-:-:S04]  /*17270*/  IMAD.MOV R4, RZ, RZ, -R4 ;  /* 0x000000ffff047224 */ /* 0x000fc800078e0a04 */
[----:B------:R-:W-:-:S05]  /*17280*/  IMAD R3, R2, R4, R3 ;  /* 0x0000000402037224 */ /* 0x000fca00078e0203 */
[----:B------:R-:W-:-:S13]  /*17290*/  ISETP.GT.U32.AND P1, PT, R8, R3, PT ;  /* 0x000000030800720c */ /* 0x000fda0003f24070 */
[----:B------:R-:W-:Y:S02]  /*172a0*/  @!P1 IMAD.IADD R3, R3, 0x1, -R8 ;  /* 0x0000000103039824 */ /* 0x000fe400078e0a08 */
[----:B------:R-:W-:Y:S01]  /*172b0*/  @!P1 VIADD R2, R2, 0x1 ;  /* 0x0000000102029836 */ /* 0x000fe20000000000 */
[----:B------:R-:W-:Y:S02]  /*172c0*/  ISETP.NE.AND P1, PT, R7, RZ, PT ;  /* 0x000000ff0700720c */ /* 0x000fe40003f25270 */
[----:B------:R-:W-:Y:S02]  /*172d0*/  ISETP.GE.U32.AND P0, PT, R3, R8, PT ;  /* 0x000000080300720c */ /* 0x000fe40003f06070 */
[C---:B------:R-:W-:Y:S01]  /*172e0*/  LOP3.LUT R3, R0.reuse, R7, RZ, 0x3c, !PT ;  /* 0x0000000700037212 */ /* 0x040fe200078e3cff */
[----:B------:R-:W-:-:S03]  /*172f0*/  IMAD.IADD R0, R0, 0x1, R6 ;  /* 0x0000000100007824 */ /* 0x000fc600078e0206 */
[----:B------:R-:W-:-:S07]  /*17300*/  ISETP.GE.AND P2, PT, R3, RZ, PT ;  /* 0x000000ff0300720c */ /* 0x000fce0003f46270 */
[----:B------:R-:W-:-:S06]  /*17310*/  @P0 VIADD R2, R2, 0x1 ;  /* 0x0000000102020836 */ /* 0x000fcc0000000000 */
[----:B------:R-:W-:Y:S01]  /*17320*/  @!P2 IMAD.MOV R2, RZ, RZ, -R2 ;  /* 0x000000ffff02a224 */ /* 0x000fe200078e0a02 */
[----:B------:R-:W-:Y:S01]  /*17330*/  @!P1 LOP3.LUT R2, RZ, R7, RZ, 0x33, !PT ;  /* 0x00000007ff029212 */ /* 0x000fe200078e33ff */
[----:B------:R-:W-:-:S04]  /*17340*/  IMAD.MOV R7, RZ, RZ, -R7 ;  /* 0x000000ffff077224 */ /* 0x000fc800078e0a07 */
[----:B------:R-:W-:Y:S01]  /*17350*/  IMAD R0, R2, R7, R0 ;  /* 0x0000000702007224 */ /* 0x000fe200078e0200 */
[----:B------:R-:W-:-:S04]  /*17360*/  LOP3.LUT R2, RZ, R2, RZ, 0x33, !PT ;  /* 0x00000002ff027212 */ /* 0x000fc800078e33ff */
[----:B------:R-:W-:Y:S01]  /*17370*/  R2UR UR36, R0 ;  /* 0x00000000002472ca */ /* 0x000fe200000e0000 */
[----:B------:R-:W-:-:S05]  /*17380*/  IMAD.IADD R0, R5, 0x1, R2 ;  /* 0x0000000105007824 */ /* 0x000fca00078e0202 */
[----:B------:R0:W-:Y:S01]  /*17390*/  STL [R1+0x14], R0 ;  /* 0x0000140001007387 */ /* 0x0001e20000100800 */
[----:B------:R-:W-:Y:S08]  /*173a0*/  BRA `(.L_x_1365) ;  /* 0x0000000000107947 */ /* 0x000ff00003800000 */
.L_x_1360:
[----:B------:R1:W-:Y:S01]  /*173b0*/  STL [R1+0x10], R0 ;  /* 0x0000100001007387 */ /* 0x0003e20000100800 */
[----:B------:R-:W-:Y:S01]  /*173c0*/  ULDC UR46, c[0x0][0xc3c] ;  /* 0x00030f00002e7ab9 */ /* 0x000fe20000000800 */
[----:B------:R-:W-:Y:S02]  /*173d0*/  UMOV UR36, URZ ;  /* 0x0000003f00247c82 */ /* 0x000fe40008000000 */
[----:B------:R1:W-:Y:S03]  /*173e0*/  STL [R1+0x14], RZ ;  /* 0x000014ff01007387 */ /* 0x0003e60000100800 */
.L_x_1365:
[----:B------:R-:W2:Y:S04]  /*173f0*/  LDL R3, [R1+0x10] ;  /* 0x0000100001037983 */ /* 0x000ea80000100800 */
[----:B------:R-:W3:Y:S01]  /*17400*/  LDL R2, [R1+0x14] ;  /* 0x0000140001027983 */ /* 0x000ee20000100800 */
[----:B------:R-:W-:Y:S02]  /*17410*/  IMAD.U32 R6, RZ, RZ, UR36 ;  /* 0x00000024ff067e24 */ /* 0x000fe4000f8e00ff */
[----:B------:R-:W-:Y:S01]  /*17420*/  IMAD.U32 R7, RZ, RZ, UR46 ;  /* 0x0000002eff077e24 */ /* 0x000fe2000f8e00ff */
[----:B01----:R-:W0:Y:S02]  /*17430*/  S2R R0, SR_TID.X ;  /* 0x0000000000007919 */ /* 0x003e240000002100 */
[----:B0-----:R-:W-:Y:S01]  /*17440*/  LOP3.LUT R0, R0, 0x1f, RZ, 0xc0, !PT ;  /* 0x0000001f00007812 */ /* 0x001fe200078ec0ff */
[----:B------:R-:W-:Y:S03]  /*17450*/  BAR.SYNC.DEFER_BLOCKING 0x4, 0x180 ;  /* 0x0106000000007b1d */ /* 0x000fe60000010000 */
[----:B------:R-:W-:-:S13]  /*17460*/  ISETP.NE.AND P0, PT, R0, RZ, PT ;  /* 0x000000ff0000720c */ /* 0x000fda0003f05270 */
[----:B------:R-:W0:Y:S01]  /*17470*/  @!P0 S2R R0, SR_CgaCtaId ;  /* 0x0000000000008919 */ /* 0x000e220000008800 */
[----:B--2---:R-:W-:Y:S02]  /*17480*/  IMAD.MOV.U32 R4, RZ, RZ, R3 ;  /* 0x000000ffff047224 */ /* 0x004fe400078e0003 */
[----:B---3--:R-:W-:Y:S01]  /*17490*/  IMAD.MOV.U32 R3, RZ, RZ, R2 ;  /* 0x000000ffff037224 */ /* 0x008fe200078e0002 */
[----:B------:R-:W-:-:S03]  /*174a0*/  @!P0 MOV R2, 0x400 ;  /* 0x0000040000028802 */ /* 0x000fc60000000f00 */
[----:B------:R-:W-:Y:S01]  /*174b0*/  IMAD.MOV.U32 R5, RZ, RZ, R3 ;  /* 0x000000ffff057224 */ /* 0x000fe200078e0003 */
[----:B0-----:R-:W-:-:S05]  /*174c0*/  @!P0 LEA R17, R0, R2, 0x18 ;  /* 0x0000000200118211 */ /* 0x001fca00078ec0ff */
[----:B------:R0:W-:Y:S01]  /*174d0*/  @!P0 STS.128 [R17+0x228d0], R4 ;  /* 0x0228d00411008388 */ /* 0x0001e20000000c00 */
[----:B------:R-:W-:Y:S06]  /*174e0*/  BAR.ARV 0x5, 0x180 ;  /* 0x0146000000007b1d */ /* 0x000fec0000002000 */
.L_x_1358:
[----:B------:R-:W-:Y:S02]  /*174f0*/  ULDC UR4, c[0x0][0xc3c] ;  /* 0x00030f0000047ab9 */ /* 0x000fe40000000800 */
[----:B------:R-:W-:-:S06]  /*17500*/  UISETP.GE.AND UP0, UPT, UR46, UR4, UPT ;  /* 0x000000042e00728c */ /* 0x000fcc000bf06270 */
[----:B------:R-:W-:-:S13]  /*17510*/  PLOP3.LUT P0, PT, PT, PT, UP0, 0x80, 0x0 ;  /* 0x000000000000781c */ /* 0x000fda0003f0f008 */
[----:B------:R-:W-:Y:S05]  /*17520*/  @!P0 BRA `(.L_x_1366) ;  /* 0xffffffb400e48947 */ /* 0x000fea000383ffff */
.L_x_1289:
[----:B------:R-:W2:Y:S01]  /*17530*/  LDL.LU R0, [R1+0x30] ;  /* 0x0000300001007983 */ /* 0x000ea20000300800 */
[----:B------:R-:W-:Y:S01]  /*17540*/  BSSY B0, `(.L_x_1367) ;  /* 0x000000b000007945 */ /* 0x000fe20003800000 */
[----:B01----:R-:W0:Y:S01]  /*17550*/  S2R R5, SR_CgaCtaId ;  /* 0x0000000000057919 */ /* 0x003e220000008800 */
        /* <DEDUP_REMOVED lines=9> */
.L_x_1407:
[----:B------:R-:W-:Y:S05]  /*175f0*/  BSYNC B0 ;  /* 0x0000000000007941 */ /* 0x000fea0003800000 */
.L_x_1367:
[----:B------:R-:W-:-:S03]  /*17600*/  UMOV UR4, 0xffffffff ;  /* 0xffffffff00047882 */ /* 0x000fc60000000000 */
[----:B------:R-:W-:Y:S05]  /*17610*/  BRA.DIV UR4, `(.L_x_1369) ;  /* 0x00000012040c7947 */ /* 0x000fea000b800000 */
[----:B------:R-:W1:Y:S02]  /*17620*/  S2R R2, SR_TID.X ;  /* 0x0000000000027919 */ /* 0x000e640000002100 */
[----:B-1----:R-:W-:-:S04]  /*17630*/  SHF.R.U32.HI R2, RZ, 0x5, R2 ;  /* 0x00000005ff027819 */ /* 0x002fc80000011602 */
[----:B------:R-:W-:-:S05]  /*17640*/  LOP3.LUT R2, R2, 0x3, RZ, 0xc0, !PT ;  /* 0x0000000302027812 */ /* 0x000fca00078ec0ff */
[----:B------:R1:W2:Y:S02]  /*17650*/  SHFL.IDX PT, R14, R2, RZ, 0x1f ;  /* 0x00001fff020e7589 */ /* 0x0002a400000e0000 */
.L_x_1410:
[----:B--2---:R-:W-:Y:S01]  /*17660*/  ISETP.NE.AND P0, PT, R14, RZ, PT ;  /* 0x000000ff0e00720c */ /* 0x004fe20003f05270 */
[----:B------:R-:W-:-:S12]  /*17670*/  BSSY B0, `(.L_x_1370) ;  /* 0x000002c000007945 */ /* 0x000fd80003800000 */
[----:B------:R-:W-:Y:S05]  /*17680*/  @P0 BRA `(.L_x_1371) ;  /* 0x0000000000a80947 */ /* 0x000fea0003800000 */
[----:B------:R-:W-:-:S03]  /*17690*/  UMOV UR4, 0xffffffff ;  /* 0xffffffff00047882 */ /* 0x000fc60000000000 */
[----:B------:R-:W-:Y:S05]  /*176a0*/  BRA.DIV UR4, `(.L_x_1372) ;  /* 0x00000012041c7947 */ /* 0x000fea000b800000 */
[----:B------:R-:W-:-:S13]  /*176b0*/  ELECT P6, URZ, PT ;  /* 0x00000000003f782f */ /* 0x000fda00038c0000 */
.L_x_1413:
[----:B------:R-:W-:Y:S05]  /*176c0*/  @!P6 BRA `(.L_x_1371) ;  /* 0x000000000098e947 */ /* 0x000fea0003800000 */
[----:B------:R-:W-:-:S06]  /*176d0*/  ULOP3.LUT UR4, UR38, 0x2, URZ, 0xfc, !UPT ;  /* 0x0000000226047892 */ /* 0x000fcc000f8efc3f */
[----:B-1----:R-:W-:-:S05]  /*176e0*/  IMAD.U32 R2, RZ, RZ, UR4 ;  /* 0x00000004ff027e24 */ /* 0x002fca000f8e00ff */
[----:B------:R-:W-:-:S13]  /*176f0*/  ISETP.NE.AND P0, PT, R2, 0x3, PT ;  /* 0x000000030200780c */ /* 0x000fda0003f05270 */
[----:B------:R-:W-:Y:S05]  /*17700*/  @!P0 BRA `(.L_x_1373) ;  /* 0x0000000000048947 */ /* 0x000fea0003800000 */
[----:B------:R-:W-:Y:S01]  /*17710*/  BPT.TRAP 0x1 ;  /* 0x000000040000795c */ /* 0x000fe20000300000 */
.L_x_1373:
        /* <DEDUP_REMOVED lines=13> */
.L_x_1414:
[----:B------:R-:W1:Y:S02]  /*177f0*/  SYNCS.PHASECHK.TRANS64.TRYWAIT P1, [R7+URZ], R2 ;  /* 0x00000002070075a7 */ /* 0x000e64000802017f */
[----:B-1----:R-:W-:Y:S05]  /*17800*/  @!P1 BRA `(.L_x_1375) ;  /* 0x0000000c00f89947 */ /* 0x002fea0003800000 */
.L_x_1415:
[----:B------:R-:W-:Y:S05]  /*17810*/  @!P0 BRA `(.L_x_1376) ;  /* 0x0000000000048947 */ /* 0x000fea0003800000 */
[----:B------:R-:W-:Y:S01]  /*17820*/  BPT.TRAP 0x1 ;  /* 0x000000040000795c */ /* 0x000fe20000300000 */
.L_x_1376:
[----:B------:R-:W-:-:S04]  /*17830*/  IMAD R4, R19, 0x8, R0 ;  /* 0x0000000813047824 */ /* 0x000fc800078e0200 */
[----:B------:R-:W2:Y:S02]  /*17840*/  SYNCS.PHASECHK.TRANS64.TRYWAIT P1, [R4+URZ+0x22860], R5 ;  /* 0x02286005040075a7 */ /* 0x000ea4000802017f */
[----:B--2---:R-:W-:Y:S05]  /*17850*/  @!P1 BRA `(.L_x_1377) ;  /* 0x0000000c00f89947 */ /* 0x004fea0003800000 */
.L_x_1416:
[----:B------:R-:W-:Y:S05]  /*17860*/  @!P0 BRA `(.L_x_1378) ;  /* 0x0000000000048947 */ /* 0x000fea0003800000 */
[----:B------:R-:W-:Y:S01]  /*17870*/  BPT.TRAP 0x1 ;  /* 0x000000040000795c */ /* 0x000fe20000300000 */
.L_x_1378:
[----:B------:R-:W-:-:S04]  /*17880*/  IMAD R3, R3, 0x8, R0 ;  /* 0x0000000803037824 */ /* 0x000fc800078e0200 */
[----:B------:R-:W3:Y:S02]  /*17890*/  SYNCS.PHASECHK.TRANS64.TRYWAIT P1, [R3+URZ+0x22860], R2 ;  /* 0x02286002030075a7 */ /* 0x000ee4000802017f */
[----:B---3--:R-:W-:Y:S05]  /*178a0*/  @!P1 BRA `(.L_x_1379) ;  /* 0x0000000c00f89947 */ /* 0x008fea0003800000 */
.L_x_1417:
[----:B------:R-:W-:Y:S05]  /*178b0*/  @!P0 BRA `(.L_x_1380) ;  /* 0x0000000000048947 */ /* 0x000fea0003800000 */
[----:B------:R-:W-:Y:S01]  /*178c0*/  BPT.TRAP 0x1 ;  /* 0x000000040000795c */ /* 0x000fe20000300000 */
.L_x_1380:
[----:B------:R-:W4:Y:S02]  /*178d0*/  SYNCS.PHASECHK.TRANS64.TRYWAIT P0, [R4+URZ+0x22880], R5 ;  /* 0x02288005040075a7 */ /* 0x000f24000800017f */
[----:B----4-:R-:W-:Y:S05]  /*178e0*/  @!P0 BRA `(.L_x_1381) ;  /* 0x0000000c00fc8947 */ /* 0x010fea0003800000 */
.L_x_1382:
[----:B------:R0:W0:Y:S02]  /*178f0*/  SYNCS.PHASECHK.TRANS64.TRYWAIT P0, [R3+URZ+0x22880], R2 ;  /* 0x02288002030075a7 */ /* 0x000024000800017f */
[----:B0-----:R-:W-:Y:S05]  /*17900*/  @!P0 NANOSLEEP.SYNCS 0x989680 ;  /* 0x009896800000895d */ /* 0x001fea0003900000 */
[----:B------:R-:W0:Y:S02]  /*17910*/  @!P0 SYNCS.PHASECHK.TRANS64 P0, [R3+URZ+0x22880], R2 ;  /* 0x02288002030085a7 */ /* 0x000e24000800007f */
[----:B0-----:R-:W-:Y:S05]  /*17920*/  @!P0 BRA `(.L_x_1382) ;  /* 0xfffffffc00f08947 */ /* 0x001fea000383ffff */
.L_x_1371:
[----:B------:R-:W-:Y:S05]  /*17930*/  BSYNC B0 ;  /* 0x0000000000007941 */ /* 0x000fea0003800000 */
.L_x_1370:
[----:B------:R-:W-:Y:S05]  /*17940*/  EXIT ;  /* 0x000000000000794d */ /* 0x000fea0003800000 */
.L_x_1187:
[----:B0-----:R-:W-:-:S04]  /*17950*/  IMAD.U32 R3, RZ, RZ, UR43 ;  /* 0x0000002bff037e24 */ /* 0x001fc8000f8e00ff */
[----:B------:R0:W1:Y:S03]  /*17960*/  SYNCS.PHASECHK.TRANS64.TRYWAIT P1, [R3+URZ+0x22800], R2 ;  /* 0x02280002030075a7 */ /* 0x000066000802017f */
[----:B-1----:R-:W-:Y:S05]  /*17970*/  @!P1 NANOSLEEP.SYNCS 0x989680 ;  /* 0x009896800000995d */ /* 0x002fea0003900000 */
[----:B------:R-:W1:Y:S02]  /*17980*/  @!P1 SYNCS.PHASECHK.TRANS64 P1, [R3+URZ+0x22800], R2 ;  /* 0x02280002030095a7 */ /* 0x000e64000802007f */
[----:B-1----:R-:W-:Y:S05]  /*17990*/  @!P1 BRA `(.L_x_1187) ;  /* 0xfffffffc00ec9947 */ /* 0x002fea000383ffff */
[----:B------:R-:W-:Y:S05]  /*179a0*/  BRA `(.L_x_1383) ;  /* 0xfffffea000c47947 */ /* 0x000fea000383ffff */
.L_x_1191:
[----:B-1----:R1:W2:Y:S02]  /*179b0*/  SYNCS.PHASECHK.TRANS64.TRYWAIT P2, [R11+URZ+0x22830], R2 ;  /* 0x022830020b0075a7 */ /* 0x0022a4000804017f */
[----:B--2---:R-:W-:Y:S05]  /*179c0*/  @!P2 NANOSLEEP.SYNCS 0x989680 ;  /* 0x009896800000a95d */ /* 0x004fea0003900000 */
[----:B------:R-:W2:Y:S02]  /*179d0*/  @!P2 SYNCS.PHASECHK.TRANS64 P2, [R11+URZ+0x22830], R2 ;  /* 0x022830020b00a5a7 */ /* 0x000ea4000804007f */
[----:B--2---:R-:W-:Y:S05]  /*179e0*/  @!P2 BRA `(.L_x_1191) ;  /* 0xfffffffc00f0a947 */ /* 0x004fea000383ffff */
[----:B------:R-:W-:Y:S05]  /*179f0*/  BRA `(.L_x_1190) ;  /* 0xfffffea000e87947 */ /* 0x000fea000383ffff */
.L_x_1207:
[----:B-1----:R-:W-:-:S04]  /*17a00*/  IMAD.U32 R10, RZ, RZ, UR10 ;  /* 0x0000000aff0a7e24 */ /* 0x002fc8000f8e00ff */
[----:B------:R1:W2:Y:S03]  /*17a10*/  SYNCS.PHASECHK.TRANS64.TRYWAIT P5, [R10+URZ+0x22830], R7 ;  /* 0x022830070a0075a7 */ /* 0x0002a600080a017f */
[----:B--2---:R-:W-:Y:S05]  /*17a20*/  @!P5 NANOSLEEP.SYNCS 0x989680 ;  /* 0x009896800000d95d */ /* 0x004fea0003900000 */
[----:B------:R-:W2:Y:S02]  /*17a30*/  @!P5 SYNCS.PHASECHK.TRANS64 P5, [R10+URZ+0x22830], R7 ;  /* 0x022830070a00d5a7 */ /* 0x000ea400080a007f */
[----:B--2---:R-:W-:Y:S05]  /*17a40*/  @!P5 BRA `(.L_x_1207) ;  /* 0xfffffffc00ecd947 */ /* 0x004fea000383ffff */
[----:B------:R-:W-:Y:S05]  /*17a50*/  BRA `(.L_x_1204) ;  /* 0xfffffedc00207947 */ /* 0x000fea000383ffff */
.L_x_1211:
[----:B-1----:R-:W-:-:S04]  /*17a60*/  IMAD.U32 R10, RZ, RZ, UR10 ;  /* 0x0000000aff0a7e24 */ /* 0x002fc8000f8e00ff */
[----:B------:R1:W2:Y:S03]  /*17a70*/  SYNCS.PHASECHK.TRANS64.TRYWAIT P4, [R10+URZ+0x22850], R7 ;  /* 0x022850070a0075a7 */ /* 0x0002a6000808017f */
[----:B--2---:R-:W-:Y:S05]  /*17a80*/  @!P4 NANOSLEEP.SYNCS 0x989680 ;  /* 0x009896800000c95d */ /* 0x004fea0003900000 */
[----:B------:R-:W2:Y:S02]  /*17a90*/  @!P4 SYNCS.PHASECHK.TRANS64 P4, [R10+URZ+0x22850], R7 ;  /* 0x022850070a00c5a7 */ /* 0x000ea4000808007f */
[----:B--2---:R-:W-:Y:S05]  /*17aa0*/  @!P4 BRA `(.L_x_1211) ;  /* 0xfffffffc00ecc947 */ /* 0x004fea000383ffff */
[----:B------:R-:W-:Y:S05]  /*17ab0*/  BRA `(.L_x_1208) ;  /* 0xfffffedc00c07947 */ /* 0x000fea000383ffff */
.L_x_1229:
[----:B-1----:R-:W-:-:S04]  /*17ac0*/  IMAD.U32 R7, RZ, RZ, UR7 ;  /* 0x00000007ff077e24 */ /* 0x002fc8000f8e00ff */
[----:B------:R1:W2:Y:S03]  /*17ad0*/  SYNCS.PHASECHK.TRANS64.TRYWAIT P3, [R7+URZ+0x22830], R4 ;  /* 0x02283004070075a7 */ /* 0x0002a6000806017f */
[----:B--2---:R-:W-:Y:S05]  /*17ae0*/  @!P3 NANOSLEEP.SYNCS 0x989680 ;  /* 0x009896800000b95d */ /* 0x004fea0003900000 */
[----:B------:R-:W2:Y:S02]  /*17af0*/  @!P3 SYNCS.PHASECHK.TRANS64 P3, [R7+URZ+0x22830], R4 ;  /* 0x022830040700b5a7 */ /* 0x000ea4000806007f */
[----:B--2---:R-:W-:Y:S05]  /*17b00*/  @!P3 BRA `(.L_x_1229) ;  /* 0xfffffffc00ecb947 */ /* 0x004fea000383ffff */
[----:B------:R-:W-:Y:S05]  /*17b10*/  BRA `(.L_x_1226) ;  /* 0xffffff1400387947 */ /* 0x000fea000383ffff */
.L_x_1233:
[----:B-1----:R-:W-:-:S04]  /*17b20*/  IMAD.U32 R7, RZ, RZ, UR10 ;  /* 0x0000000aff077e24 */ /* 0x002fc8000f8e00ff */
[----:B------:R1:W2:Y:S03]  /*17b30*/  SYNCS.PHASECHK.TRANS64.TRYWAIT P2, [R7+URZ+0x22850], R4 ;  /* 0x02285004070075a7 */ /* 0x0002a6000804017f */
[----:B--2---:R-:W-:Y:S05]  /*17b40*/  @!P2 NANOSLEEP.SYNCS 0x989680 ;  /* 0x009896800000a95d */ /* 0x004fea0003900000 */
[----:B------:R-:W2:Y:S02]  /*17b50*/  @!P2 SYNCS.PHASECHK.TRANS64 P2, [R7+URZ+0x22850], R4 ;  /* 0x022850040700a5a7 */ /* 0x000ea4000804007f */
[----:B--2---:R-:W-:Y:S05]  /*17b60*/  @!P2 BRA `(.L_x_1233) ;  /* 0xfffffffc00eca947 */ /* 0x004fea000383ffff */
[----:B------:R-:W-:Y:S05]  /*17b70*/  BRA `(.L_x_1230) ;  /* 0xffffff1400e47947 */ /* 0x000fea000383ffff */
.L_x_1240:
[----:B-1----:R-:W-:-:S04]  /*17b80*/  IMAD.U32 R7, RZ, RZ, UR7 ;  /* 0x00000007ff077e24 */ /* 0x002fc8000f8e00ff */
[----:B------:R1:W2:Y:S03]  /*17b90*/  SYNCS.PHASECHK.TRANS64.TRYWAIT P3, [R7+URZ+0x22830], R4 ;  /* 0x02283004070075a7 */ /* 0x0002a6000806017f */
[----:B--2---:R-:W-:Y:S05]  /*17ba0*/  @!P3 NANOSLEEP.SYNCS 0x989680 ;  /* 0x009896800000b95d */ /* 0x004fea0003900000 */
[----:B------:R-:W2:Y:S02]  /*17bb0*/  @!P3 SYNCS.PHASECHK.TRANS64 P3, [R7+URZ+0x22830], R4 ;  /* 0x022830040700b5a7 */ /* 0x000ea4000806007f */
[----:B--2---:R-:W-:Y:S05]  /*17bc0*/  @!P3 BRA `(.L_x_1240) ;  /* 0xfffffffc00ecb947 */ /* 0x004fea000383ffff */
[----:B------:R-:W-:Y:S05]  /*17bd0*/  BRA `(.L_x_1237) ;  /* 0xffffff3800c47947 */ /* 0x000fea000383ffff */
.L_x_1244:
[----:B-1----:R-:W-:-:S04]  /*17be0*/  IMAD.U32 R7, RZ, RZ, UR10 ;  /* 0x0000000aff077e24 */ /* 0x002fc8000f8e00ff */
[----:B------:R1:W2:Y:S03]  /*17bf0*/  SYNCS.PHASECHK.TRANS64.TRYWAIT P2, [R7+URZ+0x22850], R4 ;  /* 0x02285004070075a7 */ /* 0x0002a6000804017f */
[----:B--2---:R-:W-:Y:S05]  /*17c00*/  @!P2 NANOSLEEP.SYNCS 0x989680 ;  /* 0x009896800000a95d */ /* 0x004fea0003900000 */
[----:B------:R-:W2:Y:S02]  /*17c10*/  @!P2 SYNCS.PHASECHK.TRANS64 P2, [R7+URZ+0x22850], R4 ;  /* 0x022850040700a5a7 */ /* 0x000ea4000804007f */
[----:B--2---:R-:W-:Y:S05]  /*17c20*/  @!P2 BRA `(.L_x_1244) ;  /* 0xfffffffc00eca947 */ /* 0x004fea000383ffff */
[----:B------:R-:W-:Y:S05]  /*17c30*/  BRA `(.L_x_1241) ;  /* 0xffffff3c00707947 */ /* 0x000fea000383ffff */
.L_x_1258:
[----:B-1----:R-:W-:-:S04]  /*17c40*/  IMAD.U32 R5, RZ, RZ, UR5 ;  /* 0x00000005ff057e24 */ /* 0x002fc8000f8e00ff */
[----:B------:R1:W2:Y:S03]  /*17c50*/  SYNCS.PHASECHK.TRANS64.TRYWAIT P1, [R5+URZ+0x22850], R0 ;  /* 0x02285000050075a7 */ /* 0x0002a6000802017f */
[----:B--2---:R-:W-:Y:S05]  /*17c60*/  @!P1 NANOSLEEP.SYNCS 0x989680 ;  /* 0x009896800000995d */ /* 0x004fea0003900000 */
[----:B------:R-:W2:Y:S02]  /*17c70*/  @!P1 SYNCS.PHASECHK.TRANS64 P1, [R5+URZ+0x22850], R0 ;  /* 0x02285000050095a7 */ /* 0x000ea4000802007f */
[----:B--2---:R-:W-:Y:S05]  /*17c80*/  @!P1 BRA `(.L_x_1258) ;  /* 0xfffffffc00ec9947 */ /* 0x004fea000383ffff */
[----:B------:R-:W-:Y:S05]  /*17c90*/  BRA `(.L_x_1257) ;  /* 0xffffff7000287947 */ /* 0x000fea000383ffff */
.L_x_1310:
[----:B------:R-:W-:Y:S02]  /*17ca0*/  IMAD.MOV.U32 R13, RZ, RZ, R0 ;  /* 0x000000ffff0d7224 */ /* 0x000fe400078e0000 */
[----:B------:R-:W-:Y:S02]  /*17cb0*/  IMAD.MOV.U32 R12, RZ, RZ, RZ ;  /* 0x000000ffff0c7224 */ /* 0x000fe400078e00ff */
[----:B------:R-:W-:Y:S02]  /*17cc0*/  IMAD.MOV.U32 R11, RZ, RZ, 0x1f ;  /* 0x0000001fff0b7424 */ /* 0x000fe400078e00ff */
[----:B------:R-:W-:-:S07]  /*17cd0*/  IMAD.MOV.U32 R15, RZ, RZ, -0x1 ;  /* 0xffffffffff0f7424 */ /* 0x000fce00078e00ff */
[----:B-1----:R-:W-:Y:S05]  /*17ce0*/  WARPSYNC.COLLECTIVE R15, `(.L_x_1384) ;  /* 0x000000000f087348 */ /* 0x002fea0003c00000 */
[----:B------:R0:W2:Y:S02]  /*17cf0*/  SHFL.IDX P6, R14, R13, R12, R11 ;  /* 0x0000000c0d0e7389 */ /* 0x0000a400000c000b */
[----:B012---:R-:W-:Y:S01]  /*17d00*/  ENDCOLLECTIVE ;  /* 0x000000000000791b */ /* 0x007fe20003800000 */
.L_x_1384:
[----:B------:R-:W-:Y:S05]  /*17d10*/  BRA `(.L_x_1385) ;  /* 0xffffffc000787947 */ /* 0x000fea000383ffff */
.L_x_1312:
[----:B------:R-:W-:Y:S01]  /*17d20*/  BSSY B0, `(.L_x_1386) ;  /* 0x0000006000007945 */ /* 0x000fe20003800000 */
[----:B------:R-:W-:-:S07]  /*17d30*/  IMAD.MOV.U32 R15, RZ, RZ, -0x1 ;  /* 0xffffffffff0f7424 */ /* 0x000fce00078e00ff */
[----:B-1----:R-:W-:Y:S05]  /*17d40*/  WARPSYNC.COLLECTIVE R15, `(.L_x_1387) ;  /* 0x000000000f0c7348 */ /* 0x002fea0003c00000 */
[----:B------:R-:W-:Y:S02]  /*17d50*/  ELECT P6, UR62, PT ;  /* 0x00000000003e782f */ /* 0x000fe400038c0000 */
[----:B------:R-:W-:Y:S01]  /*17d60*/  MOV R14, UR62 ;  /* 0x0000003e000e7c02 */ /* 0x000fe20008000f00 */
[----:B-1----:R-:W-:Y:S10]  /*17d70*/  ENDCOLLECTIVE ;  /* 0x000000000000791b */ /* 0x002ff40003800000 */
.L_x_1387:
[----:B------:R-:W-:Y:S05]  /*17d80*/  BSYNC B0 ;  /* 0x0000000000007941 */ /* 0x000fea0003800000 */
.L_x_1386:
[----:B------:R-:W-:Y:S05]  /*17d90*/  BRA `(.L_x_1388) ;  /* 0xffffffc000887947 */ /* 0x000fea000383ffff */
.L_x_1314:
[----:B0-----:R0:W1:Y:S02]  /*17da0*/  SYNCS.PHASECHK.TRANS64.TRYWAIT P0, [R2+URZ+0x22880], R3 ;  /* 0x02288003020075a7 */ /* 0x001064000800017f */
[----:B-1----:R-:W-:Y:S05]  /*17db0*/  @!P0 NANOSLEEP.SYNCS 0x989680 ;  /* 0x009896800000895d */ /* 0x002fea0003900000 */
[----:B------:R-:W1:Y:S02]  /*17dc0*/  @!P0 SYNCS.PHASECHK.TRANS64 P0, [R2+URZ+0x22880], R3 ;  /* 0x02288003020085a7 */ /* 0x000e64000800007f */
[----:B-1----:R-:W-:Y:S05]  /*17dd0*/  @!P0 BRA `(.L_x_1314) ;  /* 0xfffffffc00f08947 */ /* 0x002fea000383ffff */
[----:B------:R-:W-:Y:S05]  /*17de0*/  BRA `(.L_x_1389) ;  /* 0xffffffc000e87947 */ /* 0x000fea000383ffff */
.L_x_1316:
[----:B-1----:R1:W2:Y:S02]  /*17df0*/  SYNCS.PHASECHK.TRANS64.TRYWAIT P0, [R2+URZ+0x22840], R3 ;  /* 0x02284003020075a7 */ /* 0x0022a4000800017f */
[----:B--2---:R-:W-:Y:S05]  /*17e00*/  @!P0 NANOSLEEP.SYNCS 0x989680 ;  /* 0x009896800000895d */ /* 0x004fea0003900000 */
[----:B------:R-:W2:Y:S02]  /*17e10*/  @!P0 SYNCS.PHASECHK.TRANS64 P0, [R2+URZ+0x22840], R3 ;  /* 0x02284003020085a7 */ /* 0x000ea4000800007f */
[----:B--2---:R-:W-:Y:S05]  /*17e20*/  @!P0 BRA `(.L_x_1316) ;  /* 0xfffffffc00f08947 */ /* 0x004fea000383ffff */
[----:B------:R-:W-:Y:S05]  /*17e30*/  BRA `(.L_x_1390) ;  /* 0xffffffc400387947 */ /* 0x000fea000383ffff */
.L_x_1320:
[----:B------:R-:W-:Y:S01]  /*17e40*/  IMAD.MOV.U32 R13, RZ, RZ, R3 ;  /* 0x000000ffff0d7224 */ /* 0x000fe200078e0003 */
[----:B------:R-:W-:Y:S01]  /*17e50*/  LOP3.LUT R7, R7, 0x7f, RZ, 0xc0, !PT ;  /* 0x0000007f07077812 */ /* 0x000fe200078ec0ff */
[----:B------:R-:W-:Y:S02]  /*17e60*/  IMAD.MOV.U32 R12, RZ, RZ, RZ ;  /* 0x000000ffff0c7224 */ /* 0x000fe400078e00ff */
[----:B------:R-:W-:Y:S01]  /*17e70*/  IMAD.MOV.U32 R11, RZ, RZ, 0x1c1f ;  /* 0x00001c1fff0b7424 */ /* 0x000fe200078e00ff */
[----:B------:R-:W-:Y:S01]  /*17e80*/  SHF.R.U32.HI R0, RZ, 0x2, R7 ;  /* 0x00000002ff007819 */ /* 0x000fe20000011607 */
[----:B------:R-:W-:Y:S02]  /*17e90*/  IMAD.MOV.U32 R15, RZ, RZ, -0x1 ;  /* 0xffffffffff0f7424 */ /* 0x000fe400078e00ff */
[----:B------:R-:W-:Y:S02]  /*17ea0*/  IMAD R2, R8, UR44, RZ ;  /* 0x0000002c08027c24 */ /* 0x000fe4000f8e02ff */
[----:B------:R-:W-:-:S07]  /*17eb0*/  IMAD.IADD R0, R0, 0x1, R18 ;  /* 0x0000000100007824 */ /* 0x000fce00078e0212 */
[----:B-----5:R-:W-:Y:S05]  /*17ec0*/  WARPSYNC.COLLECTIVE R15, `(.L_x_1391) ;  /* 0x000000000f087348 */ /* 0x020fea0003c00000 */
[----:B------:R0:W1:Y:S02]  /*17ed0*/  SHFL.IDX P6, R14, R13, R12, R11 ;  /* 0x0000000c0d0e7389 */ /* 0x00006400000c000b */
[----:B01---5:R-:W-:Y:S01]  /*17ee0*/  ENDCOLLECTIVE ;  /* 0x000000000000791b */ /* 0x023fe20003800000 */
.L_x_1391:
[C---:B------:R-:W-:Y:S01]  /*17ef0*/  VIADD R5, R0.reuse, 0x20 ;  /* 0x0000002000057836 */ /* 0x040fe20000000000 */
[----:B------:R-:W-:Y:S01]  /*17f00*/  ISETP.GE.AND P4, PT, R0, R2, PT ;  /* 0x000000020000720c */ /* 0x000fe20003f86270 */
[----:B------:R-:W-:Y:S02]  /*17f10*/  IMAD.MOV.U32 R13, RZ, RZ, R4 ;  /* 0x000000ffff0d7224 */ /* 0x000fe400078e0004 */
[----:B------:R-:W-:-:S10]  /*17f20*/  IMAD.MOV.U32 R6, RZ, RZ, R14 ;  /* 0x000000ffff067224 */ /* 0x000fd400078e000e */
[----:B------:R-:W-:Y:S05]  /*17f30*/  WARPSYNC.COLLECTIVE R15, `(.L_x_1392) ;  /* 0x000000000f087348 */ /* 0x000fea0003c00000 */
[----:B------:R0:W1:Y:S02]  /*17f40*/  SHFL.IDX P6, R14, R13, R12, R11 ;  /* 0x0000000c0d0e7389 */ /* 0x00006400000c000b */
[----:B01----:R-:W-:Y:S01]  /*17f50*/  ENDCOLLECTIVE ;  /* 0x000000000000791b */ /* 0x003fe20003800000 */
.L_x_1392:
[----:B------:R-:W-:Y:S02]  /*17f60*/  IMAD.MOV.U32 R13, RZ, RZ, R3 ;  /* 0x000000ffff0d7224 */ /* 0x000fe400078e0003 */
[----:B------:R-:W-:Y:S02]  /*17f70*/  IMAD.MOV.U32 R12, RZ, RZ, 0x1 ;  /* 0x00000001ff0c7424 */ /* 0x000fe400078e00ff */
[----:B------:R-:W-:-:S07]  /*17f80*/  IMAD.MOV.U32 R7, RZ, RZ, R14 ;  /* 0x000000ffff077224 */ /* 0x000fce00078e000e */
[----:B------:R-:W-:Y:S05]  /*17f90*/  WARPSYNC.COLLECTIVE R15, `(.L_x_1393) ;  /* 0x000000000f087348 */ /* 0x000fea0003c00000 */
[----:B------:R0:W1:Y:S02]  /*17fa0*/  SHFL.IDX P6, R14, R13, R12, R11 ;  /* 0x0000000c0d0e7389 */ /* 0x00006400000c000b */
[----:B01----:R-:W-:Y:S01]  /*17fb0*/  ENDCOLLECTIVE ;  /* 0x000000000000791b */ /* 0x003fe20003800000 */
.L_x_1393:
[----:B------:R-:W-:-:S05]  /*17fc0*/  @!P4 IADD3 R7, P3, R10, R7, RZ ;  /* 0x000000070a07c210 */ /* 0x000fca0007f7e0ff */
[----:B------:R-:W-:Y:S01]  /*17fd0*/  @!P4 IMAD.X R6, RZ, RZ, R6, P3 ;  /* 0x000000ffff06c224 */ /* 0x000fe200018e0606 */
[----:B------:R-:W-:Y:S01]  /*17fe0*/  ISETP.GE.AND P3, PT, R5, R2, PT ;  /* 0x000000020500720c */ /* 0x000fe20003f66270 */
[----:B------:R-:W-:-:S03]  /*17ff0*/  VIADD R5, R0, 0x40 ;  /* 0x0000004000057836 */ /* 0x000fc60000000000 */
        /* <DEDUP_REMOVED lines=14> */
.L_x_1394:
[----:B------:R-:W-:Y:S02]  /*180e0*/  IMAD.MOV.U32 R13, RZ, RZ, R3 ;  /* 0x000000ffff0d7224 */ /* 0x000fe400078e0003 */
[----:B------:R-:W-:Y:S02]  /*180f0*/  IMAD.MOV.U32 R12, RZ, RZ, 0x2 ;  /* 0x00000002ff0c7424 */ /* 0x000fe400078e00ff */
[----:B------:R-:W-:-:S07]  /*18100*/  IMAD.MOV.U32 R7, RZ, RZ, R14 ;  /* 0x000000ffff077224 */ /* 0x000fce00078e000e */
[----:B------:R-:W-:Y:S05]  /*18110*/  WARPSYNC.COLLECTIVE R15, `(.L_x_1395) ;  /* 0x000000000f087348 */ /* 0x000fea0003c00000 */
[----:B------:R0:W1:Y:S02]  /*18120*/  SHFL.IDX P6, R14, R13, R12, R11 ;  /* 0x0000000c0d0e7389 */ /* 0x00006400000c000b */
[----:B01----:R-:W-:Y:S01]  /*18130*/  ENDCOLLECTIVE ;  /* 0x000000000000791b */ /* 0x003fe20003800000 */
.L_x_1395:
        /* <DEDUP_REMOVED lines=11> */
[----:B------:R0:W-:Y:S01]  /*181f0*/  @!P3 LDGSTS.E.BYPASS.LTC128B.128 [R9+0x14c00], desc[UR40][R6.64+0x80], !P2 ;  /* 0x14c000800609bfae */ /* 0x0001e2000d101d68 */
[----:B------:R-:W-:Y:S01]  /*18200*/  ISETP.GE.AND P3, PT, R5, R2, PT ;  /* 0x000000020500720c */ /* 0x000fe20003f66270 */
[----:B0-----:R-:W-:-:S12]  /*18210*/  IMAD.MOV.U32 R6, RZ, RZ, R14 ;  /* 0x000000ffff067224 */ /* 0x001fd800078e000e */
[----:B------:R-:W-:Y:S05]  /*18220*/  WARPSYNC.COLLECTIVE R15, `(.L_x_1396) ;  /* 0x000000000f087348 */ /* 0x000fea0003c00000 */
[----:B------:R0:W1:Y:S02]  /*18230*/  SHFL.IDX P6, R14, R13, R12, R11 ;  /* 0x0000000c0d0e7389 */ /* 0x00006400000c000b */
[----:B01----:R-:W-:Y:S01]  /*18240*/  ENDCOLLECTIVE ;  /* 0x000000000000791b */ /* 0x003fe20003800000 */
.L_x_1396:
[----:B------:R-:W-:Y:S02]  /*18250*/  IMAD.MOV.U32 R13, RZ, RZ, R3 ;  /* 0x000000ffff0d7224 */ /* 0x000fe400078e0003 */
[----:B------:R-:W-:Y:S02]  /*18260*/  IMAD.MOV.U32 R12, RZ, RZ, 0x3 ;  /* 0x00000003ff0c7424 */ /* 0x000fe400078e00ff */
[----:B------:R-:W-:-:S07]  /*18270*/  IMAD.MOV.U32 R7, RZ, RZ, R14 ;  /* 0x000000ffff077224 */ /* 0x000fce00078e000e */
[----:B------:R-:W-:Y:S05]  /*18280*/  WARPSYNC.COLLECTIVE R15, `(.L_x_1397) ;  /* 0x000000000f087348 */ /* 0x000fea0003c00000 */
[----:B------:R0:W1:Y:S02]  /*18290*/  SHFL.IDX P6, R14, R13, R12, R11 ;  /* 0x0000000c0d0e7389 */ /* 0x00006400000c000b */
[----:B01----:R-:W-:Y:S01]  /*182a0*/  ENDCOLLECTIVE ;  /* 0x000000000000791b */ /* 0x003fe20003800000 */
.L_x_1397:
        /* <DEDUP_REMOVED lines=10> */
.L_x_1398:
[----:B------:R-:W-:Y:S01]  /*18350*/  @!PT LDS RZ, [RZ] ;  /* 0x00000000fffff984 */ /* 0x000fe20000000800 */
[----:B------:R-:W-:Y:S01]  /*18360*/  @!PT LDS RZ, [RZ] ;  /* 0x00000000fffff984 */ /* 0x000fe20000000800 */
[----:B------:R-:W-:Y:S01]  /*18370*/  @!PT LDS RZ, [RZ] ;  /* 0x00000000fffff984 */ /* 0x000fe20000000800 */
[----:B------:R0:W-:Y:S04]  /*18380*/  @!P3 LDGSTS.E.BYPASS.LTC128B.128 [R9+0x11400], desc[UR40][R6.64], !P0 ;  /* 0x114000000609bfae */ /* 0x0001e8000c101d68 */
[----:B------:R0:W-:Y:S04]  /*18390*/  @!P3 LDGSTS.E.BYPASS.LTC128B.128 [R9+0x13400], desc[UR40][R6.64+0x40], !P1 ;  /* 0x134000400609bfae */ /* 0x0001e8000c901d68 */
[----:B------:R0:W-:Y:S01]  /*183a0*/  @!P3 LDGSTS.E.BYPASS.LTC128B.128 [R9+0x15400], desc[UR40][R6.64+0x80], !P2 ;  /* 0x154000800609bfae */ /* 0x0001e2000d101d68 */
[----:B------:R-:W-:Y:S01]  /*183b0*/  IMAD.MOV.U32 R4, RZ, RZ, R14 ;  /* 0x000000ffff047224 */ /* 0x000fe200078e000e */
[----:B------:R-:W-:Y:S06]  /*183c0*/  BRA `(.L_x_1399) ;  /* 0xffffffc800ac7947 */ /* 0x000fec000383ffff */
.L_x_1325:
[----:B--2---:R2:W3:Y:S02]  /*183d0*/  SYNCS.PHASECHK.TRANS64.TRYWAIT P0, [R17+URZ+0x22820], R0 ;  /* 0x02282000110075a7 */ /* 0x0044e4000800017f */
[----:B---3--:R-:W-:Y:S05]  /*183e0*/  @!P0 NANOSLEEP.SYNCS 0x989680 ;  /* 0x009896800000895d */ /* 0x008fea0003900000 */
[----:B------:R-:W3:Y:S02]  /*183f0*/  @!P0 SYNCS.PHASECHK.TRANS64 P0, [R17+URZ+0x22820], R0 ;  /* 0x02282000110085a7 */ /* 0x000ee4000800007f */
[----:B---3--:R-:W-:Y:S05]  /*18400*/  @!P0 BRA `(.L_x_1325) ;  /* 0xfffffffc00f08947 */ /* 0x008fea000383ffff */
[----:B------:R-:W-:Y:S05]  /*18410*/  BRA `(.L_x_1400) ;  /* 0xffffffcc001c7947 */ /* 0x000fea000383ffff */
.L_x_1331:
[----:B--2---:R2:W3:Y:S02]  /*18420*/  SYNCS.PHASECHK.TRANS64.TRYWAIT P0, [R3+URZ+0x22880], R2 ;  /* 0x02288002030075a7 */ /* 0x0044e4000800017f */
[----:B---3--:R-:W-:Y:S05]  /*18430*/  @!P0 NANOSLEEP.SYNCS 0x989680 ;  /* 0x009896800000895d */ /* 0x008fea0003900000 */
[----:B------:R-:W3:Y:S02]  /*18440*/  @!P0 SYNCS.PHASECHK.TRANS64 P0, [R3+URZ+0x22880], R2 ;  /* 0x02288002030085a7 */ /* 0x000ee4000800007f */
[----:B---3--:R-:W-:Y:S05]  /*18450*/  @!P0 BRA `(.L_x_1331) ;  /* 0xfffffffc00f08947 */ /* 0x008fea000383ffff */
[----:B------:R-:W-:Y:S05]  /*18460*/  BRA `(.L_x_1401) ;  /* 0xffffffcc00d47947 */ /* 0x000fea000383ffff */
.L_x_1336:
[----:B---3--:R3:W4:Y:S02]  /*18470*/  SYNCS.PHASECHK.TRANS64.TRYWAIT P0, [R3+URZ+0x22840], R2 ;  /* 0x02284002030075a7 */ /* 0x008724000800017f */
[----:B----4-:R-:W-:Y:S05]  /*18480*/  @!P0 NANOSLEEP.SYNCS 0x989680 ;  /* 0x009896800000895d */ /* 0x010fea0003900000 */
[----:B------:R-:W4:Y:S02]  /*18490*/  @!P0 SYNCS.PHASECHK.TRANS64 P0, [R3+URZ+0x22840], R2 ;  /* 0x02284002030085a7 */ /* 0x000f24000800007f */
[----:B----4-:R-:W-:Y:S05]  /*184a0*/  @!P0 BRA `(.L_x_1336) ;  /* 0xfffffffc00f08947 */ /* 0x010fea000383ffff */
[----:B------:R-:W-:Y:S05]  /*184b0*/  BRA `(.L_x_1402) ;  /* 0xffffffd000507947 */ /* 0x000fea000383ffff */
.L_x_1344:
[----:B--2---:R2:W3:Y:S02]  /*184c0*/  SYNCS.PHASECHK.TRANS64.TRYWAIT P0, [R20+URZ+0x22870], R2 ;  /* 0x02287002140075a7 */ /* 0x0044e4000800017f */
[----:B---3--:R-:W-:Y:S05]  /*184d0*/  @!P0 NANOSLEEP.SYNCS 0x989680 ;  /* 0x009896800000895d */ /* 0x008fea0003900000 */
[----:B------:R-:W3:Y:S02]  /*184e0*/  @!P0 SYNCS.PHASECHK.TRANS64 P0, [R20+URZ+0x22870], R2 ;  /* 0x02287002140085a7 */ /* 0x000ee4000800007f */
[----:B---3--:R-:W-:Y:S05]  /*184f0*/  @!P0 BRA `(.L_x_1344) ;  /* 0xfffffffc00f08947 */ /* 0x008fea000383ffff */
[----:B------:R-:W-:Y:S05]  /*18500*/  BRA `(.L_x_1403) ;  /* 0xffffffd400687947 */ /* 0x000fea000383ffff */
.L_x_1346:
[----:B--2---:R2:W3:Y:S02]  /*18510*/  SYNCS.PHASECHK.TRANS64.TRYWAIT P0, [R20+URZ+0x22860], R2 ;  /* 0x02286002140075a7 */ /* 0x0044e4000800017f */
[----:B---3--:R-:W-:Y:S05]  /*18520*/  @!P0 NANOSLEEP.SYNCS 0x989680 ;  /* 0x009896800000895d */ /* 0x008fea0003900000 */
[----:B------:R-:W3:Y:S02]  /*18530*/  @!P0 SYNCS.PHASECHK.TRANS64 P0, [R20+URZ+0x22860], R2 ;  /* 0x02286002140085a7 */ /* 0x000ee4000800007f */
[----:B---3--:R-:W-:Y:S05]  /*18540*/  @!P0 BRA `(.L_x_1346) ;  /* 0xfffffffc00f08947 */ /* 0x008fea000383ffff */
[----:B------:R-:W-:Y:S05]  /*18550*/  BRA `(.L_x_1404) ;  /* 0xffffffd400707947 */ /* 0x000fea000383ffff */
.L_x_1353:
[----:B--2---:R2:W3:Y:S02]  /*18560*/  SYNCS.PHASECHK.TRANS64.TRYWAIT P1, [R16+URZ+0x22870], R3 ;  /* 0x02287003100075a7 */ /* 0x0044e4000802017f */
[----:B---3--:R-:W-:Y:S05]  /*18570*/  @!P1 NANOSLEEP.SYNCS 0x989680 ;  /* 0x009896800000995d */ /* 0x008fea0003900000 */
[----:B------:R-:W3:Y:S02]  /*18580*/  @!P1 SYNCS.PHASECHK.TRANS64 P1, [R16+URZ+0x22870], R3 ;  /* 0x02287003100095a7 */ /* 0x000ee4000802007f */
[----:B---3--:R-:W-:Y:S05]  /*18590*/  @!P1 BRA `(.L_x_1353) ;  /* 0xfffffffc00f09947 */ /* 0x008fea000383ffff */
[----:B------:R-:W-:Y:S05]  /*185a0*/  BRA `(.L_x_1405) ;  /* 0xffffffdc00447947 */ /* 0x000fea000383ffff */
.L_x_1355:
[----:B--2---:R2:W3:Y:S02]  /*185b0*/  SYNCS.PHASECHK.TRANS64.TRYWAIT P1, [R16+URZ+0x22860], R3 ;  /* 0x02286003100075a7 */ /* 0x0044e4000802017f */
[----:B---3--:R-:W-:Y:S05]  /*185c0*/  @!P1 NANOSLEEP.SYNCS 0x989680 ;  /* 0x009896800000995d */ /* 0x008fea0003900000 */
[----:B------:R-:W3:Y:S02]  /*185d0*/  @!P1 SYNCS.PHASECHK.TRANS64 P1, [R16+URZ+0x22860], R3 ;  /* 0x02286003100095a7 */ /* 0x000ee4000802007f */
[----:B---3--:R-:W-:Y:S05]  /*185e0*/  @!P1 BRA `(.L_x_1355) ;  /* 0xfffffffc00f09947 */ /* 0x008fea000383ffff */
[----:B------:R-:W-:Y:S05]  /*185f0*/  BRA `(.L_x_1406) ;  /* 0xffffffdc004c7947 */ /* 0x000fea000383ffff */
.L_x_1368:
[----:B0-----:R0:W1:Y:S02]  /*18600*/  SYNCS.PHASECHK.TRANS64.TRYWAIT P0, [R0+URZ+0x22820], R3 ;  /* 0x02282003000075a7 */ /* 0x001064000800017f */
[----:B-1----:R-:W-:Y:S05]  /*18610*/  @!P0 NANOSLEEP.SYNCS 0x989680 ;  /* 0x009896800000895d */ /* 0x002fea0003900000 */
[----:B------:R-:W1:Y:S02]  /*18620*/  @!P0 SYNCS.PHASECHK.TRANS64 P0, [R0+URZ+0x22820], R3 ;  /* 0x02282003000085a7 */ /* 0x000e64000800007f */
[----:B-1----:R-:W-:Y:S05]  /*18630*/  @!P0 BRA `(.L_x_1368) ;  /* 0xfffffffc00f08947 */ /* 0x002fea000383ffff */
[----:B------:R-:W-:Y:S05]  /*18640*/  BRA `(.L_x_1407) ;  /* 0xffffffec00e87947 */ /* 0x000fea000383ffff */
.L_x_1369:
        /* <DEDUP_REMOVED lines=11> */
.L_x_1409:
[----:B------:R-:W-:Y:S05]  /*18700*/  BSYNC B0 ;  /* 0x0000000000007941 */ /* 0x000fea0003800000 */
.L_x_1408:
[----:B------:R-:W-:Y:S05]  /*18710*/  BRA `(.L_x_1410) ;  /* 0xffffffec00d07947 */ /* 0x000fea000383ffff */
.L_x_1372:
[----:B------:R-:W-:Y:S01]  /*18720*/  BSSY B1, `(.L_x_1411) ;  /* 0x0000006000017945 */ /* 0x000fe20003800000 */
[----:B------:R-:W-:-:S07]  /*18730*/  IMAD.MOV.U32 R15, RZ, RZ, -0x1 ;  /* 0xffffffffff0f7424 */ /* 0x000fce00078e00ff */
[----:B01----:R-:W-:Y:S05]  /*18740*/  WARPSYNC.COLLECTIVE R15, `(.L_x_1412) ;  /* 0x000000000f0c7348 */ /* 0x003fea0003c00000 */
[----:B------:R-:W-:Y:S02]  /*18750*/  ELECT P6, UR62, PT ;  /* 0x00000000003e782f */ /* 0x000fe400038c0000 */
[----:B------:R-:W-:Y:S01]  /*18760*/  MOV R14, UR62 ;  /* 0x0000003e000e7c02 */ /* 0x000fe20008000f00 */
[----:B01----:R-:W-:Y:S10]  /*18770*/  ENDCOLLECTIVE ;  /* 0x000000000000791b */ /* 0x003ff40003800000 */
.L_x_1412:
[----:B------:R-:W-:Y:S05]  /*18780*/  BSYNC B1 ;  /* 0x0000000000017941 */ /* 0x000fea0003800000 */
.L_x_1411:
[----:B------:R-:W-:Y:S05]  /*18790*/  BRA `(.L_x_1413) ;  /* 0xffffffec00c87947 */ /* 0x000fea000383ffff */
.L_x_1374:
[----:B0-----:R0:W1:Y:S02]  /*187a0*/  SYNCS.PHASECHK.TRANS64.TRYWAIT P1, [R6+URZ], R5 ;  /* 0x00000005060075a7 */ /* 0x001064000802017f */
[----:B-1----:R-:W-:Y:S05]  /*187b0*/  @!P1 NANOSLEEP.SYNCS 0x989680 ;  /* 0x009896800000995d */ /* 0x002fea0003900000 */
[----:B------:R-:W1:Y:S02]  /*187c0*/  @!P1 SYNCS.PHASECHK.TRANS64 P1, [R6+URZ], R5 ;  /* 0x00000005060095a7 */ /* 0x000e64000802007f */
[----:B-1----:R-:W-:Y:S05]  /*187d0*/  @!P1 BRA `(.L_x_1374) ;  /* 0xfffffffc00f09947 */ /* 0x002fea000383ffff */
[----:B------:R-:W-:Y:S05]  /*187e0*/  BRA `(.L_x_1414) ;  /* 0xfffffff000007947 */ /* 0x000fea000383ffff */
.L_x_1375:
[----:B-1----:R1:W2:Y:S02]  /*187f0*/  SYNCS.PHASECHK.TRANS64.TRYWAIT P1, [R7+URZ], R2 ;  /* 0x00000002070075a7 */ /* 0x0022a4000802017f */
[----:B--2---:R-:W-:Y:S05]  /*18800*/  @!P1 NANOSLEEP.SYNCS 0x989680 ;  /* 0x009896800000995d */ /* 0x004fea0003900000 */
[----:B------:R-:W2:Y:S02]  /*18810*/  @!P1 SYNCS.PHASECHK.TRANS64 P1, [R7+URZ], R2 ;  /* 0x00000002070095a7 */ /* 0x000ea4000802007f */
[----:B--2---:R-:W-:Y:S05]  /*18820*/  @!P1 BRA `(.L_x_1375) ;  /* 0xfffffffc00f09947 */ /* 0x004fea000383ffff */
[----:B------:R-:W-:Y:S05]  /*18830*/  BRA `(.L_x_1415) ;  /* 0xffffffec00f47947 */ /* 0x000fea000383ffff */
.L_x_1377:
[----:B--2---:R2:W3:Y:S02]  /*18840*/  SYNCS.PHASECHK.TRANS64.TRYWAIT P1, [R4+URZ+0x22860], R5 ;  /* 0x02286005040075a7 */ /* 0x0044e4000802017f */
[----:B---3--:R-:W-:Y:S05]  /*18850*/  @!P1 NANOSLEEP.SYNCS 0x989680 ;  /* 0x009896800000995d */ /* 0x008fea0003900000 */
[----:B------:R-:W3:Y:S02]  /*18860*/  @!P1 SYNCS.PHASECHK.TRANS64 P1, [R4+URZ+0x22860], R5 ;  /* 0x02286005040095a7 */ /* 0x000ee4000802007f */
[----:B---3--:R-:W-:Y:S05]  /*18870*/  @!P1 BRA `(.L_x_1377) ;  /* 0xfffffffc00f09947 */ /* 0x008fea000383ffff */
[----:B------:R-:W-:Y:S05]  /*18880*/  BRA `(.L_x_1416) ;  /* 0xffffffec00f47947 */ /* 0x000fea000383ffff */
.L_x_1379:
[----:B---3--:R3:W4:Y:S02]  /*18890*/  SYNCS.PHASECHK.TRANS64.TRYWAIT P1, [R3+URZ+0x22860], R2 ;  /* 0x02286002030075a7 */ /* 0x008724000802017f */
[----:B----4-:R-:W-:Y:S05]  /*188a0*/  @!P1 NANOSLEEP.SYNCS 0x989680 ;  /* 0x009896800000995d */ /* 0x010fea0003900000 */
[----:B------:R-:W4:Y:S02]  /*188b0*/  @!P1 SYNCS.PHASECHK.TRANS64 P1, [R3+URZ+0x22860], R2 ;  /* 0x02286002030095a7 */ /* 0x000f24000802007f */
[----:B----4-:R-:W-:Y:S05]  /*188c0*/  @!P1 BRA `(.L_x_1379) ;  /* 0xfffffffc00f09947 */ /* 0x010fea000383ffff */
[----:B------:R-:W-:Y:S05]  /*188d0*/  BRA `(.L_x_1417) ;  /* 0xffffffec00f47947 */ /* 0x000fea000383ffff */
.L_x_1381:
[----:B----4-:R4:W0:Y:S02]  /*188e0*/  SYNCS.PHASECHK.TRANS64.TRYWAIT P0, [R4+URZ+0x22880], R5 ;  /* 0x02288005040075a7 */ /* 0x010824000800017f */
[----:B0-----:R-:W-:Y:S05]  /*188f0*/  @!P0 NANOSLEEP.SYNCS 0x989680 ;  /* 0x009896800000895d */ /* 0x001fea0003900000 */
[----:B------:R-:W0:Y:S02]  /*18900*/  @!P0 SYNCS.PHASECHK.TRANS64 P0, [R4+URZ+0x22880], R5 ;  /* 0x02288005040085a7 */ /* 0x000e24000800007f */
[----:B0-----:R-:W-:Y:S05]  /*18910*/  @!P0 BRA `(.L_x_1381) ;  /* 0xfffffffc00f08947 */ /* 0x001fea000383ffff */
[----:B------:R-:W-:Y:S05]  /*18920*/  BRA `(.L_x_1382) ;  /* 0xffffffec00f07947 */ /* 0x000fea000383ffff */
.L_x_1418:
        /* <DEDUP_REMOVED lines=13> */
.L_x_2810:


//--------------------- .text._ZN7cutlass13device_kernelIN5flash11enable_sm90INS1_16FlashAttnFwdSm90INS1_25CollectiveMainloopFwdSm90ILi2EN4cute5tupleIJNS5_1CILi1EEES8_S8_EEENS6_IJNS7_ILi128EEESA_NS7_ILi192EEEEEELi128ENS_12float_e4m3_tEfNS_4arch4Sm90ELb0ELb1ELb1ELb1ELb0ELb1ELb0ELb1ELb1ELb1ELb0ELb0EEENS1_21CollectiveEpilogueFwdINS6_IJSA_SA_SA_EEES9_NS_10bfloat16_tESF_Li256ELb1ELb1ELb0ELb1EEENS1_36VarlenDynamicPersistentTileSchedulerILi128ELi128ELi256ELi128ELb0ELb1ELb1ELb1ELb0ELb1EEEEEEEEEvNT_6ParamsE --------------------------
	.section	.text._ZN7cutlass13device_kernelIN5flash11enable_sm90INS1_16FlashAttnFwdSm90INS1_25CollectiveMainloopFwdSm90ILi2EN4cute5tupleIJNS5_1CILi1EEES8_S8_EEENS6_IJNS7_ILi128EEESA_NS7_ILi192EEEEEELi128ENS_12float_e4m3_tEfNS_4arch4Sm90ELb0ELb1ELb1ELb1ELb0ELb1ELb0ELb1ELb1ELb1ELb0ELb0EEENS1_21CollectiveEpilogueFwdINS6_IJSA_SA_SA_EEES9_NS_10bfloat16_tESF_Li256ELb1ELb1ELb0ELb1EEENS1_36VarlenDynamicPersistentTileSchedulerILi128ELi128ELi256ELi128ELb0ELb1ELb1ELb1ELb0ELb1EEEEEEEEEvNT_6ParamsE,"ax",@progbits
	.align	128
.text._ZN7cutlass13device_kernelIN5flash11enable_sm90INS1_16FlashAttnFwdSm90INS1_25CollectiveMainloopFwdSm90ILi2EN4cute5tupleIJNS5_1CILi1EEES8_S8_EEENS6_IJNS7_ILi128EEESA_NS7_ILi192EEEEEELi128ENS_12float_e4m3_tEfNS_4arch4Sm90ELb0ELb1ELb1ELb1ELb0ELb1ELb0ELb1ELb1ELb1ELb0ELb0EEENS1_21CollectiveEpilogueFwdINS6_IJSA_SA_SA_EEES9_NS_10bfloat16_tESF_Li256ELb1ELb1ELb0ELb1EEENS1_36VarlenDynamicPersistentTileSchedulerILi128ELi128ELi256ELi128ELb0ELb1ELb1ELb1ELb0ELb1EEEEEEEEEvNT_6ParamsE:
        .type           _ZN7cutlass13device_kernelIN5flash11enable_sm90INS1_16FlashAttnFwdSm90INS1_25CollectiveMainloopFwdSm90ILi2EN4cute5tupleIJNS5_1CILi1EEES8_S8_EEENS6_IJNS7_ILi128EEESA_NS7_ILi192EEEEEELi128ENS_12float_e4m3_tEfNS_4arch4Sm90ELb0ELb1ELb1ELb1ELb0ELb1ELb0ELb1ELb1ELb1ELb0ELb0EEENS1_21CollectiveEpilogueFwdINS6_IJSA_SA_SA_EEES9_NS_10bfloat16_tESF_Li256ELb1ELb1ELb0ELb1EEENS1_36VarlenDynamicPersistentTileSchedulerILi128ELi128ELi256ELi128ELb0ELb1ELb1ELb1ELb0ELb1EEEEEEEEEvNT_6ParamsE,@function
        .size           _ZN7cutlass13device_kernelIN5flash11enable_sm90INS1_16FlashAttnFwdSm90INS1_25CollectiveMainloopFwdSm90ILi2EN4cute5tupleIJNS5_1CILi1EEES8_S8_EEENS6_IJNS7_ILi128EEESA_NS7_ILi192EEEEEELi128ENS_12float_e4m3_tEfNS_4arch4Sm90ELb0ELb1ELb1ELb1ELb0ELb1ELb0ELb1ELb1ELb1ELb0ELb0EEENS1_21CollectiveEpilogueFwdINS6_IJSA_SA_SA_EEES9_NS_10bfloat16_tESF_Li256ELb1ELb1ELb0ELb1EEENS1_36VarlenDynamicPersistentTileSchedulerILi128ELi128ELi256ELi128ELb0ELb1ELb1ELb1ELb0ELb1EEEEEEEEEvNT_6ParamsE,(.L_x_2811 - _ZN7cutlass13device_kernelIN5flash11enable_sm90INS1_16FlashAttnFwdSm90INS1_25CollectiveMainloopFwdSm90ILi2EN4cute5tupleIJNS5_1CILi1EEES8_S8_EEENS6_IJNS7_ILi128EEESA_NS7_ILi192EEEEEELi128ENS_12float_e4m3_tEfNS_4arch4Sm90ELb0ELb1ELb1ELb1ELb0ELb1ELb0ELb1ELb1ELb1ELb0ELb0EEENS1_21CollectiveEpilogueFwdINS6_IJSA_SA_SA_EEES9_NS_10bfloat16_tESF_Li256ELb1ELb1ELb0ELb1EEENS1_36VarlenDynamicPersistentTileSchedulerILi128ELi128ELi256ELi128ELb0ELb1ELb1ELb1ELb0ELb1EEEEEEEEEvNT_6ParamsE)
        .other          _ZN7cutlass13device_kernelIN5flash11enable_sm90INS1_16FlashAttnFwdSm90INS1_25CollectiveMainloopFwdSm90ILi2EN4cute5tupleIJNS5_1CILi1EEES8_S8_EEENS6_IJNS7_ILi128EEESA_NS7_ILi192EEEEEELi128ENS_12float_e4m3_tEfNS_4arch4Sm90ELb0ELb1ELb1ELb1ELb0ELb1ELb0ELb1ELb1ELb1ELb0ELb0EEENS1_21CollectiveEpilogueFwdINS6_IJSA_SA_SA_EEES9_NS_10bfloat16_tESF_Li256ELb1ELb1ELb0ELb1EEENS1_36VarlenDynamicPersistentTileSchedulerILi128ELi128ELi256ELi128ELb0ELb1ELb1ELb1ELb0ELb1EEEEEEEEEvNT_6ParamsE,@"STO_CUDA_ENTRY STV_DEFAULT"
_ZN7cutlass13device_kernelIN5flash11enable_sm90INS1_16FlashAttnFwdSm90INS1_25CollectiveMainloopFwdSm90ILi2EN4cute5tupleIJNS5_1CILi1EEES8_S8_EEENS6_IJNS7_ILi128EEESA_NS7_ILi192EEEEEELi128ENS_12float_e4m3_tEfNS_4arch4Sm90ELb0ELb1ELb1ELb1ELb0ELb1ELb0ELb1ELb1ELb1ELb0ELb0EEENS1_21CollectiveEpilogueFwdINS6_IJSA_SA_SA_EEES9_NS_10bfloat16_tESF_Li256ELb1ELb1ELb0ELb1EEENS1_36VarlenDynamicPersistentTileSchedulerILi128ELi128ELi256ELi128ELb0ELb1ELb1ELb1ELb0ELb1EEEEEEEEEvNT_6ParamsE:
        /* <DEDUP_REMOVED lines=24> */
.L_x_1420:
[----:B------:R-:W-:Y:S05]  /*0180*/  BSYNC B0 ;  /* 0x0000000000007941 */ /* 0x000fea0003800000 */
.L_x_1419:
        /* <DEDUP_REMOVED lines=41> */
.L_x_1421:
        /* <DEDUP_REMOVED lines=22> */
.L_x_1422:
        /* <DEDUP_REMOVED lines=18> */
.L_x_1423:
        /* <DEDUP_REMOVED lines=22> */
.L_x_1424:
        /* <DEDUP_REMOVED lines=22> */
.L_x_1425:
        /* <DEDUP_REMOVED lines=8> */
.L_x_1428:
        /* <DEDUP_REMOVED lines=8> */
[----:B-1----:R-:W-:-:S06]  /*0a60*/  ULEA UR4, UR40, UR4, 0x18 ;  /* 0x0000000428047291 */ /* 0x002fcc000f8ec03f */
[----:B------:R-:W-:Y:S01]  /*0a70*/  IMAD.U32 R16, RZ, RZ, UR4 ;  /* 0x00000004ff107e24 */ /* 0x000fe2000f8e00ff */
[----:B0-----:R-:W-:Y:S01]  /*0a80*/  SHF.R.U32.HI R0, RZ, 0x7, R0 ;  /* 0x00000007ff007819 */ /* 0x001fe20000011600 */
[----:B------:R-:W-:-:S03]  /*0a90*/  ULDC UR4, c[0x0][0xc3c] ;  /* 0x00030f0000047ab9 */ /* 0x000fc60000000800 */
[----:B------:R-:W-:-:S13]  /*0aa0*/  ISETP.NE.AND P0, PT, R0, 0x1, PT ;  /* 0x000000010000780c */ /* 0x000fda0003f05270 */
[----:B------:R-:W-:Y:S08]  /*0ab0*/  @!P0 BAR.ARV 0x9, 0x100 ;  /* 0x0244000000008b1d */ /* 0x000ff00000002000 */
[----:B------:R-:W-:Y:S06]  /*0ac0*/  BAR.SYNC.DEFER_BLOCKING 0x5, 0x180 ;  /* 0x0146000000007b1d */ /* 0x000fec0000010000 */
[----:B------:R-:W0:Y:S02]  /*0ad0*/  LDS.128 R176, [R16+0x228d0] ;  /* 0x0228d00010b07984 */ /* 0x000e240000000c00 */
[----:B------:R-:W-:Y:S06]  /*0ae0*/  BAR.ARV 0x4, 0x180 ;  /* 0x0106000000007b1d */ /* 0x000fec0000002000 */
[----:B0-----:R-:W-:-:S13]  /*0af0*/  ISETP.GE.AND P0, PT, R179, UR4, PT ;  /* 0x00000004b3007c0c */ /* 0x001fda000bf06270 */
[----:B------:R-:W-:Y:S05]  /*0b00*/  @P0 BRA `(.L_x_1429) ;  /* 0x0000027c00f00947 */ /* 0x000fea0003800000 */
[----:B------:R-:W0:Y:S01]  /*0b10*/  S2R R0, SR_TID.X ;  /* 0x0000000000007919 */ /* 0x000e220000002100 */
[----:B------:R-:W-:Y:S01]  /*0b20*/  R2UR UR42, R16 ;  /* 0x00000000102a72ca */ /* 0x000fe200000e0000 */
[----:B------:R-:W-:Y:S01]  /*0b30*/  IMAD.MOV.U32 R198, RZ, RZ, 0x20 ;  /* 0x00000020ffc67424 */ /* 0x000fe200078e00ff */
[----:B------:R-:W-:Y:S01]  /*0b40*/  ULOP3.LUT UR41, UR36, 0x1, URZ, 0xfc, !UPT ;  /* 0x0000000124297892 */ /* 0x000fe2000f8efc3f */
[----:B------:R-:W-:Y:S01]  /*0b50*/  IMAD.MOV.U32 R17, RZ, RZ, RZ ;  /* 0x000000ffff117224 */ /* 0x000fe200078e00ff */
[----:B------:R-:W-:Y:S01]  /*0b60*/  UMOV UR37, URZ ;  /* 0x0000003f00257c82 */ /* 0x000fe20008000000 */
[----:B------:R-:W-:Y:S02]  /*0b70*/  IMAD.MOV.U32 R174, RZ, RZ, RZ ;  /* 0x000000ffffae7224 */ /* 0x000fe400078e00ff */
        /* <DEDUP_REMOVED lines=8> */
[----:B------:R-:W-:Y:S02]  /*0c00*/  SHF.R.S32.HI R193, RZ, 0x4, R6 ;  /* 0x00000004ffc17819 */ /* 0x000fe40000011406 */
[----:B------:R-:W-:Y:S01]  /*0c10*/  LOP3.LUT R7, R6, 0x3fffff0, RZ, 0xc0, !PT ;  /* 0x03fffff006077812 */ /* 0x000fe200078ec0ff */
[----:B------:R-:W-:Y:S01]  /*0c20*/  IMAD.SHL.U32 R8, R4, 0x20, RZ ;  /* 0x0000002004087824 */ /* 0x000fe200078e00ff */
[----:B------:R-:W-:-:S02]  /*0c30*/  LEA.HI R0, R3, R218, RZ, 0x2 ;  /* 0x000000da03007211 */ /* 0x000fc400078f10ff */
[----:B------:R-:W-:Y:S01]  /*0c40*/  LEA.HI R6, R6, R193, RZ, 0x1 ;  /* 0x000000c106067211 */ /* 0x000fe200078f08ff */
[----:B------:R-:W-:Y:S01]  /*0c50*/  IMAD.IADD R7, R218, 0x1, -R7 ;  /* 0x00000001da077824 */ /* 0x000fe200078e0a07 */
[----:B------:R-:W-:Y:S02]  /*0c60*/  LOP3.LUT R201, R2, 0xfffffffe, RZ, 0xc0, !PT ;  /* 0xfffffffe02c97812 */ /* 0x000fe400078ec0ff */
[----:B------:R-:W-:Y:S02]  /*0c70*/  LOP3.LUT R8, R8, 0xfffffc00, RZ, 0xc0, !PT ;  /* 0xfffffc0008087812 */ /* 0x000fe400078ec0ff */
[----:B------:R-:W-:Y:S01]  /*0c80*/  LOP3.LUT R6, R6, 0x1ffffffe, RZ, 0xc0, !PT ;  /* 0x1ffffffe06067812 */ /* 0x000fe200078ec0ff */
[----:B------:R-:W-:Y:S01]  /*0c90*/  IMAD.IADD R201, R218, 0x1, -R201 ;  /* 0x00000001dac97824 */ /* 0x000fe200078e0ac9 */
[----:B------:R-:W-:Y:S01]  /*0ca0*/  LOP3.LUT R9, R0, 0xfffffffc, RZ, 0xc0, !PT ;  /* 0xfffffffc00097812 */ /* 0x000fe200078ec0ff */
[----:B------:R-:W-:Y:S01]  /*0cb0*/  IMAD R7, R7, 0x40, R8 ;  /* 0x0000004007077824 */ /* 0x000fe200078e0208 */
[----:B------:R-:W-:Y:S01]  /*0cc0*/  SHF.R.S32.HI R4, RZ, 0x2, R0 ;  /* 0x00000002ff047819 */ /* 0x000fe20000011400 */
[----:B------:R-:W-:Y:S01]  /*0cd0*/  IMAD.IADD R6, R193, 0x1, -R6 ;  /* 0x00000001c1067824 */ /* 0x000fe200078e0a06 */
[----:B------:R-:W-:Y:S01]  /*0ce0*/  SHF.R.S32.HI R5, RZ, 0x1f, R0 ;  /* 0x0000001fff057819 */ /* 0x000fe20000011400 */
[----:B------:R-:W-:Y:S01]  /*0cf0*/  IMAD.IADD R9, R218, 0x1, -R9 ;  /* 0x00000001da097824 */ /* 0x000fe200078e0a09 */
[----:B------:R-:W-:Y:S01]  /*0d00*/  LEA.HI R0, R3, R218, RZ, 0x7 ;  /* 0x000000da03007211 */ /* 0x000fe200078f38ff */
[----:B------:R-:W-:Y:S01]  /*0d10*/  IMAD.SHL.U32 R172, R201, 0x8, RZ ;  /* 0x00000008c9ac7824 */ /* 0x000fe200078e00ff */
[----:B------:R-:W-:Y:S01]  /*0d20*/  LEA.HI R5, R5, R4, RZ, 0x2 ;  /* 0x0000000405057211 */ /* 0x000fe200078f10ff */
[----:B------:R-:W-:Y:S01]  /*0d30*/  IMAD R215, R6, 0x8, R7 ;  /* 0x0000000806d77824 */ /* 0x000fe200078e0207 */
[----:B------:R-:W-:Y:S01]  /*0d40*/  LEA.HI R6, R9, R9, RZ, 0x1 ;  /* 0x0000000909067211 */ /* 0x000fe200078f08ff */
[----:B------:R-:W-:Y:S01]  /*0d50*/  VIADD R184, R172, 0x20 ;  /* 0x00000020acb87836 */ /* 0x000fe20000000000 */
[----:B------:R-:W-:Y:S01]  /*0d60*/  LOP3.LUT R203, R0, 0xffffff80, RZ, 0xc0, !PT ;  /* 0xffffff8000cb7812 */ /* 0x000fe200078ec0ff */
[----:B------:R-:W-:Y:S01]  /*0d70*/  VIADD R186, R172, 0x40 ;  /* 0x00000040acba7836 */ /* 0x000fe20000000000 */
[----:B------:R-:W-:Y:S01]  /*0d80*/  LOP3.LUT R6, R6, 0x1ffffffe, RZ, 0xc0, !PT ;  /* 0x1ffffffe06067812 */ /* 0x000fe200078ec0ff */
[----:B------:R-:W-:Y:S01]  /*0d90*/  IMAD.IADD R7, R172, 0x1, R184 ;  /* 0x00000001ac077824 */ /* 0x000fe200078e02b8 */
[----:B------:R-:W-:Y:S01]  /*0da0*/  LOP3.LUT R5, R5, 0xfffffffc, RZ, 0xc0, !PT ;  /* 0xfffffffc05057812 */ /* 0x000fe200078ec0ff */
[----:B------:R-:W-:Y:S01]  /*0db0*/  IMAD.IADD R203, R218, 0x1, -R203 ;  /* 0x00000001dacb7824 */ /* 0x000fe200078e0acb */
[----:B------:R-:W-:Y:S01]  /*0dc0*/  SHF.R.S32.HI R19, RZ, 0x1, R2 ;  /* 0x00000001ff137819 */ /* 0x000fe20000011402 */
[----:B------:R-:W-:Y:S01]  /*0dd0*/  IMAD.IADD R189, R9, 0x1, -R6 ;  /* 0x0000000109bd7824 */ /* 0x000fe200078e0a06 */
[----:B------:R-:W-:Y:S01]  /*0de0*/  SHF.R.S32.HI R8, RZ, 0x1f, R7 ;  /* 0x0000001fff087819 */ /* 0x000fe20000011407 */
[----:B------:R-:W-:Y:S01]  /*0df0*/  IMAD.IADD R5, R4, 0x1, -R5 ;  /* 0x0000000104057824 */ /* 0x000fe200078e0a05 */
[----:B------:R-:W-:Y:S01]  /*0e00*/  SHF.R.S32.HI R6, RZ, 0x1f, R203 ;  /* 0x0000001fff067819 */ /* 0x000fe200000114cb */
[----:B------:R-:W-:Y:S01]  /*0e10*/  IMAD.SHL.U32 R22, R201, 0x10, RZ ;  /* 0x00000010c9167824 */ /* 0x000fe200078e00ff */
[CC--:B------:R-:W-:Y:S01]  /*0e20*/  LEA.HI R13, R8.reuse, R7.reuse, RZ, 0x4 ;  /* 0x00000007080d7211 */ /* 0x0c0fe200078f20ff */
[----:B------:R-:W-:Y:S01]  /*0e30*/  IMAD.SHL.U32 R180, R5, 0x80, RZ ;  /* 0x0000008005b47824 */ /* 0x000fe200078e00ff */
[----:B------:R-:W-:Y:S01]  /*0e40*/  LEA.HI R14, R8, R7, RZ, 0x6 ;  /* 0x00000007080e7211 */ /* 0x000fe200078f30ff */
[----:B------:R-:W-:Y:S01]  /*0e50*/  VIADD R187, R172, 0x30 ;  /* 0x00000030acbb7836 */ /* 0x000fe20000000000 */
[----:B------:R-:W-:Y:S01]  /*0e60*/  LEA.HI R8, R6, R203, RZ, 0x2 ;  /* 0x000000cb06087211 */ /* 0x000fe200078f10ff */
[----:B------:R-:W-:Y:S01]  /*0e70*/  VIADD R188, R172, 0x50 ;  /* 0x00000050acbc7836 */ /* 0x000fe20000000000 */
[----:B------:R-:W-:Y:S01]  /*0e80*/  SHF.R.S32.HI R4, RZ, 0x1f, R2 ;  /* 0x0000001fff047819 */ /* 0x000fe20000011402 */
[----:B------:R-:W-:Y:S01]  /*0e90*/  IMAD.SHL.U32 R14, R14, 0x80, RZ ;  /* 0x000000800e0e7824 */ /* 0x000fe200078e00ff */
[----:B------:R-:W-:-:S02]  /*0ea0*/  SHF.R.S32.HI R9, RZ, 0x2, R8 ;  /* 0x00000002ff097819 */ /* 0x000fc40000011408 */
[----:B------:R-:W-:Y:S02]  /*0eb0*/  SHF.R.S32.HI R10, RZ, 0x1f, R8 ;  /* 0x0000001fff0a7819 */ /* 0x000fe40000011408 */
[-C--:B------:R-:W-:Y:S02]  /*0ec0*/  LEA.HI R2, R2, R19.reuse, RZ, 0x1 ;  /* 0x0000001302027211 */ /* 0x080fe400078f08ff */
[----:B------:R-:W-:Y:S02]  /*0ed0*/  LEA.HI R4, R4, R19, RZ, 0x3 ;  /* 0x0000001304047211 */ /* 0x000fe400078f18ff */
[----:B------:R-:W-:Y:S02]  /*0ee0*/  LEA.HI R10, R10, R9, RZ, 0x3 ;  /* 0x000000090a0a7211 */ /* 0x000fe400078f18ff */
[----:B------:R-:W-:Y:S02]  /*0ef0*/  SHF.R.S32.HI R213, RZ, 0x7, R0 ;  /* 0x00000007ffd57819 */ /* 0x000fe40000011400 */
[----:B------:R-:W-:-:S02]  /*0f00*/  LOP3.LUT R2, R2, 0x3fffffe, RZ, 0xc0, !PT ;  /* 0x03fffffe02027812 */ /* 0x000fc400078ec0ff */
[----:B------:R-:W-:Y:S02]  /*0f10*/  LOP3.LUT R4, R4, 0xfffffff8, RZ, 0xc0, !PT ;  /* 0xfffffff804047812 */ /* 0x000fe400078ec0ff */
[----:B------:R-:W-:Y:S01]  /*0f20*/  IADD3 R11, R172, R186, RZ ;  /* 0x000000baac0b7210 */ /* 0x000fe20007ffe0ff */
[C---:B------:R-:W-:Y:S01]  /*0f30*/  IMAD.IADD R2, R19.reuse, 0x1, -R2 ;  /* 0x0000000113027824 */ /* 0x040fe200078e0a02 */
[----:B------:R-:W-:Y:S01]  /*0f40*/  LOP3.LUT R10, R10, 0xfffffff8, RZ, 0xc0, !PT ;  /* 0xfffffff80a0a7812 */ /* 0x000fe200078ec0ff */
[----:B------:R-:W-:Y:S01]  /*0f50*/  IMAD.IADD R183, R19, 0x1, -R4 ;  /* 0x0000000113b77824 */ /* 0x000fe200078e0a04 */
[----:B------:R-:W-:Y:S01]  /*0f60*/  LEA.HI R6, R6, R203, RZ, 0x5 ;  /* 0x000000cb06067211 */ /* 0x000fe200078f28ff */
[----:B------:R-:W-:Y:S01]  /*0f70*/  IMAD R2, R193, 0x8, R2 ;  /* 0x00000008c1027824 */ /* 0x000fe200078e0202 */
[----:B------:R-:W-:Y:S01]  /*0f80*/  LEA.HI R0, R0, R213, RZ, 0x1 ;  /* 0x000000d500007211 */ /* 0x000fe200078f08ff */
[----:B------:R-:W-:Y:S01]  /*0f90*/  IMAD.IADD R9, R9, 0x1, -R10 ;  /* 0x0000000109097824 */ /* 0x000fe200078e0a0a */
[----:B------:R-:W-:Y:S01]  /*0fa0*/  SHF.R.S32.HI R12, RZ, 0x1f, R11 ;  /* 0x0000001fff0c7819 */ /* 0x000fe2000001140b */
[----:B------:R-:W-:Y:S01]  /*0fb0*/  IMAD.SHL.U32 R4, R183, 0x80, RZ ;  /* 0x00000080b7047824 */ /* 0x000fe200078e00ff */
[----:B------:R-:W-:Y:S01]  /*0fc0*/  SHF.R.S32.HI R6, RZ, 0x5, R6 ;  /* 0x00000005ff067819 */ /* 0x000fe20000011406 */
[----:B------:R-:W-:Y:S01]  /*0fd0*/  IMAD.SHL.U32 R182, R2, 0x40, RZ ;  /* 0x0000004002b67824 */ /* 0x000fe200078e00ff */
[----:B------:R-:W-:-:S02]  /*0fe0*/  LOP3.LUT R0, R0, 0x3fffffe, RZ, 0xc0, !PT ;  /* 0x03fffffe00007812 */ /* 0x000fc400078ec0ff */
[----:B------:R-:W-:Y:S01]  /*0ff0*/  LEA.HI R3, R3, R218, RZ, 0x3 ;  /* 0x000000da03037211 */ /* 0x000fe200078f18ff */
[----:B------:R-:W-:Y:S01]  /*1000*/  IMAD R9, R6, 0x10, R9 ;  /* 0x0000001006097824 */ /* 0x000fe200078e0209 */
[----:B------:R-:W-:Y:S01]  /*1010*/  LOP3.LUT R180, R180, 0x180, RZ, 0xc0, !PT ;  /* 0x00000180b4b47812 */ /* 0x000fe200078ec0ff */
[----:B------:R-:W-:Y:S01]  /*1020*/  IMAD.IADD R0, R213, 0x1, -R0 ;  /* 0x00000001d5007824 */ /* 0x000fe200078e0a00 */
[CC--:B------:R-:W-:Y:S02]  /*1030*/  LEA.HI R15, R12.reuse, R11.reuse, RZ, 0x4 ;  /* 0x0000000b0c0f7211 */ /* 0x0c0fe400078f20ff */
[----:B------:R-:W-:Y:S01]  /*1040*/  LEA.HI R11, R12, R11, RZ, 0x6 ;  /* 0x0000000b0c0b7211 */ /* 0x000fe200078f30ff */
[----:B------:R-:W-:Y:S01]  /*1050*/  IMAD R214, R0, 0x40, R9 ;  /* 0x0000004000d67824 */ /* 0x000fe200078e0209 */
[----:B------:R-:W-:Y:S02]  /*1060*/  LOP3.LUT R195, R3, 0xfffffff8, RZ, 0xc0, !PT ;  /* 0xfffffff803c37812 */ /* 0x000fe400078ec0ff */
[----:B------:R-:W-:Y:S01]  /*1070*/  LOP3.LUT R2, R180, 0x30, R13, 0xf8, !PT ;  /* 0x00000030b4027812 */ /* 0x000fe200078ef80d */
[----:B------:R-:W-:Y:S01]  /*1080*/  IMAD.SHL.U32 R11, R11, 0x80, RZ ;  /* 0x000000800b0b7824 */ /* 0x000fe200078e00ff */
[----:B------:R-:W-:Y:S01]  /*1090*/  SHF.R.U32.HI R181, RZ, 0x3, R180 ;  /* 0x00000003ffb57819 */ /* 0x000fe200000116b4 */
[----:B------:R-:W-:Y:S01]  /*10a0*/  IMAD.IADD R195, R218, 0x1, -R195 ;  /* 0x00000001dac37824 */ /* 0x000fe200078e0ac3 */
[----:B------:R-:W-:Y:S01]  /*10b0*/  LOP3.LUT R7, R4, 0x380, RZ, 0xc0, !PT ;  /* 0x0000038004077812 */ /* 0x000fe200078ec0ff */
[----:B------:R-:W-:Y:S01]  /*10c0*/  IMAD R189, R189, 0x8, R214 ;  /* 0x00000008bdbd7824 */ /* 0x000fe200078e02d6 */
[----:B------:R-:W-:Y:S01]  /*10d0*/  LOP3.LUT P0, RZ, R5, 0x2, RZ, 0xc0, !PT ;  /* 0x0000000205ff7812 */ /* 0x000fe2000780c0ff */
[----:B------:R-:W-:Y:S01]  /*10e0*/  IMAD.SHL.U32 R190, R195, 0x8, RZ ;  /* 0x00000008c3be7824 */ /* 0x000fe200078e00ff */
[----:B------:R-:W-:-:S02]  /*10f0*/  LOP3.LUT R0, R180, 0x10, R22, 0xf8, !PT ;  /* 0x00000010b4007812 */ /* 0x000fc400078ef816 */
[----:B------:R-:W-:Y:S01]  /*1100*/  LOP3.LUT R6, R180, 0x30, R15, 0xf8, !PT ;  /* 0x00000030b4067812 */ /* 0x000fe200078ef80f */
[----:B------:R-:W-:Y:S01]  /*1110*/  VIADD R194, R190, 0x40 ;  /* 0x00000040bec27836 */ /* 0x000fe20000000000 */
[----:B------:R-:W-:Y:S02]  /*1120*/  LOP3.LUT R5, R14, 0xffffe000, RZ, 0xc0, !PT ;  /* 0xffffe0000e057812 */ /* 0x000fe400078ec0ff */
[-C--:B------:R-:W-:Y:S02]  /*1130*/  LOP3.LUT R2, R2, R181.reuse, RZ, 0x3c, !PT ;  /* 0x000000b502027212 */ /* 0x080fe400078e3cff */
[----:B------:R-:W-:Y:S02]  /*1140*/  SHF.R.U32.HI R4, RZ, 0x3, R7 ;  /* 0x00000003ff047819 */ /* 0x000fe40000011607 */
[----:B------:R-:W-:Y:S02]  /*1150*/  LOP3.LUT R191, R0, R181, RZ, 0x3c, !PT ;  /* 0x000000b500bf7212 */ /* 0x000fe400078e3cff */
[----:B------:R-:W-:-:S02]  /*1160*/  LOP3.LUT R7, R7, 0x10, R22, 0xf8, !PT ;  /* 0x0000001007077812 */ /* 0x000fc400078ef816 */
[----:B------:R-:W-:Y:S01]  /*1170*/  LOP3.LUT R11, R11, 0xffffe000, RZ, 0xc0, !PT ;  /* 0xffffe0000b0b7812 */ /* 0x000fe200078ec0ff */
[----:B------:R-:W-:Y:S01]  /*1180*/  IMAD.IADD R191, R182, 0x1, R191 ;  /* 0x00000001b6bf7824 */ /* 0x000fe200078e02bf */
[----:B------:R-:W-:Y:S02]  /*1190*/  LOP3.LUT R6, R6, R181, RZ, 0x3c, !PT ;  /* 0x000000b506067212 */ /* 0x000fe400078e3cff */
[----:B------:R-:W-:Y:S02]  /*11a0*/  IADD3 R5, R2, R182, R5 ;  /* 0x000000b602057210 */ /* 0x000fe40007ffe005 */
[----:B------:R-:W-:Y:S02]  /*11b0*/  LOP3.LUT R2, R180, 0x30, R22, 0xf8, !PT ;  /* 0x00000030b4027812 */ /* 0x000fe400078ef816 */
[----:B------:R-:W-:Y:S01]  /*11c0*/  SEL R198, R198, 0xffffffe0, !P0 ;  /* 0xffffffe0c6c67807 */ /* 0x000fe20004000000 */
[----:B------:R-:W-:Y:S01]  /*11d0*/  IMAD.IADD R210, R16, 0x1, R5 ;  /* 0x0000000110d27824 */ /* 0x000fe200078e0205 */
[----:B------:R-:W-:-:S02]  /*11e0*/  LOP3.LUT R4, R7, R4, RZ, 0x3c, !PT ;  /* 0x0000000407047212 */ /* 0x000fc400078e3cff */
[----:B------:R-:W-:Y:S01]  /*11f0*/  IADD3 R11, R6, R182, R11 ;  /* 0x000000b6060b7210 */ /* 0x000fe20007ffe00b */
[----:B------:R-:W-:Y:S01]  /*1200*/  IMAD.IADD R192, R198, 0x1, R191 ;  /* 0x00000001c6c07824 */ /* 0x000fe200078e02bf */
[----:B------:R-:W-:Y:S01]  /*1210*/  LOP3.LUT R8, R8, 0x7ffffffc, RZ, 0xc0, !PT ;  /* 0x7ffffffc08087812 */ /* 0x000fe200078ec0ff */
[----:B------:R-:W-:Y:S01]  /*1220*/  IMAD R193, R193, 0x400, R4 ;  /* 0x00000400c1c17824 */ /* 0x000fe200078e0204 */
[----:B------:R-:W-:Y:S01]  /*1230*/  IADD3 R185, R172, 0x10, RZ ;  /* 0x00000010acb97810 */ /* 0x000fe20007ffe0ff */
[----:B------:R-:W-:Y:S01]  /*1240*/  IMAD.IADD R209, R16, 0x1, R11 ;  /* 0x0000000110d17824 */ /* 0x000fe200078e020b */
[----:B------:R-:W-:Y:S01]  /*1250*/  LOP3.LUT R211, R2, R181, RZ, 0x3c, !PT ;  /* 0x000000b502d37212 */ /* 0x000fe200078e3cff */
[----:B------:R-:W-:Y:S01]  /*1260*/  IMAD.IADD R171, R203, 0x1, -R8 ;  /* 0x00000001cbab7824 */ /* 0x000fe200078e0a08 */
[----:B------:R-:W-:Y:S02]  /*1270*/  SHF.R.S32.HI R199, RZ, 0x3, R3 ;  /* 0x00000003ffc77819 */ /* 0x000fe40000011403 */
[----:B------:R-:W-:-:S02]  /*1280*/  SHF.R.S32.HI R212, RZ, 0x1f, R19 ;  /* 0x0000001fffd47819 */ /* 0x000fc40000011413 */
[----:B------:R-:W-:Y:S02]  /*1290*/  SHF.R.S32.HI R217, RZ, 0x1f, R190 ;  /* 0x0000001fffd97819 */ /* 0x000fe400000114be */
[----:B------:R-:W-:Y:S02]  /*12a0*/  SHF.R.S32.HI R208, RZ, 0x1f, R185 ;  /* 0x0000001fffd07819 */ /* 0x000fe400000114b9 */
[----:B------:R-:W-:Y:S02]  /*12b0*/  SHF.R.S32.HI R207, RZ, 0x1f, R184 ;  /* 0x0000001fffcf7819 */ /* 0x000fe400000114b8 */
[----:B------:R-:W-:Y:S02]  /*12c0*/  SHF.R.S32.HI R206, RZ, 0x1f, R187 ;  /* 0x0000001fffce7819 */ /* 0x000fe400000114bb */
[----:B------:R-:W-:Y:S02]  /*12d0*/  SHF.R.S32.HI R205, RZ, 0x1f, R186 ;  /* 0x0000001fffcd7819 */ /* 0x000fe400000114ba */
[----:B------:R-:W-:-:S02]  /*12e0*/  SHF.R.S32.HI R204, RZ, 0x1f, R188 ;  /* 0x0000001fffcc7819 */ /* 0x000fc400000114bc */
[----:B------:R-:W-:Y:S02]  /*12f0*/  SHF.R.S32.HI R216, RZ, 0x1f, R194 ;  /* 0x0000001fffd87819 */ /* 0x000fe400000114c2 */
[----:B------:R-:W-:Y:S02]  /*1300*/  SHF.R.S32.HI R200, RZ, 0x4, R13 ;  /* 0x00000004ffc87819 */ /* 0x000fe4000001140d */
[----:B------:R-:W-:Y:S02]  /*1310*/  SHF.R.S32.HI R202, RZ, 0x4, R15 ;  /* 0x00000004ffca7819 */ /* 0x000fe4000001140f */
[----:B------:R-:W-:Y:S02]  /*1320*/  IADD3 R211, R16, R182, R211 ;  /* 0x000000b610d37210 */ /* 0x000fe40007ffe0d3 */
[----:B------:R-:W-:-:S07]  /*1330*/  IADD3 R198, R198, UR42, R191 ;  /* 0x0000002ac6c67c10 */ /* 0x000fce000fffe0bf */
.L_x_1648:
[----:B------:R-:W-:Y:S05]  /*1340*/  YIELD ;  /* 0x0000000000007946 */ /* 0x000fea0003800000 */
[----:B------:R-:W-:Y:S01]  /*1350*/  ULDC.64 UR4, c[0x0][0xa28] ;  /* 0x00028a0000047ab9 */ /* 0x000fe20000000a00 */
[----:B0-----:R-:W0:Y:S01]  /*1360*/  LDC.64 R4, c[0x0][0xa08] ;  /* 0x00028200ff047b82 */ /* 0x001e220000000a00 */
[----:B------:R-:W-:Y:S01]  /*1370*/  ISETP.NE.U32.AND P1, PT, RZ, UR4, PT ;  /* 0x00000004ff007c0c */ /* 0x000fe2000bf25070 */
[----:B------:R-:W-:Y:S02]  /*1380*/  IMAD.MOV.U32 R29, RZ, RZ, RZ ;  /* 0x000000ffff1d7224 */ /* 0x000fe400078e00ff */
[----:B------:R-:W-:Y:S01]  /*1390*/  IMAD.MOV.U32 R11, RZ, RZ, RZ ;  /* 0x000000ffff0b7224 */ /* 0x000fe200078e00ff */
[----:B------:R-:W-:Y:S01]  /*13a0*/  ISETP.NE.AND.EX P1, PT, RZ, UR5, PT, P1 ;  /* 0x00000005ff007c0c */ /* 0x000fe2000bf25310 */
[----:B------:R-:W-:-:S02]  /*13b0*/  ULDC.64 UR4, c[0x0][0xa18] ;  /* 0x0002860000047ab9 */ /* 0x000fc40000000a00 */
[----:B------:R-:W-:-:S04]  /*13c0*/  ISETP.NE.U32.AND P2, PT, RZ, UR4, PT ;  /* 0x00000004ff007c0c */ /* 0x000fc8000bf45070 */
[----:B------:R-:W-:Y:S01]  /*13d0*/  ISETP.NE.AND.EX P2, PT, RZ, UR5, PT, P2 ;  /* 0x00000005ff007c0c */ /* 0x000fe2000bf45320 */
[----:B------:R-:W-:Y:S02]  /*13e0*/  ULDC.64 UR4, c[0x0][0xa08] ;  /* 0x0002820000047ab9 */ /* 0x000fe40000000a00 */
[----:B------:R-:W-:-:S03]  /*13f0*/  ISETP.NE.U32.AND P0, PT, RZ, UR4, PT ;  /* 0x00000004ff007c0c */ /* 0x000fc6000bf05070 */
[----:B----4-:R-:W1:Y:S01]  /*1400*/  @P1 LDC.64 R2, c[0x0][0xa28] ;  /* 0x00028a00ff021b82 */ /* 0x010e620000000a00 */
[----:B------:R-:W-:Y:S01]  /*1410*/  ISETP.NE.AND.EX P0, PT, RZ, UR5, PT, P0 ;  /* 0x00000005ff007c0c */ /* 0x000fe2000bf05300 */
[----:B0-----:R-:W-:-:S06]  /*1420*/  IMAD.WIDE R8, R179, 0x4, R4 ;  /* 0x00000004b3087825 */ /* 0x001fcc00078e0204 */
[----:B------:R-:W0:Y:S01]  /*1430*/  @P2 LDC.64 R6, c[0x0][0xa18] ;  /* 0x00028600ff062b82 */ /* 0x000e220000000a00 */
[----:B------:R-:W-:Y:S02]  /*1440*/  ULDC UR4, c[0x0][0x288] ;  /* 0x0000a20000047ab9 */ /* 0x000fe40000000800 */
[----:B------:R-:W-:Y:S01]  /*1450*/  IMAD.U32 R168, RZ, RZ, UR4 ;  /* 0x00000004ffa87e24 */ /* 0x000fe2000f8e00ff */
[----:B------:R-:W-:Y:S02]  /*1460*/  ULDC.64 UR4, c[0x0][0x418] ;  /* 0x0001060000047ab9 */ /* 0x000fe40000000a00 */
[----:B------:R-:W5:Y:S01]  /*1470*/  @P0 LDG.E R29, desc[UR38][R8.64] ;  /* 0x00000026081d0981 */ /* 0x000f62000c1e1900 */
[----:B-1----:R-:W-:-:S04]  /*1480*/  @P1 IMAD.WIDE R2, R179, 0x4, R2 ;  /* 0x00000004b3021825 */ /* 0x002fc800078e0202 */
[----:B0-----:R-:W-:Y:S01]  /*1490*/  @P2 IMAD.WIDE R4, R179, 0x4, R6 ;  /* 0x00000004b3042825 */ /* 0x001fe200078e0206 */
[----:B------:R-:W-:Y:S01]  /*14a0*/  UISETP.NE.U32.AND UP0, UPT, UR4, URZ, UPT ;  /* 0x0000003f0400728c */ /* 0x000fe2000bf05070 */
[----:B------:R0:W5:Y:S02]  /*14b0*/  @P1 LDG.E R11, desc[UR38][R2.64] ;  /* 0x00000026020b1981 */ /* 0x000164000c1e1900 */
[----:B------:R-:W-:Y:S02]  /*14c0*/  ULDC UR4, c[0x0][0x424] ;  /* 0x0001090000047ab9 */ /* 0x000fe40000000800 */
[----:B------:R1:W5:Y:S01]  /*14d0*/  @P2 LDG.E R168, desc[UR38][R4.64] ;  /* 0x0000002604a82981 */ /* 0x000362000c1e1900 */
[----:B------:R-:W-:-:S03]  /*14e0*/  UISETP.NE.AND.EX UP0, UPT, UR5, URZ, UPT, UP0 ;  /* 0x0000003f0500728c */ /* 0x000fc6000bf05300 */
[----:B------:R-:W-:Y:S01]  /*14f0*/  ULDC UR5, c[0x0][0x2f0] ;  /* 0x0000bc0000057ab9 */ /* 0x000fe20000000800 */
[----:B------:R-:W-:-:S04]  /*1500*/  USEL UR4, UR4, 0x1, UP0 ;  /* 0x0000000104047887 */ /* 0x000fc80008000000 */
[----:B------:R-:W-:-:S03]  /*1510*/  UIMAD UR4, UR4, UR5, URZ ;  /* 0x00000005040472a4 */ /* 0x000fc6000f8e023f */
[----:B------:R-:W-:Y:S02]  /*1520*/  ULDC UR5, c[0x0][0x348] ;  /* 0x0000d20000057ab9 */ /* 0x000fe40000000800 */
[----:B0-----:R-:W-:Y:S02]  /*1530*/  IMAD.U32 R2, RZ, RZ, UR5 ;  /* 0x00000005ff027e24 */ /* 0x001fe4000f8e00ff */
[----:B------:R-:W-:Y:S01]  /*1540*/  IMAD.U32 R28, RZ, RZ, UR4 ;  /* 0x00000004ff1c7e24 */ /* 0x000fe2000f8e00ff */
[----:B-123--:R-:W-:Y:S06]  /*1550*/  @P2 BRA `(.L_x_1430) ;  /* 0x0000000000242947 */ /* 0x00efec0003800000 */
        /* <DEDUP_REMOVED lines=9> */
.L_x_1430:
[----:B------:R-:W-:Y:S01]  /*15f0*/  ULDC.64 UR4, c[0x0][0xa20] ;  /* 0x0002880000047ab9 */ /* 0x000fe20000000a00 */
[----:B------:R-:W-:Y:S01]  /*1600*/  IMAD.MOV.U32 R196, RZ, RZ, R178 ;  /* 0x000000ffffc47224 */ /* 0x000fe200078e00b2 */
[----:B------:R-:W-:Y:S01]  /*1610*/  ISETP.NE.U32.AND P1, PT, RZ, UR4, PT ;  /* 0x00000004ff007c0c */ /* 0x000fe2000bf25070 */
[----:B------:R-:W-:-:S03]  /*1620*/  IMAD.MOV.U32 R197, RZ, RZ, R179 ;  /* 0x000000ffffc57224 */ /* 0x000fc600078e00b3 */
[----:B------:R-:W-:-:S13]  /*1630*/  ISETP.NE.AND.EX P1, PT, RZ, UR5, PT, P1 ;  /* 0x00000005ff007c0c */ /* 0x000fda000bf25310 */
[----:B------:R-:W-:Y:S05]  /*1640*/  @!P1 BRA `(.L_x_1431) ;  /* 0x0000000000109947 */ /* 0x000fea0003800000 */
[----:B------:R-:W0:Y:S02]  /*1650*/  LDC.64 R4, c[0x0][0xa20] ;  /* 0x00028800ff047b82 */ /* 0x000e240000000a00 */
[----:B0-----:R-:W-:-:S05]  /*1660*/  IMAD.WIDE R4, R179, 0x4, R4 ;  /* 0x00000004b3047825 */ /* 0x001fca00078e0204 */
[----:B------:R0:W5:Y:S01]  /*1670*/  LDG.E R28, desc[UR38][R4.64] ;  /* 0x00000026041c7981 */ /* 0x000162000c1e1900 */
[----:B------:R-:W-:Y:S05]  /*1680*/  BRA `(.L_x_1432) ;  /* 0x0000000000107947 */ /* 0x000fea0003800000 */
.L_x_1431:
[----:B------:R-:W-:Y:S05]  /*1690*/  @!P0 BRA `(.L_x_1432) ;  /* 0x00000000000c8947 */ /* 0x000fea0003800000 */
[----:B------:R-:W2:Y:S04]  /*16a0*/  LDG.E R3, desc[UR38][R8.64] ;  /* 0x0000002608037981 */ /* 0x000ea8000c1e1900 */
[----:B------:R-:W2:Y:S02]  /*16b0*/  LDG.E R28, desc[UR38][R8.64+0x4] ;  /* 0x00000426081c7981 */ /* 0x000ea4000c1e1900 */
[----:B--2---:R-:W-:-:S07]  /*16c0*/  IMAD.IADD R28, R28, 0x1, -R3 ;  /* 0x000000011c1c7824 */ /* 0x004fce00078e0a03 */
.L_x_1432:
[----:B------:R-:W-:Y:S01]  /*16d0*/  ULDC.64 UR4, c[0x0][0xa10] ;  /* 0x0002840000047ab9 */ /* 0x000fe20000000a00 */
[----:B------:R-:W1:Y:S01]  /*16e0*/  LDC R8, c[0x0][0x448] ;  /* 0x00011200ff087b82 */ /* 0x000e620000000800 */
[----:B------:R-:W-:-:S04]  /*16f0*/  ISETP.NE.U32.AND P0, PT, RZ, UR4, PT ;  /* 0x00000004ff007c0c */ /* 0x000fc8000bf05070 */
[----:B------:R-:W-:Y:S01]  /*1700*/  ISETP.NE.AND.EX P0, PT, RZ, UR5, PT, P0 ;  /* 0x00000005ff007c0c */ /* 0x000fe2000bf05300 */
[----:B------:R-:W-:Y:S02]  /*1710*/  ULDC.64 UR4, c[0x0][0xa30] ;  /* 0x00028c0000047ab9 */ /* 0x000fe40000000a00 */
[----:B------:R-:W-:Y:S01]  /*1720*/  ISETP.NE.U32.AND P1, PT, RZ, UR4, PT ;  /* 0x00000004ff007c0c */ /* 0x000fe2000bf25070 */
[----:B-----5:R-:W-:Y:S01]  /*1730*/  IMAD.MOV.U32 R24, RZ, RZ, R28 ;  /* 0x000000ffff187224 */ /* 0x020fe200078e001c */
[----:B------:R-:W2:Y:S02]  /*1740*/  LDC.64 R12, c[0x0][0x9e0] ;  /* 0x00027800ff0c7b82 */ /* 0x000ea40000000a00 */
[----:B------:R-:W-:-:S06]  /*1750*/  ISETP.NE.AND.EX P1, PT, RZ, UR5, PT, P1 ;  /* 0x00000005ff007c0c */ /* 0x000fcc000bf25310 */
[----:B0-----:R-:W0:Y:S08]  /*1760*/  @P0 LDC.64 R4, c[0x0][0xa10] ;  /* 0x00028400ff040b82 */ /* 0x001e300000000a00 */
[----:B------:R-:W3:Y:S01]  /*1770*/  @P1 LDC.64 R6, c[0x0][0xa30] ;  /* 0x00028c00ff061b82 */ /* 0x000ee20000000a00 */
[----:B0-----:R-:W-:-:S05]  /*1780*/  @P0 IMAD.WIDE R4, R179, 0x4, R4 ;  /* 0x00000004b3040825 */ /* 0x001fca00078e0204 */
[----:B------:R-:W4:Y:S04]  /*1790*/  @P0 LDG.E R0, desc[UR38][R4.64] ;  /* 0x0000002604000981 */ /* 0x000f28000c1e1900 */
[----:B------:R-:W4:Y:S01]  /*17a0*/  @P0 LDG.E R3, desc[UR38][R4.64+0x4] ;  /* 0x0000042604030981 */ /* 0x000f22000c1e1900 */
[----:B---3--:R-:W-:-:S05]  /*17b0*/  @P1 IMAD.WIDE R6, R179, 0x4, R6 ;  /* 0x00000004b3061825 */ /* 0x008fca00078e0206 */
[----:B------:R0:W5:Y:S01]  /*17c0*/  @P1 LDG.E R24, desc[UR38][R6.64] ;  /* 0x0000002606181981 */ /* 0x000162000c1e1900 */
[----:B-1----:R-:W-:Y:S01]  /*17d0*/  ISETP.NE.AND P1, PT, R8, 0x1, PT ;  /* 0x000000010800780c */ /* 0x002fe20003f25270 */
[----:B------:R-:W-:Y:S01]  /*17e0*/  IMAD.IADD R11, R28, 0x1, -R11 ;  /* 0x000000011c0b7824 */ /* 0x000fe200078e0a0b */
[----:B------:R-:W-:Y:S02]  /*17f0*/  SHF.L.U32 R175, R177, 0x7, RZ ;  /* 0x00000007b1af7819 */ /* 0x000fe400000006ff */
[----:B--2---:R-:W-:-:S09]  /*1800*/  ISETP.GE.AND P2, PT, R13, 0x1, PT ;  /* 0x000000010d00780c */ /* 0x004fd20003f46270 */
[----:B------:R-:W1:Y:S08]  /*1810*/  @P1 LDC R9, c[0x0][0x44c] ;  /* 0x00011300ff091b82 */ /* 0x000e700000000800 */
[----:B------:R-:W2:Y:S01]  /*1820*/  @P1 LDC R8, c[0x0][0x450] ;  /* 0x00011400ff081b82 */ /* 0x000ea20000000800 */
[----:B----4-:R-:W-:Y:S02]  /*1830*/  @P0 IMAD.IADD R2, R3, 0x1, -R0 ;  /* 0x0000000103020824 */ /* 0x010fe400078e0a00 */
[----:B------:R-:W-:-:S02]  /*1840*/  VIADD R0, R175, 0x7f ;  /* 0x0000007faf007836 */ /* 0x000fc40000000000 */
[----:B------:R-:W-:Y:S02]  /*1850*/  IMAD.IADD R170, R11, 0x1, R2 ;  /* 0x000000010baa7824 */ /* 0x000fe400078e0202 */
[----:B-1----:R-:W-:-:S03]  /*1860*/  @P1 IMAD.HI.U32 R3, R0, R9, RZ ;  /* 0x0000000900031227 */ /* 0x002fc600078e00ff */
[C---:B------:R-:W-:Y:S01]  /*1870*/  IADD3 R48, R170.reuse, 0x1, -R168 ;  /* 0x00000001aa307810 */ /* 0x040fe20007ffe8a8 */
[----:B------:R-:W-:Y:S01]  /*1880*/  IMAD.MOV.U32 R5, RZ, RZ, R0 ;  /* 0x000000ffff057224 */ /* 0x000fe200078e0000 */
[----:B--2---:R-:W-:Y:S01]  /*1890*/  @P1 SHF.R.U32.HI R5, RZ, R8, R3 ;  /* 0x00000008ff051219 */ /* 0x004fe20000011603 */
[----:B------:R-:W-:-:S04]  /*18a0*/  VIADD R0, R170, 0x7f ;  /* 0x0000007faa007836 */ /* 0x000fc80000000000 */
[----:B0-----:R-:W-:Y:S01]  /*18b0*/  IMAD.IADD R7, R48, 0x1, R5 ;  /* 0x0000000130077824 */ /* 0x001fe200078e0205 */
[----:B------:R-:W-:-:S04]  /*18c0*/  SHF.R.S32.HI R3, RZ, 0x1f, R0 ;  /* 0x0000001fff037819 */ /* 0x000fc80000011400 */
[----:B------:R-:W-:Y:S01]  /*18d0*/  LEA.HI R3, R3, R0, RZ, 0x7 ;  /* 0x0000000003037211 */ /* 0x000fe200078f38ff */
[----:B------:R-:W-:-:S03]  /*18e0*/  IMAD.IADD R0, R7, 0x1, R12 ;  /* 0x0000000107007824 */ /* 0x000fc600078e020c */
[----:B------:R-:W-:Y:S01]  /*18f0*/  SHF.R.S32.HI R27, RZ, 0x7, R3 ;  /* 0x00000007ff1b7819 */ /* 0x000fe20000011403 */
[----:B------:R-:W-:Y:S06]  /*1900*/  @!P2 BRA `(.L_x_1433) ;  /* 0x000000000048a947 */ /* 0x000fec0003800000 */
[C---:B------:R-:W-:Y:S01]  /*1910*/  ISETP.GT.AND P0, PT, R7.reuse, RZ, PT ;  /* 0x000000ff0700720c */ /* 0x040fe20003f04270 */
[----:B------:R-:W-:Y:S01]  /*1920*/  BSSY B0, `(.L_x_1434) ;  /* 0x000000e000007945 */ /* 0x000fe20003800000 */
[----:B------:R-:W-:-:S11]  /*1930*/  VIADD R3, R7, 0xffffffff ;  /* 0xffffffff07037836 */ /* 0x000fd60000000000 */
        /* <DEDUP_REMOVED lines=8> */
.L_x_1435:
[----:B------:R-:W-:-:S13]  /*19c0*/  ISETP.NE.AND P0, PT, R13, 0x1, PT ;  /* 0x000000010d00780c */ /* 0x000fda0003f05270 */
[----:B------:R-:W0:Y:S02]  /*19d0*/  @P0 LDC.64 R4, c[0x0][0x9e8] ;  /* 0x00027a00ff040b82 */ /* 0x000e240000000a00 */
[----:B0-----:R-:W-:-:S05]  /*19e0*/  @P0 IMAD.HI.U32 R4, R3, R4, RZ ;  /* 0x0000000403040227 */ /* 0x001fca00078e00ff */
[----:B------:R-:W-:-:S07]  /*19f0*/  @P0 SHF.R.U32.HI R3, RZ, R5, R4 ;  /* 0x00000005ff030219 */ /* 0x000fce0000011604 */
.L_x_1436:
[----:B------:R-:W-:Y:S05]  /*1a00*/  BSYNC B0 ;  /* 0x0000000000007941 */ /* 0x000fea0003800000 */
.L_x_1434:
[----:B------:R-:W-:-:S05]  /*1a10*/  IMAD R3, R3, R13, R13 ;  /* 0x0000000d03037224 */ /* 0x000fca00078e020d */
[----:B------:R-:W-:-:S07]  /*1a20*/  VIMNMX R0, R0, R3, PT ;  /* 0x0000000300007248 */ /* 0x000fce0003fe0100 */
.L_x_1433:
[----:B------:R-:W0:Y:S01]  /*1a30*/  @P1 LDC R4, c[0x0][0x44c] ;  /* 0x00011300ff041b82 */ /* 0x000e220000000800 */
[----:B------:R-:W-:Y:S01]  /*1a40*/  IMAD.MOV.U32 R3, RZ, RZ, R175 ;  /* 0x000000ffff037224 */ /* 0x000fe200078e00af */
[----:B------:R-:W-:Y:S01]  /*1a50*/  ULDC UR4, c[0x0][0x9dc] ;  /* 0x0002770000047ab9 */ /* 0x000fe20000000800 */
[----:B------:R-:W-:-:S05]  /*1a60*/  IMAD.IADD R88, R170, 0x1, -R168 ;  /* 0x00000001aa587824 */ /* 0x000fca00078e0aa8 */
[----:B------:R-:W1:Y:S01]  /*1a70*/  @P1 LDC R5, c[0x0][0x450] ;  /* 0x00011400ff051b82 */ /* 0x000e620000000800 */
[----:B0-----:R-:W-:-:S05]  /*1a80*/  @P1 IMAD.HI.U32 R4, R175, R4, RZ ;  /* 0x00000004af041227 */ /* 0x001fca00078e00ff */
[----:B-1----:R-:W-:-:S05]  /*1a90*/  @P1 SHF.R.U32.HI R3, RZ, R5, R4 ;  /* 0x00000005ff031219 */ /* 0x002fca0000011604 */
[----:B------:R-:W-:-:S04]  /*1aa0*/  IMAD.IADD R3, R88, 0x1, R3 ;  /* 0x0000000158037824 */ /* 0x000fc800078e0203 */
[----:B------:R-:W-:Y:S01]  /*1ab0*/  VIADD R4, R3, -UR4 ;  /* 0x8000000403047c36 */ /* 0x000fe20008000000 */
[----:B------:R-:W-:Y:S06]  /*1ac0*/  @!P2 BRA `(.L_x_1437) ;  /* 0x000000000044a947 */ /* 0x000fec0003800000 */
[----:B------:R-:W-:Y:S01]  /*1ad0*/  ISETP.GT.AND P0, PT, R3, -0x1, PT ;  /* 0xffffffff0300780c */ /* 0x000fe20003f04270 */
[----:B------:R-:W-:-:S12]  /*1ae0*/  BSSY B0, `(.L_x_1438) ;  /* 0x000000d000007945 */ /* 0x000fd80003800000 */
        /* <DEDUP_REMOVED lines=8> */
.L_x_1439:
[----:B------:R-:W-:-:S13]  /*1b70*/  ISETP.NE.AND P0, PT, R13, 0x1, PT ;  /* 0x000000010d00780c */ /* 0x000fda0003f05270 */
[----:B------:R-:W0:Y:S02]  /*1b80*/  @P0 LDC.64 R6, c[0x0][0x9e8] ;  /* 0x00027a00ff060b82 */ /* 0x000e240000000a00 */
[----:B0-----:R-:W-:-:S05]  /*1b90*/  @P0 IMAD.HI.U32 R6, R3, R6, RZ ;  /* 0x0000000603060227 */ /* 0x001fca00078e00ff */
[----:B------:R-:W-:-:S07]  /*1ba0*/  @P0 SHF.R.U32.HI R3, RZ, R7, R6 ;  /* 0x00000007ff030219 */ /* 0x000fce0000011606 */
.L_x_1440:
[----:B------:R-:W-:Y:S05]  /*1bb0*/  BSYNC B0 ;  /* 0x0000000000007941 */ /* 0x000fea0003800000 */
.L_x_1438:
[----:B------:R-:W-:-:S05]  /*1bc0*/  IMAD R3, R3, R13, RZ ;  /* 0x0000000d03037224 */ /* 0x000fca00078e02ff */
[----:B------:R-:W-:-:S07]  /*1bd0*/  VIMNMX R4, R4, R3, !PT ;  /* 0x0000000304047248 */ /* 0x000fce0007fe0100 */
.L_x_1437:
[----:B------:R-:W-:Y:S01]  /*1be0*/  VIADD R0, R0, 0x7f ;  /* 0x0000007f00007836 */ /* 0x000fe20000000000 */
[----:B------:R-:W-:-:S04]  /*1bf0*/  SHF.R.S32.HI R5, RZ, 0x1f, R4 ;  /* 0x0000001fff057819 */ /* 0x000fc80000011404 */
[----:B------:R-:W-:Y:S02]  /*1c00*/  SHF.R.S32.HI R3, RZ, 0x1f, R0 ;  /* 0x0000001fff037819 */ /* 0x000fe40000011400 */
[----:B------:R-:W-:Y:S02]  /*1c10*/  LEA.HI R5, R5, R4, RZ, 0x7 ;  /* 0x0000000405057211 */ /* 0x000fe400078f38ff */
[----:B------:R-:W-:Y:S02]  /*1c20*/  LEA.HI R3, R3, R0, RZ, 0x7 ;  /* 0x0000000003037211 */ /* 0x000fe400078f38ff */
[----:B------:R-:W-:Y:S02]  /*1c30*/  SHF.R.S32.HI R5, RZ, 0x7, R5 ;  /* 0x00000007ff057819 */ /* 0x000fe40000011405 */
[----:B------:R-:W-:Y:S02]  /*1c40*/  SHF.R.S32.HI R0, RZ, 0x7, R3 ;  /* 0x00000007ff007819 */ /* 0x000fe40000011403 */
[----:B------:R-:W-:-:S02]  /*1c50*/  VIMNMX R5, RZ, R5, !PT ;  /* 0x00000005ff057248 */ /* 0x000fc40007fe0100 */
[----:B------:R-:W-:-:S03]  /*1c60*/  VIMNMX R0, R27, R0, PT ;  /* 0x000000001b007248 */ /* 0x000fc60003fe0100 */
[--C-:B------:R-:W-:Y:S02]  /*1c70*/  IMAD R5, R5, 0x80, -R11.reuse ;  /* 0x0000008005057824 */ /* 0x100fe400078e0a0b */
[----:B------:R-:W-:-:S03]  /*1c80*/  IMAD R3, R0, 0x80, -R11 ;  /* 0x0000008000037824 */ /* 0x000fc600078e0a0b */
[----:B------:R-:W-:Y:S02]  /*1c90*/  VIMNMX R5, RZ, R5, !PT ;  /* 0x00000005ff057248 */ /* 0x000fe40007fe0100 */
[----:B------:R-:W-:Y:S02]  /*1ca0*/  VIMNMX R0, R3, R2, PT ;  /* 0x0000000203007248 */ /* 0x000fe40003fe0100 */
[----:B------:R-:W-:Y:S02]  /*1cb0*/  SHF.R.U32.HI R26, RZ, 0x7, R5 ;  /* 0x00000007ff1a7819 */ /* 0x000fe40000011605 */
[----:B------:R-:W-:-:S03]  /*1cc0*/  ISETP.GT.AND P0, PT, R0, R5, PT ;  /* 0x000000050000720c */ /* 0x000fc60003f04270 */
[----:B------:R-:W-:-:S10]  /*1cd0*/  IMAD.MOV.U32 R25, RZ, RZ, R26 ;  /* 0x000000ffff197224 */ /* 0x000fd400078e001a */
[----:B------:R-:W-:-:S05]  /*1ce0*/  @P0 VIADD R0, R0, 0x7f ;  /* 0x0000007f00000836 */ /* 0x000fca0000000000 */
[----:B------:R-:W-:-:S04]  /*1cf0*/  @P0 SHF.R.S32.HI R3, RZ, 0x1f, R0 ;  /* 0x0000001fff030819 */ /* 0x000fc80000011400 */
[----:B------:R-:W-:-:S04]  /*1d00*/  @P0 LEA.HI R3, R3, R0, RZ, 0x7 ;  /* 0x0000000003030211 */ /* 0x000fc800078f38ff */
[----:B------:R-:W-:Y:S02]  /*1d10*/  @P0 SHF.R.S32.HI R25, RZ, 0x7, R3 ;  /* 0x00000007ff190819 */ /* 0x000fe40000011403 */
[----:B------:R-:W-:Y:S02]  /*1d20*/  PLOP3.LUT P0, PT, PT, PT, PT, 0x80, 0x0 ;  /* 0x000000000000781c */ /* 0x000fe40003f0f070 */
[----:B------:R-:W-:-:S13]  /*1d30*/  ISETP.GT.AND P1, PT, R25, R26, PT ;  /* 0x0000001a1900720c */ /* 0x000fda0003f24270 */
[----:B------:R-:W-:Y:S05]  /*1d40*/  @!P1 BRA `(.L_x_1441) ;  /* 0x0000007800449947 */ /* 0x000fea0003800000 */
[----:B------:R-:W-:Y:S01]  /*1d50*/  IADD3 R0, R16, 0x16400, RZ ;  /* 0x0001640010007810 */ /* 0x000fe20007ffe0ff */
[----:B------:R-:W-:Y:S03]  /*1d60*/  BSSY B6, `(.L_x_1442) ;  /* 0x0000013000067945 */ /* 0x000fe60003800000 */
        /* <DEDUP_REMOVED lines=17> */
[----:B-1---5:R-:W-:Y:S05]  /*1e80*/  CALL.ABS.NOINC R14 ;  /* 0x000000000e007343 */ /* 0x022fea0003c00000 */
.L_x_1443:
[----:B------:R-:W-:Y:S05]  /*1e90*/  BSYNC B6 ;  /* 0x0000000000067941 */ /* 0x000fea0003800000 */
.L_x_1442:
        /* <DEDUP_REMOVED lines=20> */
.L_x_1445:
[----:B------:R-:W-:Y:S05]  /*1fe0*/  BSYNC B6 ;  /* 0x0000000000067941 */ /* 0x000fea0003800000 */
.L_x_1444:
[----:B------:R-:W-:Y:S01]  /*1ff0*/  ULDC.64 UR4, c[0x0][0x9f8] ;  /* 0x00027e0000047ab9 */ /* 0x000fe20000000a00 */
[----:B------:R-:W-:Y:S01]  /*2000*/  MOV R0, R179 ;  /* 0x000000b300007202 */ /* 0x000fe20000000f00 */
[----:B------:R-:W0:Y:S01]  /*2010*/  LDC.64 R82, c[0x0][0x300] ;  /* 0x0000c000ff527b82 */ /* 0x000e220000000a00 */
[----:B------:R-:W-:Y:S01]  /*2020*/  ISETP.NE.U32.AND P0, PT, RZ, UR4, PT ;  /* 0x00000004ff007c0c */ /* 0x000fe2000bf05070 */
[----:B------:R-:W-:Y:S01]  /*2030*/  IMAD.IADD R29, R29, 0x1, R28 ;  /* 0x000000011d1d7824 */ /* 0x000fe200078e021c */
[----:B------:R-:W-:Y:S02]  /*2040*/  ULDC.64 UR6, c[0x0][0xa08] ;  /* 0x0002820000067ab9 */ /* 0x000fe40000000a00 */
[----:B------:R-:W-:Y:S01]  /*2050*/  ISETP.NE.AND.EX P0, PT, RZ, UR5, PT, P0 ;  /* 0x00000005ff007c0c */ /* 0x000fe2000bf05300 */
[----:B------:R-:W1:Y:S01]  /*2060*/  S2R R20, SR_TID.X ;  /* 0x0000000000147919 */ /* 0x000e620000002100 */
[----:B------:R-:W-:Y:S01]  /*2070*/  SHF.R.S32.HI R15, RZ, 0x1f, R29 ;  /* 0x0000001fff0f7819 */ /* 0x000fe2000001141d */
[----:B------:R-:W-:Y:S01]  /*2080*/  ULDC.64 UR4, c[0x0][0x308] ;  /* 0x0000c20000047ab9 */ /* 0x000fe20000000a00 */
[----:B------:R-:W2:Y:S01]  /*2090*/  LDC.64 R80, c[0x0][0x408] ;  /* 0x00010200ff507b82 */ /* 0x000ea20000000a00 */
[----:B------:R-:W-:Y:S01]  /*20a0*/  SHF.R.S32.HI R23, RZ, 0x1f, R22 ;  /* 0x0000001fff177819 */ /* 0x000fe20000011416 */
[----:B------:R-:W-:-:S06]  /*20b0*/  VIADD R98, R22, 0x20 ;  /* 0x0000002016627836 */ /* 0x000fcc0000000000 */
[----:B------:R-:W3:Y:S08]  /*20c0*/  LDC R13, c[0x0][0x3f4] ;  /* 0x0000fd00ff0d7b82 */ /* 0x000ef00000000800 */
[----:B------:R-:W4:Y:S01]  /*20d0*/  @P0 LDC.64 R4, c[0x0][0x9f8] ;  /* 0x00027e00ff040b82 */ /* 0x000f220000000a00 */
[----:B------:R-:W-:-:S07]  /*20e0*/  VIADD R92, R22, 0x40 ;  /* 0x00000040165c7836 */ /* 0x000fce0000000000 */
[----:B------:R-:W2:Y:S01]  /*20f0*/  LDC.64 R78, c[0x0][0x3f8] ;  /* 0x0000fe00ff4e7b82 */ /* 0x000ea20000000a00 */
[----:B----4-:R-:W-:-:S05]  /*2100*/  @P0 IMAD.WIDE R4, R179, 0x4, R4 ;  /* 0x00000004b3040825 */ /* 0x010fca00078e0204 */
[----:B------:R4:W2:Y:S01]  /*2110*/  @P0 LDG.E R0, desc[UR38][R4.64] ;  /* 0x0000002604000981 */ /* 0x0008a2000c1e1900 */
[-C--:B0-----:R-:W-:Y:S01]  /*2120*/  IMAD R8, R15, R82.reuse, RZ ;  /* 0x000000520f087224 */ /* 0x081fe200078e02ff */
[----:B------:R-:W-:Y:S01]  /*2130*/  ISETP.NE.U32.AND P0, PT, RZ, UR6, PT ;  /* 0x00000006ff007c0c */ /* 0x000fe2000bf05070 */
[C---:B------:R-:W-:Y:S01]  /*2140*/  IMAD.WIDE.U32 R6, R29.reuse, R82, RZ ;  /* 0x000000521d067225 */ /* 0x040fe200078e00ff */
[----:B-1----:R-:W-:Y:S02]  /*2150*/  SHF.R.U32.HI R20, RZ, 0x7, R20 ;  /* 0x00000007ff147819 */ /* 0x002fe40000011614 */
[----:B------:R-:W-:Y:S01]  /*2160*/  ISETP.NE.AND.EX P0, PT, RZ, UR7, PT, P0 ;  /* 0x00000007ff007c0c */ /* 0x000fe2000bf05300 */
[----:B------:R-:W-:Y:S01]  /*2170*/  IMAD R3, R29, R83, R8 ;  /* 0x000000531d037224 */ /* 0x000fe200078e0208 */
[----:B------:R-:W-:Y:S01]  /*2180*/  SHF.R.S32.HI R8, RZ, 0x1f, R178 ;  /* 0x0000001fff087819 */ /* 0x000fe200000114b2 */
[----:B------:R-:W-:Y:S01]  /*2190*/  VIADD R91, R22, 0x60 ;  /* 0x00000060165b7836 */ /* 0x000fe20000000000 */
[----:B------:R-:W-:Y:S01]  /*21a0*/  ISETP.NE.AND P6, PT, R20, 0x1, PT ;  /* 0x000000011400780c */ /* 0x000fe20003fc5270 */
[----:B------:R-:W-:Y:S01]  /*21b0*/  IMAD.IADD R7, R7, 0x1, R3 ;  /* 0x0000000107077824 */ /* 0x000fe200078e0203 */
[----:B------:R-:W-:Y:S01]  /*21c0*/  SHF.R.S32.HI R173, RZ, 0x1f, R172 ;  /* 0x0000001fffad7819 */ /* 0x000fe200000114ac */
[----:B------:R-:W-:Y:S01]  /*21d0*/  IMAD R3, R8, UR4, RZ ;  /* 0x0000000408037c24 */ /* 0x000fe2000f8e02ff */
[-C--:B---3--:R-:W-:Y:S01]  /*21e0*/  ISETP.GE.AND P5, PT, R98, R13.reuse, PT ;  /* 0x0000000d6200720c */ /* 0x088fe20003fa6270 */
[----:B----4-:R-:W-:Y:S01]  /*21f0*/  IMAD.WIDE.U32 R4, R178, UR4, R6 ;  /* 0x00000004b2047c25 */ /* 0x010fe2000f8e0006 */
[----:B------:R-:W-:-:S02]  /*2200*/  ISETP.GE.AND P4, PT, R92, R13, PT ;  /* 0x0000000d5c00720c */ /* 0x000fc40003f86270 */
[----:B------:R-:W-:Y:S01]  /*2210*/  P2R R102, PR, RZ, 0x20 ;  /* 0x00000020ff667803 */ /* 0x000fe20000000000 */
[----:B------:R-:W-:Y:S01]  /*2220*/  IMAD R9, R178, UR5, R3 ;  /* 0x00000005b2097c24 */ /* 0x000fe2000f8e0203 */
[----:B------:R-:W-:Y:S01]  /*2230*/  ULDC.64 UR4, c[0x0][0x310] ;  /* 0x0000c40000047ab9 */ /* 0x000fe20000000a00 */
[C---:B------:R-:W-:Y:S01]  /*2240*/  VIADD R6, R22.reuse, 0x80 ;  /* 0x0000008016067836 */ /* 0x040fe20000000000 */
[----:B------:R-:W-:Y:S01]  /*2250*/  P2R R103, PR, RZ, 0x10 ;  /* 0x00000010ff677803 */ /* 0x000fe20000000000 */
[----:B------:R-:W-:Y:S02]  /*2260*/  IMAD.IADD R5, R5, 0x1, R9 ;  /* 0x0000000105057824 */ /* 0x000fe400078e0209 */
[----:B------:R-:W-:Y:S02]  /*2270*/  VIADD R9, R22, 0xa0 ;  /* 0x000000a016097836 */ /* 0x000fe40000000000 */
[----:B--2---:R-:W-:-:S04]  /*2280*/  IMAD.WIDE.U32 R58, R19, R80, R22 ;  /* 0x00000050133a7225 */ /* 0x004fc800078e0016 */
[----:B------:R-:W-:-:S04]  /*2290*/  IMAD.WIDE.U32 R56, R19, R80, R172 ;  /* 0x0000005013387225 */ /* 0x000fc800078e00ac */
[----:B------:R-:W-:-:S04]  /*22a0*/  IMAD.WIDE.U32 R52, R19, R78, R22 ;  /* 0x0000004e13347225 */ /* 0x000fc800078e0016 */
[----:B------:R-:W-:-:S04]  /*22b0*/  IMAD.WIDE.U32 R50, R19, R78, R172 ;  /* 0x0000004e13327225 */ /* 0x000fc800078e00ac */
[----:B------:R-:W-:Y:S02]  /*22c0*/  VIADD R77, R20, 0x8 ;  /* 0x00000008144d7836 */ /* 0x000fe40000000000 */
[----:B------:R-:W-:Y:S01]  /*22d0*/  IMAD.SHL.U32 R76, R13, 0x2, RZ ;  /* 0x000000020d4c7824 */ /* 0x000fe200078e00ff */
[----:B------:R-:W-:Y:S02]  /*22e0*/  SHF.R.S32.HI R3, RZ, 0x1f, R0 ;  /* 0x0000001fff037819 */ /* 0x000fe40000011400 */
[----:B------:R-:W-:Y:S02]  /*22f0*/  SEL R61, R0, RZ, !P0 ;  /* 0x000000ff003d7207 */ /* 0x000fe40004000000 */
[----:B------:R-:W-:-:S03]  /*2300*/  SEL R10, R3, RZ, !P0 ;  /* 0x000000ff030a7207 */ /* 0x000fc60004000000 */
[----:B------:R-:W-:-:S04]  /*2310*/  IMAD.WIDE.U32 R62, R61, UR4, R4 ;  /* 0x000000043d3e7c25 */ /* 0x000fc8000f8e0004 */
[----:B------:R-:W-:Y:S02]  /*2320*/  IMAD R0, R10, UR4, RZ ;  /* 0x000000040a007c24 */ /* 0x000fe4000f8e02ff */
[----:B------:R-:W-:-:S04]  /*2330*/  IMAD.WIDE.U32 R4, R19, R82, R22 ;  /* 0x0000005213047225 */ /* 0x000fc800078e0016 */
[----:B------:R-:W-:Y:S01]  /*2340*/  IMAD R3, R61, UR5, R0 ;  /* 0x000000053d037c24 */ /* 0x000fe2000f8e0200 */
[----:B------:R-:W-:Y:S05]  /*2350*/  @!P6 WARPSYNC.ALL ;  /* 0x000000000000e948 */ /* 0x000fea0003800000 */
[----:B------:R-:W-:Y:S01]  /*2360*/  IMAD R0, R212, R82, RZ ;  /* 0x00000052d4007224 */ /* 0x000fe200078e02ff */
[----:B------:R-:W-:Y:S01]  /*2370*/  ULDC UR4, c[0x0][0x2f4] ;  /* 0x0000bd0000047ab9 */ /* 0x000fe20000000800 */
[----:B------:R-:W-:Y:S01]  /*2380*/  IMAD.IADD R100, R63, 0x1, R3 ;  /* 0x000000013f647824 */ /* 0x000fe200078e0203 */
[----:B------:R-:W-:Y:S01]  /*2390*/  @!P6 BAR.SYNC.DEFER_BLOCKING 0x9, 0x100 ;  /* 0x024400000000eb1d */ /* 0x000fe20000010000 */
[----:B------:R-:W-:Y:S01]  /*23a0*/  IMAD R93, R19, R83, R0 ;  /* 0x00000053135d7224 */ /* 0x000fe200078e0200 */
[----:B------:R-:W-:-:S02]  /*23b0*/  ISETP.GE.AND P1, PT, R98, UR4, PT ;  /* 0x0000000462007c0c */ /* 0x000fc4000bf26270 */
[----:B------:R-:W-:Y:S02]  /*23c0*/  IADD3 R99, P0, R62, R4, RZ ;  /* 0x000000043e637210 */ /* 0x000fe40007f1e0ff */
[----:B------:R-:W-:Y:S01]  /*23d0*/  ULDC.64 UR6, c[0x0][0x330] ;  /* 0x0000cc0000067ab9 */ /* 0x000fe20000000a00 */
[----:B------:R-:W-:Y:S01]  /*23e0*/  SEL R3, RZ, 0xffffffff, P1 ;  /* 0xffffffffff037807 */ /* 0x000fe20000800000 */
[----:B------:R-:W-:Y:S01]  /*23f0*/  IMAD R7, R8, UR6, RZ ;  /* 0x0000000608077c24 */ /* 0x000fe2000f8e02ff */
[----:B------:R-:W-:Y:S01]  /*2400*/  IADD3.X R93, R100, R5, R93, P0, !PT ;  /* 0x00000005645d7210 */ /* 0x000fe200007fe45d */
[----:B------:R-:W-:Y:S01]  /*2410*/  IMAD.WIDE.U32 R4, R178, UR6, R22 ;  /* 0x00000006b2047c25 */ /* 0x000fe2000f8e0016 */
[----:B------:R-:W-:Y:S02]  /*2420*/  ISETP.GE.AND P0, PT, R22, UR4, PT ;  /* 0x0000000416007c0c */ /* 0x000fe4000bf06270 */
[----:B------:R-:W-:Y:S01]  /*2430*/  ISETP.GE.AND P3, PT, R6, UR4, PT ;  /* 0x0000000406007c0c */ /* 0x000fe2000bf66270 */
[----:B------:R-:W-:Y:S01]  /*2440*/  IMAD.SHL.U32 R3, R3, 0x2, RZ ;  /* 0x0000000203037824 */ /* 0x000fe200078e00ff */
[----:B------:R-:W-:Y:S01]  /*2450*/  SEL R0, RZ, 0x1, P0 ;  /* 0x00000001ff007807 */ /* 0x000fe20000000000 */
[----:B------:R-:W-:Y:S01]  /*2460*/  IMAD R7, R178, UR7, R7 ;  /* 0x00000007b2077c24 */ /* 0x000fe2000f8e0207 */
[----:B------:R-:W-:Y:S01]  /*2470*/  ISETP.GE.AND P1, PT, R92, UR4, PT ;  /* 0x000000045c007c0c */ /* 0x000fe2000bf26270 */
[----:B------:R-:W-:Y:S01]  /*2480*/  IMAD R6, R212, R80, RZ ;  /* 0x00000050d4067224 */ /* 0x000fe200078e02ff */
[----:B------:R-:W-:Y:S01]  /*2490*/  ISETP.GE.AND P2, PT, R91, UR4, PT ;  /* 0x000000045b007c0c */ /* 0x000fe2000bf46270 */
[----:B------:R-:W-:Y:S01]  /*24a0*/  IMAD.IADD R5, R5, 0x1, R7 ;  /* 0x0000000105057824 */ /* 0x000fe200078e0207 */
[----:B------:R-:W-:Y:S01]  /*24b0*/  LOP3.LUT R0, R3, 0x2, R0, 0xe2, !PT ;  /* 0x0000000203007812 */ /* 0x000fe200078ee200 */
[----:B------:R-:W-:Y:S01]  /*24c0*/  IMAD R7, R19, R81, R6 ;  /* 0x0000005113077224 */ /* 0x000fe200078e0206 */
[----:B------:R-:W-:-:S02]  /*24d0*/  SEL R3, RZ, 0x4, P1 ;  /* 0x00000004ff037807 */ /* 0x000fc40000800000 */
[----:B------:R-:W-:Y:S01]  /*24e0*/  SEL R6, RZ, 0x8, P2 ;  /* 0x00000008ff067807 */ /* 0x000fe20001000000 */
[----:B------:R-:W-:Y:S01]  /*24f0*/  IMAD.IADD R59, R59, 0x1, R7 ;  /* 0x000000013b3b7824 */ /* 0x000fe200078e0207 */
[----:B------:R-:W-:Y:S01]  /*2500*/  ISETP.GE.AND P0, PT, R9, UR4, PT ;  /* 0x0000000409007c0c */ /* 0x000fe2000bf06270 */
[----:B------:R-:W-:Y:S01]  /*2510*/  ULDC.64 UR4, c[0x0][0x338] ;  /* 0x0000ce0000047ab9 */ /* 0x000fe20000000a00 */
[----:B------:R-:W-:Y:S01]  /*2520*/  LOP3.LUT R0, R6, R0, R3, 0xfe, !PT ;  /* 0x0000000006007212 */ /* 0x000fe200078efe03 */
[----:B------:R-:W-:Y:S01]  /*2530*/  IMAD R6, R10, UR4, RZ ;  /* 0x000000040a067c24 */ /* 0x000fe2000f8e02ff */
[----:B------:R-:W-:Y:S01]  /*2540*/  ISETP.GE.AND P1, PT, R22, R13, PT ;  /* 0x0000000d1600720c */ /* 0x000fe20003f26270 */
[----:B------:R-:W-:Y:S01]  /*2550*/  IMAD.IADD R57, R7, 0x1, R57 ;  /* 0x0000000107397824 */ /* 0x000fe200078e0239 */
[----:B------:R-:W-:Y:S01]  /*2560*/  SEL R3, RZ, 0x10, P3 ;  /* 0x00000010ff037807 */ /* 0x000fe20001800000 */
[----:B------:R-:W-:Y:S01]  /*2570*/  IMAD R65, R61, UR5, R6 ;  /* 0x000000053d417c24 */ /* 0x000fe2000f8e0206 */
[----:B------:R-:W-:Y:S01]  /*2580*/  SEL R7, R13, RZ, P5 ;  /* 0x000000ff0d077207 */ /* 0x000fe20002800000 */
[----:B------:R-:W-:Y:S01]  /*2590*/  IMAD.WIDE.U32 R60, R61, UR4, R4 ;  /* 0x000000043d3c7c25 */ /* 0x000fe2000f8e0004 */
[----:B------:R-:W-:-:S02]  /*25a0*/  SEL R5, R13, RZ, P1 ;  /* 0x000000ff0d057207 */ /* 0x000fc40000800000 */
[----:B------:R-:W-:Y:S01]  /*25b0*/  LOP3.LUT R3, R0, R3, RZ, 0xfc, !PT ;  /* 0x0000000300037212 */ /* 0x000fe200078efcff */
[----:B------:R-:W-:Y:S01]  /*25c0*/  IMAD R0, R212, R78, RZ ;  /* 0x0000004ed4007224 */ /* 0x000fe200078e02ff */
[----:B------:R-:W-:Y:S01]  /*25d0*/  SEL R9, R13, RZ, P4 ;  /* 0x000000ff0d097207 */ /* 0x000fe20002000000 */
[----:B------:R-:W-:Y:S01]  /*25e0*/  IMAD.IADD R5, R22, 0x1, R5 ;  /* 0x0000000116057824 */ /* 0x000fe200078e0205 */
[----:B------:R-:W-:Y:S01]  /*25f0*/  P2R R101, PR, RZ, 0x2 ;  /* 0x00000002ff657803 */ /* 0x000fe20000000000 */
[C---:B------:R-:W-:Y:S01]  /*2600*/  IMAD R11, R19.reuse, R79, R0 ;  /* 0x0000004f130b7224 */ /* 0x040fe200078e0200 */
[----:B------:R-:W-:Y:S01]  /*2610*/  IADD3 R54, P1, R19, R29, RZ ;  /* 0x0000001d13367210 */ /* 0x000fe20007f3e0ff */
[----:B------:R-:W-:Y:S01]  /*2620*/  IMAD.IADD R7, R98, 0x1, R7 ;  /* 0x0000000162077824 */ /* 0x000fe200078e0207 */
[----:B------:R-:W-:Y:S01]  /*2630*/  SHF.R.S32.HI R0, RZ, 0x1f, R5 ;  /* 0x0000001fff007819 */ /* 0x000fe20000011405 */
[----:B------:R-:W-:Y:S01]  /*2640*/  IMAD.IADD R9, R92, 0x1, R9 ;  /* 0x000000015c097824 */ /* 0x000fe200078e0209 */
[----:B------:R-:W-:Y:S01]  /*2650*/  LOP3.LUT R64, R3, 0x1, RZ, 0xc0, !PT ;  /* 0x0000000103407812 */ /* 0x000fe200078ec0ff */
[----:B------:R-:W-:Y:S01]  /*2660*/  IMAD.IADD R53, R53, 0x1, R11 ;  /* 0x0000000135357824 */ /* 0x000fe200078e020b */
[----:B------:R-:W-:Y:S01]  /*2670*/  SHF.R.S32.HI R4, RZ, 0x1f, R7 ;  /* 0x0000001fff047819 */ /* 0x000fe20000011407 */
[----:B------:R-:W-:Y:S01]  /*2680*/  IMAD.IADD R51, R11, 0x1, R51 ;  /* 0x000000010b337824 */ /* 0x000fe200078e0233 */
[-C--:B------:R-:W-:Y:S01]  /*2690*/  LEA.HI R90, R0, R5.reuse, RZ, 0x4 ;  /* 0x00000005005a7211 */ /* 0x080fe200078f20ff */
[----:B-----5:R-:W-:Y:S01]  /*26a0*/  IMAD.WIDE.U32 R58, R24, R80, R58 ;  /* 0x00000050183a7225 */ /* 0x020fe200078e003a */
[----:B------:R-:W-:-:S02]  /*26b0*/  LEA.HI R0, R0, R5, RZ, 0x6 ;  /* 0x0000000500007211 */ /* 0x000fc400078f30ff */
[-C--:B------:R-:W-:Y:S01]  /*26c0*/  LEA.HI R89, R4, R7.reuse, RZ, 0x4 ;  /* 0x0000000704597211 */ /* 0x080fe200078f20ff */
[----:B------:R-:W-:Y:S01]  /*26d0*/  IMAD.WIDE.U32 R56, R24, R80, R56 ;  /* 0x0000005018387225 */ /* 0x000fe200078e0038 */
[----:B------:R-:W-:Y:S02]  /*26e0*/  LEA.HI R7, R4, R7, RZ, 0x6 ;  /* 0x0000000704077211 */ /* 0x000fe400078f30ff */
[----:B------:R-:W-:Y:S01]  /*26f0*/  SHF.R.S32.HI R6, RZ, 0x1f, R9 ;  /* 0x0000001fff067819 */ /* 0x000fe20000011409 */
[----:B------:R-:W-:Y:S01]  /*2700*/  IMAD.SHL.U32 R4, R0, 0x80, RZ ;  /* 0x0000008000047824 */ /* 0x000fe200078e00ff */
[----:B------:R-:W-:Y:S01]  /*2710*/  LOP3.LUT R0, R180, 0x30, R90, 0xf8, !PT ;  /* 0x00000030b4007812 */ /* 0x000fe200078ef85a */
[-C--:B------:R-:W-:Y:S01]  /*2720*/  IMAD.WIDE.U32 R52, R24, R78.reuse, R52 ;  /* 0x0000004e18347225 */ /* 0x080fe200078e0034 */
[----:B------:R-:W-:Y:S02]  /*2730*/  SHF.R.S32.HI R11, RZ, 0x1f, R24 ;  /* 0x0000001fff0b7819 */ /* 0x000fe40000011418 */
[----:B------:R-:W-:Y:S01]  /*2740*/  LOP3.LUT R5, R4, 0xffffe000, RZ, 0xc0, !PT ;  /* 0xffffe00004057812 */ /* 0x000fe200078ec0ff */
[----:B------:R-:W-:Y:S01]  /*2750*/  IMAD.WIDE.U32 R50, R24, R78, R50 ;  /* 0x0000004e18327225 */ /* 0x000fe200078e0032 */
[----:B------:R-:W-:-:S02]  /*2760*/  LOP3.LUT R0, R0, R181, RZ, 0x3c, !PT ;  /* 0x000000b500007212 */ /* 0x000fc400078e3cff */
[----:B------:R-:W-:Y:S01]  /*2770*/  LEA.HI R87, R6, R9, RZ, 0x4 ;  /* 0x0000000906577211 */ /* 0x000fe200078f20ff */
[----:B------:R-:W-:Y:S01]  /*2780*/  IMAD.X R55, R212, 0x1, R15, P1 ;  /* 0x00000001d4377824 */ /* 0x000fe200008e060f */
[----:B------:R-:W-:Y:S01]  /*2790*/  IADD3 R86, R0, R5, R182 ;  /* 0x0000000500567210 */ /* 0x000fe20007ffe0b6 */
[C---:B------:R-:W-:Y:S01]  /*27a0*/  IMAD R0, R11.reuse, R80, RZ ;  /* 0x000000500b007224 */ /* 0x040fe200078e02ff */
[----:B------:R-:W-:Y:S01]  /*27b0*/  LEA.HI R6, R6, R9, RZ, 0x6 ;  /* 0x0000000906067211 */ /* 0x000fe200078f30ff */
[----:B------:R-:W-:Y:S01]  /*27c0*/  IMAD R11, R11, R78, RZ ;  /* 0x0000004e0b0b7224 */ /* 0x000fe200078e02ff */
[----:B------:R-:W-:Y:S01]  /*27d0*/  SHF.L.U32 R7, R7, 0x7, RZ ;  /* 0x0000000707077819 */ /* 0x000fe200000006ff */
[----:B------:R-:W-:Y:S01]  /*27e0*/  IMAD R5, R24, R81, R0 ;  /* 0x0000005118057224 */ /* 0x000fe200078e0200 */
[----:B------:R-:W-:Y:S01]  /*27f0*/  SEL R0, RZ, 0x20, P0 ;  /* 0x00000020ff007807 */ /* 0x000fe20000000000 */
[----:B------:R-:W-:Y:S01]  /*2800*/  IMAD.SHL.U32 R9, R6, 0x80, RZ ;  /* 0x0000008006097824 */ /* 0x000fe200078e00ff */
[----:B------:R-:W-:Y:S01]  /*2810*/  LOP3.LUT R6, R180, 0x30, R89, 0xf8, !PT ;  /* 0x00000030b4067812 */ /* 0x000fe200078ef859 */
[----:B------:R-:W-:Y:S01]  /*2820*/  IMAD R11, R24, R79, R11 ;  /* 0x0000004f180b7224 */ /* 0x000fe200078e020b */
[----:B------:R-:W-:Y:S01]  /*2830*/  LOP3.LUT R8, R180, 0x30, R87, 0xf8, !PT ;  /* 0x00000030b4087812 */ /* 0x000fe200078ef857 */
[----:B------:R-:W-:Y:S01]  /*2840*/  IMAD.IADD R75, R59, 0x1, R5 ;  /* 0x000000013b4b7824 */ /* 0x000fe200078e0205 */
[----:B------:R-:W-:Y:S01]  /*2850*/  LOP3.LUT R0, R3, R0, RZ, 0xfc, !PT ;  /* 0x0000000003007212 */ /* 0x000fe200078efcff */
[----:B------:R-:W-:Y:S01]  /*2860*/  IMAD.IADD R74, R5, 0x1, R57 ;  /* 0x00000001054a7824 */ /* 0x000fe200078e0239 */
[----:B------:R-:W-:Y:S01]  /*2870*/  LOP3.LUT R7, R7, 0xffffe000, RZ, 0xc0, !PT ;  /* 0xffffe00007077812 */ /* 0x000fe200078ec0ff */
[----:B------:R-:W-:Y:S01]  /*2880*/  IMAD.IADD R73, R53, 0x1, R11 ;  /* 0x0000000135497824 */ /* 0x000fe200078e020b */
[-C--:B------:R-:W-:Y:S01]  /*2890*/  LOP3.LUT R6, R6, R181.reuse, RZ, 0x3c, !PT ;  /* 0x000000b506067212 */ /* 0x080fe200078e3cff */
[----:B------:R-:W-:Y:S01]  /*28a0*/  IMAD.IADD R72, R11, 0x1, R51 ;  /* 0x000000010b487824 */ /* 0x000fe200078e0233 */
[----:B------:R-:W-:Y:S01]  /*28b0*/  LOP3.LUT R9, R9, 0xffffe000, RZ, 0xc0, !PT ;  /* 0xffffe00009097812 */ /* 0x000fe200078ec0ff */
[----:B------:R-:W-:Y:S01]  /*28c0*/  IMAD.IADD R65, R61, 0x1, R65 ;  /* 0x000000013d417824 */ /* 0x000fe200078e0241 */
[----:B------:R-:W-:-:S02]  /*28d0*/  LOP3.LUT R8, R8, R181, RZ, 0x3c, !PT ;  /* 0x000000b508087212 */ /* 0x000fc400078e3cff */
[----:B------:R-:W-:Y:S02]  /*28e0*/  LOP3.LUT R71, R90, 0xfffffff0, RZ, 0xc0, !PT ;  /* 0xfffffff05a477812 */ /* 0x000fe400078ec0ff */
[----:B------:R-:W-:Y:S02]  /*28f0*/  LOP3.LUT R70, R89, 0xfffffff0, RZ, 0xc0, !PT ;  /* 0xfffffff059467812 */ /* 0x000fe400078ec0ff */
[----:B------:R-:W-:Y:S02]  /*2900*/  LOP3.LUT R69, R87, 0xfffffff0, RZ, 0xc0, !PT ;  /* 0xfffffff057457812 */ /* 0x000fe400078ec0ff */
[C---:B------:R-:W-:Y:S01]  /*2910*/  SHF.L.U64.HI R83, R82.reuse, 0x7, R83 ;  /* 0x0000000752537819 */ /* 0x040fe20000010253 */
[----:B------:R-:W-:Y:S01]  /*2920*/  IMAD.SHL.U32 R82, R82, 0x80, RZ ;  /* 0x0000008052527824 */ /* 0x000fe200078e00ff */
[C---:B------:R-:W-:Y:S01]  /*2930*/  SHF.L.U64.HI R81, R80.reuse, 0x7, R81 ;  /* 0x0000000750517819 */ /* 0x040fe20000010251 */
[----:B------:R-:W-:Y:S01]  /*2940*/  IMAD.SHL.U32 R80, R80, 0x80, RZ ;  /* 0x0000008050507824 */ /* 0x000fe200078e00ff */
[C---:B------:R-:W-:Y:S01]  /*2950*/  SHF.L.U64.HI R79, R78.reuse, 0x7, R79 ;  /* 0x000000074e4f7819 */ /* 0x040fe2000001024f */
[----:B------:R-:W-:Y:S01]  /*2960*/  IMAD.SHL.U32 R78, R78, 0x80, RZ ;  /* 0x000000804e4e7824 */ /* 0x000fe200078e00ff */
[----:B------:R-:W-:-:S02]  /*2970*/  LOP3.LUT R49, R0, 0x2, RZ, 0xc0, !PT ;  /* 0x0000000200317812 */ /* 0x000fc400078ec0ff */
[C---:B------:R-:W-:Y:S02]  /*2980*/  LOP3.LUT R21, R0.reuse, 0x4, RZ, 0xc0, !PT ;  /* 0x0000000400157812 */ /* 0x040fe400078ec0ff */
[C---:B------:R-:W-:Y:S02]  /*2990*/  LOP3.LUT R20, R0.reuse, 0x8, RZ, 0xc0, !PT ;  /* 0x0000000800147812 */ /* 0x040fe400078ec0ff */
[----:B------:R-:W-:Y:S02]  /*29a0*/  LOP3.LUT R3, R0, 0x10, RZ, 0xc0, !PT ;  /* 0x0000001000037812 */ /* 0x000fe400078ec0ff */
[--C-:B------:R-:W-:Y:S02]  /*29b0*/  IADD3 R85, R6, R7, R182.reuse ;  /* 0x0000000706557210 */ /* 0x100fe40007ffe0b6 */
[----:B------:R-:W-:Y:S02]  /*29c0*/  IADD3 R84, R8, R9, R182 ;  /* 0x0000000908547210 */ /* 0x000fe40007ffe0b6 */
[----:B------:R-:W-:-:S02]  /*29d0*/  SHF.R.S32.HI R68, RZ, 0x1f, R71 ;  /* 0x0000001fff447819 */ /* 0x000fc40000011447 */
[----:B------:R-:W-:Y:S02]  /*29e0*/  SHF.R.S32.HI R67, RZ, 0x1f, R70 ;  /* 0x0000001fff437819 */ /* 0x000fe40000011446 */
[----:B------:R-:W-:Y:S02]  /*29f0*/  SHF.R.S32.HI R66, RZ, 0x1f, R69 ;  /* 0x0000001fff427819 */ /* 0x000fe40000011445 */
[----:B------:R-:W-:-:S07]  /*2a00*/  LOP3.LUT R0, R0, 0x20, RZ, 0xc0, !PT ;  /* 0x0000002000007812 */ /* 0x000fce00078ec0ff */
.L_x_1501:
[----:B0-----:R-:W0:Y:S01]  /*2a10*/  LDC.64 R94, c[0x0][0x2e8] ;  /* 0x0000ba00ff5e7b82 */ /* 0x001e220000000a00 */
[----:B------:R-:W-:Y:S01]  /*2a20*/  VIADD R25, R25, 0xffffffff ;  /* 0xffffffff19197836 */ /* 0x000fe20000000000 */
[----:B------:R-:W-:Y:S05]  /*2a30*/  YIELD ;  /* 0x0000000000007946 */ /* 0x000fea0003800000 */
[----:B-1----:R-:W-:Y:S01]  /*2a40*/  SHF.R.S32.HI R4, RZ, 0x1f, R25 ;  /* 0x0000001fff047819 */ /* 0x002fe20000011419 */
[----:B------:R-:W1:Y:S01]  /*2a50*/  LDC R111, c[0x0][0x3f4] ;  /* 0x0000fd00ff6f7b82 */ /* 0x000e620000000800 */
[-C--:B------:R-:W-:Y:S01]  /*2a60*/  IMAD R5, R83, R25.reuse, RZ ;  /* 0x0000001953057224 */ /* 0x080fe200078e02ff */
[----:B------:R-:W-:Y:S01]  /*2a70*/  BSSY B0, `(.L_x_1446) ;  /* 0x0000661000007945 */ /* 0x000fe20003800000 */
[----:B------:R-:W-:Y:S01]  /*2a80*/  IMAD.WIDE.U32 R44, R82, R25, RZ ;  /* 0x00000019522c7225 */ /* 0x000fe200078e00ff */
[----:B------:R-:W-:-:S03]  /*2a90*/  ISETP.GT.AND P0, PT, R25, R26, PT ;  /* 0x0000001a1900720c */ /* 0x000fc60003f04270 */
[----:B------:R-:W-:Y:S02]  /*2aa0*/  IMAD R5, R4, R82, R5 ;  /* 0x0000005204057224 */ /* 0x000fe400078e0205 */
[----:B------:R-:W-:Y:S02]  /*2ab0*/  IMAD R97, R17, 0x6000, R191 ;  /* 0x0000600011617824 */ /* 0x000fe400078e02bf */
[----:B------:R-:W-:Y:S02]  /*2ac0*/  IMAD.IADD R46, R45, 0x1, R5 ;  /* 0x000000012d2e7824 */ /* 0x000fe400078e0205 */
[----:B------:R-:W-:Y:S02]  /*2ad0*/  IMAD R5, R17, 0x6000, R192 ;  /* 0x0000600011057824 */ /* 0x000fe400078e02c0 */
[----:B------:R-:W-:Y:S01]  /*2ae0*/  IMAD.IADD R97, R16, 0x1, R97 ;  /* 0x0000000110617824 */ /* 0x000fe200078e0261 */
[----:B0-----:R-:W-:Y:S01]  /*2af0*/  IADD3 R8, P1, P2, R44, R94, R99 ;  /* 0x0000005e2c087210 */ /* 0x001fe20007a3e063 */
[----:B------:R-:W-:-:S03]  /*2b00*/  IMAD.IADD R96, R16, 0x1, R5 ;  /* 0x0000000110607824 */ /* 0x000fc600078e0205 */
[----:B------:R-:W-:Y:S02]  /*2b10*/  IADD3.X R9, R46, R95, R93, P1, P2 ;  /* 0x0000005f2e097210 */ /* 0x000fe40000fe445d */
[----:B-1----:R-:W-:-:S13]  /*2b20*/  ISETP.GE.AND P1, PT, R111, 0x1, PT ;  /* 0x000000016f00780c */ /* 0x002fda0003f26270 */
[----:B------:R-:W-:Y:S05]  /*2b30*/  @!P1 BRA `(.L_x_1447) ;  /* 0x0000006000d09947 */ /* 0x000fea0003800000 */
[----:B------:R-:W-:Y:S01]  /*2b40*/  ULDC.U8 UR4, c[0x0][0x410] ;  /* 0x0001040000047ab9 */ /* 0x000fe20000000000 */
[-C--:B------:R-:W-:Y:S01]  /*2b50*/  IMAD R5, R79, R25.reuse, RZ ;  /* 0x000000194f057224 */ /* 0x080fe200078e02ff */
[----:B------:R-:W-:Y:S01]  /*2b60*/  ISETP.NE.AND P1, PT, RZ, UR4, PT ;  /* 0x00000004ff007c0c */ /* 0x000fe2000bf25270 */
[-C--:B------:R-:W-:Y:S02]  /*2b70*/  IMAD R7, R81, R25.reuse, RZ ;  /* 0x0000001951077224 */ /* 0x080fe400078e02ff */
[----:B------:R-:W-:Y:S02]  /*2b80*/  IMAD R109, R25, -0x80, R2 ;  /* 0xffffff80196d7824 */ /* 0x000fe400078e0202 */
[C---:B------:R-:W-:Y:S02]  /*2b90*/  IMAD R5, R4.reuse, R78, R5 ;  /* 0x0000004e04057224 */ /* 0x040fe400078e0205 */
[----:B------:R-:W-:Y:S01]  /*2ba0*/  IMAD R7, R4, R80, R7 ;  /* 0x0000005004077224 */ /* 0x000fe200078e0207 */
[----:B------:R-:W-:Y:S01]  /*2bb0*/  VIMNMX R109, R109, 0x80, PT ;  /* 0x000000806d6d7848 */ /* 0x000fe20003fe0100 */
[----:B------:R-:W-:-:S04]  /*2bc0*/  IMAD.WIDE.U32 R42, R78, R25, RZ ;  /* 0x000000194e2a7225 */ /* 0x000fc800078e00ff */
[----:B------:R-:W-:-:S04]  /*2bd0*/  IMAD.WIDE.U32 R40, R80, R25, RZ ;  /* 0x0000001950287225 */ /* 0x000fc800078e00ff */
[----:B------:R-:W-:Y:S02]  /*2be0*/  IMAD.IADD R104, R43, 0x1, R5 ;  /* 0x000000012b687824 */ /* 0x000fe400078e0205 */
        /* <DEDUP_REMOVED lines=23> */
[----:B------:R-:W-:-:S04]  /*2d60*/  IADD3 R40, P1, P3, R56, UR4, R40 ;  /* 0x0000000438287c10 */ /* 0x000fc8000fb3e028 */
        /* <DEDUP_REMOVED lines=29> */
.L_x_1450:
[----:B------:R-:W-:Y:S05]  /*2f40*/  BSYNC B1 ;  /* 0x0000000000017941 */ /* 0x000fea0003800000 */
.L_x_1449:
[----:B------:R-:W-:Y:S01]  /*2f50*/  UISETP.NE.AND UP0, UPT, UR41, 0x3, UPT ;  /* 0x000000032900788c */ /* 0x000fe2000bf05270 */
[----:B0----5:R-:W-:Y:S01]  /*2f60*/  IMAD.MOV.U32 R40, RZ, RZ, R10 ;  /* 0x000000ffff287224 */ /* 0x021fe200078e000a */
[----:B------:R-:W-:Y:S01]  /*2f70*/  MOV R42, R14 ;  /* 0x0000000e002a7202 */ /* 0x000fe20000000f00 */
[----:B------:R-:W-:Y:S02]  /*2f80*/  IMAD.MOV.U32 R104, RZ, RZ, R30 ;  /* 0x000000ffff687224 */ /* 0x000fe400078e001e */
[----:B------:R-:W-:Y:S01]  /*2f90*/  IMAD.MOV.U32 R106, RZ, RZ, R34 ;  /* 0x000000ffff6a7224 */ /* 0x000fe200078e0022 */
[----:B------:R-:W-:Y:S01]  /*2fa0*/  PLOP3.LUT P1, PT, PT, PT, UP0, 0x80, 0x0 ;  /* 0x000000000000781c */ /* 0x000fe20003f2f008 */
[----:B------:R-:W-:Y:S02]  /*2fb0*/  IMAD.MOV.U32 R112, RZ, RZ, R38 ;  /* 0x000000ffff707224 */ /* 0x000fe400078e0026 */
[----:B------:R-:W-:Y:S02]  /*2fc0*/  IMAD.MOV.U32 R121, RZ, RZ, R46 ;  /* 0x000000ffff797224 */ /* 0x000fe400078e002e */
[----:B------:R-:W-:-:S02]  /*2fd0*/  IMAD.MOV.U32 R41, RZ, RZ, R12 ;  /* 0x000000ffff297224 */ /* 0x000fc400078e000c */
[----:B------:R-:W-:Y:S02]  /*2fe0*/  IMAD.MOV.U32 R43, RZ, RZ, R28 ;  /* 0x000000ffff2b7224 */ /* 0x000fe400078e001c */
[----:B------:R-:W-:Y:S02]  /*2ff0*/  IMAD.MOV.U32 R105, RZ, RZ, R32 ;  /* 0x000000ffff697224 */ /* 0x000fe400078e0020 */
[----:B------:R-:W-:Y:S02]  /*3000*/  IMAD.MOV.U32 R107, RZ, RZ, R36 ;  /* 0x000000ffff6b7224 */ /* 0x000fe400078e0024 */
[----:B------:R-:W-:Y:S02]  /*3010*/  IMAD.MOV.U32 R113, RZ, RZ, R44 ;  /* 0x000000ffff717224 */ /* 0x000fe400078e002c */
[----:B------:R-:W-:Y:S01]  /*3020*/  IMAD.MOV.U32 R123, RZ, RZ, R94 ;  /* 0x000000ffff7b7224 */ /* 0x000fe200078e005e */
[----:B------:R-:W-:Y:S06]  /*3030*/  @!P1 BRA `(.L_x_1451) ;  /* 0x0000000000049947 */ /* 0x000fec0003800000 */
[----:B------:R-:W-:Y:S01]  /*3040*/  BPT.TRAP 0x1 ;  /* 0x000000040000795c */ /* 0x000fe20000300000 */
.L_x_1451:
[----:B------:R-:W-:Y:S01]  /*3050*/  IMAD R108, R17, 0x8, R16 ;  /* 0x00000008116c7824 */ /* 0x000fe200078e0210 */
[----:B------:R-:W-:Y:S01]  /*3060*/  SHF.L.U32 R110, R174, 0x1f, RZ ;  /* 0x0000001fae6e7819 */ /* 0x000fe200000006ff */
[----:B------:R-:W-:Y:S03]  /*3070*/  BSSY B1, `(.L_x_1452) ;  /* 0x0000003000017945 */ /* 0x000fe60003800000 */
[----:B------:R-:W0:Y:S02]  /*3080*/  SYNCS.PHASECHK.TRANS64.TRYWAIT P3, [R108+URZ+0x22890], R110 ;  /* 0x0228906e6c0075a7 */ /* 0x000e24000806017f */
[----:B0-----:R-:W-:Y:S05]  /*3090*/  @!P3 BRA `(.L_x_1453) ;  /* 0x000002580094b947 */ /* 0x001fea0003800000 */
.L_x_1799:
[----:B------:R-:W-:Y:S05]  /*30a0*/  BSYNC B1 ;  /* 0x0000000000017941 */ /* 0x000fea0003800000 */
.L_x_1452:
[----:B------:R-:W-:Y:S05]  /*30b0*/  @P2 BRA `(.L_x_1454) ;  /* 0x0000005c00f02947 */ /* 0x000fea0003800000 */
[----:B------:R-:W-:Y:S01]  /*30c0*/  ISETP.NE.AND P2, PT, R64, RZ, PT ;  /* 0x000000ff4000720c */ /* 0x000fe20003f45270 */
[----:B------:R-:W-:-:S12]  /*30d0*/  BSSY B1, `(.L_x_1455) ;  /* 0x000006f000017945 */ /* 0x000fd80003800000 */
[----:B------:R-:W-:Y:S05]  /*30e0*/  @!P2 BRA `(.L_x_1456) ;  /* 0x0000000400b4a947 */ /* 0x000fea0003800000 */
[----:B------:R1:W2:Y:S01]  /*30f0*/  LDS.128 R4, [R97+0x16400] ;  /* 0x0164000061047984 */ /* 0x0002a20000000c00 */
[----:B------:R-:W-:Y:S01]  /*3100*/  ISETP.GE.AND P2, PT, R172, R111, PT ;  /* 0x0000006fac00720c */ /* 0x000fe20003f46270 */
[----:B------:R-:W-:-:S12]  /*3110*/  BSSY B2, `(.L_x_1457) ;  /* 0x0000069000027945 */ /* 0x000fd80003800000 */
[----:B-1----:R-:W-:Y:S05]  /*3120*/  @P2 BRA `(.L_x_1458) ;  /* 0x00000004009c2947 */ /* 0x002fea0003800000 */
[----:B------:R-:W-:Y:S02]  /*3130*/  SHF.R.U32.HI R46, RZ, 0x8, R95 ;  /* 0x00000008ff2e7819 */ /* 0x000fe4000001165f */
[----:B------:R-:W-:Y:S02]  /*3140*/  SHF.R.U32.HI R116, RZ, 0x8, R47 ;  /* 0x00000008ff747819 */ /* 0x000fe4000001162f */
[----:B------:R-:W-:Y:S02]  /*3150*/  SHF.R.U32.HI R115, RZ, 0x10, R95 ;  /* 0x00000010ff737819 */ /* 0x000fe4000001165f */
[----:B------:R-:W-:Y:S01]  /*3160*/  LOP3.LUT R114, R95, 0xff0000ff, RZ, 0xc0, !PT ;  /* 0xff0000ff5f727812 */ /* 0x000fe200078ec0ff */
[----:B------:R-:W-:Y:S01]  /*3170*/  IMAD.SHL.U32 R95, R46, 0x100, RZ ;  /* 0x000001002e5f7824 */ /* 0x000fe200078e00ff */
[----:B------:R-:W-:Y:S01]  /*3180*/  SHF.R.U32.HI R117, RZ, 0x10, R47 ;  /* 0x00000010ff757819 */ /* 0x000fe2000001162f */
[----:B--2---:R-:W-:Y:S01]  /*3190*/  IMAD.MOV.U32 R46, RZ, RZ, R4 ;  /* 0x000000ffff2e7224 */ /* 0x004fe200078e0004 */
[----:B------:R-:W-:Y:S01]  /*31a0*/  LOP3.LUT R94, R47, 0xff0000ff, RZ, 0xc0, !PT ;  /* 0xff0000ff2f5e7812 */ /* 0x000fe200078ec0ff */
[----:B------:R-:W-:Y:S01]  /*31b0*/  IMAD.SHL.U32 R47, R116, 0x100, RZ ;  /* 0x00000100742f7824 */ /* 0x000fe200078e00ff */
[----:B------:R-:W-:Y:S01]  /*31c0*/  LOP3.LUT R116, R114, 0xff00, R95, 0xf8, !PT ;  /* 0x0000ff0072747812 */ /* 0x000fe200078ef85f */
[----:B------:R-:W-:Y:S01]  /*31d0*/  IMAD.U32 R95, R115, 0x10000, RZ ;  /* 0x00010000735f7824 */ /* 0x000fe200078e00ff */
[----:B------:R-:W-:-:S02]  /*31e0*/  F2FP.F16.E4M3.UNPACK_B R4, R5 ;  /* 0x00000005ff04723e */ /* 0x000fc400020006ff */
[----:B------:R-:W-:Y:S01]  /*31f0*/  LOP3.LUT R94, R94, 0xff00, R47, 0xf8, !PT ;  /* 0x0000ff005e5e7812 */ /* 0x000fe200078ef82f */
[----:B------:R-:W-:Y:S01]  /*3200*/  IMAD.U32 R47, R117, 0x10000, RZ ;  /* 0x00010000752f7824 */ /* 0x000fe200078e00ff */
[----:B------:R-:W-:Y:S02]  /*3210*/  F2FP.F16.E4M3.UNPACK_B R114, R123.H1 ;  /* 0x0000007bff72723e */ /* 0x000fe400030006ff */
[----:B------:R-:W-:Y:S02]  /*3220*/  F2FP.F16.E4M3.UNPACK_B R5, R5.H1 ;  /* 0x00000005ff05723e */ /* 0x000fe400030006ff */
[----:B------:R-:W-:Y:S01]  /*3230*/  LOP3.LUT R118, R116, 0xff0000, R95, 0xf8, !PT ;  /* 0x00ff000074767812 */ /* 0x000fe200078ef85f */
[--C-:B------:R-:W-:Y:S01]  /*3240*/  HADD2.F32 R117, -RZ, R114.reuse.H1_H1 ;  /* 0x30000072ff757230 */ /* 0x100fe20000004100 */
[----:B------:R-:W-:Y:S01]  /*3250*/  F2FP.F16.E4M3.UNPACK_B R95, R121.H1 ;  /* 0x00000079ff5f723e */ /* 0x000fe200030006ff */
[----:B------:R-:W-:Y:S01]  /*3260*/  HADD2.F32 R116, -RZ, R114.H0_H0 ;  /* 0x20000072ff747230 */ /* 0x000fe20000004100 */
[----:B------:R-:W-:Y:S01]  /*3270*/  LOP3.LUT R115, R94, 0xff0000, R47, 0xf8, !PT ;  /* 0x00ff00005e737812 */ /* 0x000fe200078ef82f */
[----:B------:R-:W-:-:S02]  /*3280*/  HADD2.F32 R94, -RZ, R5.H1_H1 ;  /* 0x30000005ff5e7230 */ /* 0x000fc40000004100 */
[--C-:B------:R-:W-:Y:S02]  /*3290*/  HADD2.F32 R47, -RZ, R4.reuse.H1_H1 ;  /* 0x30000004ff2f7230 */ /* 0x100fe40000004100 */
[----:B------:R-:W-:Y:S02]  /*32a0*/  HADD2.F32 R114, -RZ, R95.H0_H0 ;  /* 0x2000005fff727230 */ /* 0x000fe40000004100 */
[----:B------:R-:W-:Y:S01]  /*32b0*/  FMUL.FTZ R122, R94, R117 ;  /* 0x000000755e7a7220 */ /* 0x000fe20000410000 */
[----:B------:R-:W-:Y:S02]  /*32c0*/  HADD2.F32 R4, -RZ, R4.H0_H0 ;  /* 0x20000004ff047230 */ /* 0x000fe40000004100 */
[----:B------:R-:W-:Y:S01]  /*32d0*/  FMUL.FTZ R119, R47, R116 ;  /* 0x000000742f777220 */ /* 0x000fe20000410000 */
[----:B------:R-:W-:Y:S02]  /*32e0*/  HADD2.F32 R5, -RZ, R5.H0_H0 ;  /* 0x20000005ff057230 */ /* 0x000fe40000004100 */
[----:B------:R-:W-:-:S02]  /*32f0*/  HADD2.F32 R95, -RZ, R95.H1_H1 ;  /* 0x3000005fff5f7230 */ /* 0x000fc40000004100 */
[C---:B------:R-:W-:Y:S01]  /*3300*/  FMUL.FTZ R120, R4.reuse, R116 ;  /* 0x0000007404787220 */ /* 0x040fe20000410000 */
[----:B------:R-:W-:Y:S01]  /*3310*/  F2FP.F16.E4M3.UNPACK_B R116, R123 ;  /* 0x0000007bff74723e */ /* 0x000fe200020006ff */
[C---:B------:R-:W-:Y:S01]  /*3320*/  FMUL.FTZ R117, R5.reuse, R117 ;  /* 0x0000007505757220 */ /* 0x040fe20000410000 */
[----:B------:R-:W-:Y:S01]  /*3330*/  FFMA.FTZ R4, R4, R114, -R119 ;  /* 0x0000007204047223 */ /* 0x000fe20000010877 */
[-C--:B------:R-:W-:Y:S01]  /*3340*/  FFMA.FTZ R124, R5, R95.reuse, -R122 ;  /* 0x0000005f057c7223 */ /* 0x080fe2000001087a */
[-C--:B------:R-:W-:Y:S01]  /*3350*/  F2FP.F16.E4M3.UNPACK_B R5, R46.reuse.H1 ;  /* 0x0000002eff05723e */ /* 0x080fe200030006ff */
[----:B------:R-:W-:Y:S01]  /*3360*/  FFMA.FTZ R125, R94, R95, R117 ;  /* 0x0000005f5e7d7223 */ /* 0x000fe20000010075 */
[----:B------:R-:W-:Y:S01]  /*3370*/  F2FP.F16.E4M3.UNPACK_B R46, R46 ;  /* 0x0000002eff2e723e */ /* 0x000fe200020006ff */
[----:B------:R-:W-:Y:S01]  /*3380*/  FFMA.FTZ R123, R47, R114, R120 ;  /* 0x000000722f7b7223 */ /* 0x000fe20000010078 */
[----:B------:R-:W-:Y:S01]  /*3390*/  F2FP.F16.E4M3.UNPACK_B R95, R121 ;  /* 0x00000079ff5f723e */ /* 0x000fe200020006ff */
[----:B------:R-:W-:Y:S01]  /*33a0*/  HADD2.F32 R117, -RZ, R116.H1_H1 ;  /* 0x30000074ff757230 */ /* 0x000fe20000004100 */
[----:B------:R-:W-:Y:S01]  /*33b0*/  F2FP.SATFINITE.E4M3.F32.PACK_AB_MERGE_C R127, R125, R124, RZ ;  /* 0x0000007c7d7f723e */ /* 0x000fe200048070ff */
[----:B------:R-:W-:-:S02]  /*33c0*/  HADD2.F32 R47, -RZ, R5.H0_H0 ;  /* 0x20000005ff2f7230 */ /* 0x000fc40000004100 */
[----:B------:R-:W-:Y:S02]  /*33d0*/  HADD2.F32 R94, -RZ, R5.H1_H1 ;  /* 0x30000005ff5e7230 */ /* 0x000fe40000004100 */
[----:B------:R-:W-:Y:S02]  /*33e0*/  HADD2.F32 R116, -RZ, R116.H0_H0 ;  /* 0x20000074ff747230 */ /* 0x000fe40000004100 */
[-C--:B------:R-:W-:Y:S01]  /*33f0*/  FMUL.FTZ R119, R47, R117.reuse ;  /* 0x000000752f777220 */ /* 0x080fe20000410000 */
[--C-:B------:R-:W-:Y:S02]  /*3400*/  HADD2.F32 R5, -RZ, R46.reuse.H0_H0 ;  /* 0x2000002eff057230 */ /* 0x100fe40000004100 */
[----:B------:R-:W-:Y:S01]  /*3410*/  FMUL.FTZ R122, R94, R117 ;  /* 0x000000755e7a7220 */ /* 0x000fe20000410000 */
[----:B------:R-:W-:Y:S02]  /*3420*/  HADD2.F32 R114, -RZ, R95.H1_H1 ;  /* 0x3000005fff727230 */ /* 0x000fe40000004100 */
[----:B------:R-:W-:-:S02]  /*3430*/  HADD2.F32 R46, -RZ, R46.H1_H1 ;  /* 0x3000002eff2e7230 */ /* 0x000fc40000004100 */
[----:B------:R-:W-:Y:S01]  /*3440*/  FMUL.FTZ R117, R5, R116 ;  /* 0x0000007405757220 */ /* 0x000fe20000410000 */
[----:B------:R-:W-:Y:S02]  /*3450*/  HADD2.F32 R95, -RZ, R95.H0_H0 ;  /* 0x2000005fff5f7230 */ /* 0x000fe40000004100 */
[-C--:B------:R-:W-:Y:S01]  /*3460*/  FFMA.FTZ R122, R47, R114.reuse, -R122 ;  /* 0x000000722f7a7223 */ /* 0x080fe2000001087a */
[----:B------:R-:W-:Y:S01]  /*3470*/  FFMA.FTZ R119, R94, R114, R119 ;  /* 0x000000725e777223 */ /* 0x000fe20000010077 */
[C---:B------:R-:W-:Y:S01]  /*3480*/  FMUL.FTZ R120, R46.reuse, R116 ;  /* 0x000000742e787220 */ /* 0x040fe20000410000 */
[----:B------:R-:W-:Y:S01]  /*3490*/  F2FP.F16.E4M3.UNPACK_B R116, R118.H1 ;  /* 0x00000076ff74723e */ /* 0x000fe200030006ff */
[----:B------:R-:W-:Y:S01]  /*34a0*/  FFMA.FTZ R121, R46, R95, R117 ;  /* 0x0000005f2e797223 */ /* 0x000fe20000010075 */
[----:B------:R-:W-:Y:S01]  /*34b0*/  F2FP.F16.E4M3.UNPACK_B R46, R7.H1 ;  /* 0x00000007ff2e723e */ /* 0x000fe200030006ff */
[----:B------:R-:W-:Y:S01]  /*34c0*/  FFMA.FTZ R120, R5, R95, -R120 ;  /* 0x0000005f05787223 */ /* 0x000fe20000010878 */
[----:B------:R-:W-:Y:S01]  /*34d0*/  F2FP.SATFINITE.E4M3.F32.PACK_AB_MERGE_C R126, R119, R122, RZ ;  /* 0x0000007a777e723e */ /* 0x000fe200048070ff */
[----:B------:R-:W-:Y:S01]  /*34e0*/  HADD2.F32 R119, -RZ, R116.H1_H1 ;  /* 0x30000074ff777230 */ /* 0x000fe20000004100 */
[-C--:B------:R-:W-:Y:S01]  /*34f0*/  F2FP.F16.E4M3.UNPACK_B R95, R115.reuse.H1 ;  /* 0x00000073ff5f723e */ /* 0x080fe200030006ff */
[--C-:B------:R-:W-:Y:S01]  /*3500*/  HADD2.F32 R94, -RZ, R46.reuse.H1_H1 ;  /* 0x3000002eff5e7230 */ /* 0x100fe20000004100 */
[----:B------:R-:W-:Y:S01]  /*3510*/  F2FP.F16.E4M3.UNPACK_B R5, R6.H1 ;  /* 0x00000006ff05723e */ /* 0x000fe200030006ff */
[----:B------:R-:W-:Y:S01]  /*3520*/  HADD2.F32 R47, -RZ, R46.H0_H0 ;  /* 0x2000002eff2f7230 */ /* 0x000fe20000004100 */
        /* <DEDUP_REMOVED lines=39> */
.L_x_1458:
[----:B------:R-:W-:Y:S05]  /*37a0*/  BSYNC B2 ;  /* 0x0000000000027941 */ /* 0x000fea0003800000 */
.L_x_1457:
[----:B--2---:R1:W-:Y:S02]  /*37b0*/  STG.E.128 desc[UR38][R8.64], R4 ;  /* 0x0000000408007986 */ /* 0x0043e4000c101d26 */
.L_x_1456:
[----:B------:R-:W-:Y:S05]  /*37c0*/  BSYNC B1 ;  /* 0x0000000000017941 */ /* 0x000fea0003800000 */
.L_x_1455:
[----:B------:R-:W-:Y:S01]  /*37d0*/  ISETP.NE.AND P2, PT, R49, RZ, PT ;  /* 0x000000ff3100720c */ /* 0x000fe20003f45270 */
[----:B------:R-:W-:-:S12]  /*37e0*/  BSSY B1, `(.L_x_1459) ;  /* 0x0000071000017945 */ /* 0x000fd80003800000 */
[----:B------:R-:W-:Y:S05]  /*37f0*/  @!P2 BRA `(.L_x_1460) ;  /* 0x0000000400bca947 */ /* 0x000fea0003800000 */
[----:B-1----:R1:W2:Y:S01]  /*3800*/  LDS.128 R4, [R96+0x16400] ;  /* 0x0164000060047984 */ /* 0x0022a20000000c00 */
[----:B------:R-:W-:Y:S01]  /*3810*/  ISETP.GE.AND P2, PT, R185, R111, PT ;  /* 0x0000006fb900720c */ /* 0x000fe20003f46270 */
[----:B------:R-:W-:-:S12]  /*3820*/  BSSY B2, `(.L_x_1461) ;  /* 0x000006b000027945 */ /* 0x000fd80003800000 */
[----:B-1----:R-:W-:Y:S05]  /*3830*/  @P2 BRA `(.L_x_1462) ;  /* 0x0000000400a42947 */ /* 0x002fea0003800000 */
[----:B------:R-:W-:Y:S01]  /*3840*/  SHF.R.U32.HI R114, RZ, 0x8, R39 ;  /* 0x00000008ff727819 */ /* 0x000fe20000011627 */
[----:B--2---:R-:W-:Y:S01]  /*3850*/  IMAD.MOV.U32 R44, RZ, RZ, R7 ;  /* 0x000000ffff2c7224 */ /* 0x004fe200078e0007 */
[--C-:B------:R-:W-:Y:S02]  /*3860*/  SHF.R.U32.HI R47, RZ, 0x8, R45.reuse ;  /* 0x00000008ff2f7819 */ /* 0x100fe4000001162d */
[----:B------:R-:W-:Y:S01]  /*3870*/  SHF.R.U32.HI R94, RZ, 0x10, R45 ;  /* 0x00000010ff5e7819 */ /* 0x000fe2000001162d */
[----:B------:R-:W-:Y:S01]  /*3880*/  IMAD.SHL.U32 R7, R114, 0x100, RZ ;  /* 0x0000010072077824 */ /* 0x000fe200078e00ff */
[----:B------:R-:W-:Y:S02]  /*3890*/  LOP3.LUT R38, R39, 0xff0000ff, RZ, 0xc0, !PT ;  /* 0xff0000ff27267812 */ /* 0x000fe400078ec0ff */
[----:B------:R-:W-:Y:S01]  /*38a0*/  SHF.R.U32.HI R95, RZ, 0x10, R39 ;  /* 0x00000010ff5f7819 */ /* 0x000fe20000011627 */
[----:B------:R-:W-:Y:S01]  /*38b0*/  IMAD.U32 R94, R94, 0x10000, RZ ;  /* 0x000100005e5e7824 */ /* 0x000fe200078e00ff */
[----:B------:R-:W-:Y:S01]  /*38c0*/  LOP3.LUT R46, R45, 0xff0000ff, RZ, 0xc0, !PT ;  /* 0xff0000ff2d2e7812 */ /* 0x000fe200078ec0ff */
[----:B------:R-:W-:Y:S01]  /*38d0*/  IMAD.MOV.U32 R39, RZ, RZ, R6 ;  /* 0x000000ffff277224 */ /* 0x000fe200078e0006 */
[----:B------:R-:W-:-:S02]  /*38e0*/  SHF.L.U32 R45, R47, 0x8, RZ ;  /* 0x000000082f2d7819 */ /* 0x000fc400000006ff */
[----:B------:R-:W-:Y:S01]  /*38f0*/  LOP3.LUT R7, R38, 0xff00, R7, 0xf8, !PT ;  /* 0x0000ff0026077812 */ /* 0x000fe200078ef807 */
[----:B------:R-:W-:Y:S01]  /*3900*/  IMAD.U32 R38, R95, 0x10000, RZ ;  /* 0x000100005f267824 */ /* 0x000fe200078e00ff */
[----:B------:R-:W-:Y:S02]  /*3910*/  LOP3.LUT R45, R46, 0xff00, R45, 0xf8, !PT ;  /* 0x0000ff002e2d7812 */ /* 0x000fe400078ef82d */
        /* <DEDUP_REMOVED lines=36> */
[-C--:B------:R-:W-:Y:S01]  /*3b60*/  FMUL.FTZ R45, R5, R113.reuse ;  /* 0x00000071052d7220 */ /* 0x080fe20000410000 */
[----:B------:R-:W-:Y:S02]  /*3b70*/  HADD2.F32 R112, -RZ, R112.H0_H0 ;  /* 0x20000070ff707230 */ /* 0x000fe40000004100 */
[----:B------:R-:W-:Y:S01]  /*3b80*/  FMUL.FTZ R46, R4, R113 ;  /* 0x00000071042e7220 */ /* 0x000fe20000410000 */
[-C--:B------:R-:W-:Y:S01]  /*3b90*/  FFMA.FTZ R95, R6, R38.reuse, -R95 ;  /* 0x00000026065f7223 */ /* 0x080fe2000001085f */
[----:B------:R-:W-:Y:S02]  /*3ba0*/  FFMA.FTZ R94, R7, R38, R94 ;  /* 0x00000026075e7223 */ /* 0x000fe4000001005e */
        /* <DEDUP_REMOVED lines=47> */
[----:B------:R-:W-:Y:S01]  /*3ea0*/  F2FP.SATFINITE.E4M3.F32.PACK_AB_MERGE_C R5, R116, R115, R120 ;  /* 0x000000737405723e */ /* 0x000fe20004807078 */
[----:B------:R-:W-:Y:S01]  /*3eb0*/  IMAD.MOV.U32 R6, RZ, RZ, R94 ;  /* 0x000000ffff067224 */ /* 0x000fe200078e005e */
[----:B------:R-:W-:-:S07]  /*3ec0*/  F2FP.SATFINITE.E4M3.F32.PACK_AB_MERGE_C R4, R112, R113, R119 ;  /* 0x000000717004723e */ /* 0x000fce0004807077 */
.L_x_1462:
[----:B------:R-:W-:Y:S05]  /*3ed0*/  BSYNC B2 ;  /* 0x0000000000027941 */ /* 0x000fea0003800000 */
.L_x_1461:
[----:B--2---:R2:W-:Y:S02]  /*3ee0*/  STG.E.128 desc[UR38][R8.64+0x20], R4 ;  /* 0x0000200408007986 */ /* 0x0045e4000c101d26 */
.L_x_1460:
[----:B------:R-:W-:Y:S05]  /*3ef0*/  BSYNC B1 ;  /* 0x0000000000017941 */ /* 0x000fea0003800000 */
.L_x_1459:
[----:B------:R-:W-:Y:S01]  /*3f00*/  ISETP.NE.AND P2, PT, R21, RZ, PT ;  /* 0x000000ff1500720c */ /* 0x000fe20003f45270 */
[----:B------:R-:W-:-:S12]  /*3f10*/  BSSY B1, `(.L_x_1463) ;  /* 0x0000071000017945 */ /* 0x000fd80003800000 */
[----:B------:R-:W-:Y:S05]  /*3f20*/  @!P2 BRA `(.L_x_1464) ;  /* 0x0000000400bca947 */ /* 0x000fea0003800000 */
[----:B-12---:R1:W2:Y:S01]  /*3f30*/  LDS.128 R4, [R97+0x18400] ;  /* 0x0184000061047984 */ /* 0x0062a20000000c00 */
        /* <DEDUP_REMOVED lines=8> */
[----:B------:R-:W-:Y:S01]  /*3fc0*/  LOP3.LUT R39, R35, 0xff0000ff, RZ, 0xc0, !PT ;  /* 0xff0000ff23277812 */ /* 0x000fe200078ec0ff */
[----:B------:R-:W-:Y:S01]  /*3fd0*/  IMAD.MOV.U32 R35, RZ, RZ, R6 ;  /* 0x000000ffff237224 */ /* 0x000fe200078e0006 */
[----:B------:R-:W-:Y:S01]  /*3fe0*/  SHF.R.U32.HI R45, RZ, 0x10, R37 ;  /* 0x00000010ff2d7819 */ /* 0x000fe20000011625 */
[----:B------:R-:W-:Y:S01]  /*3ff0*/  IMAD.SHL.U32 R6, R44, 0x100, RZ ;  /* 0x000001002c067824 */ /* 0x000fe200078e00ff */
[----:B------:R-:W-:-:S03]  /*4000*/  LOP3.LUT R38, R37, 0xff0000ff, RZ, 0xc0, !PT ;  /* 0xff0000ff25267812 */ /* 0x000fc600078ec0ff */
[----:B------:R-:W-:Y:S01]  /*4010*/  IMAD.U32 R37, R45, 0x10000, RZ ;  /* 0x000100002d257824 */ /* 0x000fe200078e00ff */
        /* <DEDUP_REMOVED lines=94> */
.L_x_1466:
[----:B------:R-:W-:Y:S05]  /*4600*/  BSYNC B2 ;  /* 0x0000000000027941 */ /* 0x000fea0003800000 */
.L_x_1465:
[----:B--2---:R3:W-:Y:S02]  /*4610*/  STG.E.128 desc[UR38][R8.64+0x40], R4 ;  /* 0x0000400408007986 */ /* 0x0047e4000c101d26 */
.L_x_1464:
[----:B------:R-:W-:Y:S05]  /*4620*/  BSYNC B1 ;  /* 0x0000000000017941 */ /* 0x000fea0003800000 */
.L_x_1463:
[----:B------:R-:W-:Y:S01]  /*4630*/  ISETP.NE.AND P2, PT, R20, RZ, PT ;  /* 0x000000ff1400720c */ /* 0x000fe20003f45270 */
[----:B------:R-:W-:-:S12]  /*4640*/  BSSY B1, `(.L_x_1467) ;  /* 0x0000071000017945 */ /* 0x000fd80003800000 */
[----:B------:R-:W-:Y:S05]  /*4650*/  @!P2 BRA `(.L_x_1468) ;  /* 0x0000000400bca947 */ /* 0x000fea0003800000 */
[----:B-123--:R1:W2:Y:S01]  /*4660*/  LDS.128 R4, [R96+0x18400] ;  /* 0x0184000060047984 */ /* 0x00e2a20000000c00 */
[----:B------:R-:W-:Y:S01]  /*4670*/  ISETP.GE.AND P2, PT, R187, R111, PT ;  /* 0x0000006fbb00720c */ /* 0x000fe20003f46270 */
[----:B------:R-:W-:-:S12]  /*4680*/  BSSY B2, `(.L_x_1469) ;  /* 0x000006b000027945 */ /* 0x000fd80003800000 */
[----:B-1----:R-:W-:Y:S05]  /*4690*/  @P2 BRA `(.L_x_1470) ;  /* 0x0000000400a42947 */ /* 0x002fea0003800000 */
[----:B------:R-:W-:Y:S01]  /*46a0*/  SHF.R.U32.HI R38, RZ, 0x8, R31 ;  /* 0x00000008ff267819 */ /* 0x000fe2000001161f */
[----:B--2---:R-:W-:Y:S01]  /*46b0*/  IMAD.MOV.U32 R32, RZ, RZ, R7 ;  /* 0x000000ffff207224 */ /* 0x004fe200078e0007 */
[--C-:B------:R-:W-:Y:S02]  /*46c0*/  SHF.R.U32.HI R35, RZ, 0x8, R33.reuse ;  /* 0x00000008ff237819 */ /* 0x100fe40000011621 */
[----:B------:R-:W-:Y:S01]  /*46d0*/  LOP3.LUT R34, R33, 0xff0000ff, RZ, 0xc0, !PT ;  /* 0xff0000ff21227812 */ /* 0x000fe200078ec0ff */
[----:B------:R-:W-:Y:S01]  /*46e0*/  IMAD.SHL.U32 R7, R38, 0x100, RZ ;  /* 0x0000010026077824 */ /* 0x000fe200078e00ff */
[----:B------:R-:W-:Y:S01]  /*46f0*/  SHF.R.U32.HI R36, RZ, 0x10, R33 ;  /* 0x00000010ff247819 */ /* 0x000fe20000011621 */
[----:B------:R-:W-:Y:S01]  /*4700*/  IMAD.SHL.U32 R33, R35, 0x100, RZ ;  /* 0x0000010023217824 */ /* 0x000fe200078e00ff */
[----:B------:R-:W-:Y:S02]  /*4710*/  LOP3.LUT R30, R31, 0xff0000ff, RZ, 0xc0, !PT ;  /* 0xff0000ff1f1e7812 */ /* 0x000fe400078ec0ff */
[----:B------:R-:W-:Y:S01]  /*4720*/  SHF.R.U32.HI R37, RZ, 0x10, R31 ;  /* 0x00000010ff257819 */ /* 0x000fe2000001161f */
[----:B------:R-:W-:Y:S01]  /*4730*/  IMAD.U32 R36, R36, 0x10000, RZ ;  /* 0x0001000024247824 */ /* 0x000fe200078e00ff */
[----:B------:R-:W-:Y:S01]  /*4740*/  LOP3.LUT R7, R30, 0xff00, R7, 0xf8, !PT ;  /* 0x0000ff001e077812 */ /* 0x000fe200078ef807 */
[----:B------:R-:W-:Y:S01]  /*4750*/  IMAD.MOV.U32 R31, RZ, RZ, R6 ;  /* 0x000000ffff1f7224 */ /* 0x000fe200078e0006 */
[----:B------:R-:W-:Y:S01]  /*4760*/  LOP3.LUT R33, R34, 0xff00, R33, 0xf8, !PT ;  /* 0x0000ff0022217812 */ /* 0x000fe200078ef821 */
[----:B------:R-:W-:Y:S01]  /*4770*/  IMAD.U32 R30, R37, 0x10000, RZ ;  /* 0x00010000251e7824 */ /* 0x000fe200078e00ff */
[----:B------:R-:W-:-:S02]  /*4780*/  F2FP.F16.E4M3.UNPACK_B R34, R105.H1 ;  /* 0x00000069ff22723e */ /* 0x000fc400030006ff */
        /* <DEDUP_REMOVED lines=8> */
[----:B------:R-:W-:Y:S02]  /*4810*/  HADD2.F32 R6, -RZ, R6.H0_H0 ;  /* 0x20000006ff067230 */ /* 0x000fe40000004100 */
[----:B------:R-:W-:Y:S01]  /*4820*/  FMUL.FTZ R39, R7, R36 ;  /* 0x0000002407277220 */ /* 0x000fe20000410000 */
[----:B------:R-:W-:Y:S01]  /*4830*/  HADD2.F32 R34, -RZ, R33.H0_H0 ;  /* 0x20000021ff227230 */ /* 0x000fe20000004100 */
[----:B------:R-:W-:Y:S01]  /*4840*/  F2FP.F16.E4M3.UNPACK_B R105, R105 ;  /* 0x00000069ff69723e */ /* 0x000fe200020006ff */
[----:B------:R-:W-:-:S02]  /*4850*/  HADD2.F32 R30, -RZ, R5.H1_H1 ;  /* 0x30000005ff1e7230 */ /* 0x000fc40000004100 */
        /* <DEDUP_REMOVED lines=77> */
.L_x_1470:
[----:B------:R-:W-:Y:S05]  /*4d30*/  BSYNC B2 ;  /* 0x0000000000027941 */ /* 0x000fea0003800000 */
.L_x_1469:
[----:B--2---:R4:W-:Y:S02]  /*4d40*/  STG.E.128 desc[UR38][R8.64+0x60], R4 ;  /* 0x0000600408007986 */ /* 0x0049e4000c101d26 */
.L_x_1468:
[----:B------:R-:W-:Y:S05]  /*4d50*/  BSYNC B1 ;  /* 0x0000000000017941 */ /* 0x000fea0003800000 */
.L_x_1467:
[----:B------:R-:W-:Y:S01]  /*4d60*/  ISETP.NE.AND P2, PT, R3, RZ, PT ;  /* 0x000000ff0300720c */ /* 0x000fe20003f45270 */
[----:B------:R-:W-:-:S12]  /*4d70*/  BSSY B1, `(.L_x_1471) ;  /* 0x0000071000017945 */ /* 0x000fd80003800000 */
[----:B------:R-:W-:Y:S05]  /*4d80*/  @!P2 BRA `(.L_x_1472) ;  /* 0x0000000400bca947 */ /* 0x000fea0003800000 */
[----:B-1234-:R1:W2:Y:S01]  /*4d90*/  LDS.128 R4, [R97+0x1a400] ;  /* 0x01a4000061047984 */ /* 0x01e2a20000000c00 */
        /* <DEDUP_REMOVED lines=10> */
[----:B------:R-:W-:Y:S02]  /*4e40*/  SHF.R.U32.HI R33, RZ, 0x10, R29 ;  /* 0x00000010ff217819 */ /* 0x000fe4000001161d */
[----:B------:R-:W-:-:S02]  /*4e50*/  LOP3.LUT R30, R29, 0xff0000ff, RZ, 0xc0, !PT ;  /* 0xff0000ff1d1e7812 */ /* 0x000fc400078ec0ff */
[----:B------:R-:W-:Y:S01]  /*4e60*/  SHF.L.U32 R6, R32, 0x8, RZ ;  /* 0x0000000820067819 */ /* 0x000fe200000006ff */
        /* <DEDUP_REMOVED lines=95> */
.L_x_1474:
[----:B------:R-:W-:Y:S05]  /*5460*/  BSYNC B2 ;  /* 0x0000000000027941 */ /* 0x000fea0003800000 */
.L_x_1473:
[----:B--2---:R1:W-:Y:S02]  /*5470*/  STG.E.128 desc[UR38][R8.64+0x80], R4 ;  /* 0x0000800408007986 */ /* 0x0043e4000c101d26 */
.L_x_1472:
[----:B------:R-:W-:Y:S05]  /*5480*/  BSYNC B1 ;  /* 0x0000000000017941 */ /* 0x000fea0003800000 */
.L_x_1471:
[----:B------:R-:W-:-:S13]  /*5490*/  ISETP.NE.AND P2, PT, R0, RZ, PT ;  /* 0x000000ff0000720c */ /* 0x000fda0003f45270 */
        /* <DEDUP_REMOVED lines=110> */
.L_x_1476:
[----:B------:R-:W-:Y:S05]  /*5b80*/  BSYNC B1 ;  /* 0x0000000000017941 */ /* 0x000fea0003800000 */
.L_x_1475:
[----:B--2---:R1:W-:Y:S01]  /*5b90*/  STG.E.128 desc[UR38][R8.64+0xa0], R4 ;  /* 0x0000a00408007986 */ /* 0x0043e2000c101d26 */
[----:B------:R-:W-:Y:S05]  /*5ba0*/  BRA `(.L_x_1454) ;  /* 0x0000003400347947 */ /* 0x000fea0003800000 */
.L_x_1448:
        /* <DEDUP_REMOVED lines=42> */
.L_x_1478:
[----:B------:R-:W-:Y:S05]  /*5e50*/  BSYNC B1 ;  /* 0x0000000000017941 */ /* 0x000fea0003800000 */
.L_x_1477:
[----:B------:R-:W-:Y:S01]  /*5e60*/  UISETP.NE.AND UP0, UPT, UR41, 0x3, UPT ;  /* 0x000000032900788c */ /* 0x000fe2000bf05270 */
[----:B-----5:R-:W-:Y:S01]  /*5e70*/  IMAD.MOV.U32 R112, RZ, RZ, R6 ;  /* 0x000000ffff707224 */ /* 0x020fe200078e0006 */
        /* <DEDUP_REMOVED lines=14> */
.L_x_1479:
[----:B------:R-:W-:Y:S01]  /*5f60*/  IMAD R108, R17, 0x8, R16 ;  /* 0x00000008116c7824 */ /* 0x000fe200078e0210 */
[----:B------:R-:W-:Y:S01]  /*5f70*/  SHF.L.U32 R110, R174, 0x1f, RZ ;  /* 0x0000001fae6e7819 */ /* 0x000fe200000006ff */
[----:B------:R-:W-:Y:S03]  /*5f80*/  BSSY B1, `(.L_x_1480) ;  /* 0x0000003000017945 */ /* 0x000fe60003800000 */
[----:B------:R-:W1:Y:S02]  /*5f90*/  SYNCS.PHASECHK.TRANS64.TRYWAIT P3, [R108+URZ+0x22890], R110 ;  /* 0x0228906e6c0075a7 */ /* 0x000e64000806017f */
[----:B-1----:R-:W-:Y:S05]  /*5fa0*/  @!P3 BRA `(.L_x_1481) ;  /* 0x0000022800e4b947 */ /* 0x002fea0003800000 */
.L_x_1800:
[----:B------:R-:W-:Y:S05]  /*5fb0*/  BSYNC B1 ;  /* 0x0000000000017941 */ /* 0x000fea0003800000 */
.L_x_1480:
[----:B------:R-:W-:Y:S05]  /*5fc0*/  @P2 BRA `(.L_x_1454) ;  /* 0x00000030002c2947 */ /* 0x000fea0003800000 */
[----:B------:R-:W2:Y:S01]  /*5fd0*/  LDC R117, c[0x0][0x2f4] ;  /* 0x0000bd00ff757b82 */ /* 0x000ea20000000800 */
[----:B------:R-:W-:Y:S01]  /*5fe0*/  ISETP.NE.AND P2, PT, R64, RZ, PT ;  /* 0x000000ff4000720c */ /* 0x000fe20003f45270 */
[----:B------:R-:W-:Y:S01]  /*5ff0*/  ULDC.64 UR4, c[0x0][0x300] ;  /* 0x0000c00000047ab9 */ /* 0x000fe20000000a00 */
[----:B------:R-:W-:Y:S01]  /*6000*/  IMAD.MOV.U32 R96, RZ, RZ, R44 ;  /* 0x000000ffff607224 */ /* 0x000fe200078e002c */
[----:B------:R-:W-:Y:S01]  /*6010*/  BSSY B1, `(.L_x_1482) ;  /* 0x00000f8000017945 */ /* 0x000fe20003800000 */
[----:B0-----:R-:W-:Y:S02]  /*6020*/  IMAD R40, R212, UR4, RZ ;  /* 0x00000004d4287c24 */ /* 0x001fe4000f8e02ff */
[----:B------:R-:W-:Y:S02]  /*6030*/  IMAD.MOV.U32 R97, RZ, RZ, R46 ;  /* 0x000000ffff617224 */ /* 0x000fe400078e002e */
[C---:B------:R-:W-:Y:S02]  /*6040*/  IMAD R119, R19.reuse, UR5, R40 ;  /* 0x0000000513777c24 */ /* 0x040fe4000f8e0228 */
[----:B------:R-:W-:-:S04]  /*6050*/  IMAD.WIDE.U32 R96, R19, UR4, R96 ;  /* 0x0000000413607c25 */ /* 0x000fc8000f8e0060 */
[----:B------:R-:W-:Y:S02]  /*6060*/  IMAD.IADD R119, R119, 0x1, R97 ;  /* 0x0000000177777824 */ /* 0x000fe400078e0261 */
[----:B--2---:R-:W-:Y:S01]  /*6070*/  IMAD.IADD R123, R117, 0x1, -R76 ;  /* 0x00000001757b7824 */ /* 0x004fe200078e0a4c */
[----:B------:R-:W-:Y:S06]  /*6080*/  @!P2 BRA `(.L_x_1483) ;  /* 0x0000000c00c0a947 */ /* 0x000fec0003800000 */
[----:B------:R-:W-:Y:S01]  /*6090*/  ISETP.NE.AND P4, PT, R101, RZ, PT ;  /* 0x000000ff6500720c */ /* 0x000fe20003f85270 */
[----:B------:R-:W-:Y:S01]  /*60a0*/  BSSY B2, `(.L_x_1484) ;  /* 0x00000ec000027945 */ /* 0x000fe20003800000 */
[----:B------:R-:W-:Y:S02]  /*60b0*/  IADD3 R105, P2, P3, R62, R96, R71 ;  /* 0x000000603e697210 */ /* 0x000fe40007b5e047 */
[----:B------:R-:W-:Y:S02]  /*60c0*/  SEL R40, R76, R123, !P4 ;  /* 0x0000007b4c287207 */ /* 0x000fe40006000000 */
[----:B------:R-:W-:Y:S02]  /*60d0*/  IADD3.X R42, R100, R119, R68, P2, P3 ;  /* 0x00000077642a7210 */ /* 0x000fe400017e6444 */
[----:B------:R-:W-:-:S04]  /*60e0*/  SHF.R.S32.HI R41, RZ, 0x1f, R40 ;  /* 0x0000001fff297819 */ /* 0x000fc80000011428 */
[----:B------:R-:W-:-:S04]  /*60f0*/  LEA.HI R41, R41, R40, RZ, 0x5 ;  /* 0x0000002829297211 */ /* 0x000fc800078f28ff */
[----:B------:R-:W-:-:S04]  /*6100*/  SHF.R.S32.HI R41, RZ, 0x5, R41 ;  /* 0x00000005ff297819 */ /* 0x000fc80000011429 */
        /* <DEDUP_REMOVED lines=8> */
[----:B------:R-:W-:-:S05]  /*6190*/  @!P2 IADD3 R106, P3, R107, R94, RZ ;  /* 0x0000005e6b6aa210 */ /* 0x000fca0007f7e0ff */
[----:B------:R-:W-:Y:S01]  /*61a0*/  @!P2 IMAD.X R107, R40, 0x1, R95, P3 ;  /* 0x00000001286ba824 */ /* 0x000fe200018e065f */
[----:B------:R-:W-:Y:S02]  /*61b0*/  SHF.R.S32.HI R40, RZ, 0x1f, R41 ;  /* 0x0000001fff287819 */ /* 0x000fe40000011429 */
[----:B------:R-:W-:Y:S02]  /*61c0*/  ISETP.GE.AND P3, PT, R22, R111, PT ;  /* 0x0000006f1600720c */ /* 0x000fe40003f66270 */
[----:B------:R-:W-:Y:S02]  /*61d0*/  LEA.HI R41, R40, R41, RZ, 0x2 ;  /* 0x0000002928297211 */ /* 0x000fe400078f10ff */
[----:B------:R-:W-:-:S03]  /*61e0*/  LOP3.LUT R40, R180, 0x30, R43, 0xf8, !PT ;  /* 0x00000030b4287812 */ /* 0x000fc600078ef82b */
[----:B------:R-:W-:Y:S01]  /*61f0*/  IMAD.SHL.U32 R41, R41, 0x800, RZ ;  /* 0x0000080029297824 */ /* 0x000fe200078e00ff */
[----:B------:R-:W-:-:S04]  /*6200*/  LOP3.LUT R40, R40, R181, RZ, 0x3c, !PT ;  /* 0x000000b528287212 */ /* 0x000fc800078e3cff */
[----:B------:R-:W-:-:S04]  /*6210*/  LOP3.LUT R41, R41, 0xffffe000, RZ, 0xc0, !PT ;  /* 0xffffe00029297812 */ /* 0x000fc800078ec0ff */
[----:B------:R-:W-:Y:S01]  /*6220*/  IADD3 R40, R40, R41, R182 ;  /* 0x0000002928287210 */ /* 0x000fe20007ffe0b6 */
[----:B------:R-:W-:-:S04]  /*6230*/  IMAD R41, R17, 0x6000, R86 ;  /* 0x0000600011297824 */ /* 0x000fc800078e0256 */
[----:B------:R-:W-:Y:S02]  /*6240*/  IMAD R43, R17, 0x6000, R40 ;  /* 0x00006000112b7824 */ /* 0x000fe400078e0228 */
[C---:B------:R-:W-:Y:S02]  /*6250*/  IMAD.IADD R41, R16.reuse, 0x1, R41 ;  /* 0x0000000110297824 */ /* 0x040fe400078e0229 */
[----:B------:R-:W-:-:S04]  /*6260*/  IMAD.IADD R44, R16, 0x1, R43 ;  /* 0x00000001102c7824 */ /* 0x000fc800078e022b */
[----:B------:R-:W0:Y:S04]  /*6270*/  LDS.128 R40, [R41+0x16400] ;  /* 0x0164000029287984 */ /* 0x000e280000000c00 */
[----:B------:R-:W2:Y:S01]  /*6280*/  LDS.128 R44, [R44+0x16400] ;  /* 0x016400002c2c7984 */ /* 0x000ea20000000c00 */
[----:B------:R-:W-:Y:S05]  /*6290*/  @P3 BRA `(.L_x_1485) ;  /* 0x0000000c00303947 */ /* 0x000fea0003800000 */
[--C-:B------:R-:W-:Y:S02]  /*62a0*/  SHF.R.U32.HI R12, RZ, 0x8, R13.reuse ;  /* 0x00000008ff0c7819 */ /* 0x100fe4000001160d */
[----:B------:R-:W-:Y:S02]  /*62b0*/  SHF.R.U32.HI R129, RZ, 0x10, R13 ;  /* 0x00000010ff817819 */ /* 0x000fe4000001160d */
[----:B------:R-:W-:Y:S01]  /*62c0*/  LOP3.LUT R13, R13, 0xff0000ff, RZ, 0xc0, !PT ;  /* 0xff0000ff0d0d7812 */ /* 0x000fe200078ec0ff */
[----:B------:R-:W-:Y:S01]  /*62d0*/  IMAD.SHL.U32 R12, R12, 0x100, RZ ;  /* 0x000001000c0c7824 */ /* 0x000fe200078e00ff */
[----:B------:R-:W-:Y:S02]  /*62e0*/  SHF.R.U32.HI R14, RZ, 0x8, R15 ;  /* 0x00000008ff0e7819 */ /* 0x000fe4000001160f */
[----:B------:R-:W-:Y:S02]  /*62f0*/  SHF.R.U32.HI R38, RZ, 0x8, R39 ;  /* 0x00000008ff267819 */ /* 0x000fe40000011627 */
[----:B------:R-:W-:Y:S01]  /*6300*/  LOP3.LUT R13, R13, 0xff00, R12, 0xf8, !PT ;  /* 0x0000ff000d0d7812 */ /* 0x000fe200078ef80c */
[----:B------:R-:W-:Y:S01]  /*6310*/  IMAD.SHL.U32 R12, R14, 0x100, RZ ;  /* 0x000001000e0c7824 */ /* 0x000fe200078e00ff */
[----:B------:R-:W-:Y:S01]  /*6320*/  SHF.R.U32.HI R127, RZ, 0x10, R15 ;  /* 0x00000010ff7f7819 */ /* 0x000fe2000001160f */
[----:B------:R-:W-:Y:S01]  /*6330*/  IMAD.SHL.U32 R38, R38, 0x100, RZ ;  /* 0x0000010026267824 */ /* 0x000fe200078e00ff */
[----:B------:R-:W-:Y:S01]  /*6340*/  LOP3.LUT R15, R15, 0xff0000ff, RZ, 0xc0, !PT ;  /* 0xff0000ff0f0f7812 */ /* 0x000fe200078ec0ff */
[----:B------:R-:W-:Y:S01]  /*6350*/  IMAD.U32 R14, R129, 0x10000, RZ ;  /* 0x00010000810e7824 */ /* 0x000fe200078e00ff */
[----:B------:R-:W-:-:S02]  /*6360*/  SHF.R.U32.HI R36, RZ, 0x8, R37 ;  /* 0x00000008ff247819 */ /* 0x000fc40000011625 */
[----:B------:R-:W-:Y:S02]  /*6370*/  SHF.R.U32.HI R131, RZ, 0x10, R39 ;  /* 0x00000010ff837819 */ /* 0x000fe40000011627 */
[----:B------:R-:W-:Y:S01]  /*6380*/  LOP3.LUT R39, R39, 0xff0000ff, RZ, 0xc0, !PT ;  /* 0xff0000ff27277812 */ /* 0x000fe200078ec0ff */
[----:B------:R-:W-:Y:S01]  /*6390*/  IMAD.SHL.U32 R36, R36, 0x100, RZ ;  /* 0x0000010024247824 */ /* 0x000fe200078e00ff */
[----:B------:R-:W-:Y:S01]  /*63a0*/  LOP3.LUT R15, R15, 0xff00, R12, 0xf8, !PT ;  /* 0x0000ff000f0f7812 */ /* 0x000fe200078ef80c */
[----:B------:R-:W-:Y:S01]  /*63b0*/  IMAD.U32 R131, R131, 0x10000, RZ ;  /* 0x0001000083837824 */ /* 0x000fe200078e00ff */
[----:B------:R-:W-:Y:S02]  /*63c0*/  SHF.R.U32.HI R128, RZ, 0x10, R37 ;  /* 0x00000010ff807819 */ /* 0x000fe40000011625 */
[----:B------:R-:W-:Y:S02]  /*63d0*/  LOP3.LUT R132, R39, 0xff00, R38, 0xf8, !PT ;  /* 0x0000ff0027847812 */ /* 0x000fe400078ef826 */
[----:B------:R-:W-:-:S02]  /*63e0*/  SHF.L.U32 R12, R127, 0x10, RZ ;  /* 0x000000107f0c7819 */ /* 0x000fc400000006ff */
[----:B------:R-:W-:Y:S02]  /*63f0*/  LOP3.LUT R37, R37, 0xff0000ff, RZ, 0xc0, !PT ;  /* 0xff0000ff25257812 */ /* 0x000fe400078ec0ff */
[----:B------:R-:W-:Y:S02]  /*6400*/  F2FP.F16.E4M3.UNPACK_B R129, R126.H1 ;  /* 0x0000007eff81723e */ /* 0x000fe400030006ff */
[----:B--2---:R-:W-:Y:S02]  /*6410*/  F2FP.F16.E4M3.UNPACK_B R127, R44.H1 ;  /* 0x0000002cff7f723e */ /* 0x004fe400030006ff */
[----:B0-----:R-:W-:Y:S02]  /*6420*/  F2FP.F16.E4M3.UNPACK_B R38, R40.H1 ;  /* 0x00000028ff26723e */ /* 0x001fe400030006ff */
[----:B------:R-:W-:Y:S01]  /*6430*/  LOP3.LUT R130, R37, 0xff00, R36, 0xf8, !PT ;  /* 0x0000ff0025827812 */ /* 0x000fe200078ef824 */
[----:B------:R-:W-:Y:S01]  /*6440*/  HADD2.F32 R37, -RZ, R127.H0_H0 ;  /* 0x2000007fff257230 */ /* 0x000fe20000004100 */
[----:B------:R-:W-:Y:S01]  /*6450*/  LOP3.LUT R14, R13, 0xff0000, R14, 0xf8, !PT ;  /* 0x00ff00000d0e7812 */ /* 0x000fe200078ef80e */
[----:B------:R-:W-:Y:S01]  /*6460*/  HADD2.F32 R13, -RZ, R129.H0_H0 ;  /* 0x20000081ff0d7230 */ /* 0x000fe20000004100 */
[----:B------:R-:W-:Y:S01]  /*6470*/  F2FP.F16.E4M3.UNPACK_B R39, R125.H1 ;  /* 0x0000007dff27723e */ /* 0x000fe200030006ff */
[----:B------:R-:W-:Y:S01]  /*6480*/  HADD2.F32 R36, -RZ, R38.H0_H0 ;  /* 0x20000026ff247230 */ /* 0x000fe20000004100 */
[----:B------:R-:W-:Y:S01]  /*6490*/  LOP3.LUT R12, R15, 0xff0000, R12, 0xf8, !PT ;  /* 0x00ff00000f0c7812 */ /* 0x000fe200078ef80c */
[----:B------:R-:W-:-:S02]  /*64a0*/  IMAD.U32 R15, R128, 0x10000, RZ ;  /* 0x00010000800f7824 */ /* 0x000fc400078e00ff */
[CC--:B------:R-:W-:Y:S01]  /*64b0*/  FMUL.FTZ R133, R37.reuse, R13.reuse ;  /* 0x0000000d25857220 */ /* 0x0c0fe20000410000 */
[----:B------:R-:W-:Y:S02]  /*64c0*/  HADD2.F32 R128, -RZ, R39.H0_H0 ;  /* 0x20000027ff807230 */ /* 0x000fe40000004100 */
[----:B------:R-:W-:Y:S01]  /*64d0*/  FMUL.FTZ R134, R36, R13 ;  /* 0x0000000d24867220 */ /* 0x000fe20000410000 */
[----:B------:R-:W-:Y:S01]  /*64e0*/  LOP3.LUT R13, R132, 0xff0000, R131, 0xf8, !PT ;  /* 0x00ff0000840d7812 */ /* 0x000fe200078ef883 */
[----:B------:R-:W-:Y:S01]  /*64f0*/  HADD2.F32 R132, -RZ, R129.H1_H1 ;  /* 0x30000081ff847230 */ /* 0x000fe20000004100 */
[----:B------:R-:W-:Y:S01]  /*6500*/  F2FP.F16.E4M3.UNPACK_B R129, R126 ;  /* 0x0000007eff81723e */ /* 0x000fe200020006ff */
[-C--:B------:R-:W-:Y:S01]  /*6510*/  FFMA.FTZ R36, R36, R128.reuse, -R133 ;  /* 0x0000008024247223 */ /* 0x080fe20000010885 */
[----:B------:R-:W-:Y:S01]  /*6520*/  FFMA.FTZ R37, R37, R128, R134 ;  /* 0x0000008025257223 */ /* 0x000fe20000010086 */
[----:B------:R-:W-:Y:S01]  /*6530*/  HADD2.F32 R128, -RZ, R39.H1_H1 ;  /* 0x30000027ff807230 */ /* 0x000fe20000004100 */
[----:B------:R-:W-:Y:S01]  /*6540*/  F2FP.F16.E4M3.UNPACK_B R44, R44 ;  /* 0x0000002cff2c723e */ /* 0x000fe200020006ff */
[----:B------:R-:W-:Y:S01]  /*6550*/  HADD2.F32 R127, -RZ, R127.H1_H1 ;  /* 0x3000007fff7f7230 */ /* 0x000fe20000004100 */
[----:B------:R-:W-:Y:S01]  /*6560*/  F2FP.F16.E4M3.UNPACK_B R40, R40 ;  /* 0x00000028ff28723e */ /* 0x000fe200020006ff */
[----:B------:R-:W-:Y:S01]  /*6570*/  HADD2.F32 R39, -RZ, R38.H1_H1 ;  /* 0x30000026ff277230 */ /* 0x000fe20000004100 */
[----:B------:R-:W-:Y:S01]  /*6580*/  LOP3.LUT R15, R130, 0xff0000, R15, 0xf8, !PT ;  /* 0x00ff0000820f7812 */ /* 0x000fe200078ef80f */
[----:B------:R-:W-:Y:S01]  /*6590*/  HADD2.F32 R130, -RZ, R129.H0_H0 ;  /* 0x20000081ff827230 */ /* 0x000fe20000004100 */
[----:B------:R-:W-:Y:S01]  /*65a0*/  F2FP.F16.E4M3.UNPACK_B R126, R125 ;  /* 0x0000007dff7e723e */ /* 0x000fe200020006ff */
[-C--:B------:R-:W-:Y:S01]  /*65b0*/  FMUL.FTZ R134, R127, R132.reuse ;  /* 0x000000847f867220 */ /* 0x080fe20000410000 */
[----:B------:R-:W-:Y:S01]  /*65c0*/  FMUL.FTZ R132, R39, R132 ;  /* 0x0000008427847220 */ /* 0x000fe20000410000 */
[----:B------:R-:W-:-:S02]  /*65d0*/  HADD2.F32 R125, -RZ, R44.H0_H0 ;  /* 0x2000002cff7d7230 */ /* 0x000fc40000004100 */
[----:B------:R-:W-:Y:S02]  /*65e0*/  HADD2.F32 R38, -RZ, R40.H0_H0 ;  /* 0x20000028ff267230 */ /* 0x000fe40000004100 */
[-C--:B------:R-:W-:Y:S01]  /*65f0*/  FFMA.FTZ R135, R39, R128.reuse, -R134 ;  /* 0x0000008027877223 */ /* 0x080fe20000010886 */
[----:B------:R-:W-:Y:S01]  /*6600*/  FFMA.FTZ R134, R127, R128, R132 ;  /* 0x000000807f867223 */ /* 0x000fe20000010084 */
[----:B------:R-:W-:Y:S02]  /*6610*/  HADD2.F32 R39, -RZ, R126.H0_H0 ;  /* 0x2000007eff277230 */ /* 0x000fe40000004100 */
[-C--:B------:R-:W-:Y:S01]  /*6620*/  FMUL.FTZ R127, R125, R130.reuse ;  /* 0x000000827d7f7220 */ /* 0x080fe20000410000 */
[----:B------:R-:W-:Y:S01]  /*6630*/  FMUL.FTZ R128, R38, R130 ;  /* 0x0000008226807220 */ /* 0x000fe20000410000 */
[----:B------:R-:W-:Y:S01]  /*6640*/  HADD2.F32 R129, -RZ, R129.H1_H1 ;  /* 0x30000081ff817230 */ /* 0x000fe20000004100 */
[----:B------:R-:W-:Y:S01]  /*6650*/  F2FP.SATFINITE.E4M3.F32.PACK_AB_MERGE_C R37, R134, R37, RZ ;  /* 0x000000258625723e */ /* 0x000fe200048070ff */
[----:B------:R-:W-:-:S02]  /*6660*/  HADD2.F32 R44, -RZ, R44.H1_H1 ;  /* 0x3000002cff2c7230 */ /* 0x000fc40000004100 */
[-C--:B------:R-:W-:Y:S01]  /*6670*/  FFMA.FTZ R130, R38, R39.reuse, -R127 ;  /* 0x0000002726827223 */ /* 0x080fe2000001087f */
[----:B------:R-:W-:Y:S01]  /*6680*/  FFMA.FTZ R131, R125, R39, R128 ;  /* 0x000000277d837223 */ /* 0x000fe20000010080 */
[----:B------:R-:W-:Y:S01]  /*6690*/  HADD2.F32 R40, -RZ, R40.H1_H1 ;  /* 0x30000028ff287230 */ /* 0x000fe20000004100 */
[----:B------:R-:W-:Y:S01]  /*66a0*/  F2FP.F16.E4M3.UNPACK_B R127, R124.H1 ;  /* 0x0000007cff7f723e */ /* 0x000fe200030006ff */
[----:B------:R-:W-:Y:S02]  /*66b0*/  HADD2.F32 R39, -RZ, R126.H1_H1 ;  /* 0x3000007eff277230 */ /* 0x000fe40000004100 */
[-C--:B------:R-:W-:Y:S01]  /*66c0*/  FMUL.FTZ R133, R44, R129.reuse ;  /* 0x000000812c857220 */ /* 0x080fe20000410000 */
        /* <DEDUP_REMOVED lines=16> */
[----:B------:R-:W-:Y:S01]  /*67d0*/  FFMA.FTZ R136, R39, R44, -R136 ;  /* 0x0000002c27887223 */ /* 0x000fe20000010888 */
[----:B------:R-:W-:Y:S01]  /*67e0*/  HADD2.F32 R38, -RZ, R38.H1_H1 ;  /* 0x30000026ff267230 */ /* 0x000fe20000004100 */
[----:B------:R-:W-:Y:S01]  /*67f0*/  F2FP.F16.E4M3.UNPACK_B R42, R42 ;  /* 0x0000002aff2a723e */ /* 0x000fe200020006ff */
[----:B------:R-:W-:Y:S02]  /*6800*/  HADD2.F32 R126, -RZ, R126.H1_H1 ;  /* 0x3000007eff7e7230 */ /* 0x000fe40000004100 */
[-C--:B------:R-:W-:Y:S01]  /*6810*/  FMUL.FTZ R39, R125, R127.reuse ;  /* 0x0000007f7d277220 */ /* 0x080fe20000410000 */
[----:B------:R-:W-:Y:S01]  /*6820*/  FFMA.FTZ R128, R40, R44, R129 ;  /* 0x0000002c28807223 */ /* 0x000fe20000010081 */
[C---:B------:R-:W-:Y:S01]  /*6830*/  FMUL.FTZ R138, R38.reuse, R127 ;  /* 0x0000007f268a7220 */ /* 0x040fe20000410000 */
[----:B------:R-:W-:Y:S02]  /*6840*/  HADD2.F32 R44, -RZ, R124.H0_H0 ;  /* 0x2000007cff2c7230 */ /* 0x000fe40000004100 */
[----:B------:R-:W-:Y:S01]  /*6850*/  FFMA.FTZ R139, R38, R126, -R39 ;  /* 0x0000007e268b7223 */ /* 0x000fe20000010827 */
[----:B------:R-:W-:Y:S01]  /*6860*/  F2FP.F16.E4M3.UNPACK_B R122, R122 ;  /* 0x0000007aff7a723e */ /* 0x000fe200020006ff */
[----:B------:R-:W-:-:S02]  /*6870*/  HADD2.F32 R39, -RZ, R46.H0_H0 ;  /* 0x2000002eff277230 */ /* 0x000fc40000004100 */
[----:B------:R-:W-:Y:S01]  /*6880*/  FFMA.FTZ R141, R125, R126, R138 ;  /* 0x0000007e7d8d7223 */ /* 0x000fe2000001008a */
[----:B------:R-:W-:Y:S01]  /*6890*/  HADD2.F32 R38, -RZ, R42.H0_H0 ;  /* 0x2000002aff267230 */ /* 0x000fe20000004100 */
[----:B------:R-:W-:Y:S01]  /*68a0*/  F2FP.SATFINITE.E4M3.F32.PACK_AB_MERGE_C R36, R135, R36, RZ ;  /* 0x000000248724723e */ /* 0x000fe200048070ff */
[----:B------:R-:W-:Y:S02]  /*68b0*/  HADD2.F32 R127, -RZ, R124.H1_H1 ;  /* 0x3000007cff7f7230 */ /* 0x000fe40000004100 */
[-C--:B------:R-:W-:Y:S01]  /*68c0*/  FMUL.FTZ R129, R39, R44.reuse ;  /* 0x0000002c27817220 */ /* 0x080fe20000410000 */
[----:B------:R-:W-:Y:S02]  /*68d0*/  HADD2.F32 R46, -RZ, R46.H1_H1 ;  /* 0x3000002eff2e7230 */ /* 0x000fe40000004100 */
[----:B------:R-:W-:Y:S01]  /*68e0*/  FMUL.FTZ R44, R38, R44 ;  /* 0x0000002c262c7220 */ /* 0x000fe20000410000 */
[----:B------:R-:W-:Y:S01]  /*68f0*/  HADD2.F32 R40, -RZ, R122.H0_H0 ;  /* 0x2000007aff287230 */ /* 0x000fe20000004100 */
[----:B------:R-:W-:Y:S01]  /*6900*/  F2FP.SATFINITE.E4M3.F32.PACK_AB_MERGE_C R136, R139, R136, RZ ;  /* 0x000000888b88723e */ /* 0x000fe200048070ff */
[----:B------:R-:W-:-:S02]  /*6910*/  HADD2.F32 R42, -RZ, R42.H1_H1 ;  /* 0x3000002aff2a7230 */ /* 0x000fc40000004100 */
[-C--:B------:R-:W-:Y:S01]  /*6920*/  FMUL.FTZ R137, R46, R127.reuse ;  /* 0x0000007f2e897220 */ /* 0x080fe20000410000 */
[----:B------:R-:W-:Y:S02]  /*6930*/  HADD2.F32 R125, -RZ, R122.H1_H1 ;  /* 0x3000007aff7d7230 */ /* 0x000fe40000004100 */
[-C--:B------:R-:W-:Y:S01]  /*6940*/  FFMA.FTZ R129, R38, R40.reuse, -R129 ;  /* 0x0000002826817223 */ /* 0x080fe20000010881 */
[----:B------:R-:W-:Y:S01]  /*6950*/  FFMA.FTZ R126, R39, R40, R44 ;  /* 0x00000028277e7223 */ /* 0x000fe2000001002c */
[C---:B------:R-:W-:Y:S01]  /*6960*/  FMUL.FTZ R127, R42.reuse, R127 ;  /* 0x0000007f2a7f7220 */ /* 0x040fe20000410000 */
[----:B------:R-:W-:Y:S01]  /*6970*/  F2FP.F16.E4M3.UNPACK_B R38, R45 ;  /* 0x0000002dff26723e */ /* 0x000fe200020006ff */
[----:B------:R-:W-:Y:S01]  /*6980*/  FFMA.FTZ R42, R42, R125, -R137 ;  /* 0x0000007d2a2a7223 */ /* 0x000fe20000010889 */
[----:B------:R-:W-:Y:S01]  /*6990*/  F2FP.F16.E4M3.UNPACK_B R39, R15 ;  /* 0x0000000fff27723e */ /* 0x000fe200020006ff */
[----:B------:R-:W-:Y:S01]  /*69a0*/  FFMA.FTZ R125, R46, R125, R127 ;  /* 0x0000007d2e7d7223 */ /* 0x000fe2000001007f */
[----:B------:R-:W-:Y:S01]  /*69b0*/  F2FP.SATFINITE.E4M3.F32.PACK_AB_MERGE_C R44, R132, R131, R37 ;  /* 0x00000083842c723e */ /* 0x000fe20004807025 */
[--C-:B------:R-:W-:Y:S01]  /*69c0*/  HADD2.F32 R122, -RZ, R38.reuse.H0_H0 ;  /* 0x20000026ff7a7230 */ /* 0x100fe20000004100 */
[----:B------:R-:W-:Y:S01]  /*69d0*/  F2FP.F16.E4M3.UNPACK_B R37, R41 ;  /* 0x00000029ff25723e */ /* 0x000fe200020006ff */
[----:B------:R-:W-:Y:S01]  /*69e0*/  HADD2.F32 R127, -RZ, R39.H0_H0 ;  /* 0x20000027ff7f7230 */ /* 0x000fe20000004100 */
[----:B------:R-:W-:Y:S01]  /*69f0*/  F2FP.SATFINITE.E4M3.F32.PACK_AB_MERGE_C R46, R141, R128, RZ ;  /* 0x000000808d2e723e */ /* 0x000fe200048070ff */
[----:B------:R-:W-:Y:S01]  /*6a00*/  HADD2.F32 R38, -RZ, R38.H1_H1 ;  /* 0x30000026ff267230 */ /* 0x000fe20000004100 */
[----:B------:R-:W-:Y:S01]  /*6a10*/  F2FP.SATFINITE.E4M3.F32.PACK_AB_MERGE_C R40, R133, R130, R36 ;  /* 0x000000828528723e */ /* 0x000fe20004807024 */
[----:B------:R-:W-:Y:S01]  /*6a20*/  HADD2.F32 R36, -RZ, R37.H0_H0 ;  /* 0x20000025ff247230 */ /* 0x000fe20000004100 */
[----:B------:R-:W-:-:S02]  /*6a30*/  F2FP.F16.E4M3.UNPACK_B R124, R14 ;  /* 0x0000000eff7c723e */ /* 0x000fc400020006ff */
[----:B------:R-:W-:Y:S01]  /*6a40*/  F2FP.SATFINITE.E4M3.F32.PACK_AB_MERGE_C R42, R42, R129, R136 ;  /* 0x000000812a2a723e */ /* 0x000fe20004807088 */
[-C--:B------:R-:W-:Y:S01]  /*6a50*/  FMUL.FTZ R129, R122, R127.reuse ;  /* 0x0000007f7a817220 */ /* 0x080fe20000410000 */
[----:B------:R-:W-:Y:S01]  /*6a60*/  F2FP.SATFINITE.E4M3.F32.PACK_AB_MERGE_C R46, R125, R126, R46 ;  /* 0x0000007e7d2e723e */ /* 0x000fe2000480702e */
[--C-:B------:R-:W-:Y:S02]  /*6a70*/  HADD2.F32 R125, -RZ, R124.reuse.H0_H0 ;  /* 0x2000007cff7d7230 */ /* 0x100fe40000004100 */
[----:B------:R-:W-:Y:S01]  /*6a80*/  FMUL.FTZ R127, R36, R127 ;  /* 0x0000007f247f7220 */ /* 0x000fe20000410000 */
[----:B------:R-:W-:Y:S01]  /*6a90*/  HADD2.F32 R126, -RZ, R39.H1_H1 ;  /* 0x30000027ff7e7230 */ /* 0x000fe20000004100 */
[----:B------:R-:W-:Y:S01]  /*6aa0*/  F2FP.F16.E4M3.UNPACK_B R41, R41.H1 ;  /* 0x00000029ff29723e */ /* 0x000fe200030006ff */
[----:B------:R-:W-:Y:S02]  /*6ab0*/  HADD2.F32 R39, -RZ, R37.H1_H1 ;  /* 0x30000025ff277230 */ /* 0x000fe40000004100 */
[----:B------:R-:W-:Y:S01]  /*6ac0*/  FFMA.FTZ R37, R122, R125, R127 ;  /* 0x0000007d7a257223 */ /* 0x000fe2000001007f */
[----:B------:R-:W-:-:S02]  /*6ad0*/  HADD2.F32 R124, -RZ, R124.H1_H1 ;  /* 0x3000007cff7c7230 */ /* 0x000fc40000004100 */
[-C--:B------:R-:W-:Y:S01]  /*6ae0*/  FMUL.FTZ R122, R38, R126.reuse ;  /* 0x0000007e267a7220 */ /* 0x080fe20000410000 */
[----:B------:R-:W-:Y:S01]  /*6af0*/  FFMA.FTZ R36, R36, R125, -R129 ;  /* 0x0000007d24247223 */ /* 0x000fe20000010881 */
[C---:B------:R-:W-:Y:S01]  /*6b00*/  FMUL.FTZ R125, R39.reuse, R126 ;  /* 0x0000007e277d7220 */ /* 0x040fe20000410000 */
[----:B------:R-:W-:Y:S01]  /*6b10*/  F2FP.F16.E4M3.UNPACK_B R45, R45.H1 ;  /* 0x0000002dff2d723e */ /* 0x000fe200030006ff */
[-C--:B------:R-:W-:Y:S01]  /*6b20*/  FFMA.FTZ R39, R39, R124.reuse, -R122 ;  /* 0x0000007c27277223 */ /* 0x080fe2000001087a */
[----:B------:R-:W-:Y:S01]  /*6b30*/  F2FP.F16.E4M3.UNPACK_B R122, R15.H1 ;  /* 0x0000000fff7a723e */ /* 0x000fe200030006ff */
[----:B------:R-:W-:Y:S01]  /*6b40*/  FFMA.FTZ R130, R38, R124, R125 ;  /* 0x0000007c26827223 */ /* 0x000fe2000001007d */
[----:B------:R-:W-:Y:S01]  /*6b50*/  HADD2.F32 R15, -RZ, R41.H0_H0 ;  /* 0x20000029ff0f7230 */ /* 0x000fe20000004100 */
[----:B------:R-:W-:Y:S01]  /*6b60*/  F2FP.F16.E4M3.UNPACK_B R14, R14.H1 ;  /* 0x0000000eff0e723e */ /* 0x000fe200030006ff */
[----:B------:R-:W-:Y:S01]  /*6b70*/  HADD2.F32 R38, -RZ, R45.H0_H0 ;  /* 0x2000002dff267230 */ /* 0x000fe20000004100 */
[----:B------:R-:W-:Y:S01]  /*6b80*/  F2FP.F16.E4M3.UNPACK_B R127, R13.H1 ;  /* 0x0000000dff7f723e */ /* 0x000fe200030006ff */
[----:B------:R-:W-:-:S02]  /*6b90*/  HADD2.F32 R124, -RZ, R122.H0_H0 ;  /* 0x2000007aff7c7230 */ /* 0x000fc40000004100 */
[----:B------:R-:W-:Y:S02]  /*6ba0*/  HADD2.F32 R45, -RZ, R45.H1_H1 ;  /* 0x3000002dff2d7230 */ /* 0x000fe40000004100 */
[----:B------:R-:W-:Y:S02]  /*6bb0*/  HADD2.F32 R126, -RZ, R122.H1_H1 ;  /* 0x3000007aff7e7230 */ /* 0x000fe40000004100 */
[-C--:B------:R-:W-:Y:S01]  /*6bc0*/  FMUL.FTZ R128, R38, R124.reuse ;  /* 0x0000007c26807220 */ /* 0x080fe20000410000 */
[----:B------:R-:W-:Y:S01]  /*6bd0*/  FMUL.FTZ R125, R15, R124 ;  /* 0x0000007c0f7d7220 */ /* 0x000fe20000410000 */
[----:B------:R-:W-:Y:S02]  /*6be0*/  HADD2.F32 R41, -RZ, R41.H1_H1 ;  /* 0x30000029ff297230 */ /* 0x000fe40000004100 */
[--C-:B------:R-:W-:Y:S02]  /*6bf0*/  HADD2.F32 R122, -RZ, R14.reuse.H0_H0 ;  /* 0x2000000eff7a7230 */ /* 0x100fe40000004100 */
[----:B------:R-:W-:-:S02]  /*6c00*/  HADD2.F32 R124, -RZ, R14.H1_H1 ;  /* 0x3000000eff7c7230 */ /* 0x000fc40000004100 */
[-C--:B------:R-:W-:Y:S01]  /*6c10*/  FMUL.FTZ R14, R45, R126.reuse ;  /* 0x0000007e2d0e7220 */ /* 0x080fe20000410000 */
[----:B------:R-:W-:Y:S01]  /*6c20*/  FMUL.FTZ R126, R41, R126 ;  /* 0x0000007e297e7220 */ /* 0x000fe20000410000 */
[-C--:B------:R-:W-:Y:S01]  /*6c30*/  FFMA.FTZ R131, R15, R122.reuse, -R128 ;  /* 0x0000007a0f837223 */ /* 0x080fe20000010880 */
[----:B------:R-:W-:Y:S01]  /*6c40*/  FFMA.FTZ R132, R38, R122, R125 ;  /* 0x0000007a26847223 */ /* 0x000fe2000001007d */
[-C--:B------:R-:W-:Y:S01]  /*6c50*/  FFMA.FTZ R134, R41, R124.reuse, -R14 ;  /* 0x0000007c29867223 */ /* 0x080fe2000001080e */
[----:B------:R-:W-:Y:S01]  /*6c60*/  F2FP.F16.E4M3.UNPACK_B R41, R47 ;  /* 0x0000002fff29723e */ /* 0x000fe200020006ff */
[----:B------:R-:W-:Y:S01]  /*6c70*/  FFMA.FTZ R133, R45, R124, R126 ;  /* 0x0000007c2d857223 */ /* 0x000fe2000001007e */
[----:B------:R-:W-:Y:S01]  /*6c80*/  F2FP.F16.E4M3.UNPACK_B R14, R43 ;  /* 0x0000002bff0e723e */ /* 0x000fe200020006ff */
[----:B------:R-:W-:Y:S01]  /*6c90*/  HADD2.F32 R129, -RZ, R127.H0_H0 ;  /* 0x2000007fff817230 */ /* 0x000fe20000004100 */
[----:B------:R-:W-:Y:S01]  /*6ca0*/  F2FP.F16.E4M3.UNPACK_B R47, R47.H1 ;  /* 0x0000002fff2f723e */ /* 0x000fe200030006ff */
[--C-:B------:R-:W-:Y:S01]  /*6cb0*/  HADD2.F32 R45, -RZ, R41.reuse.H0_H0 ;  /* 0x20000029ff2d7230 */ /* 0x100fe20000004100 */
[----:B------:R-:W-:Y:S01]  /*6cc0*/  F2FP.F16.E4M3.UNPACK_B R43, R43.H1 ;  /* 0x0000002bff2b723e */ /* 0x000fe200030006ff */
[----:B------:R-:W-:Y:S01]  /*6cd0*/  HADD2.F32 R15, -RZ, R14.H0_H0 ;  /* 0x2000000eff0f7230 */ /* 0x000fe20000004100 */
[----:B------:R-:W-:Y:S01]  /*6ce0*/  F2FP.F16.E4M3.UNPACK_B R126, R13 ;  /* 0x0000000dff7e723e */ /* 0x000fe200020006ff */
[----:B------:R-:W-:Y:S01]  /*6cf0*/  HADD2.F32 R41, -RZ, R41.H1_H1 ;  /* 0x30000029ff297230 */ /* 0x000fe20000004100 */
[-C--:B------:R-:W-:Y:S01]  /*6d00*/  F2FP.F16.E4M3.UNPACK_B R13, R12.reuse ;  /* 0x0000000cff0d723e */ /* 0x080fe200020006ff */
[----:B------:R-:W-:Y:S01]  /*6d10*/  HADD2.F32 R38, -RZ, R43.H0_H0 ;  /* 0x2000002bff267230 */ /* 0x000fe20000004100 */
[----:B------:R-:W-:Y:S01]  /*6d20*/  F2FP.F16.E4M3.UNPACK_B R122, R12.H1 ;  /* 0x0000000cff7a723e */ /* 0x000fe200030006ff */
[----:B------:R-:W-:Y:S01]  /*6d30*/  HADD2.F32 R12, -RZ, R47.H0_H0 ;  /* 0x2000002fff0c7230 */ /* 0x000fe20000004100 */
[----:B------:R-:W-:Y:S01]  /*6d40*/  F2FP.SATFINITE.E4M3.F32.PACK_AB_MERGE_C R131, R134, R131, RZ ;  /* 0x000000838683723e */ /* 0x000fe200048070ff */
[----:B------:R-:W-:Y:S01]  /*6d50*/  HADD2.F32 R128, -RZ, R126.H0_H0 ;  /* 0x2000007eff807230 */ /* 0x000fe20000004100 */
[----:B------:R-:W-:Y:S01]  /*6d60*/  F2FP.SATFINITE.E4M3.F32.PACK_AB_MERGE_C R132, R133, R132, RZ ;  /* 0x000000848584723e */ /* 0x000fe200048070ff */
[----:B------:R-:W-:-:S02]  /*6d70*/  HADD2.F32 R125, -RZ, R122.H0_H0 ;  /* 0x2000007aff7d7230 */ /* 0x000fc40000004100 */
[-C--:B------:R-:W-:Y:S01]  /*6d80*/  FMUL.FTZ R135, R12, R129.reuse ;  /* 0x000000810c877220 */ /* 0x080fe20000410000 */
[----:B------:R-:W-:Y:S01]  /*6d90*/  FMUL.FTZ R129, R38, R129 ;  /* 0x0000008126817220 */ /* 0x000fe20000410000 */
[----:B------:R-:W-:Y:S02]  /*6da0*/  HADD2.F32 R47, -RZ, R47.H1_H1 ;  /* 0x3000002fff2f7230 */ /* 0x000fe40000004100 */
[----:B------:R-:W-:Y:S01]  /*6db0*/  FMUL.FTZ R136, R45, R128 ;  /* 0x000000802d887220 */ /* 0x000fe20000410000 */
[----:B------:R-:W-:Y:S02]  /*6dc0*/  HADD2.F32 R43, -RZ, R43.H1_H1 ;  /* 0x3000002bff2b7230 */ /* 0x000fe40000004100 */
[-C--:B------:R-:W-:Y:S01]  /*6dd0*/  FFMA.FTZ R129, R12, R125.reuse, R129 ;  /* 0x0000007d0c817223 */ /* 0x080fe20000010081 */
[----:B------:R-:W-:Y:S02]  /*6de0*/  HADD2.F32 R12, -RZ, R127.H1_H1 ;  /* 0x3000007fff0c7230 */ /* 0x000fe40000004100 */
[----:B------:R-:W-:Y:S01]  /*6df0*/  FFMA.FTZ R135, R38, R125, -R135 ;  /* 0x0000007d26877223 */ /* 0x000fe20000010887 */
[----:B------:R-:W-:-:S02]  /*6e00*/  HADD2.F32 R124, -RZ, R13.H0_H0 ;  /* 0x2000000dff7c7230 */ /* 0x000fc40000004100 */
[----:B------:R-:W-:Y:S01]  /*6e10*/  FMUL.FTZ R128, R15, R128 ;  /* 0x000000800f807220 */ /* 0x000fe20000410000 */
[----:B------:R-:W-:Y:S02]  /*6e20*/  HADD2.F32 R126, -RZ, R126.H1_H1 ;  /* 0x3000007eff7e7230 */ /* 0x000fe40000004100 */
[-C--:B------:R-:W-:Y:S01]  /*6e30*/  FMUL.FTZ R38, R47, R12.reuse ;  /* 0x0000000c2f267220 */ /* 0x080fe20000410000 */
[----:B------:R-:W-:Y:S02]  /*6e40*/  HADD2.F32 R14, -RZ, R14.H1_H1 ;  /* 0x3000000eff0e7230 */ /* 0x000fe40000004100 */
[----:B------:R-:W-:Y:S01]  /*6e50*/  FMUL.FTZ R12, R43, R12 ;  /* 0x0000000c2b0c7220 */ /* 0x000fe20000410000 */
[----:B------:R-:W-:Y:S02]  /*6e60*/  HADD2.F32 R122, -RZ, R122.H1_H1 ;  /* 0x3000007aff7a7230 */ /* 0x000fe40000004100 */
[----:B------:R-:W-:Y:S01]  /*6e70*/  FFMA.FTZ R136, R15, R124, -R136 ;  /* 0x0000007c0f887223 */ /* 0x000fe20000010888 */
[----:B------:R-:W-:-:S02]  /*6e80*/  HADD2.F32 R13, -RZ, R13.H1_H1 ;  /* 0x3000000dff0d7230 */ /* 0x000fc40000004100 */
[-C--:B------:R-:W-:Y:S01]  /*6e90*/  FMUL.FTZ R15, R41, R126.reuse ;  /* 0x0000007e290f7220 */ /* 0x080fe20000410000 */
[C---:B------:R-:W-:Y:S01]  /*6ea0*/  FMUL.FTZ R126, R14.reuse, R126 ;  /* 0x0000007e0e7e7220 */ /* 0x040fe20000410000 */
[-C--:B------:R-:W-:Y:S01]  /*6eb0*/  FFMA.FTZ R38, R43, R122.reuse, -R38 ;  /* 0x0000007a2b267223 */ /* 0x080fe20000010826 */
[----:B------:R-:W-:Y:S01]  /*6ec0*/  FFMA.FTZ R12, R47, R122, R12 ;  /* 0x0000007a2f0c7223 */ /* 0x000fe2000001000c */
[-C--:B------:R-:W-:Y:S01]  /*6ed0*/  FFMA.FTZ R15, R14, R13.reuse, -R15 ;  /* 0x0000000d0e0f7223 */ /* 0x080fe2000001080f */
[----:B------:R-:W-:Y:S01]  /*6ee0*/  FFMA.FTZ R128, R45, R124, R128 ;  /* 0x0000007c2d807223 */ /* 0x000fe20000010080 */
[----:B------:R-:W-:Y:S01]  /*6ef0*/  FFMA.FTZ R13, R41, R13, R126 ;  /* 0x0000000d290d7223 */ /* 0x000fe2000001007e */
[----:B------:R-:W-:Y:S02]  /*6f00*/  F2FP.SATFINITE.E4M3.F32.PACK_AB_MERGE_C R38, R38, R135, RZ ;  /* 0x000000872626723e */ /* 0x000fe400048070ff */
[----:B------:R-:W-:Y:S02]  /*6f10*/  F2FP.SATFINITE.E4M3.F32.PACK_AB_MERGE_C R12, R12, R129, RZ ;  /* 0x000000810c0c723e */ /* 0x000fe400048070ff */
[----:B------:R-:W-:-:S02]  /*6f20*/  F2FP.SATFINITE.E4M3.F32.PACK_AB_MERGE_C R41, R39, R36, R131 ;  /* 0x000000242729723e */ /* 0x000fc40004807083 */
[----:B------:R-:W-:Y:S02]  /*6f30*/  F2FP.SATFINITE.E4M3.F32.PACK_AB_MERGE_C R43, R15, R136, R38 ;  /* 0x000000880f2b723e */ /* 0x000fe40004807026 */
[----:B------:R-:W-:Y:S02]  /*6f40*/  F2FP.SATFINITE.E4M3.F32.PACK_AB_MERGE_C R45, R130, R37, R132 ;  /* 0x00000025822d723e */ /* 0x000fe40004807084 */
[----:B------:R-:W-:-:S07]  /*6f50*/  F2FP.SATFINITE.E4M3.F32.PACK_AB_MERGE_C R47, R13, R128, R12 ;  /* 0x000000800d2f723e */ /* 0x000fce000480700c */
.L_x_1485:
[----:B------:R-:W-:Y:S05]  /*6f60*/  BSYNC B2 ;  /* 0x0000000000027941 */ /* 0x000fea0003800000 */
.L_x_1484:
[----:B0-----:R0:W-:Y:S04]  /*6f70*/  STG.E.128 desc[UR38][R104.64], R40 ;  /* 0x0000002868007986 */ /* 0x0011e8000c101d26 */
[----:B--2---:R0:W-:Y:S02]  /*6f80*/  @!P2 STG.E.128 desc[UR38][R106.64], R44 ;  /* 0x0000002c6a00a986 */ /* 0x0041e4000c101d26 */
.L_x_1483:
[----:B------:R-:W-:Y:S05]  /*6f90*/  BSYNC B1 ;  /* 0x0000000000017941 */ /* 0x000fea0003800000 */
.L_x_1482:
[----:B------:R-:W-:Y:S01]  /*6fa0*/  ISETP.NE.AND P2, PT, R49, RZ, PT ;  /* 0x000000ff3100720c */ /* 0x000fe20003f45270 */
[----:B------:R-:W-:-:S12]  /*6fb0*/  BSSY B1, `(.L_x_1486) ;  /* 0x00000f4000017945 */ /* 0x000fd80003800000 */
[----:B------:R-:W-:Y:S05]  /*6fc0*/  @!P2 BRA `(.L_x_1487) ;  /* 0x0000000c00c8a947 */ /* 0x000fea0003800000 */
[----:B------:R-:W-:Y:S01]  /*6fd0*/  ISETP.NE.AND P4, PT, R102, RZ, PT ;  /* 0x000000ff6600720c */ /* 0x000fe20003f85270 */
[----:B------:R-:W-:Y:S01]  /*6fe0*/  BSSY B2, `(.L_x_1488) ;  /* 0x00000ee000027945 */ /* 0x000fe20003800000 */
[----:B0-----:R-:W-:Y:S02]  /*6ff0*/  IADD3 R41, P2, P3, R62, R96, R70 ;  /* 0x000000603e297210 */ /* 0x001fe40007b5e046 */
[----:B------:R-:W-:Y:S02]  /*7000*/  SEL R12, R76, R123, !P4 ;  /* 0x0000007b4c0c7207 */ /* 0x000fe40006000000 */
[----:B------:R-:W-:Y:S02]  /*7010*/  IADD3.X R36, R100, R119, R67, P2, P3 ;  /* 0x0000007764247210 */ /* 0x000fe400017e6443 */
[----:B------:R-:W-:-:S04]  /*7020*/  SHF.R.S32.HI R13, RZ, 0x1f, R12 ;  /* 0x0000001fff0d7819 */ /* 0x000fc8000001140c */
[----:B------:R-:W-:-:S04]  /*7030*/  LEA.HI R13, R13, R12, RZ, 0x5 ;  /* 0x0000000c0d0d7211 */ /* 0x000fc800078f28ff */
[----:B------:R-:W-:-:S04]  /*7040*/  SHF.R.S32.HI R12, RZ, 0x5, R13 ;  /* 0x00000005ff0c7819 */ /* 0x000fc8000001140d */
[----:B------:R-:W-:-:S04]  /*7050*/  LEA.HI.SX32 R12, R89, R12, 0x1c ;  /* 0x0000000c590c7211 */ /* 0x000fc800078fe2ff */
[----:B------:R-:W-:Y:S01]  /*7060*/  SHF.R.S32.HI R15, RZ, 0x1f, R12 ;  /* 0x0000001fff0f7819 */ /* 0x000fe2000001140c */
[----:B------:R-:W-:-:S03]  /*7070*/  IMAD.SHL.U32 R13, R12, 0x10, RZ ;  /* 0x000000100c0d7824 */ /* 0x000fc600078e00ff */
[----:B------:R-:W-:Y:S02]  /*7080*/  LEA.HI R15, R15, R12, RZ, 0x2 ;  /* 0x0000000c0f0f7211 */ /* 0x000fe400078f10ff */
[----:B------:R-:W-:Y:S02]  /*7090*/  ISETP.GE.AND P2, PT, R13, R117, PT ;  /* 0x000000750d00720c */ /* 0x000fe40003f46270 */
[----:B------:R-:W-:Y:S01]  /*70a0*/  LOP3.LUT R12, R180, 0x30, R13, 0xf8, !PT ;  /* 0x00000030b40c7812 */ /* 0x000fe200078ef80d */
[----:B------:R-:W-:-:S03]  /*70b0*/  IMAD.SHL.U32 R15, R15, 0x800, RZ ;  /* 0x000008000f0f7824 */ /* 0x000fc600078e00ff */
[----:B------:R-:W-:Y:S02]  /*70c0*/  LOP3.LUT R12, R12, R181, RZ, 0x3c, !PT ;  /* 0x000000b50c0c7212 */ /* 0x000fe400078e3cff */
[----:B------:R-:W-:-:S04]  /*70d0*/  LOP3.LUT R15, R15, 0xffffe000, RZ, 0xc0, !PT ;  /* 0xffffe0000f0f7812 */ /* 0x000fc800078ec0ff */
[----:B------:R-:W-:Y:S02]  /*70e0*/  IADD3 R12, R12, R15, R182 ;  /* 0x0000000f0c0c7210 */ /* 0x000fe40007ffe0b6 */
[--C-:B------:R-:W-:Y:S02]  /*70f0*/  @!P2 SHF.R.S32.HI R14, RZ, 0x1f, R13.reuse ;  /* 0x0000001fff0ea819 */ /* 0x100fe4000001140d */
[----:B------:R-:W-:Y:S01]  /*7100*/  @!P2 IADD3 R43, P3, P4, R62, R96, R13 ;  /* 0x000000603e2ba210 */ /* 0x000fe20007c7e00d */
[C---:B------:R-:W-:Y:S02]  /*7110*/  IMAD R13, R17.reuse, 0x6000, R85 ;  /* 0x00006000110d7824 */ /* 0x040fe400078e0255 */
[----:B------:R-:W-:Y:S01]  /*7120*/  IMAD R15, R17, 0x6000, R12 ;  /* 0x00006000110f7824 */ /* 0x000fe200078e020c */
[----:B------:R-:W-:Y:S01]  /*7130*/  @!P2 IADD3.X R14, R100, R119, R14, P3, P4 ;  /* 0x00000077640ea210 */ /* 0x000fe20001fe840e */
[----:B------:R-:W-:Y:S01]  /*7140*/  IMAD.IADD R13, R16, 0x1, R13 ;  /* 0x00000001100d7824 */ /* 0x000fe200078e020d */
[----:B------:R-:W-:-:S05]  /*7150*/  IADD3 R40, P3, R41, R94, RZ ;  /* 0x0000005e29287210 */ /* 0x000fca0007f7e0ff */
[----:B------:R-:W-:Y:S01]  /*7160*/  IMAD.X R41, R36, 0x1, R95, P3 ;  /* 0x0000000124297824 */ /* 0x000fe200018e065f */
[----:B------:R-:W-:Y:S01]  /*7170*/  @!P2 IADD3 R42, P3, R43, R94, RZ ;  /* 0x0000005e2b2aa210 */ /* 0x000fe20007f7e0ff */
[----:B------:R-:W-:-:S04]  /*7180*/  IMAD.IADD R36, R16, 0x1, R15 ;  /* 0x0000000110247824 */ /* 0x000fc800078e020f */
[----:B------:R-:W-:Y:S01]  /*7190*/  @!P2 IMAD.X R43, R14, 0x1, R95, P3 ;  /* 0x000000010e2ba824 */ /* 0x000fe200018e065f */
[----:B------:R-:W-:Y:S01]  /*71a0*/  ISETP.GE.AND P3, PT, R98, R111, PT ;  /* 0x0000006f6200720c */ /* 0x000fe20003f66270 */
[----:B------:R-:W0:Y:S04]  /*71b0*/  LDS.128 R12, [R13+0x16400] ;  /* 0x016400000d0c7984 */ /* 0x000e280000000c00 */
[----:B------:R-:W2:Y:S08]  /*71c0*/  LDS.128 R36, [R36+0x16400] ;  /* 0x0164000024247984 */ /* 0x000eb00000000c00 */
[----:B------:R-:W-:Y:S05]  /*71d0*/  @P3 BRA `(.L_x_1489) ;  /* 0x0000000c00383947 */ /* 0x000fea0003800000 */
[----:B------:R-:W-:Y:S01]  /*71e0*/  SHF.R.U32.HI R122, RZ, 0x8, R9 ;  /* 0x00000008ff7a7819 */ /* 0x000fe20000011609 */
[----:B0-----:R-:W-:Y:S01]  /*71f0*/  IMAD.MOV.U32 R32, RZ, RZ, R12 ;  /* 0x000000ffff207224 */ /* 0x001fe200078e000c */
[----:B------:R-:W-:Y:S02]  /*7200*/  SHF.R.U32.HI R46, RZ, 0x8, R33 ;  /* 0x00000008ff2e7819 */ /* 0x000fe40000011621 */
[----:B------:R-:W-:Y:S02]  /*7210*/  SHF.R.U32.HI R45, RZ, 0x8, R35 ;  /* 0x00000008ff2d7819 */ /* 0x000fe40000011623 */
[----:B------:R-:W-:Y:S02]  /*7220*/  LOP3.LUT R8, R9, 0xff0000ff, RZ, 0xc0, !PT ;  /* 0xff0000ff09087812 */ /* 0x000fe400078ec0ff */
[----:B------:R-:W-:Y:S01]  /*7230*/  SHF.R.U32.HI R105, RZ, 0x10, R9 ;  /* 0x00000010ff697819 */ /* 0x000fe20000011609 */
[----:B------:R-:W-:Y:S01]  /*7240*/  IMAD.SHL.U32 R9, R122, 0x100, RZ ;  /* 0x000001007a097824 */ /* 0x000fe200078e00ff */
[----:B------:R-:W-:-:S02]  /*7250*/  SHF.R.U32.HI R47, RZ, 0x8, R11 ;  /* 0x00000008ff2f7819 */ /* 0x000fc4000001160b */
[----:B------:R-:W-:Y:S02]  /*7260*/  LOP3.LUT R34, R33, 0xff0000ff, RZ, 0xc0, !PT ;  /* 0xff0000ff21227812 */ /* 0x000fe400078ec0ff */
[----:B------:R-:W-:Y:S01]  /*7270*/  SHF.R.U32.HI R104, RZ, 0x10, R33 ;  /* 0x00000010ff687819 */ /* 0x000fe20000011621 */
[----:B------:R-:W-:Y:S01]  /*7280*/  IMAD.SHL.U32 R33, R46, 0x100, RZ ;  /* 0x000001002e217824 */ /* 0x000fe200078e00ff */
[----:B------:R-:W-:Y:S02]  /*7290*/  LOP3.LUT R44, R35, 0xff0000ff, RZ, 0xc0, !PT ;  /* 0xff0000ff232c7812 */ /* 0x000fe400078ec0ff */
[----:B------:R-:W-:Y:S01]  /*72a0*/  SHF.R.U32.HI R106, RZ, 0x10, R35 ;  /* 0x00000010ff6a7819 */ /* 0x000fe20000011623 */
[----:B------:R-:W-:Y:S01]  /*72b0*/  IMAD.SHL.U32 R35, R45, 0x100, RZ ;  /* 0x000001002d237824 */ /* 0x000fe200078e00ff */
[----:B------:R-:W-:Y:S01]  /*72c0*/  LOP3.LUT R10, R11, 0xff0000ff, RZ, 0xc0, !PT ;  /* 0xff0000ff0b0a7812 */ /* 0x000fe200078ec0ff */
[----:B------:R-:W-:Y:S01]  /*72d0*/  IMAD.U32 R104, R104, 0x10000, RZ ;  /* 0x0001000068687824 */ /* 0x000fe200078e00ff */
[----:B------:R-:W-:Y:S01]  /*72e0*/  SHF.R.U32.HI R107, RZ, 0x10, R11 ;  /* 0x00000010ff6b7819 */ /* 0x000fe2000001160b */
[----:B------:R-:W-:Y:S01]  /*72f0*/  IMAD.SHL.U32 R11, R47, 0x100, RZ ;  /* 0x000001002f0b7824 */ /* 0x000fe200078e00ff */
[----:B------:R-:W-:Y:S01]  /*7300*/  LOP3.LUT R8, R8, 0xff00, R9, 0xf8, !PT ;  /* 0x0000ff0008087812 */ /* 0x000fe200078ef809 */
[----:B------:R-:W-:Y:S01]  /*7310*/  IMAD.U32 R9, R105, 0x10000, RZ ;  /* 0x0001000069097824 */ /* 0x000fe200078e00ff */
[----:B------:R-:W-:Y:S01]  /*7320*/  LOP3.LUT R47, R34, 0xff00, R33, 0xf8, !PT ;  /* 0x0000ff00222f7812 */ /* 0x000fe200078ef821 */
[----:B------:R-:W-:Y:S01]  /*7330*/  IMAD.U32 R106, R106, 0x10000, RZ ;  /* 0x000100006a6a7824 */ /* 0x000fe200078e00ff */
[----:B------:R-:W-:-:S02]  /*7340*/  LOP3.LUT R105, R44, 0xff00, R35, 0xf8, !PT ;  /* 0x0000ff002c697812 */ /* 0x000fc400078ef823 */
[-C--:B------:R-:W-:Y:S02]  /*7350*/  F2FP.F16.E4M3.UNPACK_B R46, R121.reuse.H1 ;  /* 0x00000079ff2e723e */ /* 0x080fe400030006ff */
[----:B--2---:R-:W-:Y:S02]  /*7360*/  F2FP.F16.E4M3.UNPACK_B R35, R36.H1 ;  /* 0x00000024ff23723e */ /* 0x004fe400030006ff */
[----:B------:R-:W-:Y:S02]  /*7370*/  F2FP.F16.E4M3.UNPACK_B R33, R32.H1 ;  /* 0x00000020ff21723e */ /* 0x000fe400030006ff */
[----:B------:R-:W-:Y:S01]  /*7380*/  LOP3.LUT R11, R10, 0xff00, R11, 0xf8, !PT ;  /* 0x0000ff000a0b7812 */ /* 0x000fe200078ef80b */
[----:B------:R-:W-:Y:S01]  /*7390*/  HADD2.F32 R34, -RZ, R35.H0_H0 ;  /* 0x20000023ff227230 */ /* 0x000fe20000004100 */
[----:B------:R-:W-:Y:S01]  /*73a0*/  LOP3.LUT R10, R8, 0xff0000, R9, 0xf8, !PT ;  /* 0x00ff0000080a7812 */ /* 0x000fe200078ef809 */
[----:B------:R-:W-:Y:S01]  /*73b0*/  HADD2.F32 R9, -RZ, R46.H0_H0 ;  /* 0x2000002eff097230 */ /* 0x000fe20000004100 */
[----:B------:R-:W-:Y:S01]  /*73c0*/  F2FP.F16.E4M3.UNPACK_B R44, R118.H1 ;  /* 0x00000076ff2c723e */ /* 0x000fe200030006ff */
[----:B------:R-:W-:Y:S01]  /*73d0*/  HADD2.F32 R12, -RZ, R33.H0_H0 ;  /* 0x20000021ff0c7230 */ /* 0x000fe20000004100 */
[----:B------:R-:W-:Y:S01]  /*73e0*/  F2FP.F16.E4M3.UNPACK_B R121, R121 ;  /* 0x00000079ff79723e */ /* 0x000fe200020006ff */
[----:B------:R-:W-:-:S02]  /*73f0*/  IMAD.U32 R8, R107, 0x10000, RZ ;  /* 0x000100006b087824 */ /* 0x000fc400078e00ff */
[-C--:B------:R-:W-:Y:S01]  /*7400*/  FMUL.FTZ R107, R34, R9.reuse ;  /* 0x00000009226b7220 */ /* 0x080fe20000410000 */
[--C-:B------:R-:W-:Y:S02]  /*7410*/  HADD2.F32 R45, -RZ, R44.reuse.H0_H0 ;  /* 0x2000002cff2d7230 */ /* 0x100fe40000004100 */
[C---:B------:R-:W-:Y:S01]  /*7420*/  FMUL.FTZ R125, R12.reuse, R9 ;  /* 0x000000090c7d7220 */ /* 0x040fe20000410000 */
[----:B------:R-:W-:Y:S02]  /*7430*/  F2FP.F16.E4M3.UNPACK_B R36, R36 ;  /* 0x00000024ff24723e */ /* 0x000fe400020006ff */
[----:B------:R-:W-:Y:S01]  /*7440*/  LOP3.LUT R8, R11, 0xff0000, R8, 0xf8, !PT ;  /* 0x00ff00000b087812 */ /* 0x000fe200078ef808 */
[-C--:B------:R-:W-:Y:S01]  /*7450*/  FFMA.FTZ R12, R12, R45.reuse, -R107 ;  /* 0x0000002d0c0c7223 */ /* 0x080fe2000001086b */
[----:B------:R-:W-:Y:S01]  /*7460*/  FFMA.FTZ R125, R34, R45, R125 ;  /* 0x0000002d227d7223 */ /* 0x000fe2000001007d */
[----:B------:R-:W-:Y:S01]  /*7470*/  LOP3.LUT R11, R47, 0xff0000, R104, 0xf8, !PT ;  /* 0x00ff00002f0b7812 */ /* 0x000fe200078ef868 */
[----:B------:R-:W-:Y:S01]  /*7480*/  HADD2.F32 R45, -RZ, R44.H1_H1 ;  /* 0x3000002cff2d7230 */ /* 0x000fe20000004100 */
[----:B------:R-:W-:Y:S01]  /*7490*/  F2FP.F16.E4M3.UNPACK_B R32, R32 ;  /* 0x00000020ff20723e */ /* 0x000fe200020006ff */
[----:B------:R-:W-:Y:S01]  /*74a0*/  HADD2.F32 R47, -RZ, R46.H1_H1 ;  /* 0x3000002eff2f7230 */ /* 0x000fe20000004100 */
[----:B------:R-:W-:Y:S01]  /*74b0*/  LOP3.LUT R9, R105, 0xff0000, R106, 0xf8, !PT ;  /* 0x00ff000069097812 */ /* 0x000fe200078ef86a */
[----:B------:R-:W-:Y:S01]  /*74c0*/  HADD2.F32 R44, -RZ, R35.H1_H1 ;  /* 0x30000023ff2c7230 */ /* 0x000fe20000004100 */
[----:B------:R-:W-:Y:S01]  /*74d0*/  F2FP.F16.E4M3.UNPACK_B R118, R118 ;  /* 0x00000076ff76723e */ /* 0x000fe200020006ff */
[----:B------:R-:W-:-:S02]  /*74e0*/  HADD2.F32 R34, -RZ, R33.H1_H1 ;  /* 0x30000021ff227230 */ /* 0x000fc40000004100 */
[--C-:B------:R-:W-:Y:S02]  /*74f0*/  HADD2.F32 R46, -RZ, R121.reuse.H0_H0 ;  /* 0x20000079ff2e7230 */ /* 0x100fe40000004100 */
[-C--:B------:R-:W-:Y:S01]  /*7500*/  FMUL.FTZ R105, R44, R47.reuse ;  /* 0x0000002f2c697220 */ /* 0x080fe20000410000 */
[----:B------:R-:W-:Y:S02]  /*7510*/  HADD2.F32 R35, -RZ, R36.H0_H0 ;  /* 0x20000024ff237230 */ /* 0x000fe40000004100 */
[C---:B------:R-:W-:Y:S01]  /*7520*/  FMUL.FTZ R47, R34.reuse, R47 ;  /* 0x0000002f222f7220 */ /* 0x040fe20000410000 */
[----:B------:R-:W-:Y:S02]  /*7530*/  HADD2.F32 R33, -RZ, R32.H0_H0 ;  /* 0x20000020ff217230 */ /* 0x000fe40000004100 */
[-C--:B------:R-:W-:Y:S01]  /*7540*/  FFMA.FTZ R105, R34, R45.reuse, -R105 ;  /* 0x0000002d22697223 */ /* 0x080fe20000010869 */
[----:B------:R-:W-:Y:S02]  /*7550*/  HADD2.F32 R34, -RZ, R118.H0_H0 ;  /* 0x20000076ff227230 */ /* 0x000fe40000004100 */
[----:B------:R-:W-:Y:S01]  /*7560*/  FFMA.FTZ R122, R44, R45, R47 ;  /* 0x0000002d2c7a7223 */ /* 0x000fe2000001002f */
[-C--:B------:R-:W-:Y:S01]  /*7570*/  FMUL.FTZ R44, R35, R46.reuse ;  /* 0x0000002e232c7220 */ /* 0x080fe20000410000 */
[----:B------:R-:W-:Y:S01]  /*7580*/  FMUL.FTZ R46, R33, R46 ;  /* 0x0000002e212e7220 */ /* 0x000fe20000410000 */
[----:B------:R-:W-:Y:S01]  /*7590*/  HADD2.F32 R121, -RZ, R121.H1_H1 ;  /* 0x30000079ff797230 */ /* 0x000fe20000004100 */
[----:B------:R-:W-:Y:S01]  /*75a0*/  F2FP.F16.E4M3.UNPACK_B R45, R120.H1 ;  /* 0x00000078ff2d723e */ /* 0x000fe200030006ff */
        /* <DEDUP_REMOVED lines=9> */
[----:B------:R-:W-:Y:S02]  /*7640*/  HADD2.F32 R46, -RZ, R45.H0_H0 ;  /* 0x2000002dff2e7230 */ /* 0x000fe40000004100 */
[----:B------:R-:W-:Y:S01]  /*7650*/  FFMA.FTZ R106, R32, R33, -R35 ;  /* 0x00000021206a7223 */ /* 0x000fe20000010823 */
[----:B------:R-:W-:Y:S01]  /*7660*/  F2FP.F16.E4M3.UNPACK_B R32, R14.H1 ;  /* 0x0000000eff20723e */ /* 0x000fe200030006ff */
[----:B------:R-:W-:-:S02]  /*7670*/  HADD2.F32 R35, -RZ, R34.H0_H0 ;  /* 0x20000022ff237230 */ /* 0x000fc40000004100 */
[----:B------:R-:W-:Y:S01]  /*7680*/  FFMA.FTZ R121, R36, R33, R121 ;  /* 0x0000002124797223 */ /* 0x000fe20000010079 */
[----:B------:R-:W-:Y:S01]  /*7690*/  HADD2.F32 R36, -RZ, R44.H0_H0 ;  /* 0x2000002cff247230 */ /* 0x000fe20000004100 */
[----:B------:R-:W-:Y:S01]  /*76a0*/  F2FP.F16.E4M3.UNPACK_B R38, R38 ;  /* 0x00000026ff26723e */ /* 0x000fe200020006ff */
[----:B------:R-:W-:Y:S02]  /*76b0*/  HADD2.F32 R33, -RZ, R32.H0_H0 ;  /* 0x20000020ff217230 */ /* 0x000fe40000004100 */
[----:B------:R-:W-:Y:S01]  /*76c0*/  FMUL.FTZ R118, R35, R46 ;  /* 0x0000002e23767220 */ /* 0x000fe20000410000 */
[----:B------:R-:W-:Y:S01]  /*76d0*/  HADD2.F32 R45, -RZ, R45.H1_H1 ;  /* 0x3000002dff2d7230 */ /* 0x000fe20000004100 */
[----:B------:R-:W-:Y:S01]  /*76e0*/  F2FP.F16.E4M3.UNPACK_B R120, R120 ;  /* 0x00000078ff78723e */ /* 0x000fe200020006ff */
[----:B------:R-:W-:Y:S02]  /*76f0*/  HADD2.F32 R34, -RZ, R34.H1_H1 ;  /* 0x30000022ff227230 */ /* 0x000fe40000004100 */
[----:B------:R-:W-:Y:S01]  /*7700*/  FMUL.FTZ R46, R33, R46 ;  /* 0x0000002e212e7220 */ /* 0x000fe20000410000 */
[----:B------:R-:W-:-:S02]  /*7710*/  HADD2.F32 R32, -RZ, R32.H1_H1 ;  /* 0x30000020ff207230 */ /* 0x000fc40000004100 */
[----:B------:R-:W-:Y:S01]  /*7720*/  FFMA.FTZ R118, R33, R36, -R118 ;  /* 0x0000002421767223 */ /* 0x000fe20000010876 */
[----:B------:R-:W-:Y:S02]  /*7730*/  HADD2.F32 R33, -RZ, R44.H1_H1 ;  /* 0x3000002cff217230 */ /* 0x000fe40000004100 */
[-C--:B------:R-:W-:Y:S01]  /*7740*/  FMUL.FTZ R107, R34, R45.reuse ;  /* 0x0000002d226b7220 */ /* 0x080fe20000410000 */
[----:B------:R-:W-:Y:S01]  /*7750*/  F2FP.F16.E4M3.UNPACK_B R14, R14 ;  /* 0x0000000eff0e723e */ /* 0x000fe200020006ff */
[C---:B------:R-:W-:Y:S01]  /*7760*/  FMUL.FTZ R45, R32.reuse, R45 ;  /* 0x0000002d202d7220 */ /* 0x040fe20000410000 */
[----:B------:R-:W-:Y:S01]  /*7770*/  FFMA.FTZ R44, R35, R36, R46 ;  /* 0x00000024232c7223 */ /* 0x000fe2000001002e */
[-C--:B------:R-:W-:Y:S01]  /*7780*/  FFMA.FTZ R129, R32, R33.reuse, -R107 ;  /* 0x0000002120817223 */ /* 0x080fe2000001086b */
[----:B------:R-:W-:Y:S01]  /*7790*/  F2FP.F16.E4M3.UNPACK_B R116, R116 ;  /* 0x00000074ff74723e */ /* 0x000fe200020006ff */
[----:B------:R-:W-:Y:S01]  /*77a0*/  FFMA.FTZ R131, R34, R33, R45 ;  /* 0x0000002122837223 */ /* 0x000fe2000001002d */
[----:B------:R-:W-:Y:S01]  /*77b0*/  HADD2.F32 R33, -RZ, R38.H0_H0 ;  /* 0x20000026ff217230 */ /* 0x000fe20000004100 */
[----:B------:R-:W-:Y:S01]  /*77c0*/  F2FP.SATFINITE.E4M3.F32.PACK_AB_MERGE_C R12, R105, R12, RZ ;  /* 0x0000000c690c723e */ /* 0x000fe200048070ff */
[--C-:B------:R-:W-:Y:S01]  /*77d0*/  HADD2.F32 R36, -RZ, R120.reuse.H0_H0 ;  /* 0x20000078ff247230 */ /* 0x100fe20000004100 */
[----:B------:R-:W-:Y:S01]  /*77e0*/  F2FP.SATFINITE.E4M3.F32.PACK_AB_MERGE_C R118, R129, R118, RZ ;  /* 0x000000768176723e */ /* 0x000fe200048070ff */
[----:B------:R-:W-:Y:S01]  /*77f0*/  HADD2.F32 R45, -RZ, R120.H1_H1 ;  /* 0x30000078ff2d7230 */ /* 0x000fe20000004100 */
[----:B------:R-:W-:Y:S01]  /*7800*/  F2FP.SATFINITE.E4M3.F32.PACK_AB_MERGE_C R12, R106, R47, R12 ;  /* 0x0000002f6a0c723e */ /* 0x000fe2000480700c */
[----:B------:R-:W-:-:S02]  /*7810*/  HADD2.F32 R32, -RZ, R14.H0_H0 ;  /* 0x2000000eff207230 */ /* 0x000fc40000004100 */
[-C--:B------:R-:W-:Y:S01]  /*7820*/  FMUL.FTZ R107, R33, R36.reuse ;  /* 0x00000024216b7220 */ /* 0x080fe20000410000 */
[----:B------:R-:W-:Y:S02]  /*7830*/  HADD2.F32 R38, -RZ, R38.H1_H1 ;  /* 0x30000026ff267230 */ /* 0x000fe40000004100 */
[----:B------:R-:W-:Y:S02]  /*7840*/  HADD2.F32 R14, -RZ, R14.H1_H1 ;  /* 0x3000000eff0e7230 */ /* 0x000fe40000004100 */
[----:B------:R-:W-:Y:S01]  /*7850*/  FMUL.FTZ R36, R32, R36 ;  /* 0x0000002420247220 */ /* 0x000fe20000410000 */
[--C-:B------:R-:W-:Y:S02]  /*7860*/  HADD2.F32 R35, -RZ, R116.reuse.H1_H1 ;  /* 0x30000074ff237230 */ /* 0x100fe40000004100 */
[-C--:B------:R-:W-:Y:S01]  /*7870*/  FMUL.FTZ R127, R38, R45.reuse ;  /* 0x0000002d267f7220 */ /* 0x080fe20000410000 */
[----:B------:R-:W-:Y:S02]  /*7880*/  HADD2.F32 R34, -RZ, R116.H0_H0 ;  /* 0x20000074ff227230 */ /* 0x000fe40000004100 */
[C---:B------:R-:W-:Y:S01]  /*7890*/  FMUL.FTZ R45, R14.reuse, R45 ;  /* 0x0000002d0e2d7220 */ /* 0x040fe20000410000 */
[----:B------:R-:W-:-:S02]  /*78a0*/  FFMA.FTZ R14, R14, R35, -R127 ;  /* 0x000000230e0e7223 */ /* 0x000fc4000001087f */
[-C--:B------:R-:W-:Y:S01]  /*78b0*/  FFMA.FTZ R107, R32, R34.reuse, -R107 ;  /* 0x00000022206b7223 */ /* 0x080fe2000001086b */
[----:B------:R-:W-:Y:S01]  /*78c0*/  FFMA.FTZ R46, R33, R34, R36 ;  /* 0x00000022212e7223 */ /* 0x000fe20000010024 */
[----:B------:R-:W-:Y:S01]  /*78d0*/  FFMA.FTZ R127, R38, R35, R45 ;  /* 0x00000023267f7223 */ /* 0x000fe2000001002d */
[----:B------:R-:W-:Y:S02]  /*78e0*/  F2FP.SATFINITE.E4M3.F32.PACK_AB_MERGE_C R36, R122, R125, RZ ;  /* 0x0000007d7a24723e */ /* 0x000fe400048070ff */
[----:B------:R-:W-:Y:S02]  /*78f0*/  F2FP.F16.E4M3.UNPACK_B R34, R37 ;  /* 0x00000025ff22723e */ /* 0x000fe400020006ff */
[----:B------:R-:W-:Y:S02]  /*7900*/  F2FP.F16.E4M3.UNPACK_B R45, R11 ;  /* 0x0000000bff2d723e */ /* 0x000fe400020006ff */
[----:B------:R-:W-:Y:S01]  /*7910*/  F2FP.F16.E4M3.UNPACK_B R32, R13 ;  /* 0x0000000dff20723e */ /* 0x000fe200020006ff */
[--C-:B------:R-:W-:Y:S01]  /*7920*/  HADD2.F32 R35, -RZ, R34.reuse.H0_H0 ;  /* 0x20000022ff237230 */ /* 0x100fe20000004100 */
[----:B------:R-:W-:Y:S01]  /*7930*/  F2FP.SATFINITE.E4M3.F32.PACK_AB_MERGE_C R38, R131, R44, RZ ;  /* 0x0000002c8326723e */ /* 0x000fe200048070ff */
[----:B------:R-:W-:Y:S01]  /*7940*/  HADD2.F32 R34, -RZ, R34.H1_H1 ;  /* 0x30000022ff227230 */ /* 0x000fe20000004100 */
[----:B------:R-:W-:Y:S01]  /*7950*/  F2FP.SATFINITE.E4M3.F32.PACK_AB_MERGE_C R36, R121, R104, R36 ;  /* 0x000000687924723e */ /* 0x000fe20004807024 */
[--C-:B------:R-:W-:Y:S01]  /*7960*/  HADD2.F32 R104, -RZ, R45.reuse.H0_H0 ;  /* 0x2000002dff687230 */ /* 0x100fe20000004100 */
[----:B------:R-:W-:Y:S01]  /*7970*/  F2FP.F16.E4M3.UNPACK_B R44, R10 ;  /* 0x0000000aff2c723e */ /* 0x000fe200020006ff */
[----:B------:R-:W-:Y:S01]  /*7980*/  HADD2.F32 R33, -RZ, R32.H0_H0 ;  /* 0x20000020ff217230 */ /* 0x000fe20000004100 */
[----:B------:R-:W-:Y:S01]  /*7990*/  F2FP.SATFINITE.E4M3.F32.PACK_AB_MERGE_C R38, R127, R46, R38 ;  /* 0x0000002e7f26723e */ /* 0x000fe20004807026 */
[----:B------:R-:W-:-:S02]  /*79a0*/  HADD2.F32 R45, -RZ, R45.H1_H1 ;  /* 0x3000002dff2d7230 */ /* 0x000fc40000004100 */
[-C--:B------:R-:W-:Y:S01]  /*79b0*/  FMUL.FTZ R106, R35, R104.reuse ;  /* 0x00000068236a7220 */ /* 0x080fe20000410000 */
[----:B------:R-:W-:Y:S02]  /*79c0*/  HADD2.F32 R46, -RZ, R44.H0_H0 ;  /* 0x2000002cff2e7230 */ /* 0x000fe40000004100 */
[C---:B------:R-:W-:Y:S01]  /*79d0*/  FMUL.FTZ R104, R33.reuse, R104 ;  /* 0x0000006821687220 */ /* 0x040fe20000410000 */
[----:B------:R-:W-:Y:S01]  /*79e0*/  HADD2.F32 R32, -RZ, R32.H1_H1 ;  /* 0x30000020ff207230 */ /* 0x000fe20000004100 */
[----:B------:R-:W-:Y:S01]  /*79f0*/  F2FP.F16.E4M3.UNPACK_B R13, R13.H1 ;  /* 0x0000000dff0d723e */ /* 0x000fe200030006ff */
[-C--:B------:R-:W-:Y:S01]  /*7a00*/  FFMA.FTZ R106, R33, R46.reuse, -R106 ;  /* 0x0000002e216a7223 */ /* 0x080fe2000001086a */
[----:B------:R-:W-:Y:S01]  /*7a10*/  FFMA.FTZ R104, R35, R46, R104 ;  /* 0x0000002e23687223 */ /* 0x000fe20000010068 */
[----:B------:R-:W-:Y:S02]  /*7a20*/  HADD2.F32 R33, -RZ, R44.H1_H1 ;  /* 0x3000002cff217230 */ /* 0x000fe40000004100 */
[-C--:B------:R-:W-:Y:S01]  /*7a30*/  FMUL.FTZ R35, R34, R45.reuse ;  /* 0x0000002d22237220 */ /* 0x080fe20000410000 */
[----:B------:R-:W-:Y:S01]  /*7a40*/  FMUL.FTZ R45, R32, R45 ;  /* 0x0000002d202d7220 */ /* 0x000fe20000410000 */
[----:B------:R-:W-:-:S02]  /*7a50*/  F2FP.F16.E4M3.UNPACK_B R37, R37.H1 ;  /* 0x00000025ff25723e */ /* 0x000fc400030006ff */
[----:B------:R-:W-:Y:S01]  /*7a60*/  FFMA.FTZ R105, R32, R33, -R35 ;  /* 0x0000002120697223 */ /* 0x000fe20000010823 */
[----:B------:R-:W-:Y:S01]  /*7a70*/  F2FP.F16.E4M3.UNPACK_B R35, R11.H1 ;  /* 0x0000000bff23723e */ /* 0x000fe200030006ff */
[----:B------:R-:W-:Y:S01]  /*7a80*/  HADD2.F32 R11, -RZ, R13.H0_H0 ;  /* 0x2000000dff0b7230 */ /* 0x000fe20000004100 */
[----:B------:R-:W-:Y:S01]  /*7a90*/  F2FP.SATFINITE.E4M3.F32.PACK_AB_MERGE_C R14, R14, R107, R118 ;  /* 0x0000006b0e0e723e */ /* 0x000fe20004807076 */
[----:B------:R-:W-:Y:S01]  /*7aa0*/  FFMA.FTZ R107, R34, R33, R45 ;  /* 0x00000021226b7223 */ /* 0x000fe2000001002d */
[----:B------:R-:W-:Y:S01]  /*7ab0*/  HADD2.F32 R32, -RZ, R37.H0_H0 ;  /* 0x20000025ff207230 */ /* 0x000fe20000004100 */
[----:B------:R-:W-:Y:S01]  /*7ac0*/  F2FP.F16.E4M3.UNPACK_B R10, R10.H1 ;  /* 0x0000000aff0a723e */ /* 0x000fe200030006ff */
[----:B------:R-:W-:Y:S01]  /*7ad0*/  HADD2.F32 R34, -RZ, R35.H0_H0 ;  /* 0x20000023ff227230 */ /* 0x000fe20000004100 */
[----:B------:R-:W-:Y:S01]  /*7ae0*/  F2FP.F16.E4M3.UNPACK_B R45, R9.H1 ;  /* 0x00000009ff2d723e */ /* 0x000fe200030006ff */
[----:B------:R-:W-:Y:S02]  /*7af0*/  HADD2.F32 R37, -RZ, R37.H1_H1 ;  /* 0x30000025ff257230 */ /* 0x000fe40000004100 */
[----:B------:R-:W-:-:S02]  /*7b00*/  HADD2.F32 R44, -RZ, R35.H1_H1 ;  /* 0x30000023ff2c7230 */ /* 0x000fc40000004100 */
[CC--:B------:R-:W-:Y:S01]  /*7b10*/  FMUL.FTZ R46, R32.reuse, R34.reuse ;  /* 0x00000022202e7220 */ /* 0x0c0fe20000410000 */
[----:B------:R-:W-:Y:S02]  /*7b20*/  HADD2.F32 R13, -RZ, R13.H1_H1 ;  /* 0x3000000dff0d7230 */ /* 0x000fe40000004100 */
[----:B------:R-:W-:Y:S01]  /*7b30*/  FMUL.FTZ R35, R11, R34 ;  /* 0x000000220b237220 */ /* 0x000fe20000410000 */
        /* <DEDUP_REMOVED lines=8> */
[----:B------:R-:W-:Y:S01]  /*7bc0*/  FFMA.FTZ R125, R37, R34, R44 ;  /* 0x00000022257d7223 */ /* 0x000fe2000001002c */
[----:B------:R-:W-:Y:S01]  /*7bd0*/  F2FP.F16.E4M3.UNPACK_B R39, R39.H1 ;  /* 0x00000027ff27723e */ /* 0x000fe200030006ff */
[----:B------:R-:W-:Y:S01]  /*7be0*/  HADD2.F32 R47, -RZ, R45.H0_H0 ;  /* 0x2000002dff2f7230 */ /* 0x000fe20000004100 */
[----:B------:R-:W-:Y:S01]  /*7bf0*/  F2FP.F16.E4M3.UNPACK_B R15, R15.H1 ;  /* 0x0000000fff0f723e */ /* 0x000fe200030006ff */
[----:B------:R-:W-:Y:S01]  /*7c00*/  FFMA.FTZ R116, R11, R33, -R46 ;  /* 0x000000210b747223 */ /* 0x000fe2000001082e */
[----:B------:R-:W-:Y:S01]  /*7c10*/  F2FP.F16.E4M3.UNPACK_B R37, R9 ;  /* 0x00000009ff25723e */ /* 0x000fe200020006ff */
[----:B------:R-:W-:Y:S01]  /*7c20*/  HADD2.F32 R33, -RZ, R32.H0_H0 ;  /* 0x20000020ff217230 */ /* 0x000fe20000004100 */
        /* <DEDUP_REMOVED lines=8> */
[CC--:B------:R-:W-:Y:S01]  /*7cb0*/  FMUL.FTZ R122, R8.reuse, R47.reuse ;  /* 0x0000002f087a7220 */ /* 0x0c0fe20000410000 */
[----:B------:R-:W-:Y:S02]  /*7cc0*/  HADD2.F32 R11, -RZ, R10.H0_H0 ;  /* 0x2000000aff0b7230 */ /* 0x000fe40000004100 */
[----:B------:R-:W-:Y:S01]  /*7cd0*/  FMUL.FTZ R47, R13, R47 ;  /* 0x0000002f0d2f7220 */ /* 0x000fe20000410000 */
[----:B------:R-:W-:Y:S02]  /*7ce0*/  HADD2.F32 R44, -RZ, R9.H0_H0 ;  /* 0x20000009ff2c7230 */ /* 0x000fe40000004100 */
[-C--:B------:R-:W-:Y:S01]  /*7cf0*/  FMUL.FTZ R120, R33, R46.reuse ;  /* 0x0000002e21787220 */ /* 0x080fe20000410000 */
[----:B------:R-:W-:Y:S02]  /*7d00*/  HADD2.F32 R39, -RZ, R39.H1_H1 ;  /* 0x30000027ff277230 */ /* 0x000fe40000004100 */
[----:B------:R-:W-:Y:S01]  /*7d10*/  FFMA.FTZ R47, R8, R35, R47 ;  /* 0x00000023082f7223 */ /* 0x000fe2000001002f */
        /* <DEDUP_REMOVED lines=9> */
[----:B------:R-:W-:-:S02]  /*7db0*/  HADD2.F32 R10, -RZ, R10.H1_H1 ;  /* 0x3000000aff0a7230 */ /* 0x000fc40000004100 */
[----:B------:R-:W-:Y:S01]  /*7dc0*/  FFMA.FTZ R122, R13, R35, -R122 ;  /* 0x000000230d7a7223 */ /* 0x000fe2000001087a */
[----:B------:R-:W-:Y:S02]  /*7dd0*/  HADD2.F32 R34, -RZ, R34.H1_H1 ;  /* 0x30000022ff227230 */ /* 0x000fe40000004100 */
[-C--:B------:R-:W-:Y:S01]  /*7de0*/  FMUL.FTZ R11, R32, R37.reuse ;  /* 0x00000025200b7220 */ /* 0x080fe20000410000 */
[----:B------:R-:W-:Y:S02]  /*7df0*/  HADD2.F32 R9, -RZ, R9.H1_H1 ;  /* 0x30000009ff097230 */ /* 0x000fe40000004100 */
[----:B------:R-:W-:Y:S01]  /*7e00*/  FMUL.FTZ R37, R10, R37 ;  /* 0x000000250a257220 */ /* 0x000fe20000410000 */
[----:B------:R-:W-:Y:S01]  /*7e10*/  F2FP.SATFINITE.E4M3.F32.PACK_AB_MERGE_C R107, R107, R104, R118 ;  /* 0x000000686b6b723e */ /* 0x000fe20004807076 */
[-C--:B------:R-:W-:Y:S01]  /*7e20*/  FFMA.FTZ R8, R39, R34.reuse, R8 ;  /* 0x0000002227087223 */ /* 0x080fe20000010008 */
[----:B------:R-:W-:Y:S01]  /*7e30*/  FFMA.FTZ R15, R15, R34, -R44 ;  /* 0x000000220f0f7223 */ /* 0x000fe2000001082c */
[-C--:B------:R-:W-:Y:S01]  /*7e40*/  FFMA.FTZ R37, R32, R9.reuse, R37 ;  /* 0x0000000920257223 */ /* 0x080fe20000010025 */
[----:B------:R-:W-:Y:S01]  /*7e50*/  FFMA.FTZ R11, R10, R9, -R11 ;  /* 0x000000090a0b7223 */ /* 0x000fe2000001080b */
[----:B------:R-:W-:-:S02]  /*7e60*/  F2FP.SATFINITE.E4M3.F32.PACK_AB_MERGE_C R13, R105, R106, R116 ;  /* 0x0000006a690d723e */ /* 0x000fc40004807074 */
[----:B------:R-:W-:Y:S02]  /*7e70*/  F2FP.SATFINITE.E4M3.F32.PACK_AB_MERGE_C R8, R8, R47, RZ ;  /* 0x0000002f0808723e */ /* 0x000fe400048070ff */
[----:B------:R-:W-:Y:S02]  /*7e80*/  F2FP.SATFINITE.E4M3.F32.PACK_AB_MERGE_C R15, R15, R122, RZ ;  /* 0x0000007a0f0f723e */ /* 0x000fe400048070ff */
[----:B------:R-:W-:Y:S01]  /*7e90*/  F2FP.SATFINITE.E4M3.F32.PACK_AB_MERGE_C R39, R37, R46, R8 ;  /* 0x0000002e2527723e */ /* 0x000fe20004807008 */
[----:B------:R-:W-:Y:S01]  /*7ea0*/  IMAD.MOV.U32 R37, RZ, RZ, R107 ;  /* 0x000000ffff257224 */ /* 0x000fe200078e006b */
[----:B------:R-:W-:-:S07]  /*7eb0*/  F2FP.SATFINITE.E4M3.F32.PACK_AB_MERGE_C R15, R11, R120, R15 ;  /* 0x000000780b0f723e */ /* 0x000fce000480700f */
.L_x_1489:
[----:B------:R-:W-:Y:S05]  /*7ec0*/  BSYNC B2 ;  /* 0x0000000000027941 */ /* 0x000fea0003800000 */
.L_x_1488:
[----:B0-----:R3:W-:Y:S04]  /*7ed0*/  STG.E.128 desc[UR38][R40.64], R12 ;  /* 0x0000000c28007986 */ /* 0x0017e8000c101d26 */
[----:B--2---:R3:W-:Y:S02]  /*7ee0*/  @!P2 STG.E.128 desc[UR38][R42.64], R36 ;  /* 0x000000242a00a986 */ /* 0x0047e4000c101d26 */
.L_x_1487:
[----:B------:R-:W-:Y:S05]  /*7ef0*/  BSYNC B1 ;  /* 0x0000000000017941 */ /* 0x000fea0003800000 */
.L_x_1486:
[----:B------:R-:W-:-:S13]  /*7f00*/  ISETP.NE.AND P2, PT, R21, RZ, PT ;  /* 0x000000ff1500720c */ /* 0x000fda0003f45270 */
[----:B------:R-:W-:Y:S05]  /*7f10*/  @!P2 BRA `(.L_x_1454) ;  /* 0x000000100058a947 */ /* 0x000fea0003800000 */
[----:B------:R-:W-:Y:S01]  /*7f20*/  ISETP.NE.AND P4, PT, R103, RZ, PT ;  /* 0x000000ff6700720c */ /* 0x000fe20003f85270 */
[----:B------:R-:W-:Y:S01]  /*7f30*/  BSSY B1, `(.L_x_1490) ;  /* 0x00000ea000017945 */ /* 0x000fe20003800000 */
[----:B------:R-:W-:Y:S02]  /*7f40*/  IADD3 R33, P2, P3, R62, R96, R69 ;  /* 0x000000603e217210 */ /* 0x000fe40007b5e045 */
[----:B------:R-:W-:Y:S02]  /*7f50*/  SEL R123, R76, R123, !P4 ;  /* 0x0000007b4c7b7207 */ /* 0x000fe40006000000 */
[----:B------:R-:W-:Y:S02]  /*7f60*/  IADD3.X R10, R100, R119, R66, P2, P3 ;  /* 0x00000077640a7210 */ /* 0x000fe400017e6442 */
[----:B------:R-:W-:Y:S02]  /*7f70*/  SHF.R.S32.HI R8, RZ, 0x1f, R123 ;  /* 0x0000001fff087819 */ /* 0x000fe4000001147b */
[----:B------:R-:W-:-:S02]  /*7f80*/  IADD3 R32, P2, R33, R94, RZ ;  /* 0x0000005e21207210 */ /* 0x000fc40007f5e0ff */
[----:B------:R-:W-:-:S03]  /*7f90*/  LEA.HI R8, R8, R123, RZ, 0x5 ;  /* 0x0000007b08087211 */ /* 0x000fc600078f28ff */
[----:B------:R-:W-:Y:S01]  /*7fa0*/  IMAD.X R33, R10, 0x1, R95, P2 ;  /* 0x000000010a217824 */ /* 0x000fe200010e065f */
[----:B------:R-:W-:Y:S02]  /*7fb0*/  SHF.R.S32.HI R8, RZ, 0x5, R8 ;  /* 0x00000005ff087819 */ /* 0x000fe40000011408 */
[----:B------:R-:W-:Y:S02]  /*7fc0*/  ISETP.GE.AND P2, PT, R92, R111, PT ;  /* 0x0000006f5c00720c */ /* 0x000fe40003f46270 */
[----:B------:R-:W-:-:S04]  /*7fd0*/  LEA.HI.SX32 R8, R87, R8, 0x1c ;  /* 0x0000000857087211 */ /* 0x000fc800078fe2ff */
[----:B------:R-:W-:Y:S01]  /*7fe0*/  SHF.R.S32.HI R9, RZ, 0x1f, R8 ;  /* 0x0000001fff097819 */ /* 0x000fe20000011408 */
[----:B------:R-:W-:-:S03]  /*7ff0*/  IMAD.SHL.U32 R35, R8, 0x10, RZ ;  /* 0x0000001008237824 */ /* 0x000fc600078e00ff */
[----:B------:R-:W-:Y:S02]  /*8000*/  LEA.HI R9, R9, R8, RZ, 0x2 ;  /* 0x0000000809097211 */ /* 0x000fe400078f10ff */
[----:B------:R-:W-:Y:S02]  /*8010*/  LOP3.LUT R8, R180, 0x30, R35, 0xf8, !PT ;  /* 0x00000030b4087812 */ /* 0x000fe400078ef823 */
[----:B------:R-:W-:Y:S02]  /*8020*/  SHF.L.U32 R9, R9, 0xb, RZ ;  /* 0x0000000b09097819 */ /* 0x000fe400000006ff */
[----:B------:R-:W-:Y:S02]  /*8030*/  LOP3.LUT R8, R8, R181, RZ, 0x3c, !PT ;  /* 0x000000b508087212 */ /* 0x000fe400078e3cff */
[----:B------:R-:W-:-:S04]  /*8040*/  LOP3.LUT R9, R9, 0xffffe000, RZ, 0xc0, !PT ;  /* 0xffffe00009097812 */ /* 0x000fc800078ec0ff */
[----:B------:R-:W-:Y:S01]  /*8050*/  IADD3 R8, R8, R9, R182 ;  /* 0x0000000908087210 */ /* 0x000fe20007ffe0b6 */
[----:B------:R-:W-:-:S04]  /*8060*/  IMAD R9, R17, 0x6000, R84 ;  /* 0x0000600011097824 */ /* 0x000fc800078e0254 */
[----:B------:R-:W-:Y:S02]  /*8070*/  IMAD R11, R17, 0x6000, R8 ;  /* 0x00006000110b7824 */ /* 0x000fe400078e0208 */
[C---:B------:R-:W-:Y:S02]  /*8080*/  IMAD.IADD R9, R16.reuse, 0x1, R9 ;  /* 0x0000000110097824 */ /* 0x040fe400078e0209 */
[----:B---3--:R-:W-:-:S04]  /*8090*/  IMAD.IADD R12, R16, 0x1, R11 ;  /* 0x00000001100c7824 */ /* 0x008fc800078e020b */
[----:B------:R-:W2:Y:S04]  /*80a0*/  LDS.128 R8, [R9+0x16400] ;  /* 0x0164000009087984 */ /* 0x000ea80000000c00 */
[----:B------:R-:W3:Y:S01]  /*80b0*/  LDS.128 R12, [R12+0x16400] ;  /* 0x016400000c0c7984 */ /* 0x000ee20000000c00 */
[----:B------:R-:W-:Y:S05]  /*80c0*/  @P2 BRA `(.L_x_1491) ;  /* 0x0000000c00402947 */ /* 0x000fea0003800000 */
[--C-:B------:R-:W-:Y:S01]  /*80d0*/  SHF.R.U32.HI R4, RZ, 0x8, R5.reuse ;  /* 0x00000008ff047819 */ /* 0x100fe20000011605 */
[----:B--2---:R-:W-:Y:S01]  /*80e0*/  IMAD.MOV.U32 R28, RZ, RZ, R10 ;  /* 0x000000ffff1c7224 */ /* 0x004fe200078e000a */
[----:B------:R-:W-:Y:S02]  /*80f0*/  SHF.R.U32.HI R38, RZ, 0x10, R5 ;  /* 0x00000010ff267819 */ /* 0x000fe40000011605 */
[----:B------:R-:W-:Y:S01]  /*8100*/  LOP3.LUT R5, R5, 0xff0000ff, RZ, 0xc0, !PT ;  /* 0xff0000ff05057812 */ /* 0x000fe200078ec0ff */
[----:B------:R-:W-:Y:S01]  /*8110*/  IMAD.SHL.U32 R4, R4, 0x100, RZ ;  /* 0x0000010004047824 */ /* 0x000fe200078e00ff */
[----:B------:R-:W-:Y:S02]  /*8120*/  SHF.R.U32.HI R34, RZ, 0x8, R7 ;  /* 0x00000008ff227819 */ /* 0x000fe40000011607 */
[----:B------:R-:W-:Y:S02]  /*8130*/  SHF.R.U32.HI R30, RZ, 0x8, R29 ;  /* 0x00000008ff1e7819 */ /* 0x000fe4000001161d */
[----:B------:R-:W-:-:S02]  /*8140*/  SHF.R.U32.HI R6, RZ, 0x8, R31 ;  /* 0x00000008ff067819 */ /* 0x000fc4000001161f */
[----:B------:R-:W-:Y:S01]  /*8150*/  LOP3.LUT R5, R5, 0xff00, R4, 0xf8, !PT ;  /* 0x0000ff0005057812 */ /* 0x000fe200078ef804 */
[----:B------:R-:W-:Y:S01]  /*8160*/  IMAD.SHL.U32 R4, R34, 0x100, RZ ;  /* 0x0000010022047824 */ /* 0x000fe200078e00ff */
[----:B------:R-:W-:Y:S01]  /*8170*/  SHF.R.U32.HI R36, RZ, 0x10, R7 ;  /* 0x00000010ff247819 */ /* 0x000fe20000011607 */
[----:B------:R-:W-:Y:S01]  /*8180*/  IMAD.SHL.U32 R10, R30, 0x100, RZ ;  /* 0x000001001e0a7824 */ /* 0x000fe200078e00ff */
[----:B------:R-:W-:Y:S02]  /*8190*/  LOP3.LUT R7, R7, 0xff0000ff, RZ, 0xc0, !PT ;  /* 0xff0000ff07077812 */ /* 0x000fe400078ec0ff */
[----:B0-----:R-:W-:Y:S02]  /*81a0*/  SHF.R.U32.HI R42, RZ, 0x10, R29 ;  /* 0x00000010ff2a7819 */ /* 0x001fe4000001161d */
[----:B------:R-:W-:Y:S01]  /*81b0*/  LOP3.LUT R37, R29, 0xff0000ff, RZ, 0xc0, !PT ;  /* 0xff0000ff1d257812 */ /* 0x000fe200078ec0ff */
[----:B---3--:R-:W-:Y:S01]  /*81c0*/  IMAD.MOV.U32 R29, RZ, RZ, R12 ;  /* 0x000000ffff1d7224 */ /* 0x008fe200078e000c */
[----:B------:R-:W-:Y:S01]  /*81d0*/  SHF.R.U32.HI R41, RZ, 0x10, R31 ;  /* 0x00000010ff297819 */ /* 0x000fe2000001161f */
[----:B------:R-:W-:Y:S01]  /*81e0*/  IMAD.SHL.U32 R12, R6, 0x100, RZ ;  /* 0x00000100060c7824 */ /* 0x000fe200078e00ff */
[----:B------:R-:W-:Y:S01]  /*81f0*/  LOP3.LUT R39, R31, 0xff0000ff, RZ, 0xc0, !PT ;  /* 0xff0000ff1f277812 */ /* 0x000fe200078ec0ff */
[----:B------:R-:W-:Y:S01]  /*8200*/  IMAD.U32 R6, R38, 0x10000, RZ ;  /* 0x0001000026067824 */ /* 0x000fe200078e00ff */
[----:B------:R-:W-:Y:S01]  /*8210*/  LOP3.LUT R7, R7, 0xff00, R4, 0xf8, !PT ;  /* 0x0000ff0007077812 */ /* 0x000fe200078ef804 */
[----:B------:R-:W-:Y:S01]  /*8220*/  IMAD.MOV.U32 R31, RZ, RZ, R14 ;  /* 0x000000ffff1f7224 */ /* 0x000fe200078e000e */
[----:B------:R-:W-:Y:S01]  /*8230*/  LOP3.LUT R38, R37, 0xff00, R10, 0xf8, !PT ;  /* 0x0000ff0025267812 */ /* 0x000fe200078ef80a */
[----:B------:R-:W-:Y:S01]  /*8240*/  IMAD.U32 R4, R36, 0x10000, RZ ;  /* 0x0001000024047824 */ /* 0x000fe200078e00ff */
[----:B------:R-:W-:-:S02]  /*8250*/  F2FP.F16.E4M3.UNPACK_B R36, R115.H1 ;  /* 0x00000073ff24723e */ /* 0x000fc400030006ff */
[----:B------:R-:W-:Y:S02]  /*8260*/  F2FP.F16.E4M3.UNPACK_B R14, R29.H1 ;  /* 0x0000001dff0e723e */ /* 0x000fe400030006ff */
        /* <DEDUP_REMOVED lines=10> */
[----:B------:R-:W-:Y:S02]  /*8310*/  HADD2.F32 R37, -RZ, R34.H0_H0 ;  /* 0x20000022ff257230 */ /* 0x000fe40000004100 */
[----:B------:R-:W-:Y:S01]  /*8320*/  FMUL.FTZ R43, R12, R5 ;  /* 0x000000050c2b7220 */ /* 0x000fe20000410000 */
[----:B------:R-:W-:Y:S02]  /*8330*/  F2FP.F16.E4M3.UNPACK_B R29, R29 ;  /* 0x0000001dff1d723e */ /* 0x000fe400020006ff */
[----:B------:R-:W-:Y:S01]  /*8340*/  LOP3.LUT R5, R40, 0xff0000, R39, 0xf8, !PT ;  /* 0x00ff000028057812 */ /* 0x000fe200078ef827 */
        /* <DEDUP_REMOVED lines=8> */
[----:B------:R-:W-:-:S02]  /*83d0*/  HADD2.F32 R37, -RZ, R34.H1_H1 ;  /* 0x30000022ff257230 */ /* 0x000fc40000004100 */
[-C--:B------:R-:W-:Y:S01]  /*83e0*/  FMUL.FTZ R45, R30, R41.reuse ;  /* 0x000000291e2d7220 */ /* 0x080fe20000410000 */
[----:B------:R-:W-:Y:S02]  /*83f0*/  HADD2.F32 R39, -RZ, R115.H0_H0 ;  /* 0x20000073ff277230 */ /* 0x000fe40000004100 */
[C---:B------:R-:W-:Y:S01]  /*8400*/  FMUL.FTZ R41, R12.reuse, R41 ;  /* 0x000000290c297220 */ /* 0x040fe20000410000 */
[----:B------:R-:W-:Y:S02]  /*8410*/  HADD2.F32 R14, -RZ, R29.H0_H0 ;  /* 0x2000001dff0e7230 */ /* 0x000fe40000004100 */
[----:B------:R-:W-:Y:S01]  /*8420*/  FFMA.FTZ R45, R12, R37, -R45 ;  /* 0x000000250c2d7223 */ /* 0x000fe2000001082d */
[----:B------:R-:W-:Y:S01]  /*8430*/  HADD2.F32 R10, -RZ, R8.H0_H0 ;  /* 0x20000008ff0a7230 */ /* 0x000fe20000004100 */
[----:B------:R-:W-:Y:S01]  /*8440*/  F2FP.F16.E4M3.UNPACK_B R12, R31.H1 ;  /* 0x0000001fff0c723e */ /* 0x000fe200030006ff */
[----:B------:R-:W-:Y:S02]  /*8450*/  IMAD.U32 R7, R42, 0x10000, RZ ;  /* 0x000100002a077824 */ /* 0x000fe400078e00ff */
[----:B------:R-:W-:Y:S01]  /*8460*/  FFMA.FTZ R42, R30, R37, R41 ;  /* 0x000000251e2a7223 */ /* 0x000fe20000010029 */
[----:B------:R-:W-:-:S02]  /*8470*/  HADD2.F32 R37, -RZ, R113.H0_H0 ;  /* 0x20000071ff257230 */ /* 0x000fc40000004100 */
[-C--:B------:R-:W-:Y:S01]  /*8480*/  FMUL.FTZ R41, R14, R39.reuse ;  /* 0x000000270e297220 */ /* 0x080fe20000410000 */
[----:B------:R-:W-:Y:S01]  /*8490*/  FMUL.FTZ R39, R10, R39 ;  /* 0x000000270a277220 */ /* 0x000fe20000410000 */
[----:B------:R-:W-:Y:S01]  /*84a0*/  HADD2.F32 R115, -RZ, R115.H1_H1 ;  /* 0x30000073ff737230 */ /* 0x000fe20000004100 */
[----:B------:R-:W-:Y:S01]  /*84b0*/  LOP3.LUT R7, R38, 0xff0000, R7, 0xf8, !PT ;  /* 0x00ff000026077812 */ /* 0x000fe200078ef807 */
[----:B------:R-:W-:Y:S02]  /*84c0*/  HADD2.F32 R29, -RZ, R29.H1_H1 ;  /* 0x3000001dff1d7230 */ /* 0x000fe40000004100 */
[-C--:B------:R-:W-:Y:S01]  /*84d0*/  FFMA.FTZ R41, R10, R37.reuse, -R41 ;  /* 0x000000250a297223 */ /* 0x080fe20000010829 */
[----:B------:R-:W-:Y:S01]  /*84e0*/  FFMA.FTZ R36, R14, R37, R39 ;  /* 0x000000250e247223 */ /* 0x000fe20000010027 */
[----:B------:R-:W-:Y:S01]  /*84f0*/  HADD2.F32 R8, -RZ, R8.H1_H1 ;  /* 0x30000008ff087230 */ /* 0x000fe20000004100 */
[----:B------:R-:W-:Y:S01]  /*8500*/  F2FP.F16.E4M3.UNPACK_B R10, R114.H1 ;  /* 0x00000072ff0a723e */ /* 0x000fe200030006ff */
[----:B------:R-:W-:-:S02]  /*8510*/  HADD2.F32 R113, -RZ, R113.H1_H1 ;  /* 0x30000071ff717230 */ /* 0x000fc40000004100 */
[CC--:B------:R-:W-:Y:S01]  /*8520*/  FMUL.FTZ R37, R29.reuse, R115.reuse ;  /* 0x000000731d257220 */ /* 0x0c0fe20000410000 */
[----:B------:R-:W-:Y:S01]  /*8530*/  F2FP.F16.E4M3.UNPACK_B R30, R112.H1 ;  /* 0x00000070ff1e723e */ /* 0x000fe200030006ff */
[C---:B------:R-:W-:Y:S01]  /*8540*/  FMUL.FTZ R38, R8.reuse, R115 ;  /* 0x0000007308267220 */ /* 0x040fe20000410000 */
[----:B------:R-:W-:Y:S02]  /*8550*/  HADD2.F32 R14, -RZ, R12.H0_H0 ;  /* 0x2000000cff0e7230 */ /* 0x000fe40000004100 */
[-C--:B------:R-:W-:Y:S01]  /*8560*/  FFMA.FTZ R34, R8, R113.reuse, -R37 ;  /* 0x0000007108227223 */ /* 0x080fe20000010825 */
[----:B------:R-:W-:Y:S01]  /*8570*/  F2FP.F16.E4M3.UNPACK_B R8, R28.H1 ;  /* 0x0000001cff08723e */ /* 0x000fe200030006ff */
[--C-:B------:R-:W-:Y:S02]  /*8580*/  HADD2.F32 R37, -RZ, R10.reuse.H0_H0 ;  /* 0x2000000aff257230 */ /* 0x100fe40000004100 */
[----:B------:R-:W-:Y:S01]  /*8590*/  FFMA.FTZ R113, R29, R113, R38 ;  /* 0x000000711d717223 */ /* 0x000fe20000010026 */
[----:B------:R-:W-:Y:S01]  /*85a0*/  HADD2.F32 R39, -RZ, R10.H1_H1 ;  /* 0x3000000aff277230 */ /* 0x000fe20000004100 */
[----:B------:R-:W-:Y:S01]  /*85b0*/  F2FP.F16.E4M3.UNPACK_B R114, R114 ;  /* 0x00000072ff72723e */ /* 0x000fe200020006ff */
[----:B------:R-:W-:-:S02]  /*85c0*/  HADD2.F32 R10, -RZ, R8.H0_H0 ;  /* 0x20000008ff0a7230 */ /* 0x000fc40000004100 */
[----:B------:R-:W-:Y:S01]  /*85d0*/  FMUL.FTZ R47, R14, R37 ;  /* 0x000000250e2f7220 */ /* 0x000fe20000410000 */
[----:B------:R-:W-:Y:S01]  /*85e0*/  HADD2.F32 R29, -RZ, R30.H0_H0 ;  /* 0x2000001eff1d7230 */ /* 0x000fe20000004100 */
[----:B------:R-:W-:Y:S01]  /*85f0*/  F2FP.F16.E4M3.UNPACK_B R31, R31 ;  /* 0x0000001fff1f723e */ /* 0x000fe200020006ff */
[----:B------:R-:W-:Y:S02]  /*8600*/  HADD2.F32 R12, -RZ, R12.H1_H1 ;  /* 0x3000000cff0c7230 */ /* 0x000fe40000004100 */
[C---:B------:R-:W-:Y:S01]  /*8610*/  FMUL.FTZ R105, R10.reuse, R37 ;  /* 0x000000250a697220 */ /* 0x040fe20000410000 */
[----:B------:R-:W-:Y:S02]  /*8620*/  HADD2.F32 R8, -RZ, R8.H1_H1 ;  /* 0x30000008ff087230 */ /* 0x000fe40000004100 */
[----:B------:R-:W-:Y:S01]  /*8630*/  FFMA.FTZ R38, R10, R29, -R47 ;  /* 0x0000001d0a267223 */ /* 0x000fe2000001082f */
[----:B------:R-:W-:Y:S02]  /*8640*/  HADD2.F32 R37, -RZ, R30.H1_H1 ;  /* 0x3000001eff257230 */ /* 0x000fe40000004100 */
[-C--:B------:R-:W-:Y:S01]  /*8650*/  FMUL.FTZ R47, R12, R39.reuse ;  /* 0x000000270c2f7220 */ /* 0x080fe20000410000 */
[----:B------:R-:W-:Y:S01]  /*8660*/  F2FP.F16.E4M3.UNPACK_B R28, R28 ;  /* 0x0000001cff1c723e */ /* 0x000fe200020006ff */
[C---:B------:R-:W-:Y:S01]  /*8670*/  FMUL.FTZ R39, R8.reuse, R39 ;  /* 0x0000002708277220 */ /* 0x040fe20000410000 */
[----:B------:R-:W-:Y:S01]  /*8680*/  F2FP.F16.E4M3.UNPACK_B R112, R112 ;  /* 0x00000070ff70723e */ /* 0x000fe200020006ff */
[----:B------:R-:W-:Y:S01]  /*8690*/  FFMA.FTZ R107, R8, R37, -R47 ;  /* 0x00000025086b7223 */ /* 0x000fe2000001082f */
[----:B------:R-:W-:-:S02]  /*86a0*/  HADD2.F32 R10, -RZ, R31.H0_H0 ;  /* 0x2000001fff0a7230 */ /* 0x000fc40000004100 */
[----:B------:R-:W-:Y:S01]  /*86b0*/  FFMA.FTZ R111, R12, R37, R39 ;  /* 0x000000250c6f7223 */ /* 0x000fe20000010027 */
[----:B------:R-:W-:Y:S02]  /*86c0*/  HADD2.F32 R37, -RZ, R114.H0_H0 ;  /* 0x20000072ff257230 */ /* 0x000fe40000004100 */
[----:B------:R-:W-:Y:S01]  /*86d0*/  FFMA.FTZ R14, R14, R29, R105 ;  /* 0x0000001d0e0e7223 */ /* 0x000fe20000010069 */
        /* <DEDUP_REMOVED lines=8> */
[----:B------:R-:W-:Y:S01]  /*8760*/  HADD2.F32 R28, -RZ, R28.H1_H1 ;  /* 0x3000001cff1c7230 */ /* 0x000fe20000004100 */
[----:B------:R-:W-:Y:S01]  /*8770*/  F2FP.SATFINITE.E4M3.F32.PACK_AB_MERGE_C R8, R45, R40, RZ ;  /* 0x000000282d08723e */ /* 0x000fe200048070ff */
[----:B------:R-:W-:Y:S02]  /*8780*/  HADD2.F32 R112, -RZ, R112.H1_H1 ;  /* 0x30000070ff707230 */ /* 0x000fe40000004100 */
[-C--:B------:R-:W-:Y:S01]  /*8790*/  FMUL.FTZ R105, R31, R114.reuse ;  /* 0x000000721f697220 */ /* 0x080fe20000410000 */
[----:B------:R-:W-:Y:S01]  /*87a0*/  FFMA.FTZ R47, R10, R29, R47 ;  /* 0x0000001d0a2f7223 */ /* 0x000fe2000001002f */
[----:B------:R-:W-:Y:S01]  /*87b0*/  F2FP.SATFINITE.E4M3.F32.PACK_AB_MERGE_C R8, R34, R41, R8 ;  /* 0x000000292208723e */ /* 0x000fe20004807008 */
[C---:B------:R-:W-:Y:S01]  /*87c0*/  FMUL.FTZ R114, R28.reuse, R114 ;  /* 0x000000721c727220 */ /* 0x040fe20000410000 */
[----:B------:R-:W-:Y:S01]  /*87d0*/  F2FP.SATFINITE.E4M3.F32.PACK_AB_MERGE_C R111, R111, R14, RZ ;  /* 0x0000000e6f6f723e */ /* 0x000fe200048070ff */
[-C--:B------:R-:W-:Y:S01]  /*87e0*/  FFMA.FTZ R10, R28, R112.reuse, -R105 ;  /* 0x000000701c0a7223 */ /* 0x080fe20000010869 */
[----:B------:R-:W-:Y:S01]  /*87f0*/  F2FP.F16.E4M3.UNPACK_B R29, R13 ;  /* 0x0000000dff1d723e */ /* 0x000fe200020006ff */
[----:B------:R-:W-:Y:S01]  /*8800*/  FFMA.FTZ R114, R31, R112, R114 ;  /* 0x000000701f727223 */ /* 0x000fe20000010072 */
[----:B------:R-:W-:-:S02]  /*8810*/  F2FP.F16.E4M3.UNPACK_B R34, R7 ;  /* 0x00000007ff22723e */ /* 0x000fc400020006ff */
[----:B------:R-:W-:Y:S01]  /*8820*/  F2FP.F16.E4M3.UNPACK_B R14, R9 ;  /* 0x00000009ff0e723e */ /* 0x000fe200020006ff */
[----:B------:R-:W-:Y:S01]  /*8830*/  HADD2.F32 R30, -RZ, R29.H0_H0 ;  /* 0x2000001dff1e7230 */ /* 0x000fe20000004100 */
[----:B------:R-:W-:Y:S01]  /*8840*/  F2FP.F16.E4M3.UNPACK_B R31, R6 ;  /* 0x00000006ff1f723e */ /* 0x000fe200020006ff */
[----:B------:R-:W-:Y:S01]  /*8850*/  HADD2.F32 R39, -RZ, R34.H0_H0 ;  /* 0x20000022ff277230 */ /* 0x000fe20000004100 */
[----:B------:R-:W-:Y:S01]  /*8860*/  F2FP.SATFINITE.E4M3.F32.PACK_AB_MERGE_C R10, R10, R37, R38 ;  /* 0x000000250a0a723e */ /* 0x000fe20004807026 */
[----:B------:R-:W-:Y:S01]  /*8870*/  HADD2.F32 R28, -RZ, R14.H0_H0 ;  /* 0x2000000eff1c7230 */ /* 0x000fe20000004100 */
[----:B------:R-:W-:Y:S01]  /*8880*/  F2FP.F16.E4M3.UNPACK_B R13, R13.H1 ;  /* 0x0000000dff0d723e */ /* 0x000fe200030006ff */
        /* <DEDUP_REMOVED lines=9> */
[CC--:B------:R-:W-:Y:S01]  /*8920*/  FMUL.FTZ R37, R29.reuse, R34.reuse ;  /* 0x000000221d257220 */ /* 0x0c0fe20000410000 */
[----:B------:R-:W-:Y:S01]  /*8930*/  F2FP.F16.E4M3.UNPACK_B R28, R7.H1 ;  /* 0x00000007ff1c723e */ /* 0x000fe200030006ff */
[C---:B------:R-:W-:Y:S01]  /*8940*/  FMUL.FTZ R34, R14.reuse, R34 ;  /* 0x000000220e227220 */ /* 0x040fe20000410000 */
[----:B------:R-:W-:Y:S01]  /*8950*/  F2FP.F16.E4M3.UNPACK_B R9, R9.H1 ;  /* 0x00000009ff09723e */ /* 0x000fe200030006ff */
[----:B------:R-:W-:Y:S01]  /*8960*/  FFMA.FTZ R38, R14, R31, -R37 ;  /* 0x0000001f0e267223 */ /* 0x000fe20000010825 */
[----:B------:R-:W-:Y:S01]  /*8970*/  F2FP.SATFINITE.E4M3.F32.PACK_AB_MERGE_C R12, R42, R43, RZ ;  /* 0x0000002b2a0c723e */ /* 0x000fe200048070ff */
[----:B------:R-:W-:Y:S01]  /*8980*/  FFMA.FTZ R40, R29, R31, R34 ;  /* 0x0000001f1d287223 */ /* 0x000fe20000010022 */
[----:B------:R-:W-:Y:S01]  /*8990*/  HADD2.F32 R14, -RZ, R13.H0_H0 ;  /* 0x2000000dff0e7230 */ /* 0x000fe20000004100 */
[----:B------:R-:W-:Y:S01]  /*89a0*/  F2FP.F16.E4M3.UNPACK_B R6, R6.H1 ;  /* 0x00000006ff06723e */ /* 0x000fe200030006ff */
[----:B------:R-:W-:Y:S01]  /*89b0*/  HADD2.F32 R29, -RZ, R28.H0_H0 ;  /* 0x2000001cff1d7230 */ /* 0x000fe20000004100 */
[----:B------:R-:W-:Y:S01]  /*89c0*/  F2FP.SATFINITE.E4M3.F32.PACK_AB_MERGE_C R12, R113, R36, R12 ;  /* 0x00000024710c723e */ /* 0x000fe2000480700c */
[----:B------:R-:W-:Y:S01]  /*89d0*/  HADD2.F32 R7, -RZ, R9.H0_H0 ;  /* 0x20000009ff077230 */ /* 0x000fe20000004100 */
[----:B------:R-:W-:Y:S01]  /*89e0*/  F2FP.F16.E4M3.UNPACK_B R31, R5 ;  /* 0x00000005ff1f723e */ /* 0x000fe200020006ff */
[----:B------:R-:W-:-:S02]  /*89f0*/  HADD2.F32 R13, -RZ, R13.H1_H1 ;  /* 0x3000000dff0d7230 */ /* 0x000fc40000004100 */
[-C--:B------:R-:W-:Y:S01]  /*8a00*/  FMUL.FTZ R36, R14, R29.reuse ;  /* 0x0000001d0e247220 */ /* 0x080fe20000410000 */
[----:B------:R-:W-:Y:S02]  /*8a10*/  HADD2.F32 R34, -RZ, R28.H1_H1 ;  /* 0x3000001cff227230 */ /* 0x000fe40000004100 */
        /* <DEDUP_REMOVED lines=10> */
[----:B------:R-:W-:Y:S01]  /*8ac0*/  FFMA.FTZ R44, R13, R30, R34 ;  /* 0x0000001e0d2c7223 */ /* 0x000fe20000010022 */
[----:B------:R-:W-:Y:S01]  /*8ad0*/  F2FP.F16.E4M3.UNPACK_B R6, R11 ;  /* 0x0000000bff06723e */ /* 0x000fe200020006ff */
[----:B------:R-:W-:Y:S01]  /*8ae0*/  FFMA.FTZ R42, R7, R28, -R36 ;  /* 0x0000001c072a7223 */ /* 0x000fe20000010824 */
[----:B------:R-:W-:Y:S01]  /*8af0*/  F2FP.F16.E4M3.UNPACK_B R15, R15.H1 ;  /* 0x0000000fff0f723e */ /* 0x000fe200030006ff */
[----:B------:R-:W-:Y:S01]  /*8b00*/  HADD2.F32 R13, -RZ, R14.H0_H0 ;  /* 0x2000000eff0d7230 */ /* 0x000fe20000004100 */
[----:B------:R-:W-:Y:S01]  /*8b10*/  F2FP.F16.E4M3.UNPACK_B R34, R5.H1 ;  /* 0x00000005ff22723e */ /* 0x000fe200030006ff */
[----:B------:R-:W-:Y:S01]  /*8b20*/  HADD2.F32 R36, -RZ, R31.H0_H0 ;  /* 0x2000001fff247230 */ /* 0x000fe20000004100 */
[----:B------:R-:W-:Y:S01]  /*8b30*/  F2FP.F16.E4M3.UNPACK_B R11, R11.H1 ;  /* 0x0000000bff0b723e */ /* 0x000fe200030006ff */
[----:B------:R-:W-:Y:S01]  /*8b40*/  HADD2.F32 R7, -RZ, R6.H0_H0 ;  /* 0x20000006ff077230 */ /* 0x000fe20000004100 */
[-C--:B------:R-:W-:Y:S01]  /*8b50*/  F2FP.F16.E4M3.UNPACK_B R5, R4.reuse ;  /* 0x00000004ff05723e */ /* 0x080fe200020006ff */
[----:B------:R-:W-:Y:S01]  /*8b60*/  HADD2.F32 R37, -RZ, R34.H0_H0 ;  /* 0x20000022ff257230 */ /* 0x000fe20000004100 */
[----:B------:R-:W-:Y:S01]  /*8b70*/  F2FP.F16.E4M3.UNPACK_B R28, R4.H1 ;  /* 0x00000004ff1c723e */ /* 0x000fe200030006ff */
        /* <DEDUP_REMOVED lines=23> */
[C---:B------:R-:W-:Y:S01]  /*8cf0*/  FMUL.FTZ R31, R6.reuse, R31 ;  /* 0x0000001f061f7220 */ /* 0x040fe20000410000 */
[----:B------:R-:W-:Y:S01]  /*8d00*/  F2FP.SATFINITE.E4M3.F32.PACK_AB_MERGE_C R42, R45, R42, RZ ;  /* 0x0000002a2d2a723e */ /* 0x000fe200048070ff */
[-C--:B------:R-:W-:Y:S01]  /*8d10*/  FFMA.FTZ R11, R11, R28.reuse, -R4 ;  /* 0x0000001c0b0b7223 */ /* 0x080fe20000010804 */
[----:B------:R-:W-:Y:S01]  /*8d20*/  FFMA.FTZ R34, R15, R28, R34 ;  /* 0x0000001c0f227223 */ /* 0x000fe20000010022 */
[-C--:B------:R-:W-:Y:S01]  /*8d30*/  FFMA.FTZ R7, R6, R5.reuse, -R7 ;  /* 0x0000000506077223 */ /* 0x080fe20000010807 */
[----:B------:R-:W-:Y:S01]  /*8d40*/  FFMA.FTZ R31, R14, R5, R31 ;  /* 0x000000050e1f7223 */ /* 0x000fe2000001001f */
[----:B------:R-:W-:Y:S01]  /*8d50*/  F2FP.SATFINITE.E4M3.F32.PACK_AB_MERGE_C R43, R44, R43, RZ ;  /* 0x0000002b2c2b723e */ /* 0x000fe200048070ff */
[----:B------:R-:W-:Y:S01]  /*8d60*/  IMAD.MOV.U32 R14, RZ, RZ, R47 ;  /* 0x000000ffff0e7224 */ /* 0x000fe200078e002f */
[----:B------:R-:W-:-:S02]  /*8d70*/  F2FP.SATFINITE.E4M3.F32.PACK_AB_MERGE_C R11, R11, R104, RZ ;  /* 0x000000680b0b723e */ /* 0x000fc400048070ff */
[----:B------:R-:W-:Y:S02]  /*8d80*/  F2FP.SATFINITE.E4M3.F32.PACK_AB_MERGE_C R34, R34, R37, RZ ;  /* 0x000000252222723e */ /* 0x000fe400048070ff */
[----:B------:R-:W-:Y:S02]  /*8d90*/  F2FP.SATFINITE.E4M3.F32.PACK_AB_MERGE_C R9, R38, R41, R42 ;  /* 0x000000292609723e */ /* 0x000fe4000480702a */
[----:B------:R-:W-:Y:S02]  /*8da0*/  F2FP.SATFINITE.E4M3.F32.PACK_AB_MERGE_C R11, R7, R46, R11 ;  /* 0x0000002e070b723e */ /* 0x000fe4000480700b */
[----:B------:R-:W-:Y:S02]  /*8db0*/  F2FP.SATFINITE.E4M3.F32.PACK_AB_MERGE_C R13, R40, R39, R43 ;  /* 0x00000027280d723e */ /* 0x000fe4000480702b */
[----:B------:R-:W-:-:S07]  /*8dc0*/  F2FP.SATFINITE.E4M3.F32.PACK_AB_MERGE_C R15, R31, R36, R34 ;  /* 0x000000241f0f723e */ /* 0x000fce0004807022 */
.L_x_1491:
[----:B------:R-:W-:Y:S05]  /*8dd0*/  BSYNC B1 ;  /* 0x0000000000017941 */ /* 0x000fea0003800000 */
.L_x_1490:
[----:B--2---:R2:W-:Y:S01]  /*8de0*/  STG.E.128 desc[UR38][R32.64], R8 ;  /* 0x0000000820007986 */ /* 0x0045e2000c101d26 */
[----:B------:R-:W-:-:S13]  /*8df0*/  ISETP.GE.AND P2, PT, R35, R117, PT ;  /* 0x000000752300720c */ /* 0x000fda0003f46270 */
[----:B------:R-:W-:Y:S05]  /*8e00*/  @P2 BRA `(.L_x_1454) ;  /* 0x00000000009c2947 */ /* 0x000fea0003800000 */
[--C-:B------:R-:W-:Y:S02]  /*8e10*/  SHF.R.S32.HI R4, RZ, 0x1f, R35.reuse ;  /* 0x0000001fff047819 */ /* 0x100fe40000011423 */
[----:B------:R-:W-:-:S04]  /*8e20*/  IADD3 R35, P2, P3, R62, R96, R35 ;  /* 0x000000603e237210 */ /* 0x000fc80007b5e023 */
[----:B------:R-:W-:Y:S02]  /*8e30*/  IADD3.X R4, R100, R119, R4, P2, P3 ;  /* 0x0000007764047210 */ /* 0x000fe400017e6404 */
[----:B------:R-:W-:-:S05]  /*8e40*/  IADD3 R94, P2, R35, R94, RZ ;  /* 0x0000005e235e7210 */ /* 0x000fca0007f5e0ff */
[----:B------:R-:W-:-:S05]  /*8e50*/  IMAD.X R95, R4, 0x1, R95, P2 ;  /* 0x00000001045f7824 */ /* 0x000fca00010e065f */
[----:B---3--:R3:W-:Y:S01]  /*8e60*/  STG.E.128 desc[UR38][R94.64], R12 ;  /* 0x0000000c5e007986 */ /* 0x0087e2000c101d26 */
[----:B------:R-:W-:Y:S05]  /*8e70*/  BRA `(.L_x_1454) ;  /* 0x0000000000807947 */ /* 0x000fea0003800000 */
.L_x_1447:
[----:B------:R-:W-:-:S06]  /*8e80*/  UISETP.NE.AND UP0, UPT, UR41, 0x3, UPT ;  /* 0x000000032900788c */ /* 0x000fcc000bf05270 */
[----:B------:R-:W-:-:S13]  /*8e90*/  PLOP3.LUT P1, PT, PT, PT, UP0, 0x80, 0x0 ;  /* 0x000000000000781c */ /* 0x000fda0003f2f008 */
[----:B------:R-:W-:Y:S05]  /*8ea0*/  @!P1 BRA `(.L_x_1492) ;  /* 0x0000000000049947 */ /* 0x000fea0003800000 */
[----:B------:R-:W-:Y:S01]  /*8eb0*/  BPT.TRAP 0x1 ;  /* 0x000000040000795c */ /* 0x000fe20000300000 */
.L_x_1492:
[----:B------:R-:W-:Y:S01]  /*8ec0*/  IMAD R108, R17, 0x8, R16 ;  /* 0x00000008116c7824 */ /* 0x000fe200078e0210 */
[----:B------:R-:W-:Y:S01]  /*8ed0*/  SHF.L.U32 R110, R174, 0x1f, RZ ;  /* 0x0000001fae6e7819 */ /* 0x000fe200000006ff */
[----:B------:R-:W-:Y:S01]  /*8ee0*/  IMAD R109, R25, -0x80, R2 ;  /* 0xffffff80196d7824 */ /* 0x000fe200078e0202 */
[----:B------:R-:W-:Y:S02]  /*8ef0*/  BSSY B1, `(.L_x_1493) ;  /* 0x0000004000017945 */ /* 0x000fe40003800000 */
[----:B------:R-:W0:Y:S02]  /*8f00*/  SYNCS.PHASECHK.TRANS64.TRYWAIT P2, [R108+URZ+0x22890], R110 ;  /* 0x0228906e6c0075a7 */ /* 0x000e24000804017f */
[----:B------:R-:W-:Y:S01]  /*8f10*/  VIMNMX R109, R109, 0x80, PT ;  /* 0x000000806d6d7848 */ /* 0x000fe20003fe0100 */
[----:B0-----:R-:W-:Y:S06]  /*8f20*/  @!P2 BRA `(.L_x_1494) ;  /* 0x000001fc0018a947 */ /* 0x001fec0003800000 */
.L_x_1801:
[----:B------:R-:W-:Y:S05]  /*8f30*/  BSYNC B1 ;  /* 0x0000000000017941 */ /* 0x000fea0003800000 */
.L_x_1493:
[----:B------:R-:W-:-:S13]  /*8f40*/  ISETP.GE.AND P2, PT, R19, R109, PT ;  /* 0x0000006d1300720c */ /* 0x000fda0003f46270 */
[----:B------:R-:W-:Y:S05]  /*8f50*/  @P2 BRA `(.L_x_1454) ;  /* 0x0000000000482947 */ /* 0x000fea0003800000 */
[----:B------:R-:W-:-:S13]  /*8f60*/  ISETP.NE.AND P2, PT, R64, RZ, PT ;  /* 0x000000ff4000720c */ /* 0x000fda0003f45270 */
[----:B------:R-:W1:Y:S04]  /*8f70*/  @P2 LDS.128 R4, [R97+0x16400] ;  /* 0x0164000061042984 */ /* 0x000e680000000c00 */
[----:B-1----:R-:W-:Y:S01]  /*8f80*/  @P2 STG.E.128 desc[UR38][R8.64], R4 ;  /* 0x0000000408002986 */ /* 0x002fe2000c101d26 */
        /* <DEDUP_REMOVED lines=14> */
[----:B-1----:R1:W-:Y:S02]  /*9070*/  @P2 STG.E.128 desc[UR38][R8.64+0xa0], R4 ;  /* 0x0000a00408002986 */ /* 0x0023e4000c101d26 */
.L_x_1454:
[----:B------:R-:W-:Y:S05]  /*9080*/  BSYNC B0 ;  /* 0x0000000000007941 */ /* 0x000fea0003800000 */
.L_x_1446:
[----:B-1234-:R-:W1:Y:S01]  /*9090*/  S2R R4, SR_TID.X ;  /* 0x0000000000047919 */ /* 0x01ee620000002100 */
[----:B------:R-:W-:Y:S01]  /*90a0*/  @!PT LDS RZ, [RZ] ;  /* 0x00000000fffff984 */ /* 0x000fe20000000800 */
[----:B------:R-:W-:Y:S01]  /*90b0*/  @!PT LDS RZ, [RZ] ;  /* 0x00000000fffff984 */ /* 0x000fe20000000800 */
[----:B------:R-:W-:Y:S01]  /*90c0*/  @!PT LDS RZ, [RZ] ;  /* 0x00000000fffff984 */ /* 0x000fe20000000800 */
[----:B------:R-:W-:Y:S01]  /*90d0*/  @!PT LDS RZ, [RZ] ;  /* 0x00000000fffff984 */ /* 0x000fe20000000800 */
[----:B------:R2:W-:Y:S06]  /*90e0*/  MEMBAR.ALL.CTA ;  /* 0x0000000000007992 */ /* 0x0005ec0000008000 */
[----:B--2---:R-:W2:Y:S01]  /*90f0*/  FENCE.VIEW.ASYNC.S ;  /* 0x00000000000073c6 */ /* 0x004ea20000000000 */
[----:B------:R-:W-:Y:S05]  /*9100*/  WARPSYNC.ALL ;  /* 0x0000000000007948 */ /* 0x000fea0003800000 */
[----:B------:R-:W-:Y:S01]  /*9110*/  BSSY B0, `(.L_x_1495) ;  /* 0x0000009000007945 */ /* 0x000fe20003800000 */
[----:B-1----:R-:W-:Y:S01]  /*9120*/  LOP3.LUT R4, R4, 0x7f, RZ, 0xc0, !PT ;  /* 0x0000007f04047812 */ /* 0x002fe200078ec0ff */
[----:B--2---:R1:W-:Y:S03]  /*9130*/  BAR.SYNC.DEFER_BLOCKING R77, 0x80 ;  /* 0x0002004d0000751d */ /* 0x0043e60000010000 */
[----:B------:R-:W-:-:S13]  /*9140*/  ISETP.NE.AND P3, PT, R4, RZ, PT ;  /* 0x000000ff0400720c */ /* 0x000fda0003f65270 */
[----:B------:R-:W-:-:S05]  /*9150*/  @!P3 VIADD R4, R108, 0x228a0 ;  /* 0x000228a06c04b836 */ /* 0x000fca0000000000 */
[----:B------:R-:W-:-:S04]  /*9160*/  @!P3 PRMT R4, RZ, 0x654, R4 ;  /* 0x00000654ff04b816 */ /* 0x000fc80000000004 */
[----:B------:R1:W-:Y:S01]  /*9170*/  @!P3 SYNCS.ARRIVE.TRANS64.RED.A1T0 RZ, [R4+URZ], RZ ;  /* 0x000000ff04ffb9a7 */ /* 0x0003e2000810043f */
[----:B------:R-:W-:Y:S05]  /*9180*/  @!P1 BRA `(.L_x_1496) ;  /* 0x0000000000049947 */ /* 0x000fea0003800000 */
[----:B------:R-:W-:Y:S01]  /*9190*/  BPT.TRAP 0x1 ;  /* 0x000000040000795c */ /* 0x000fe20000300000 */
.L_x_1496:
[----:B------:R-:W-:Y:S05]  /*91a0*/  BSYNC B0 ;  /* 0x0000000000007941 */ /* 0x000fea0003800000 */
.L_x_1495:
[----:B------:R-:W2:Y:S01]  /*91b0*/  SYNCS.PHASECHK.TRANS64.TRYWAIT P1, [R108+URZ+0x228b0], R110 ;  /* 0x0228b06e6c0075a7 */ /* 0x000ea2000802017f */
[----:B------:R-:W-:Y:S04]  /*91c0*/  BSSY B0, `(.L_x_1497) ;  /* 0x0000002000007945 */ /* 0x000fe80003800000 */
[----:B--2---:R-:W-:Y:S05]  /*91d0*/  @!P1 BRA `(.L_x_1498) ;  /* 0x000001f800809947 */ /* 0x004fea0003800000 */
.L_x_1802:
[----:B------:R-:W-:Y:S05]  /*91e0*/  BSYNC B0 ;  /* 0x0000000000007941 */ /* 0x000fea0003800000 */
.L_x_1497:
[----:B------:R-:W-:Y:S01]  /*91f0*/  ISETP.GE.AND P1, PT, R19, R109, PT ;  /* 0x0000006d1300720c */ /* 0x000fe20003f26270 */
[----:B------:R-:W-:-:S12]  /*9200*/  BSSY B0, `(.L_x_1499) ;  /* 0x0000030000007945 */ /* 0x000fd80003800000 */
[----:B------:R-:W-:Y:S05]  /*9210*/  @P1 BRA `(.L_x_1500) ;  /* 0x0000000000b81947 */ /* 0x000fea0003800000 */
[----:B------:R-:W-:Y:S01]  /*9220*/  ULDC UR4, c[0x0][0x320] ;  /* 0x0000c80000047ab9 */ /* 0x000fe20000000800 */
[----:B------:R-:W-:Y:S01]  /*9230*/  PLOP3.LUT P5, PT, PT, PT, PT, 0x8, 0x0 ;  /* 0x000000000000781c */ /* 0x000fe20003fae170 */
[----:B-1----:R-:W-:Y:S01]  /*9240*/  IMAD.WIDE R4, R25, 0x80, R54 ;  /* 0x0000008019047825 */ /* 0x002fe200078e0236 */
[----:B------:R-:W-:Y:S01]  /*9250*/  ISETP.GE.AND P2, PT, R98, UR4, PT ;  /* 0x0000000462007c0c */ /* 0x000fe2000bf46270 */
[----:B------:R-:W-:Y:S01]  /*9260*/  ULDC.64 UR6, c[0x0][0x328] ;  /* 0x0000ca0000067ab9 */ /* 0x000fe20000000a00 */
[----:B------:R-:W-:Y:S01]  /*9270*/  MOV R7, R65 ;  /* 0x0000004100077202 */ /* 0x000fe20000000f00 */
[----:B------:R-:W-:Y:S01]  /*9280*/  IMAD.MOV.U32 R6, RZ, RZ, R60 ;  /* 0x000000ffff067224 */ /* 0x000fe200078e003c */
[----:B------:R-:W-:Y:S01]  /*9290*/  PLOP3.LUT P4, PT, PT, PT, PT, 0x8, 0x0 ;  /* 0x000000000000781c */ /* 0x000fe20003f8e170 */
[----:B------:R-:W-:Y:S01]  /*92a0*/  IMAD R5, R5, UR6, RZ ;  /* 0x0000000605057c24 */ /* 0x000fe2000f8e02ff */
[----:B------:R-:W-:Y:S01]  /*92b0*/  ULDC.64 UR8, c[0x0][0x318] ;  /* 0x0000c60000087ab9 */ /* 0x000fe20000000a00 */
[----:B------:R-:W-:-:S02]  /*92c0*/  IMAD R13, R17, 0x4000, R193 ;  /* 0x00004000110d7824 */ /* 0x000fc400078e02c1 */
[----:B------:R-:W-:-:S04]  /*92d0*/  IMAD.WIDE.U32 R6, R4, UR6, R6 ;  /* 0x0000000604067c25 */ /* 0x000fc8000f8e0006 */
[----:B------:R-:W-:Y:S01]  /*92e0*/  @!P2 LOP3.LUT P1, RZ, R183, 0x2, RZ, 0xc0, !PT ;  /* 0x00000002b7ffa812 */ /* 0x000fe2000782c0ff */
[----:B------:R-:W-:Y:S02]  /*92f0*/  IMAD R5, R4, UR7, R5 ;  /* 0x0000000704057c24 */ /* 0x000fe4000f8e0205 */
[----:B------:R-:W-:Y:S01]  /*9300*/  @!P2 VIADD R4, R13, 0x20 ;  /* 0x000000200d04a836 */ /* 0x000fe20000000000 */
[----:B------:R-:W-:Y:S02]  /*9310*/  @!P2 PLOP3.LUT P5, PT, P1, PT, PT, 0x80, 0x0 ;  /* 0x000000000000a81c */ /* 0x000fe40000faf070 */
[----:B------:R-:W-:-:S11]  /*9320*/  ISETP.GE.AND P1, PT, R92, UR4, PT ;  /* 0x000000045c007c0c */ /* 0x000fd6000bf26270 */
[----:B------:R-:W-:Y:S02]  /*9330*/  @P5 VIADD R4, R13, 0xffffffe0 ;  /* 0xffffffe00d045836 */ /* 0x000fe40000000000 */
[----:B------:R-:W-:Y:S01]  /*9340*/  @!P1 LOP3.LUT P6, RZ, R183, 0x4, RZ, 0xc0, !PT ;  /* 0x00000004b7ff9812 */ /* 0x000fe200078cc0ff */
[----:B------:R-:W-:Y:S02]  /*9350*/  @!P1 VIADD R10, R13, 0x40 ;  /* 0x000000400d0a9836 */ /* 0x000fe40000000000 */
[----:B------:R-:W-:Y:S01]  /*9360*/  @!P2 IMAD.IADD R11, R16, 0x1, R4 ;  /* 0x00000001100ba824 */ /* 0x000fe200078e0204 */
[----:B------:R-:W-:Y:S02]  /*9370*/  @!P1 PLOP3.LUT P4, PT, P6, PT, PT, 0x80, 0x0 ;  /* 0x000000000000981c */ /* 0x000fe4000378f070 */
[----:B------:R-:W-:-:S04]  /*9380*/  IADD3 R8, P6, R6, UR8, RZ ;  /* 0x0000000806087c10 */ /* 0x000fc8000ffde0ff */
[----:B------:R-:W-:Y:S02]  /*9390*/  IADD3.X R9, R7, UR9, R5, P6, !PT ;  /* 0x0000000907097c10 */ /* 0x000fe4000b7fe405 */
[----:B------:R-:W1:Y:S05]  /*93a0*/  @!P2 LDS.128 R4, [R11+0x8400] ;  /* 0x008400000b04a984 */ /* 0x000e6a0000000c00 */
[----:B------:R-:W-:-:S04]  /*93b0*/  @P4 VIADD R10, R13, 0xffffffc0 ;  /* 0xffffffc00d0a4836 */ /* 0x000fc80000000000 */
[----:B------:R-:W-:Y:S01]  /*93c0*/  @!P1 IMAD.IADD R12, R16, 0x1, R10 ;  /* 0x00000001100c9824 */ /* 0x000fe200078e020a */
[----:B-1----:R-:W-:Y:S04]  /*93d0*/  @!P2 STG.E.128 desc[UR38][R8.64+0x20], R4 ;  /* 0x000020040800a986 */ /* 0x002fe8000c101d26 */
[----:B------:R-:W1:Y:S04]  /*93e0*/  @!P1 LDS.128 R4, [R12+0x8400] ;  /* 0x008400000c049984 */ /* 0x000e680000000c00 */
[----:B-1----:R-:W-:Y:S01]  /*93f0*/  @!P1 STG.E.128 desc[UR38][R8.64+0x40], R4 ;  /* 0x0000400408009986 */ /* 0x002fe2000c101d26 */
[----:B------:R-:W-:-:S13]  /*9400*/  ISETP.GE.AND P1, PT, R22, UR4, PT ;  /* 0x0000000416007c0c */ /* 0x000fda000bf26270 */
[----:B------:R-:W-:-:S05]  /*9410*/  @!P1 IMAD.IADD R10, R16, 0x1, R13 ;  /* 0x00000001100a9824 */ /* 0x000fca00078e020d */
[----:B------:R-:W1:Y:S04]  /*9420*/  @!P1 LDS.128 R4, [R10+0x8400] ;  /* 0x008400000a049984 */ /* 0x000e680000000c00 */
[----:B-1----:R3:W-:Y:S01]  /*9430*/  @!P1 STG.E.128 desc[UR38][R8.64], R4 ;  /* 0x0000000408009986 */ /* 0x0027e2000c101d26 */
[----:B------:R-:W-:-:S13]  /*9440*/  ISETP.GE.AND P1, PT, R91, UR4, PT ;  /* 0x000000045b007c0c */ /* 0x000fda000bf26270 */
[----:B------:R-:W-:Y:S05]  /*9450*/  @P1 BRA `(.L_x_1500) ;  /* 0x0000000000281947 */ /* 0x000fea0003800000 */
[----:B------:R-:W-:Y:S01]  /*9460*/  R2P PR, R183, 0x6 ;  /* 0x00000006b7007804 */ /* 0x000fe20000000000 */
[----:B---3--:R-:W-:Y:S02]  /*9470*/  IMAD.MOV.U32 R4, RZ, RZ, -0x40 ;  /* 0xffffffc0ff047424 */ /* 0x008fe400078e00ff */
[----:B------:R-:W-:Y:S02]  /*9480*/  IMAD.MOV.U32 R6, RZ, RZ, 0x40 ;  /* 0x00000040ff067424 */ /* 0x000fe400078e00ff */
[----:B------:R-:W-:Y:S01]  /*9490*/  IMAD.MOV.U32 R5, RZ, RZ, 0x60 ;  /* 0x00000060ff057424 */ /* 0x000fe200078e00ff */
[----:B------:R-:W-:-:S07]  /*94a0*/  SEL R4, R4, 0x40, P2 ;  /* 0x0000004004047807 */ /* 0x000fce0001000000 */
[----:B------:R-:W-:Y:S01]  /*94b0*/  @P2 IADD3 R5, -R6, 0x20, RZ ;  /* 0x0000002006052810 */ /* 0x000fe20007ffe1ff */
[----:B------:R-:W-:-:S05]  /*94c0*/  @P1 VIADD R5, R4, 0xffffffe0 ;  /* 0xffffffe004051836 */ /* 0x000fca0000000000 */
[----:B------:R-:W-:-:S06]  /*94d0*/  IADD3 R5, R16, R13, R5 ;  /* 0x0000000d10057210 */ /* 0x000fcc0007ffe005 */
[----:B------:R-:W1:Y:S04]  /*94e0*/  LDS.128 R4, [R5+0x8400] ;  /* 0x0084000005047984 */ /* 0x000e680000000c00 */
[----:B-1----:R4:W-:Y:S02]  /*94f0*/  STG.E.128 desc[UR38][R8.64+0x60], R4 ;  /* 0x0000600408007986 */ /* 0x0029e4000c101d26 */
.L_x_1500:
[----:B------:R-:W-:Y:S05]  /*9500*/  BSYNC B0 ;  /* 0x0000000000007941 */ /* 0x000fea0003800000 */
.L_x_1499:
[----:B------:R-:W-:Y:S01]  /*9510*/  @!PT LDS RZ, [RZ] ;  /* 0x00000000fffff984 */ /* 0x000fe20000000800 */
[----:B------:R-:W-:Y:S01]  /*9520*/  @!PT LDS RZ, [RZ] ;  /* 0x00000000fffff984 */ /* 0x000fe20000000800 */
[----:B------:R-:W-:Y:S01]  /*9530*/  @!PT LDS RZ, [RZ] ;  /* 0x00000000fffff984 */ /* 0x000fe20000000800 */
[----:B------:R-:W-:Y:S01]  /*9540*/  @!PT LDS RZ, [RZ] ;  /* 0x00000000fffff984 */ /* 0x000fe20000000800 */
[----:B------:R5:W-:Y:S06]  /*9550*/  MEMBAR.ALL.CTA ;  /* 0x0000000000007992 */ /* 0x000bec0000008000 */
[----:B-----5:R-:W5:Y:S01]  /*9560*/  FENCE.VIEW.ASYNC.S ;  /* 0x00000000000073c6 */ /* 0x020f620000000000 */
[----:B------:R-:W-:Y:S02]  /*9570*/  VIADD R17, R17, 0x1 ;  /* 0x0000000111117836 */ /* 0x000fe40000000000 */
[----:B0-2---:R-:W-:Y:S01]  /*9580*/  @!P3 VIADD R108, R108, 0x228c0 ;  /* 0x000228c06c6cb836 */ /* 0x005fe20000000000 */
[----:B-----5:R0:W-:Y:S02]  /*9590*/  BAR.SYNC.DEFER_BLOCKING R77, 0x80 ;  /* 0x0002004d0000751d */ /* 0x0201e40000010000 */
[----:B------:R-:W-:-:S02]  /*95a0*/  ISETP.NE.AND P1, PT, R17, 0x2, PT ;  /* 0x000000021100780c */ /* 0x000fc40003f25270 */
[----:B------:R-:W-:Y:S02]  /*95b0*/  @!P3 PRMT R108, RZ, 0x654, R108 ;  /* 0x00000654ff6cb816 */ /* 0x000fe4000000006c */
[----:B---34-:R-:W-:Y:S02]  /*95c0*/  SEL R5, RZ, 0x1, P1 ;  /* 0x00000001ff057807 */ /* 0x018fe40000800000 */
[----:B------:R-:W-:Y:S02]  /*95d0*/  SEL R17, R17, RZ, P1 ;  /* 0x000000ff11117207 */ /* 0x000fe40000800000 */
[----:B------:R-:W-:Y:S01]  /*95e0*/  LOP3.LUT R174, R174, R5, RZ, 0x3c, !PT ;  /* 0x00000005aeae7212 */ /* 0x000fe200078e3cff */
[----:B------:R0:W-:Y:S01]  /*95f0*/  @!P3 SYNCS.ARRIVE.TRANS64.RED.A1T0 RZ, [R108+URZ], RZ ;  /* 0x000000ff6cffb9a7 */ /* 0x0001e2000810043f */
[----:B------:R-:W-:Y:S05]  /*9600*/  @P0 BRA `(.L_x_1501) ;  /* 0xffffff9400000947 */ /* 0x000fea000383ffff */
[----:B-1----:R-:W1:Y:S01]  /*9610*/  S2R R4, SR_TID.X ;  /* 0x0000000000047919 */ /* 0x002e620000002100 */
[----:B------:R-:W-:Y:S02]  /*9620*/  PLOP3.LUT P0, PT, PT, PT, PT, 0x8, 0x0 ;  /* 0x000000000000781c */ /* 0x000fe40003f0e170 */
[----:B-1----:R-:W-:-:S04]  /*9630*/  SHF.R.U32.HI R4, RZ, 0x7, R4 ;  /* 0x00000007ff047819 */ /* 0x002fc80000011604 */
[----:B------:R-:W-:-:S13]  /*9640*/  ISETP.NE.AND P2, PT, R4, 0x1, PT ;  /* 0x000000010400780c */ /* 0x000fda0003f45270 */
[----:B------:R-:W-:Y:S06]  /*9650*/  @!P2 BAR.ARV 0x9, 0x100 ;  /* 0x024400000000ab1d */ /* 0x000fec0000002000 */
.L_x_1441:
[----:B------:R-:W1:Y:S01]  /*9660*/  LDC R0, c[0x0][0x448] ;  /* 0x00011200ff007b82 */ /* 0x000e620000000800 */
[----:B------:R-:W-:-:S07]  /*9670*/  VIADD R3, R175, 0x7f ;  /* 0x0000007faf037836 */ /* 0x000fce0000000000 */
[----:B------:R-:W2:Y:S01]  /*9680*/  LDC.64 R6, c[0x0][0x9e0] ;  /* 0x00027800ff067b82 */ /* 0x000ea20000000a00 */
[----:B-1----:R-:W-:Y:S02]  /*9690*/  ISETP.NE.AND P1, PT, R0, 0x1, PT ;  /* 0x000000010000780c */ /* 0x002fe40003f25270 */
[----:B--2---:R-:W-:-:S11]  /*96a0*/  ISETP.GE.AND P2, PT, R7, 0x1, PT ;  /* 0x000000010700780c */ /* 0x004fd60003f46270 */
[----:B------:R-:W1:Y:S08]  /*96b0*/  @P1 LDC R0, c[0x0][0x44c] ;  /* 0x00011300ff001b82 */ /* 0x000e700000000800 */
[----:B------:R-:W2:Y:S01]  /*96c0*/  @P1 LDC R5, c[0x0][0x450] ;  /* 0x00011400ff051b82 */ /* 0x000ea20000000800 */
[----:B-1----:R-:W-:-:S05]  /*96d0*/  @P1 IMAD.HI.U32 R0, R3, R0, RZ ;  /* 0x0000000003001227 */ /* 0x002fca00078e00ff */
[----:B--2---:R-:W-:-:S05]  /*96e0*/  @P1 SHF.R.U32.HI R3, RZ, R5, R0 ;  /* 0x00000005ff031219 */ /* 0x004fca0000011600 */
[----:B------:R-:W-:Y:S01]  /*96f0*/  IMAD.IADD R3, R48, 0x1, R3 ;  /* 0x0000000130037824 */ /* 0x000fe200078e0203 */
[----:B------:R-:W-:Y:S06]  /*9700*/  @P0 BRA `(.L_x_1502) ;  /* 0x00000000000c0947 */ /* 0x000fec0003800000 */
[----:B------:R-:W1:Y:S01]  /*9710*/  FENCE.VIEW.ASYNC.G ;  /* 0x00000000000073c6 */ /* 0x000e620000000100 */
[----:B------:R-:W-:Y:S05]  /*9720*/  WARPSYNC.ALL ;  /* 0x0000000000007948 */ /* 0x000fea0003800000 */
[----:B-1----:R-:W-:Y:S06]  /*9730*/  BAR.ARV 0xc, 0x180 ;  /* 0x0306000000007b1d */ /* 0x002fec0000002000 */
.L_x_1502:
[----:B------:R-:W-:Y:S01]  /*9740*/  IMAD.IADD R0, R3, 0x1, R6 ;  /* 0x0000000103007824 */ /* 0x000fe200078e0206 */
[----:B------:R-:W-:Y:S06]  /*9750*/  @!P2 BRA `(.L_x_1503) ;  /* 0x000000000048a947 */ /* 0x000fec0003800000 */
[C---:B------:R-:W-:Y:S01]  /*9760*/  ISETP.GT.AND P0, PT, R3.reuse, RZ, PT ;  /* 0x000000ff0300720c */ /* 0x040fe20003f04270 */
[----:B------:R-:W-:Y:S01]  /*9770*/  BSSY B0, `(.L_x_1504) ;  /* 0x000000e000007945 */ /* 0x000fe20003800000 */
[----:B------:R-:W-:-:S11]  /*9780*/  VIADD R2, R3, 0xffffffff ;  /* 0xffffffff03027836 */ /* 0x000fd60000000000 */
[----:B------:R-:W-:Y:S05]  /*9790*/  @P0 BRA `(.L_x_1505) ;  /* 0x00000000001c0947 */ /* 0x000fea0003800000 */
[----:B------:R-:W-:Y:S01]  /*97a0*/  ISETP.NE.AND P0, PT, R7, 0x1, PT ;  /* 0x000000010700780c */ /* 0x000fe20003f05270 */
[----:B------:R-:W-:-:S12]  /*97b0*/  IMAD.MOV R3, RZ, RZ, -R3 ;  /* 0x000000ffff037224 */ /* 0x000fd800078e0a03 */
[----:B------:R-:W1:Y:S02]  /*97c0*/  @P0 LDC.64 R4, c[0x0][0x9e8] ;  /* 0x00027a00ff040b82 */ /* 0x000e640000000a00 */
[----:B-1----:R-:W-:-:S05]  /*97d0*/  @P0 IMAD.HI.U32 R2, R3, R4, RZ ;  /* 0x0000000403020227 */ /* 0x002fca00078e00ff */
[----:B------:R-:W-:-:S04]  /*97e0*/  @P0 SHF.R.U32.HI R3, RZ, R5, R2 ;  /* 0x00000005ff030219 */ /* 0x000fc80000011602 */
[----:B------:R-:W-:Y:S01]  /*97f0*/  LOP3.LUT R2, RZ, R3, RZ, 0x33, !PT ;  /* 0x00000003ff027212 */ /* 0x000fe200078e33ff */
[----:B------:R-:W-:Y:S06]  /*9800*/  BRA `(.L_x_1506) ;  /* 0x0000000000107947 */ /* 0x000fec0003800000 */
.L_x_1505:
[----:B------:R-:W-:-:S13]  /*9810*/  ISETP.NE.AND P0, PT, R7, 0x1, PT ;  /* 0x000000010700780c */ /* 0x000fda0003f05270 */
[----:B------:R-:W1:Y:S02]  /*9820*/  @P0 LDC.64 R4, c[0x0][0x9e8] ;  /* 0x00027a00ff040b82 */ /* 0x000e640000000a00 */
[----:B-1----:R-:W-:-:S05]  /*9830*/  @P0 IMAD.HI.U32 R4, R2, R4, RZ ;  /* 0x0000000402040227 */ /* 0x002fca00078e00ff */
[----:B------:R-:W-:-:S07]  /*9840*/  @P0 SHF.R.U32.HI R2, RZ, R5, R4 ;  /* 0x00000005ff020219 */ /* 0x000fce0000011604 */
.L_x_1506:
[----:B------:R-:W-:Y:S05]  /*9850*/  BSYNC B0 ;  /* 0x0000000000007941 */ /* 0x000fea0003800000 */
.L_x_1504:
[----:B------:R-:W-:-:S05]  /*9860*/  IMAD R3, R2, R7, R7 ;  /* 0x0000000702037224 */ /* 0x000fca00078e0207 */
[----:B------:R-:W-:-:S07]  /*9870*/  VIMNMX R0, R0, R3, PT ;  /* 0x0000000300007248 */ /* 0x000fce0003fe0100 */
.L_x_1503:
[----:B------:R-:W1:Y:S01]  /*9880*/  @P1 LDC R2, c[0x0][0x44c] ;  /* 0x00011300ff021b82 */ /* 0x000e620000000800 */
[----:B------:R-:W-:Y:S01]  /*9890*/  IADD3 R0, R0, 0x7f, RZ ;  /* 0x0000007f00007810 */ /* 0x000fe20007ffe0ff */
[----:B------:R-:W-:Y:S01]  /*98a0*/  IMAD.MOV.U32 R5, RZ, RZ, R175 ;  /* 0x000000ffff057224 */ /* 0x000fe200078e00af */
[----:B------:R-:W-:Y:S02]  /*98b0*/  ULDC UR4, c[0x0][0x9dc] ;  /* 0x0002770000047ab9 */ /* 0x000fe40000000800 */
[----:B------:R-:W-:-:S03]  /*98c0*/  SHF.R.S32.HI R3, RZ, 0x1f, R0 ;  /* 0x0000001fff037819 */ /* 0x000fc60000011400 */
[----:B------:R-:W2:Y:S01]  /*98d0*/  @P1 LDC R9, c[0x0][0x450] ;  /* 0x00011400ff091b82 */ /* 0x000ea20000000800 */
[----:B------:R-:W-:-:S04]  /*98e0*/  LEA.HI R3, R3, R0, RZ, 0x7 ;  /* 0x0000000003037211 */ /* 0x000fc800078f38ff */
[----:B------:R-:W-:-:S04]  /*98f0*/  SHF.R.S32.HI R0, RZ, 0x7, R3 ;  /* 0x00000007ff007819 */ /* 0x000fc80000011403 */
[----:B------:R-:W-:Y:S01]  /*9900*/  VIMNMX R89, R27, R0, PT ;  /* 0x000000001b597248 */ /* 0x000fe20003fe0100 */
[----:B-1----:R-:W-:-:S05]  /*9910*/  @P1 IMAD.HI.U32 R2, R175, R2, RZ ;  /* 0x00000002af021227 */ /* 0x002fca00078e00ff */
[----:B--2---:R-:W-:-:S05]  /*9920*/  @P1 SHF.R.U32.HI R5, RZ, R9, R2 ;  /* 0x00000009ff051219 */ /* 0x004fca0000011602 */
        /* <DEDUP_REMOVED lines=13> */
.L_x_1509:
[----:B------:R-:W-:-:S13]  /*9a00*/  ISETP.NE.AND P0, PT, R7, 0x1, PT ;  /* 0x000000010700780c */ /* 0x000fda0003f05270 */
[----:B------:R-:W1:Y:S02]  /*9a10*/  @P0 LDC.64 R4, c[0x0][0x9e8] ;  /* 0x00027a00ff040b82 */ /* 0x000e640000000a00 */
[----:B-1----:R-:W-:-:S05]  /*9a20*/  @P0 IMAD.HI.U32 R4, R2, R4, RZ ;  /* 0x0000000402040227 */ /* 0x002fca00078e00ff */
[----:B------:R-:W-:-:S07]  /*9a30*/  @P0 SHF.R.U32.HI R2, RZ, R5, R4 ;  /* 0x00000005ff020219 */ /* 0x000fce0000011604 */
.L_x_1510:
[----:B------:R-:W-:Y:S05]  /*9a40*/  BSYNC B0 ;  /* 0x0000000000007941 */ /* 0x000fea0003800000 */
.L_x_1508:
[----:B------:R-:W-:-:S05]  /*9a50*/  IMAD R3, R2, R7, RZ ;  /* 0x0000000702037224 */ /* 0x000fca00078e02ff */
[----:B------:R-:W-:-:S07]  /*9a60*/  VIMNMX R0, R0, R3, !PT ;  /* 0x0000000300007248 */ /* 0x000fce0007fe0100 */
.L_x_1507:
[----:B------:R-:W-:Y:S01]  /*9a70*/  SHF.R.S32.HI R3, RZ, 0x1f, R0 ;  /* 0x0000001fff037819 */ /* 0x000fe20000011400 */
[----:B------:R-:W-:Y:S01]  /*9a80*/  IMAD.MOV.U32 R62, RZ, RZ, RZ ;  /* 0x000000ffff3e7224 */ /* 0x000fe200078e00ff */
[----:B------:R-:W-:Y:S01]  /*9a90*/  PLOP3.LUT P0, PT, PT, PT, PT, 0x80, 0x0 ;  /* 0x000000000000781c */ /* 0x000fe20003f0f070 */
[----:B------:R-:W-:Y:S01]  /*9aa0*/  IMAD.MOV.U32 R64, RZ, RZ, RZ ;  /* 0x000000ffff407224 */ /* 0x000fe200078e00ff */
[----:B------:R-:W-:Y:S02]  /*9ab0*/  LEA.HI R3, R3, R0, RZ, 0x7 ;  /* 0x0000000003037211 */ /* 0x000fe400078f38ff */
[----:B------:R-:W-:Y:S02]  /*9ac0*/  CS2R R150, SRZ ;  /* 0x0000000000967805 */ /* 0x000fe4000001ff00 */
        /* <DEDUP_REMOVED lines=17> */
[----:B------:R-:W-:Y:S01]  /*9be0*/  CS2R R26, SRZ ;  /* 0x00000000001a7805 */ /* 0x000fe2000001ff00 */
[----:B------:R-:W-:Y:S01]  /*9bf0*/  IMAD.MOV.U32 R25, RZ, RZ, RZ ;  /* 0x000000ffff197224 */ /* 0x000fe200078e00ff */
[----:B------:R-:W-:Y:S02]  /*9c00*/  CS2R R118, SRZ ;  /* 0x0000000000767805 */ /* 0x000fe4000001ff00 */
[----:B------:R-:W-:-:S02]  /*9c10*/  CS2R R28, SRZ ;  /* 0x00000000001c7805 */ /* 0x000fc4000001ff00 */
[----:B------:R-:W-:Y:S02]  /*9c20*/  CS2R R116, SRZ ;  /* 0x0000000000747805 */ /* 0x000fe4000001ff00 */
[----:B------:R-:W-:Y:S02]  /*9c30*/  CS2R R30, SRZ ;  /* 0x00000000001e7805 */ /* 0x000fe4000001ff00 */
[----:B------:R-:W-:Y:S02]  /*9c40*/  CS2R R110, SRZ ;  /* 0x00000000006e7805 */ /* 0x000fe4000001ff00 */
[----:B------:R-:W-:Y:S02]  /*9c50*/  CS2R R32, SRZ ;  /* 0x0000000000207805 */ /* 0x000fe4000001ff00 */
[----:B0-----:R-:W-:Y:S02]  /*9c60*/  CS2R R108, SRZ ;  /* 0x00000000006c7805 */ /* 0x001fe4000001ff00 */
        /* <DEDUP_REMOVED lines=8> */
[----:B------:R-:W-:Y:S01]  /*9cf0*/  IMAD.MOV.U32 R42, RZ, RZ, RZ ;  /* 0x000000ffff2a7224 */ /* 0x000fe200078e00ff */
[----:B------:R-:W-:Y:S06]  /*9d00*/  @!P1 BRA `(.L_x_1511) ;  /* 0x0000015400089947 */ /* 0x000fec0003800000 */
[----:B------:R-:W-:-:S03]  /*9d10*/  UMOV UR4, 0xffffffff ;  /* 0xffffffff00047882 */ /* 0x000fc60000000000 */
[----:B------:R-:W-:Y:S05]  /*9d20*/  BRA.DIV UR4, `(.L_x_1512) ;  /* 0x000001ee04c07947 */ /* 0x000fea000b800000 */
[----:B------:R0:W1:Y:S02]  /*9d30*/  SHFL.IDX PT, R176, R213, RZ, 0x1f ;  /* 0x00001fffd5b07589 */ /* 0x00006400000e0000 */
.L_x_1805:
        /* <DEDUP_REMOVED lines=22> */
[----:B-1----:R-:W-:-:S07]  /*9ea0*/  IMAD.MOV.U32 R13, RZ, RZ, RZ ;  /* 0x000000ffff0d7224 */ /* 0x002fce00078e00ff */
[----:B------:R-:W-:-:S07]  /*9eb0*/  LEPC R20, `(.L_x_1513) ;  /* 0x000000001014794e */ /* 0x000fce0000000000 */
[----:B0-2--5:R-:W-:Y:S05]  /*9ec0*/  CALL.ABS.NOINC R2 ;  /* 0x0000000002007343 */ /* 0x025fea0003c00000 */
.L_x_1513:
[----:B------:R-:W-:Y:S01]  /*9ed0*/  ULDC.64 UR4, c[0x0][0x990] ;  /* 0x0002640000047ab9 */ /* 0x000fe20000000a00 */
[----:B------:R-:W-:Y:S01]  /*9ee0*/  ULDC.64 UR6, c[0x0][0x998] ;  /* 0x0002660000067ab9 */ /* 0x000fe20000000a00 */
[----:B------:R-:W-:Y:S02]  /*9ef0*/  ISETP.NE.U32.AND P0, PT, RZ, UR4, PT ;  /* 0x00000004ff007c0c */ /* 0x000fe4000bf05070 */
[----:B------:R-:W-:Y:S02]  /*9f00*/  ISETP.NE.U32.AND P1, PT, RZ, UR6, PT ;  /* 0x00000006ff007c0c */ /* 0x000fe4000bf25070 */
[----:B------:R-:W-:Y:S02]  /*9f10*/  ISETP.NE.AND.EX P0, PT, RZ, UR5, PT, P0 ;  /* 0x00000005ff007c0c */ /* 0x000fe4000bf05300 */
[----:B------:R-:W-:-:S11]  /*9f20*/  ISETP.NE.AND.EX P1, PT, RZ, UR7, PT, P1 ;  /* 0x00000007ff007c0c */ /* 0x000fd6000bf25310 */
[----:B------:R-:W1:Y:S01]  /*9f30*/  @P0 LDC.64 R6, c[0x0][0x9a8] ;  /* 0x00026a00ff060b82 */ /* 0x000e620000000a00 */
[--C-:B------:R-:W-:Y:S02]  /*9f40*/  @P0 SHF.R.S32.HI R3, RZ, 0x1f, R179.reuse ;  /* 0x0000001fff030819 */ /* 0x100fe400000114b3 */
[----:B------:R-:W-:Y:S02]  /*9f50*/  @P1 SHF.R.S32.HI R5, RZ, 0x1f, R179 ;  /* 0x0000001fff051819 */ /* 0x000fe400000114b3 */
[----:B------:R-:W-:-:S03]  /*9f60*/  @P0 SHF.R.S32.HI R15, RZ, 0x1f, R178 ;  /* 0x0000001fff0f0819 */ /* 0x000fc600000114b2 */
        /* <DEDUP_REMOVED lines=18> */
[----:B------:R-:W-:Y:S02]  /*a090*/  @P0 IADD3 R5, R3, R9, RZ ;  /* 0x0000000903050210 */ /* 0x000fe40007ffe0ff */
[----:B------:R-:W-:Y:S01]  /*a0a0*/  @P0 LEA R4, P2, R2, UR4, 0x2 ;  /* 0x0000000402040c11 */ /* 0x000fe2000f8410ff */
[----:B------:R-:W-:Y:S01]  /*a0b0*/  @P1 IMAD.IADD R3, R7, 0x1, R11 ;  /* 0x0000000107031824 */ /* 0x000fe200078e020b */
[----:B------:R-:W-:Y:S01]  /*a0c0*/  @P1 LEA R8, P3, R6, UR6, 0x2 ;  /* 0x0000000606081c11 */ /* 0x000fe2000f8610ff */
[----:B------:R-:W-:Y:S01]  /*a0d0*/  IMAD.MOV.U32 R0, RZ, RZ, 0x3f800000 ;  /* 0x3f800000ff007424 */ /* 0x000fe200078e00ff */
[----:B------:R-:W-:Y:S01]  /*a0e0*/  @P0 LEA.HI.X R5, R2, UR5, R5, 0x2, P2 ;  /* 0x0000000502050c11 */ /* 0x000fe200090f1405 */
[----:B------:R-:W-:Y:S01]  /*a0f0*/  ULDC UR4, c[0x0][0x3f4] ;  /* 0x0000fd0000047ab9 */ /* 0x000fe20000000800 */
        /* <DEDUP_REMOVED lines=19> */
.L_x_1517:
[----:B--2---:R2:W3:Y:S02]  /*a230*/  SYNCS.PHASECHK.TRANS64.TRYWAIT P0, [R16+URZ+0x22800], R3 ;  /* 0x02280003100075a7 */ /* 0x0044e4000800017f */
[----:B---3--:R-:W-:Y:S05]  /*a240*/  @!P0 NANOSLEEP.SYNCS 0x989680 ;  /* 0x009896800000895d */ /* 0x008fea0003900000 */
[----:B------:R-:W3:Y:S02]  /*a250*/  @!P0 SYNCS.PHASECHK.TRANS64 P0, [R16+URZ+0x22800], R3 ;  /* 0x02280003100085a7 */ /* 0x000ee4000800007f */
[----:B---3--:R-:W-:Y:S05]  /*a260*/  @!P0 BRA `(.L_x_1517) ;  /* 0xfffffffc00f08947 */ /* 0x008fea000383ffff */
.L_x_1516:
[----:B------:R-:W-:Y:S05]  /*a270*/  BSYNC B0 ;  /* 0x0000000000007941 */ /* 0x000fea0003800000 */
.L_x_1515:
[----:B------:R-:W-:Y:S05]  /*a280*/  BRA `(.L_x_1518) ;  /* 0x0000006c009c7947 */ /* 0x000fea0003800000 */
.L_x_1514:
[----:B------:R-:W-:Y:S01]  /*a290*/  ULOP3.LUT UP0, URZ, UR42, 0x1bf, URZ, 0xc0, !UPT ;  /* 0x000001bf2a3f7892 */ /* 0x000fe2000f80c03f */
[----:B-----5:R-:W-:Y:S01]  /*a2a0*/  SHF.R.S32.HI R0, RZ, 0x1f, R24 ;  /* 0x0000001fff007819 */ /* 0x020fe20000011418 */
[----:B------:R-:W-:Y:S01]  /*a2b0*/  ULDC.64 UR4, c[0x0][0x3f8] ;  /* 0x0000fe0000047ab9 */ /* 0x000fe20000000a00 */
[----:B------:R-:W-:Y:S01]  /*a2c0*/  ULDC.64 UR6, c[0x0][0x408] ;  /* 0x0001020000067ab9 */ /* 0x000fe20000000a00 */
[----:B------:R-:W-:Y:S02]  /*a2d0*/  IMAD.WIDE.U32 R26, R24, UR4, RZ ;  /* 0x00000004181a7c25 */ /* 0x000fe4000f8e00ff */
[----:B------:R-:W-:Y:S02]  /*a2e0*/  PLOP3.LUT P0, PT, PT, PT, UP0, 0x80, 0x0 ;  /* 0x000000000000781c */ /* 0x000fe40003f0f008 */
[C---:B------:R-:W-:Y:S02]  /*a2f0*/  IMAD R3, R0.reuse, UR4, RZ ;  /* 0x0000000400037c24 */ /* 0x040fe4000f8e02ff */
[----:B------:R-:W-:-:S02]  /*a300*/  IMAD R5, R0, UR6, RZ ;  /* 0x0000000600057c24 */ /* 0x000fc4000f8e02ff */
[C---:B------:R-:W-:Y:S02]  /*a310*/  IMAD R3, R24.reuse, UR5, R3 ;  /* 0x0000000518037c24 */ /* 0x040fe4000f8e0203 */
[C---:B------:R-:W-:Y:S02]  /*a320*/  IMAD R5, R24.reuse, UR7, R5 ;  /* 0x0000000718057c24 */ /* 0x040fe4000f8e0205 */
[----:B------:R-:W-:-:S04]  /*a330*/  IMAD.WIDE.U32 R24, R24, UR6, RZ ;  /* 0x0000000618187c25 */ /* 0x000fc8000f8e00ff */
[----:B------:R-:W-:Y:S02]  /*a340*/  IMAD.IADD R29, R3, 0x1, R27 ;  /* 0x00000001031d7824 */ /* 0x000fe400078e021b */
        /* <DEDUP_REMOVED lines=17> */
[----:B0-2---:R-:W-:Y:S05]  /*a460*/  CALL.ABS.NOINC R14 ;  /* 0x000000000e007343 */ /* 0x005fea0003c00000 */
.L_x_1519:
[----:B------:R-:W-:Y:S01]  /*a470*/  ULDC.U8 UR4, c[0x0][0x410] ;  /* 0x0001040000047ab9 */ /* 0x000fe20000000000 */
[----:B------:R-:W-:Y:S01]  /*a480*/  BSSY B0, `(.L_x_1520) ;  /* 0x00006bf000007945 */ /* 0x000fe20003800000 */
[----:B------:R-:W-:Y:S01]  /*a490*/  ISETP.NE.AND P0, PT, RZ, UR4, PT ;  /* 0x00000004ff007c0c */ /* 0x000fe2000bf05270 */
[----:B------:R-:W-:-:S12]  /*a4a0*/  IMAD.IADD R10, R19, 0x1, R175 ;  /* 0x00000001130a7824 */ /* 0x000fd800078e02af */
[----:B------:R-:W-:Y:S05]  /*a4b0*/  @!P0 BRA `(.L_x_1521) ;  /* 0x0000003400788947 */ /* 0x000fea0003800000 */
[----:B------:R-:W1:Y:S01]  /*a4c0*/  LDC R21, c[0x0][0x448] ;  /* 0x00011200ff157b82 */ /* 0x000e620000000800 */
[----:B------:R-:W-:Y:S01]  /*a4d0*/  ULDC.64 UR4, c[0x0][0x3f8] ;  /* 0x0000fe0000047ab9 */ /* 0x000fe20000000a00 */
[----:B------:R-:W-:Y:S01]  /*a4e0*/  IMAD.MOV.U32 R6, RZ, RZ, R26 ;  /* 0x000000ffff067224 */ /* 0x000fe200078e001a */
[----:B------:R-:W-:Y:S01]  /*a4f0*/  MOV R8, R24 ;  /* 0x0000001800087202 */ /* 0x000fe20000000f00 */
[----:B------:R-:W-:Y:S01]  /*a500*/  IMAD.MOV.U32 R7, RZ, RZ, R29 ;  /* 0x000000ffff077224 */ /* 0x000fe200078e001d */
[----:B------:R-:W-:Y:S01]  /*a510*/  ULDC.64 UR6, c[0x0][0x408] ;  /* 0x0001020000067ab9 */ /* 0x000fe20000000a00 */
[----:B------:R-:W-:Y:S01]  /*a520*/  IMAD.MOV.U32 R9, RZ, RZ, R31 ;  /* 0x000000ffff097224 */ /* 0x000fe200078e001f */
[----:B------:R-:W-:Y:S01]  /*a530*/  ULDC.64 UR8, c[0x0][0x400] ;  /* 0x0001000000087ab9 */ /* 0x000fe20000000a00 */
[----:B-1----:R-:W-:-:S13]  /*a540*/  ISETP.NE.AND P0, PT, R21, 0x1, PT ;  /* 0x000000011500780c */ /* 0x002fda0003f05270 */
[----:B------:R-:W1:Y:S08]  /*a550*/  @P0 LDC R3, c[0x0][0x44c] ;  /* 0x00011300ff030b82 */ /* 0x000e700000000800 */
[----:B------:R-:W2:Y:S01]  /*a560*/  @P0 LDC R5, c[0x0][0x450] ;  /* 0x00011400ff050b82 */ /* 0x000ea20000000800 */
[----:B-1----:R-:W-:-:S04]  /*a570*/  @P0 IMAD.HI.U32 R0, R10, R3, RZ ;  /* 0x000000030a000227 */ /* 0x002fc800078e00ff */
[----:B------:R-:W-:Y:S01]  /*a580*/  IMAD.MOV.U32 R3, RZ, RZ, R10 ;  /* 0x000000ffff037224 */ /* 0x000fe200078e000a */
[----:B--2---:R-:W-:-:S04]  /*a590*/  @P0 SHF.R.U32.HI R3, RZ, R5, R0 ;  /* 0x00000005ff030219 */ /* 0x004fc80000011600 */
[----:B------:R-:W-:Y:S01]  /*a5a0*/  SHF.R.S32.HI R0, RZ, 0x1f, R3 ;  /* 0x0000001fff007819 */ /* 0x000fe20000011403 */
[----:B------:R-:W-:-:S04]  /*a5b0*/  IMAD.WIDE.U32 R6, R3, UR4, R6 ;  /* 0x0000000403067c25 */ /* 0x000fc8000f8e0006 */
[----:B------:R-:W-:Y:S02]  /*a5c0*/  IMAD R4, R0, UR4, RZ ;  /* 0x0000000400047c24 */ /* 0x000fe4000f8e02ff */
[----:B------:R-:W-:-:S04]  /*a5d0*/  IMAD.WIDE.U32 R8, R3, UR6, R8 ;  /* 0x0000000603087c25 */ /* 0x000fc8000f8e0008 */
[C---:B------:R-:W-:Y:S01]  /*a5e0*/  IMAD R13, R3.reuse, UR5, R4 ;  /* 0x00000005030d7c24 */ /* 0x040fe2000f8e0204 */
[----:B------:R-:W-:Y:S01]  /*a5f0*/  ULDC.64 UR4, c[0x0][0x3e8] ;  /* 0x0000fa0000047ab9 */ /* 0x000fe20000000a00 */
[----:B------:R-:W-:Y:S01]  /*a600*/  IMAD R4, R0, UR6, RZ ;  /* 0x0000000600047c24 */ /* 0x000fe2000f8e02ff */
[----:B------:R-:W-:Y:S01]  /*a610*/  IADD3 R5, P0, R6, UR4, RZ ;  /* 0x0000000406057c10 */ /* 0x000fe2000ff1e0ff */
[----:B------:R-:W-:Y:S01]  /*a620*/  UMOV UR4, 0xffffffff ;  /* 0xffffffff00047882 */ /* 0x000fe20000000000 */
[----:B------:R-:W-:Y:S01]  /*a630*/  IADD3 R0, P1, R8, UR8, RZ ;  /* 0x0000000808007c10 */ /* 0x000fe2000ff3e0ff */
[----:B------:R-:W-:Y:S01]  /*a640*/  IMAD R3, R3, UR7, R4 ;  /* 0x0000000703037c24 */ /* 0x000fe2000f8e0204 */
[----:B------:R-:W-:-:S04]  /*a650*/  IADD3.X R13, R7, UR5, R13, P0, !PT ;  /* 0x00000005070d7c10 */ /* 0x000fc800087fe40d */
[----:B------:R-:W-:Y:S01]  /*a660*/  IADD3.X R7, R9, UR9, R3, P1, !PT ;  /* 0x0000000909077c10 */ /* 0x000fe20008ffe403 */
[----:B------:R-:W-:Y:S06]  /*a670*/  BRA.DIV UR4, `(.L_x_1522) ;  /* 0x000001e604987947 */ /* 0x000fec000b800000 */
[----:B------:R1:W2:Y:S04]  /*a680*/  SHFL.IDX PT, R3, R13, RZ, 0x1e1f ;  /* 0x001e1fff0d037589 */ /* 0x0002a800000e0000 */
[----:B------:R-:W3:Y:S04]  /*a690*/  SHFL.IDX PT, R5, R5, RZ, 0x1e1f ;  /* 0x001e1fff05057589 */ /* 0x000ee800000e0000 */
[----:B------:R-:W4:Y:S04]  /*a6a0*/  SHFL.IDX PT, R7, R7, RZ, 0x1e1f ;  /* 0x001e1fff07077589 */ /* 0x000f2800000e0000 */
[----:B------:R1:W0:Y:S02]  /*a6b0*/  SHFL.IDX PT, R14, R0, RZ, 0x1e1f ;  /* 0x001e1fff000e7589 */ /* 0x00022400000e0000 */
.L_x_1811:
[----:B-1----:R-:W-:Y:S01]  /*a6c0*/  IMAD R0, R168, R21, RZ ;  /* 0x00000015a8007224 */ /* 0x002fe200078e02ff */
[----:B------:R-:W-:Y:S01]  /*a6d0*/  BSSY B1, `(.L_x_1523) ;  /* 0x0000047000017945 */ /* 0x000fe20003800000 */
        /* <DEDUP_REMOVED lines=22> */
[CC--:B---3--:R-:W-:Y:S02]  /*a840*/  @!P5 IADD3 R8, P0, R172.reuse, R5.reuse, RZ ;  /* 0x00000005ac08d210 */ /* 0x0c8fe40007f1e0ff */
[-C--:B0-----:R-:W-:Y:S02]  /*a850*/  @!P5 IADD3 R10, P1, R172, R14.reuse, RZ ;  /* 0x0000000eac0ad210 */ /* 0x081fe40007f3e0ff */
[----:B------:R-:W-:Y:S01]  /*a860*/  @!P2 IADD3 R12, P4, R185, R5, RZ ;  /* 0x00000005b90ca210 */ /* 0x000fe20007f9e0ff */
[--C-:B--2---:R-:W-:Y:S02]  /*a870*/  @!P5 IMAD.X R9, R3, 0x1, R4.reuse, P0 ;  /* 0x000000010309d824 */ /* 0x104fe400000e0604 */
[----:B----4-:R-:W-:Y:S01]  /*a880*/  @!P5 IMAD.X R11, R7, 0x1, R4, P1 ;  /* 0x00000001070bd824 */ /* 0x010fe200008e0604 */
[----:B------:R-:W-:Y:S01]  /*a890*/  ISETP.GE.AND P1, PT, R187, UR4, PT ;  /* 0x00000004bb007c0c */ /* 0x000fe2000bf26270 */
[----:B------:R-:W-:Y:S01]  /*a8a0*/  @!P2 IMAD.X R13, R3, 0x1, R208, P4 ;  /* 0x00000001030da824 */ /* 0x000fe200020e06d0 */
[----:B------:R-:W5:Y:S01]  /*a8b0*/  @!P5 LD.E.64 R38, desc[UR38][R8.64] ;  /* 0x000000260826d980 */ /* 0x000f62000c101b00 */
[----:B------:R-:W-:-:S02]  /*a8c0*/  @!P2 IADD3 R20, P0, R185, R14, RZ ;  /* 0x0000000eb914a210 */ /* 0x000fc40007f1e0ff */
[C---:B------:R-:W-:Y:S01]  /*a8d0*/  @!P3 IADD3 R40, P4, R184.reuse, R5, RZ ;  /* 0x00000005b828b210 */ /* 0x040fe20007f9e0ff */
[----:B------:R-:W5:Y:S01]  /*a8e0*/  @!P5 LD.E.64 R36, desc[UR38][R10.64] ;  /* 0x000000260a24d980 */ /* 0x000f62000c101b00 */
[----:B------:R-:W-:Y:S02]  /*a8f0*/  @!P3 IADD3 R42, P5, R184, R14, RZ ;  /* 0x0000000eb82ab210 */ /* 0x000fe40007fbe0ff */
[----:B------:R-:W-:Y:S02]  /*a900*/  CS2R R34, SRZ ;  /* 0x0000000000227805 */ /* 0x000fe4000001ff00 */
[----:B------:R-:W-:Y:S01]  /*a910*/  CS2R R30, SRZ ;  /* 0x00000000001e7805 */ /* 0x000fe2000001ff00 */
[----:B------:R-:W-:Y:S01]  /*a920*/  @!P2 IMAD.X R21, R7, 0x1, R208, P0 ;  /* 0x000000010715a824 */ /* 0x000fe200000e06d0 */
[----:B------:R-:W-:Y:S01]  /*a930*/  CS2R R28, SRZ ;  /* 0x00000000001c7805 */ /* 0x000fe2000001ff00 */
[--C-:B------:R-:W-:Y:S01]  /*a940*/  @!P3 IMAD.X R41, R3, 0x1, R207.reuse, P4 ;  /* 0x000000010329b824 */ /* 0x100fe200020e06cf */
[----:B------:R-:W5:Y:S01]  /*a950*/  @!P2 LD.E.64 R32, desc[UR38][R12.64] ;  /* 0x000000260c20a980 */ /* 0x000f62000c101b00 */
[----:B------:R-:W-:Y:S01]  /*a960*/  @!P3 IMAD.X R43, R7, 0x1, R207, P5 ;  /* 0x00000001072bb824 */ /* 0x000fe200028e06cf */
[----:B------:R-:W-:-:S02]  /*a970*/  ISETP.GE.AND P0, PT, R186, UR4, PT ;  /* 0x00000004ba007c0c */ /* 0x000fc4000bf06270 */
        /* <DEDUP_REMOVED lines=8> */
[--C-:B------:R-:W-:Y:S01]  /*aa00*/  @!P1 IMAD.X R49, R7, 0x1, R206.reuse, P4 ;  /* 0x0000000107319824 */ /* 0x100fe200020e06ce */
[-C--:B------:R-:W-:Y:S01]  /*aa10*/  @!P0 IADD3 R50, P5, R186, R5.reuse, RZ ;  /* 0x00000005ba328210 */ /* 0x080fe20007fbe0ff */
[----:B------:R-:W-:Y:S01]  /*aa20*/  @!P1 IMAD.X R47, R3, 0x1, R206, P3 ;  /* 0x00000001032f9824 */ /* 0x000fe200018e06ce */
[----:B0-----:R-:W-:Y:S02]  /*aa30*/  @!P2 IADD3 R40, P3, R188, R5, RZ ;  /* 0x00000005bc28a210 */ /* 0x001fe40007f7e0ff */
[----:B------:R-:W-:Y:S01]  /*aa40*/  CS2R R12, SRZ ;  /* 0x00000000000c7805 */ /* 0x000fe2000001ff00 */
[----:B------:R1:W5:Y:S01]  /*aa50*/  @!P1 LD.E.64 R24, desc[UR38][R48.64] ;  /* 0x0000002630189980 */ /* 0x000362000c101b00 */
[----:B------:R-:W-:Y:S02]  /*aa60*/  CS2R R20, SRZ ;  /* 0x0000000000147805 */ /* 0x000fe4000001ff00 */
[----:B------:R-:W-:-:S02]  /*aa70*/  CS2R R10, SRZ ;  /* 0x00000000000a7805 */ /* 0x000fc4000001ff00 */
[----:B------:R-:W-:Y:S01]  /*aa80*/  CS2R R8, SRZ ;  /* 0x0000000000087805 */ /* 0x000fe2000001ff00 */
[----:B------:R1:W5:Y:S01]  /*aa90*/  @!P1 LD.E.64 R26, desc[UR38][R46.64] ;  /* 0x000000262e1a9980 */ /* 0x000362000c101b00 */
[-C--:B------:R-:W-:Y:S01]  /*aaa0*/  @!P0 IADD3 R4, P1, R186, R14.reuse, RZ ;  /* 0x0000000eba048210 */ /* 0x080fe20007f3e0ff */
[C-C-:B------:R-:W-:Y:S01]  /*aab0*/  @!P0 IMAD.X R51, R3.reuse, 0x1, R205.reuse, P5 ;  /* 0x0000000103338824 */ /* 0x140fe200028e06cd */
[----:B------:R-:W-:Y:S01]  /*aac0*/  @!P2 IADD3 R14, P4, R188, R14, RZ ;  /* 0x0000000ebc0ea210 */ /* 0x000fe20007f9e0ff */
[--C-:B------:R-:W-:Y:S02]  /*aad0*/  @!P2 IMAD.X R41, R3, 0x1, R204.reuse, P3 ;  /* 0x000000010329a824 */ /* 0x100fe400018e06cc */
[C---:B------:R-:W-:Y:S01]  /*aae0*/  @!P0 IMAD.X R5, R7.reuse, 0x1, R205, P1 ;  /* 0x0000000107058824 */ /* 0x040fe200008e06cd */
[----:B------:R1:W5:Y:S01]  /*aaf0*/  @!P0 LD.E.64 R12, desc[UR38][R50.64] ;  /* 0x00000026320c8980 */ /* 0x000362000c101b00 */
[----:B------:R-:W-:-:S03]  /*ab00*/  @!P2 IMAD.X R15, R7, 0x1, R204, P4 ;  /* 0x00000001070fa824 */ /* 0x000fc600020e06cc */
[----:B------:R1:W5:Y:S04]  /*ab10*/  @!P0 LD.E.64 R20, desc[UR38][R4.64] ;  /* 0x0000002604148980 */ /* 0x000368000c101b00 */
[----:B------:R1:W5:Y:S04]  /*ab20*/  @!P2 LD.E.64 R10, desc[UR38][R40.64] ;  /* 0x00000026280aa980 */ /* 0x000368000c101b00 */
[----:B------:R1:W5:Y:S02]  /*ab30*/  @!P2 LD.E.64 R8, desc[UR38][R14.64] ;  /* 0x000000260e08a980 */ /* 0x000364000c101b00 */
.L_x_1524:
[----:B------:R-:W-:Y:S05]  /*ab40*/  BSYNC B1 ;  /* 0x0000000000017941 */ /* 0x000fea0003800000 */
.L_x_1523:
[----:B------:R-:W-:Y:S01]  /*ab50*/  ULEA.HI UR4, UR37, UR37, URZ, 0x1 ;  /* 0x0000002525047291 */ /* 0x000fe2000f8f083f */
[----:B------:R-:W-:Y:S01]  /*ab60*/  VIADDMNMX R0, R0, -R175, 0x80, PT ;  /* 0x0000008000007446 */ /* 0x000fe200038009af */
[----:B------:R-:W-:Y:S02]  /*ab70*/  BSSY B1, `(.L_x_1525) ;  /* 0x0000008000017945 */ /* 0x000fe40003800000 */
[----:B------:R-:W-:Y:S01]  /*ab80*/  ULOP3.LUT UR4, UR4, 0xfffffffe, URZ, 0xc0, !UPT ;  /* 0xfffffffe04047892 */ /* 0x000fe2000f8ec03f */
[----:B------:R-:W-:-:S03]  /*ab90*/  ISETP.GE.AND P1, PT, R19, R0, PT ;  /* 0x000000001300720c */ /* 0x000fc60003f26270 */
[----:B------:R-:W-:-:S06]  /*aba0*/  UIADD3 UR4, UR37, -UR4, URZ ;  /* 0x8000000425047290 */ /* 0x000fcc000fffe03f */
[----:B--2---:R-:W-:-:S05]  /*abb0*/  IMAD.U32 R3, RZ, RZ, UR4 ;  /* 0x00000004ff037e24 */ /* 0x004fca000f8e00ff */
[----:B------:R-:W-:-:S04]  /*abc0*/  SHF.L.U32 R3, R3, 0x1f, RZ ;  /* 0x0000001f03037819 */ /* 0x000fc800000006ff */
[----:B------:R-:W2:Y:S02]  /*abd0*/  SYNCS.PHASECHK.TRANS64.TRYWAIT P0, [R16+URZ+0x22800], R3 ;  /* 0x02280003100075a7 */ /* 0x000ea4000800017f */
[----:B--2---:R-:W-:Y:S05]  /*abe0*/  @!P0 BRA `(.L_x_1526) ;  /* 0x000001e000a88947 */ /* 0x004fea0003800000 */
.L_x_1812:
[----:B------:R-:W-:Y:S05]  /*abf0*/  BSYNC B1 ;  /* 0x0000000000017941 */ /* 0x000fea0003800000 */
.L_x_1525:
[----:B------:R-:W-:Y:S05]  /*ac00*/  @P1 BRA `(.L_x_1527) ;  /* 0x0000006400181947 */ /* 0x000fea0003800000 */
[----:B--2---:R-:W2:Y:S01]  /*ac10*/  LDC R3, c[0x0][0x3f4] ;  /* 0x0000fd00ff037b82 */ /* 0x004ea20000000800 */
        /* <DEDUP_REMOVED lines=9> */
[----:B-1-34-:R-:W1:Y:S01]  /*acb0*/  LDS.128 R4, [R0+0x10400] ;  /* 0x0104000000047984 */ /* 0x01ae620000000c00 */
[----:B0----5:R-:W-:Y:S02]  /*acc0*/  SHF.R.U32.HI R14, RZ, 0x8, R38 ;  /* 0x00000008ff0e7819 */ /* 0x021fe40000011626 */
        /* <DEDUP_REMOVED lines=24> */
[----:B-1----:R-:W-:-:S02]  /*ae50*/  F2FP.F16.E4M3.UNPACK_B R3, R6.H1 ;  /* 0x00000006ff03723e */ /* 0x002fc400030006ff */
        /* <DEDUP_REMOVED lines=91> */
.L_x_1529:
[----:B------:R-:W-:Y:S05]  /*b410*/  BSYNC B1 ;  /* 0x0000000000017941 */ /* 0x000fea0003800000 */
.L_x_1528:
[----:B------:R-:W-:Y:S04]  /*b420*/  BSSY B1, `(.L_x_1530) ;  /* 0x000007c000017945 */ /* 0x000fe80003800000 */
[----:B------:R-:W-:Y:S05]  /*b430*/  @P1 BRA `(.L_x_1531) ;  /* 0x0000000400e81947 */ /* 0x000fea0003800000 */
[----:B-1234-:R-:W1:Y:S01]  /*b440*/  LDS.128 R4, [R198] ;  /* 0x00000000c6047984 */ /* 0x01ee620000000c00 */
        /* <DEDUP_REMOVED lines=13> */
[----:B0-----:R-:W-:Y:S02]  /*b520*/  LOP3.LUT R14, R32, 0xff, RZ, 0xc0, !PT ;  /* 0x000000ff200e7812 */ /* 0x001fe400078ec0ff */
        /* <DEDUP_REMOVED lines=17> */
[-C--:B-1----:R-:W-:Y:S02]  /*b640*/  F2FP.F16.E4M3.UNPACK_B R3, R6.reuse.H1 ;  /* 0x00000006ff03723e */ /* 0x082fe400030006ff */
        /* <DEDUP_REMOVED lines=89> */
.L_x_1531:
[----:B------:R-:W-:Y:S05]  /*bbe0*/  BSYNC B1 ;  /* 0x0000000000017941 */ /* 0x000fea0003800000 */
.L_x_1530:
[----:B------:R-:W-:Y:S04]  /*bbf0*/  BSSY B1, `(.L_x_1532) ;  /* 0x0000078000017945 */ /* 0x000fe80003800000 */
[----:B------:R-:W-:Y:S05]  /*bc00*/  @P2 BRA `(.L_x_1533) ;  /* 0x0000000400d82947 */ /* 0x000fea0003800000 */
[----:B01234-:R-:W0:Y:S01]  /*bc10*/  LDS.128 R4, [R0+0x12400] ;  /* 0x0124000000047984 */ /* 0x01fe220000000c00 */
[----:B-----5:R-:W-:Y:S02]  /*bc20*/  SHF.R.U32.HI R14, RZ, 0x8, R30 ;  /* 0x00000008ff0e7819 */ /* 0x020fe4000001161e */
        /* <DEDUP_REMOVED lines=116> */
.L_x_1533:
[----:B------:R-:W-:Y:S05]  /*c370*/  BSYNC B1 ;  /* 0x0000000000017941 */ /* 0x000fea0003800000 */
.L_x_1532:
[----:B------:R-:W-:Y:S04]  /*c380*/  BSSY B1, `(.L_x_1534) ;  /* 0x000007c000017945 */ /* 0x000fe80003800000 */
[----:B------:R-:W-:Y:S05]  /*c390*/  @P3 BRA `(.L_x_1535) ;  /* 0x0000000400e83947 */ /* 0x000fea0003800000 */
[----:B01234-:R-:W0:Y:S01]  /*c3a0*/  LDS.128 R4, [R198+0x2000] ;  /* 0x00200000c6047984 */ /* 0x01fe220000000c00 */
        /* <DEDUP_REMOVED lines=13> */
[----:B------:R-:W-:Y:S02]  /*c480*/  LOP3.LUT R14, R26, 0xff, RZ, 0xc0, !PT ;  /* 0x000000ff1a0e7812 */ /* 0x000fe400078ec0ff */
        /* <DEDUP_REMOVED lines=107> */
.L_x_1535:
[----:B------:R-:W-:Y:S05]  /*cb40*/  BSYNC B1 ;  /* 0x0000000000017941 */ /* 0x000fea0003800000 */
.L_x_1534:
[----:B------:R-:W-:Y:S04]  /*cb50*/  BSSY B1, `(.L_x_1536) ;  /* 0x0000078000017945 */ /* 0x000fe80003800000 */
[----:B------:R-:W-:Y:S05]  /*cb60*/  @P4 BRA `(.L_x_1537) ;  /* 0x0000000400d84947 */ /* 0x000fea0003800000 */
[----:B01234-:R-:W0:Y:S01]  /*cb70*/  LDS.128 R4, [R0+0x14400] ;  /* 0x0144000000047984 */ /* 0x01fe220000000c00 */
[----:B-----5:R-:W-:Y:S02]  /*cb80*/  SHF.R.U32.HI R14, RZ, 0x8, R12 ;  /* 0x00000008ff0e7819 */ /* 0x020fe4000001160c */
        /* <DEDUP_REMOVED lines=24> */
[----:B------:R-:W-:Y:S02]  /*cd10*/  LOP3.LUT R15, R3, 0xff0000, R12, 0xf8, !PT ;  /* 0x00ff0000030f7812 */ /* 0x000fe400078ef80c */
        /* <DEDUP_REMOVED lines=91> */
.L_x_1537:
[----:B------:R-:W-:Y:S05]  /*d2d0*/  BSYNC B1 ;  /* 0x0000000000017941 */ /* 0x000fea0003800000 */
.L_x_1536:
[----:B------:R-:W-:Y:S05]  /*d2e0*/  @P5 BRA `(.L_x_1527) ;  /* 0x0000003c00605947 */ /* 0x000fea0003800000 */
[----:B01234-:R-:W0:Y:S01]  /*d2f0*/  LDS.128 R4, [R198+0x4000] ;  /* 0x00400000c6047984 */ /* 0x01fe220000000c00 */
[----:B-----5:R-:W-:Y:S02]  /*d300*/  SHF.R.U32.HI R12, RZ, 0x8, R11 ;  /* 0x00000008ff0c7819 */ /* 0x020fe4000001160b */
[----:B------:R-:W-:Y:S02]  /*d310*/  SHF.R.U32.HI R20, RZ, 0x8, R9 ;  /* 0x00000008ff147819 */ /* 0x000fe40000011609 */
[----:B------:R-:W-:Y:S02]  /*d320*/  LOP3.LUT R13, R11, 0xff, RZ, 0xc0, !PT ;  /* 0x000000ff0b0d7812 */ /* 0x000fe400078ec0ff */
[----:B------:R-:W-:Y:S02]  /*d330*/  LOP3.LUT R21, R9, 0xff, RZ, 0xc0, !PT ;  /* 0x000000ff09157812 */ /* 0x000fe400078ec0ff */
[----:B------:R-:W-:Y:S02]  /*d340*/  LOP3.LUT R12, R12, 0xff, RZ, 0xc0, !PT ;  /* 0x000000ff0c0c7812 */ /* 0x000fe400078ec0ff */
[----:B------:R-:W-:-:S02]  /*d350*/  LOP3.LUT R20, R20, 0xff, RZ, 0xc0, !PT ;  /* 0x000000ff14147812 */ /* 0x000fc400078ec0ff */
[----:B------:R-:W-:Y:S02]  /*d360*/  SHF.R.U32.HI R0, RZ, 0x8, R10 ;  /* 0x00000008ff007819 */ /* 0x000fe4000001160a */
[----:B------:R-:W-:Y:S02]  /*d370*/  SHF.R.U32.HI R14, RZ, 0x8, R8 ;  /* 0x00000008ff0e7819 */ /* 0x000fe40000011608 */
        /* <DEDUP_REMOVED lines=114> */
.L_x_1521:
[----:B------:R-:W1:Y:S01]  /*daa0*/  LDC R25, c[0x0][0x448] ;  /* 0x00011200ff197b82 */ /* 0x000e620000000800 */
[----:B------:R-:W-:Y:S01]  /*dab0*/  IMAD.MOV.U32 R9, RZ, RZ, R10 ;  /* 0x000000ffff097224 */ /* 0x000fe200078e000a */
[----:B------:R-:W-:Y:S01]  /*dac0*/  ULDC.64 UR4, c[0x0][0x3f8] ;  /* 0x0000fe0000047ab9 */ /* 0x000fe20000000a00 */
[----:B------:R-:W-:Y:S01]  /*dad0*/  IMAD.MOV.U32 R6, RZ, RZ, R24 ;  /* 0x000000ffff067224 */ /* 0x000fe200078e0018 */
[----:B------:R-:W-:Y:S01]  /*dae0*/  ULDC.64 UR6, c[0x0][0x408] ;  /* 0x0001020000067ab9 */ /* 0x000fe20000000a00 */
[----:B------:R-:W-:Y:S01]  /*daf0*/  IMAD.MOV.U32 R7, RZ, RZ, R31 ;  /* 0x000000ffff077224 */ /* 0x000fe200078e001f */
[----:B------:R-:W-:Y:S01]  /*db00*/  ULDC.64 UR8, c[0x0][0x400] ;  /* 0x0001000000087ab9 */ /* 0x000fe20000000a00 */
[----:B------:R-:W-:Y:S02]  /*db10*/  IMAD.MOV.U32 R4, RZ, RZ, R26 ;  /* 0x000000ffff047224 */ /* 0x000fe400078e001a */
[----:B------:R-:W-:Y:S01]  /*db20*/  IMAD.MOV.U32 R5, RZ, RZ, R29 ;  /* 0x000000ffff057224 */ /* 0x000fe200078e001d */
[----:B-1----:R-:W-:-:S13]  /*db30*/  ISETP.NE.AND P0, PT, R25, 0x1, PT ;  /* 0x000000011900780c */ /* 0x002fda0003f05270 */
[----:B------:R-:W1:Y:S08]  /*db40*/  @P0 LDC R3, c[0x0][0x44c] ;  /* 0x00011300ff030b82 */ /* 0x000e700000000800 */
[----:B------:R-:W2:Y:S01]  /*db50*/  @P0 LDC R0, c[0x0][0x450] ;  /* 0x00011400ff000b82 */ /* 0x000ea20000000800 */
[----:B-1----:R-:W-:-:S05]  /*db60*/  @P0 IMAD.HI.U32 R3, R10, R3, RZ ;  /* 0x000000030a030227 */ /* 0x002fca00078e00ff */
[----:B--2---:R-:W-:-:S04]  /*db70*/  @P0 SHF.R.U32.HI R9, RZ, R0, R3 ;  /* 0x00000000ff090219 */ /* 0x004fc80000011603 */
[----:B------:R-:W-:Y:S01]  /*db80*/  SHF.R.S32.HI R0, RZ, 0x1f, R9 ;  /* 0x0000001fff007819 */ /* 0x000fe20000011409 */
[----:B------:R-:W-:-:S04]  /*db90*/  IMAD.WIDE.U32 R6, R9, UR6, R6 ;  /* 0x0000000609067c25 */ /* 0x000fc8000f8e0006 */
[----:B------:R-:W-:Y:S01]  /*dba0*/  IMAD R8, R0, UR4, RZ ;  /* 0x0000000400087c24 */ /* 0x000fe2000f8e02ff */
[----:B------:R-:W-:Y:S01]  /*dbb0*/  IADD3 R21, P1, R6, UR8, RZ ;  /* 0x0000000806157c10 */ /* 0x000fe2000ff3e0ff */
[----:B------:R-:W-:-:S04]  /*dbc0*/  IMAD.WIDE.U32 R4, R9, UR4, R4 ;  /* 0x0000000409047c25 */ /* 0x000fc8000f8e0004 */
[----:B------:R-:W-:Y:S02]  /*dbd0*/  IMAD R0, R0, UR6, RZ ;  /* 0x0000000600007c24 */ /* 0x000fe4000f8e02ff */
[C---:B------:R-:W-:Y:S01]  /*dbe0*/  IMAD R13, R9.reuse, UR5, R8 ;  /* 0x00000005090d7c24 */ /* 0x040fe2000f8e0208 */
[----:B------:R-:W-:Y:S01]  /*dbf0*/  ULDC.64 UR4, c[0x0][0x3e8] ;  /* 0x0000fa0000047ab9 */ /* 0x000fe20000000a00 */
[----:B------:R-:W-:Y:S01]  /*dc00*/  IMAD R6, R9, UR7, R0 ;  /* 0x0000000709067c24 */ /* 0x000fe2000f8e0200 */
[----:B------:R-:W-:Y:S01]  /*dc10*/  IADD3 R3, P0, R4, UR4, RZ ;  /* 0x0000000404037c10 */ /* 0x000fe2000ff1e0ff */
[----:B------:R-:W-:-:S03]  /*dc20*/  UMOV UR4, 0xffffffff ;  /* 0xffffffff00047882 */ /* 0x000fc60000000000 */
[----:B------:R-:W-:Y:S02]  /*dc30*/  IADD3.X R13, R5, UR5, R13, P0, !PT ;  /* 0x00000005050d7c10 */ /* 0x000fe400087fe40d */
[----:B------:R-:W-:Y:S01]  /*dc40*/  IADD3.X R20, R7, UR9, R6, P1, !PT ;  /* 0x0000000907147c10 */ /* 0x000fe20008ffe406 */
[----:B------:R-:W-:Y:S06]  /*dc50*/  BRA.DIV UR4, `(.L_x_1538) ;  /* 0x000001b204a07947 */ /* 0x000fec000b800000 */
[----:B------:R1:W2:Y:S04]  /*dc60*/  SHFL.IDX PT, R0, R13, RZ, 0x1e1f ;  /* 0x001e1fff0d007589 */ /* 0x0002a800000e0000 */
[----:B------:R-:W3:Y:S04]  /*dc70*/  SHFL.IDX PT, R3, R3, RZ, 0x1e1f ;  /* 0x001e1fff03037589 */ /* 0x000ee800000e0000 */
[----:B------:R-:W4:Y:S04]  /*dc80*/  SHFL.IDX PT, R20, R20, RZ, 0x1e1f ;  /* 0x001e1fff14147589 */ /* 0x000f2800000e0000 */
[----:B-1----:R-:W0:Y:S02]  /*dc90*/  SHFL.IDX PT, R21, R21, RZ, 0x1e1f ;  /* 0x001e1fff15157589 */ /* 0x002e2400000e0000 */
.L_x_1818:
[----:B------:R-:W-:Y:S01]  /*dca0*/  IMAD R45, R168, R25, RZ ;  /* 0x00000019a82d7224 */ /* 0x000fe200078e02ff */
        /* <DEDUP_REMOVED lines=15> */
[C---:B------:R-:W-:Y:S01]  /*dda0*/  VIADD R4, R22.reuse, 0x20 ;  /* 0x0000002016047836 */ /* 0x040fe20000000000 */
        /* <DEDUP_REMOVED lines=13> */
[----:B0-----:R-:W-:Y:S01]  /*de80*/  @!P2 IADD3 R38, P4, R22, R21, RZ ;  /* 0x000000151626a210 */ /* 0x001fe20007f9e0ff */
[----:B------:R-:W-:-:S02]  /*de90*/  @!P0 IMAD.SHL.U32 R48, R202, 0x10, RZ ;  /* 0x00000010ca308824 */ /* 0x000fc400078e00ff */
[--C-:B--2---:R-:W-:Y:S01]  /*dea0*/  @!P2 IMAD.X R37, R0, 0x1, R5.reuse, P3 ;  /* 0x000000010025a824 */ /* 0x104fe200018e0605 */
[-C--:B------:R-:W-:Y:S01]  /*deb0*/  @!P1 IADD3 R40, P5, R3, R42.reuse, RZ ;  /* 0x0000002a03289210 */ /* 0x080fe20007fbe0ff */
[----:B----4-:R-:W-:Y:S01]  /*dec0*/  @!P2 IMAD.X R39, R20, 0x1, R5, P4 ;  /* 0x000000011427a824 */ /* 0x010fe200020e0605 */
[----:B------:R-:W-:Y:S02]  /*ded0*/  @!P1 SHF.R.S32.HI R5, RZ, 0x1f, R42 ;  /* 0x0000001fff059819 */ /* 0x000fe4000001142a */
[----:B------:R-:W-:Y:S02]  /*dee0*/  @!P1 IADD3 R42, P4, R21, R42, RZ ;  /* 0x0000002a152a9210 */ /* 0x000fe40007f9e0ff */
[----:B------:R-:W-:Y:S02]  /*def0*/  CS2R R8, SRZ ;  /* 0x0000000000087805 */ /* 0x000fe4000001ff00 */
[-C--:B------:R-:W-:Y:S01]  /*df00*/  @!P0 IADD3 R46, P3, R3, R48.reuse, RZ ;  /* 0x00000030032e8210 */ /* 0x080fe20007f7e0ff */
[--C-:B------:R-:W-:Y:S01]  /*df10*/  @!P1 IMAD.X R41, R0, 0x1, R5.reuse, P5 ;  /* 0x0000000100299824 */ /* 0x100fe200028e0605 */
[----:B------:R-:W-:Y:S01]  /*df20*/  @!P0 SHF.R.S32.HI R3, RZ, 0x1f, R48 ;  /* 0x0000001fff038819 */ /* 0x000fe20000011430 */
[----:B------:R-:W-:Y:S01]  /*df30*/  @!P1 IMAD.X R43, R20, 0x1, R5, P4 ;  /* 0x00000001142b9824 */ /* 0x000fe200020e0605 */
[----:B------:R-:W-:-:S02]  /*df40*/  @!P0 IADD3 R48, P5, R21, R48, RZ ;  /* 0x0000003015308210 */ /* 0x000fc40007fbe0ff */
[----:B------:R-:W-:Y:S02]  /*df50*/  CS2R R4, SRZ ;  /* 0x0000000000047805 */ /* 0x000fe4000001ff00 */
[----:B------:R-:W-:Y:S02]  /*df60*/  CS2R R10, SRZ ;  /* 0x00000000000a7805 */ /* 0x000fe4000001ff00 */
[----:B------:R-:W-:Y:S02]  /*df70*/  CS2R R32, SRZ ;  /* 0x0000000000207805 */ /* 0x000fe4000001ff00 */
[----:B------:R-:W-:Y:S02]  /*df80*/  CS2R R34, SRZ ;  /* 0x0000000000227805 */ /* 0x000fe4000001ff00 */
[----:B------:R-:W-:Y:S02]  /*df90*/  CS2R R12, SRZ ;  /* 0x00000000000c7805 */ /* 0x000fe4000001ff00 */
[----:B------:R-:W-:Y:S01]  /*dfa0*/  CS2R R14, SRZ ;  /* 0x00000000000e7805 */ /* 0x000fe2000001ff00 */
[--C-:B------:R-:W-:Y:S01]  /*dfb0*/  @!P0 IMAD.X R47, R0, 0x1, R3.reuse, P3 ;  /* 0x00000001002f8824 */ /* 0x100fe200018e0603 */
[----:B------:R1:W5:Y:S01]  /*dfc0*/  @!P2 LD.E.128 R24, desc[UR38][R36.64] ;  /* 0x000000262418a980 */ /* 0x000362000c101d00 */
[----:B------:R-:W-:-:S03]  /*dfd0*/  @!P0 IMAD.X R49, R20, 0x1, R3, P5 ;  /* 0x0000000114318824 */ /* 0x000fc600028e0603 */
[----:B------:R1:W5:Y:S04]  /*dfe0*/  @!P2 LD.E.128 R4, desc[UR38][R38.64] ;  /* 0x000000262604a980 */ /* 0x000368000c101d00 */
[----:B------:R1:W5:Y:S04]  /*dff0*/  @!P1 LD.E.128 R28, desc[UR38][R40.64] ;  /* 0x00000026281c9980 */ /* 0x000368000c101d00 */
[----:B------:R1:W5:Y:S04]  /*e000*/  @!P1 LD.E.128 R8, desc[UR38][R42.64] ;  /* 0x000000262a089980 */ /* 0x000368000c101d00 */
[----:B------:R1:W5:Y:S04]  /*e010*/  @!P0 LD.E.128 R32, desc[UR38][R46.64] ;  /* 0x000000262e208980 */ /* 0x000368000c101d00 */
[----:B------:R1:W5:Y:S02]  /*e020*/  @!P0 LD.E.128 R12, desc[UR38][R48.64] ;  /* 0x00000026300c8980 */ /* 0x000364000c101d00 */
.L_x_1540:
[----:B------:R-:W-:Y:S05]  /*e030*/  BSYNC B1 ;  /* 0x0000000000017941 */ /* 0x000fea0003800000 */
.L_x_1539:
[----:B------:R-:W-:Y:S01]  /*e040*/  ULEA.HI UR4, UR37, UR37, URZ, 0x1 ;  /* 0x0000002525047291 */ /* 0x000fe2000f8f083f */
[----:B--2---:R-:W-:Y:S01]  /*e050*/  VIADDMNMX R0, R45, -R175, 0x80, PT ;  /* 0x000000802d007446 */ /* 0x004fe200038009af */
[----:B------:R-:W-:Y:S02]  /*e060*/  BSSY B1, `(.L_x_1541) ;  /* 0x0000008000017945 */ /* 0x000fe40003800000 */
[----:B------:R-:W-:Y:S01]  /*e070*/  ULOP3.LUT UR4, UR4, 0xfffffffe, URZ, 0xc0, !UPT ;  /* 0xfffffffe04047892 */ /* 0x000fe2000f8ec03f */
[----:B------:R-:W-:-:S03]  /*e080*/  ISETP.GE.AND P1, PT, R19, R0, PT ;  /* 0x000000001300720c */ /* 0x000fc60003f26270 */
[----:B------:R-:W-:-:S06]  /*e090*/  UIADD3 UR4, UR37, -UR4, URZ ;  /* 0x8000000425047290 */ /* 0x000fcc000fffe03f */
[----:B---3--:R-:W-:-:S05]  /*e0a0*/  IMAD.U32 R3, RZ, RZ, UR4 ;  /* 0x00000004ff037e24 */ /* 0x008fca000f8e00ff */
[----:B------:R-:W-:-:S04]  /*e0b0*/  SHF.L.U32 R3, R3, 0x1f, RZ ;  /* 0x0000001f03037819 */ /* 0x000fc800000006ff */
[----:B------:R-:W2:Y:S02]  /*e0c0*/  SYNCS.PHASECHK.TRANS64.TRYWAIT P0, [R16+URZ+0x22800], R3 ;  /* 0x02280003100075a7 */ /* 0x000ea4000800017f */
[----:B--2---:R-:W-:Y:S05]  /*e0d0*/  @!P0 BRA `(.L_x_1542) ;  /* 0x000001ac00f08947 */ /* 0x004fea0003800000 */
.L_x_1819:
[----:B------:R-:W-:Y:S05]  /*e0e0*/  BSYNC B1 ;  /* 0x0000000000017941 */ /* 0x000fea0003800000 */
.L_x_1541:
[----:B------:R-:W-:Y:S05]  /*e0f0*/  @P1 BRA `(.L_x_1527) ;  /* 0x0000002c00dc1947 */ /* 0x000fea0003800000 */
[----:B--2---:R-:W2:Y:S01]  /*e100*/  LDC R3, c[0x0][0x3f4] ;  /* 0x0000fd00ff037b82 */ /* 0x004ea20000000800 */
[C---:B------:R-:W-:Y:S01]  /*e110*/  VIADD R0, R22.reuse, 0x20 ;  /* 0x0000002016007836 */ /* 0x040fe20000000000 */
[----:B------:R-:W-:Y:S01]  /*e120*/  BSSY B1, `(.L_x_1543) ;  /* 0x00000fc000017945 */ /* 0x000fe20003800000 */
[C---:B----4-:R-:W-:Y:S01]  /*e130*/  VIADD R20, R22.reuse, 0x40 ;  /* 0x0000004016147836 */ /* 0x050fe20000000000 */
[-C--:B--2---:R-:W-:Y:S02]  /*e140*/  ISETP.GE.AND P0, PT, R22, R3.reuse, PT ;  /* 0x000000031600720c */ /* 0x084fe40003f06270 */
[-C--:B------:R-:W-:Y:S02]  /*e150*/  ISETP.GE.AND P1, PT, R0, R3.reuse, PT ;  /* 0x000000030000720c */ /* 0x080fe40003f26270 */
[----:B------:R-:W-:-:S09]  /*e160*/  ISETP.GE.AND P2, PT, R20, R3, PT ;  /* 0x000000031400720c */ /* 0x000fd20003f46270 */
[----:B------:R-:W-:Y:S05]  /*e170*/  @P0 BRA `(.L_x_1544) ;  /* 0x0000000c00d80947 */ /* 0x000fea0003800000 */
[----:B-----5:R-:W-:Y:S02]  /*e180*/  SHF.R.U32.HI R0, RZ, 0x8, R24 ;  /* 0x00000008ff007819 */ /* 0x020fe40000011618 */
[----:B------:R-:W-:Y:S02]  /*e190*/  LOP3.LUT R20, R24, 0xff, RZ, 0xc0, !PT ;  /* 0x000000ff18147812 */ /* 0x000fe400078ec0ff */
[----:B0-----:R-:W-:Y:S02]  /*e1a0*/  LOP3.LUT R21, R0, 0xff, RZ, 0xc0, !PT ;  /* 0x000000ff00157812 */ /* 0x001fe400078ec0ff */
[----:B------:R-:W-:Y:S02]  /*e1b0*/  LEA.HI R0, R3, R201, RZ, 0x1c ;  /* 0x000000c903007211 */ /* 0x000fe400078fe0ff */
[----:B------:R-:W-:Y:S02]  /*e1c0*/  PRMT R45, R21, 0x7604, R20 ;  /* 0x00007604152d7816 */ /* 0x000fe40000000014 */
[----:B------:R-:W-:-:S02]  /*e1d0*/  SHF.R.S32.HI R21, RZ, 0x1f, R0 ;  /* 0x0000001fff157819 */ /* 0x000fc40000011400 */
[----:B-1----:R-:W-:Y:S02]  /*e1e0*/  SHF.R.U32.HI R37, RZ, 0x8, R25 ;  /* 0x00000008ff257819 */ /* 0x002fe40000011619 */
[----:B------:R-:W-:Y:S02]  /*e1f0*/  LEA.HI R20, R21, R0, RZ, 0x2 ;  /* 0x0000000015147211 */ /* 0x000fe400078f10ff */
[----:B------:R-:W-:Y:S02]  /*e200*/  SHF.L.U32 R21, R0, 0x4, RZ ;  /* 0x0000000400157819 */ /* 0x000fe400000006ff */
[----:B------:R-:W-:Y:S01]  /*e210*/  SHF.R.U32.HI R39, RZ, 0x8, R26 ;  /* 0x00000008ff277819 */ /* 0x000fe2000001161a */
[----:B------:R-:W-:Y:S01]  /*e220*/  IMAD.SHL.U32 R20, R20, 0x800, RZ ;  /* 0x0000080014147824 */ /* 0x000fe200078e00ff */
[----:B------:R-:W-:Y:S02]  /*e230*/  LOP3.LUT R0, R180, 0x30, R21, 0xf8, !PT ;  /* 0x00000030b4007812 */ /* 0x000fe400078ef815 */
[----:B------:R-:W-:-:S02]  /*e240*/  LOP3.LUT R36, R25, 0xff, RZ, 0xc0, !PT ;  /* 0x000000ff19247812 */ /* 0x000fc400078ec0ff */
[----:B------:R-:W-:Y:S02]  /*e250*/  LOP3.LUT R0, R0, R181, RZ, 0x3c, !PT ;  /* 0x000000b500007212 */ /* 0x000fe400078e3cff */
[----:B------:R-:W-:Y:S02]  /*e260*/  LOP3.LUT R21, R20, 0xffffe000, RZ, 0xc0, !PT ;  /* 0xffffe00014157812 */ /* 0x000fe400078ec0ff */
[----:B------:R-:W-:Y:S02]  /*e270*/  LOP3.LUT R38, R26, 0xff, RZ, 0xc0, !PT ;  /* 0x000000ff1a267812 */ /* 0x000fe400078ec0ff */
[----:B------:R-:W-:Y:S02]  /*e280*/  LOP3.LUT R37, R37, 0xff, RZ, 0xc0, !PT ;  /* 0x000000ff25257812 */ /* 0x000fe400078ec0ff */
[----:B------:R-:W-:Y:S02]  /*e290*/  LOP3.LUT R39, R39, 0xff, RZ, 0xc0, !PT ;  /* 0x000000ff27277812 */ /* 0x000fe400078ec0ff */
[----:B------:R-:W-:-:S02]  /*e2a0*/  IADD3 R21, R0, R182, R21 ;  /* 0x000000b600157210 */ /* 0x000fc40007ffe015 */
[----:B------:R-:W-:Y:S02]  /*e2b0*/  PRMT R46, R37, 0x7604, R36 ;  /* 0x00007604252e7816 */ /* 0x000fe40000000024 */
[----:B------:R-:W-:Y:S01]  /*e2c0*/  PRMT R47, R39, 0x7604, R38 ;  /* 0x00007604272f7816 */ /* 0x000fe20000000026 */
[----:B------:R-:W-:Y:S01]  /*e2d0*/  IMAD.IADD R0, R16, 0x1, R21 ;  /* 0x0000000110007824 */ /* 0x000fe200078e0215 */
[----:B------:R-:W-:Y:S02]  /*e2e0*/  SHF.R.U32.HI R37, RZ, 0x8, R27 ;  /* 0x00000008ff257819 */ /* 0x000fe4000001161b */
[----:B------:R-:W-:Y:S02]  /*e2f0*/  SHF.R.U32.HI R39, RZ, 0x8, R4 ;  /* 0x00000008ff277819 */ /* 0x000fe40000011604 */
[----:B------:R-:W-:Y:S02]  /*e300*/  SHF.R.U32.HI R40, RZ, 0x8, R5 ;  /* 0x00000008ff287819 */ /* 0x000fe40000011605 */
[----:B------:R-:W-:-:S02]  /*e310*/  LOP3.LUT R36, R27, 0xff, RZ, 0xc0, !PT ;  /* 0x000000ff1b247812 */ /* 0x000fc400078ec0ff */
[----:B------:R-:W-:Y:S02]  /*e320*/  LOP3.LUT R38, R4, 0xff, RZ, 0xc0, !PT ;  /* 0x000000ff04267812 */ /* 0x000fe400078ec0ff */
[----:B------:R-:W-:Y:S02]  /*e330*/  LOP3.LUT R37, R37, 0xff, RZ, 0xc0, !PT ;  /* 0x000000ff25257812 */ /* 0x000fe400078ec0ff */
[----:B------:R-:W-:Y:S02]  /*e340*/  LOP3.LUT R39, R39, 0xff, RZ, 0xc0, !PT ;  /* 0x000000ff27277812 */ /* 0x000fe400078ec0ff */
[----:B------:R-:W-:Y:S02]  /*e350*/  LOP3.LUT R21, R40, 0xff, RZ, 0xc0, !PT ;  /* 0x000000ff28157812 */ /* 0x000fe400078ec0ff */
[----:B------:R-:W0:Y:S01]  /*e360*/  LDS.128 R40, [R0+0x10400] ;  /* 0x0104000000287984 */ /* 0x000e220000000c00 */
[----:B------:R-:W-:Y:S02]  /*e370*/  PRMT R20, R37, 0x7604, R36 ;  /* 0x0000760425147816 */ /* 0x000fe40000000024 */
[----:B------:R-:W-:-:S02]  /*e380*/  PRMT R53, R39, 0x7604, R38 ;  /* 0x0000760427357816 */ /* 0x000fc40000000026 */
[----:B------:R-:W1:Y:S01]  /*e390*/  LDS.128 R36, [R211+0x10400] ;  /* 0x01040000d3247984 */ /* 0x000e620000000c00 */
[----:B------:R-:W-:Y:S02]  /*e3a0*/  SHF.R.U32.HI R50, RZ, 0x8, R6 ;  /* 0x00000008ff327819 */ /* 0x000fe40000011606 */
[----:B------:R-:W-:Y:S02]  /*e3b0*/  LOP3.LUT R48, R5, 0xff, RZ, 0xc0, !PT ;  /* 0x000000ff05307812 */ /* 0x000fe400078ec0ff */
[----:B------:R-:W-:Y:S02]  /*e3c0*/  LOP3.LUT R49, R6, 0xff, RZ, 0xc0, !PT ;  /* 0x000000ff06317812 */ /* 0x000fe400078ec0ff */
[----:B------:R-:W-:Y:S02]  /*e3d0*/  LOP3.LUT R50, R50, 0xff, RZ, 0xc0, !PT ;  /* 0x000000ff32327812 */ /* 0x000fe400078ec0ff */
[----:B------:R-:W-:Y:S02]  /*e3e0*/  PRMT R48, R21, 0x7604, R48 ;  /* 0x0000760415307816 */ /* 0x000fe40000000030 */
[----:B------:R-:W-:-:S02]  /*e3f0*/  SHF.R.U32.HI R55, RZ, 0x10, R5 ;  /* 0x00000010ff377819 */ /* 0x000fc40000011605 */
[----:B------:R-:W-:Y:S02]  /*e400*/  SHF.R.U32.HI R21, RZ, 0x10, R25 ;  /* 0x00000010ff157819 */ /* 0x000fe40000011619 */
[----:B------:R-:W-:Y:S01]  /*e410*/  PRMT R57, R50, 0x7604, R49 ;  /* 0x0000760432397816 */ /* 0x000fe20000000031 */
[----:B------:R-:W-:Y:S01]  /*e420*/  IMAD.U32 R55, R55, 0x10000, RZ ;  /* 0x0001000037377824 */ /* 0x000fe200078e00ff */
[----:B------:R-:W-:Y:S01]  /*e430*/  SHF.R.U32.HI R49, RZ, 0x10, R27 ;  /* 0x00000010ff317819 */ /* 0x000fe2000001161b */
[----:B------:R-:W-:Y:S01]  /*e440*/  IMAD.U32 R21, R21, 0x10000, RZ ;  /* 0x0001000015157824 */ /* 0x000fe200078e00ff */
[----:B------:R-:W-:Y:S02]  /*e450*/  SHF.R.U32.HI R52, RZ, 0x8, R7 ;  /* 0x00000008ff347819 */ /* 0x000fe40000011607 */
[----:B------:R-:W-:Y:S01]  /*e460*/  LOP3.LUT R51, R7, 0xff, RZ, 0xc0, !PT ;  /* 0x000000ff07337812 */ /* 0x000fe200078ec0ff */
[----:B------:R-:W-:Y:S01]  /*e470*/  IMAD.U32 R49, R49, 0x10000, RZ ;  /* 0x0001000031317824 */ /* 0x000fe200078e00ff */
[----:B------:R-:W-:-:S02]  /*e480*/  LOP3.LUT R52, R52, 0xff, RZ, 0xc0, !PT ;  /* 0x000000ff34347812 */ /* 0x000fc400078ec0ff */
[----:B------:R-:W-:Y:S02]  /*e490*/  LOP3.LUT R55, R48, 0xff0000, R55, 0xf8, !PT ;  /* 0x00ff000030377812 */ /* 0x000fe400078ef837 */
        /* <DEDUP_REMOVED lines=196> */
.L_x_1544:
[----:B------:R-:W-:Y:S05]  /*f0e0*/  BSYNC B1 ;  /* 0x0000000000017941 */ /* 0x000fea0003800000 */
.L_x_1543:
[----:B------:R-:W-:Y:S04]  /*f0f0*/  BSSY B1, `(.L_x_1545) ;  /* 0x0000100000017945 */ /* 0x000fe80003800000 */
[----:B------:R-:W-:Y:S05]  /*f100*/  @P1 BRA `(.L_x_1546) ;  /* 0x0000000c00f81947 */ /* 0x000fea0003800000 */
[----:B--2--5:R-:W-:Y:S02]  /*f110*/  SHF.R.U32.HI R0, RZ, 0x8, R28 ;  /* 0x00000008ff007819 */ /* 0x024fe4000001161c */
[----:B------:R-:W-:Y:S02]  /*f120*/  LOP3.LUT R5, R28, 0xff, RZ, 0xc0, !PT ;  /* 0x000000ff1c057812 */ /* 0x000fe400078ec0ff */
[----:B------:R-:W-:Y:S02]  /*f130*/  LOP3.LUT R4, R0, 0xff, RZ, 0xc0, !PT ;  /* 0x000000ff00047812 */ /* 0x000fe400078ec0ff */
[----:B------:R-:W-:Y:S02]  /*f140*/  LEA.HI R0, R3, R200, RZ, 0x1c ;  /* 0x000000c803007211 */ /* 0x000fe400078fe0ff */
[----:B-1----:R-:W-:Y:S02]  /*f150*/  PRMT R37, R4, 0x7604, R5 ;  /* 0x0000760404257816 */ /* 0x002fe40000000005 */
[----:B------:R-:W-:-:S02]  /*f160*/  SHF.R.S32.HI R5, RZ, 0x1f, R0 ;  /* 0x0000001fff057819 */ /* 0x000fc40000011400 */
[----:B------:R-:W-:Y:S02]  /*f170*/  SHF.R.U32.HI R20, RZ, 0x8, R31 ;  /* 0x00000008ff147819 */ /* 0x000fe4000001161f */
[----:B------:R-:W-:Y:S01]  /*f180*/  LEA.HI R4, R5, R0, RZ, 0x2 ;  /* 0x0000000005047211 */ /* 0x000fe200078f10ff */
[----:B------:R-:W-:Y:S01]  /*f190*/  IMAD.SHL.U32 R5, R0, 0x10, RZ ;  /* 0x0000001000057824 */ /* 0x000fe200078e00ff */
[----:B------:R-:W-:Y:S02]  /*f1a0*/  SHF.R.U32.HI R6, RZ, 0x8, R29 ;  /* 0x00000008ff067819 */ /* 0x000fe4000001161d */
[----:B0-----:R-:W-:Y:S01]  /*f1b0*/  LOP3.LUT R21, R31, 0xff, RZ, 0xc0, !PT ;  /* 0x000000ff1f157812 */ /* 0x001fe200078ec0ff */
[----:B------:R-:W-:Y:S01]  /*f1c0*/  IMAD.SHL.U32 R4, R4, 0x800, RZ ;  /* 0x0000080004047824 */ /* 0x000fe200078e00ff */
[----:B------:R-:W-:Y:S02]  /*f1d0*/  LOP3.LUT R0, R180, 0x30, R5, 0xf8, !PT ;  /* 0x00000030b4007812 */ /* 0x000fe400078ef805 */
[----:B------:R-:W-:-:S02]  /*f1e0*/  LOP3.LUT R20, R20, 0xff, RZ, 0xc0, !PT ;  /* 0x000000ff14147812 */ /* 0x000fc400078ec0ff */
[----:B------:R-:W-:Y:S02]  /*f1f0*/  SHF.R.U32.HI R24, RZ, 0x8, R8 ;  /* 0x00000008ff187819 */ /* 0x000fe40000011608 */
[----:B------:R-:W-:Y:S02]  /*f200*/  LOP3.LUT R0, R0, R181, RZ, 0x3c, !PT ;  /* 0x000000b500007212 */ /* 0x000fe400078e3cff */
[----:B------:R-:W-:Y:S02]  /*f210*/  LOP3.LUT R5, R4, 0xffffe000, RZ, 0xc0, !PT ;  /* 0xffffe00004057812 */ /* 0x000fe400078ec0ff */
[----:B------:R-:W-:Y:S02]  /*f220*/  LOP3.LUT R7, R29, 0xff, RZ, 0xc0, !PT ;  /* 0x000000ff1d077812 */ /* 0x000fe400078ec0ff */
[----:B------:R-:W-:Y:S02]  /*f230*/  LOP3.LUT R6, R6, 0xff, RZ, 0xc0, !PT ;  /* 0x000000ff06067812 */ /* 0x000fe400078ec0ff */
[----:B------:R-:W-:-:S02]  /*f240*/  PRMT R43, R20, 0x7604, R21 ;  /* 0x00007604142b7816 */ /* 0x000fc40000000015 */
[----:B------:R-:W-:Y:S02]  /*f250*/  LOP3.LUT R25, R8, 0xff, RZ, 0xc0, !PT ;  /* 0x000000ff08197812 */ /* 0x000fe400078ec0ff */
[----:B------:R-:W-:Y:S02]  /*f260*/  LOP3.LUT R24, R24, 0xff, RZ, 0xc0, !PT ;  /* 0x000000ff18187812 */ /* 0x000fe400078ec0ff */
[----:B------:R-:W-:Y:S02]  /*f270*/  IADD3 R21, R0, R182, R5 ;  /* 0x000000b600157210 */ /* 0x000fe40007ffe005 */
[----:B------:R-:W-:Y:S02]  /*f280*/  PRMT R36, R6, 0x7604, R7 ;  /* 0x0000760406247816 */ /* 0x000fe40000000007 */
[----:B------:R-:W-:Y:S02]  /*f290*/  SHF.R.U32.HI R0, RZ, 0x8, R9 ;  /* 0x00000008ff007819 */ /* 0x000fe40000011609 */
[----:B------:R-:W-:-:S02]  /*f2a0*/  SHF.R.U32.HI R6, RZ, 0x8, R30 ;  /* 0x00000008ff067819 */ /* 0x000fc4000001161e */
[----:B------:R-:W-:Y:S02]  /*f2b0*/  PRMT R45, R24, 0x7604, R25 ;  /* 0x00007604182d7816 */ /* 0x000fe40000000019 */
[----:B------:R-:W-:Y:S02]  /*f2c0*/  LOP3.LUT R25, R9, 0xff, RZ, 0xc0, !PT ;  /* 0x000000ff09197812 */ /* 0x000fe400078ec0ff */
[----:B------:R-:W-:Y:S02]  /*f2d0*/  SHF.R.U32.HI R24, RZ, 0x8, R11 ;  /* 0x00000008ff187819 */ /* 0x000fe4000001160b */
[----:B------:R-:W-:Y:S02]  /*f2e0*/  LOP3.LUT R0, R0, 0xff, RZ, 0xc0, !PT ;  /* 0x000000ff00007812 */ /* 0x000fe400078ec0ff */
[----:B------:R-:W-:Y:S02]  /*f2f0*/  LOP3.LUT R7, R30, 0xff, RZ, 0xc0, !PT ;  /* 0x000000ff1e077812 */ /* 0x000fe400078ec0ff */
[----:B------:R-:W-:-:S02]  /*f300*/  LOP3.LUT R6, R6, 0xff, RZ, 0xc0, !PT ;  /* 0x000000ff06067812 */ /* 0x000fc400078ec0ff */
[----:B------:R-:W-:Y:S02]  /*f310*/  SHF.R.U32.HI R20, RZ, 0x8, R10 ;  /* 0x00000008ff147819 */ /* 0x000fe4000001160a */
[----:B------:R-:W-:Y:S02]  /*f320*/  LOP3.LUT R27, R10, 0xff, RZ, 0xc0, !PT ;  /* 0x000000ff0a1b7812 */ /* 0x000fe400078ec0ff */
[----:B------:R-:W-:Y:S02]  /*f330*/  LOP3.LUT R24, R24, 0xff, RZ, 0xc0, !PT ;  /* 0x000000ff18187812 */ /* 0x000fe400078ec0ff */
[----:B------:R-:W-:Y:S01]  /*f340*/  PRMT R47, R0, 0x7604, R25 ;  /* 0x00007604002f7816 */ /* 0x000fe20000000019 */
[----:B------:R-:W-:Y:S01]  /*f350*/  IMAD.IADD R0, R16, 0x1, R21 ;  /* 0x0000000110007824 */ /* 0x000fe200078e0215 */
[----:B------:R-:W-:Y:S02]  /*f360*/  LOP3.LUT R20, R20, 0xff, RZ, 0xc0, !PT ;  /* 0x000000ff14147812 */ /* 0x000fe400078ec0ff */
[----:B------:R-:W-:-:S02]  /*f370*/  LOP3.LUT R41, R11, 0xff, RZ, 0xc0, !PT ;  /* 0x000000ff0b297812 */ /* 0x000fc400078ec0ff */
[----:B------:R-:W-:Y:S02]  /*f380*/  PRMT R39, R6, 0x7604, R7 ;  /* 0x0000760406277816 */ /* 0x000fe40000000007 */
[----:B------:R-:W0:Y:S01]  /*f390*/  LDS.128 R4, [R210+0x10400] ;  /* 0x01040000d2047984 */ /* 0x000e220000000c00 */
[----:B------:R-:W-:Y:S02]  /*f3a0*/  PRMT R49, R20, 0x7604, R27 ;  /* 0x0000760414317816 */ /* 0x000fe4000000001b */
[----:B------:R-:W-:Y:S02]  /*f3b0*/  PRMT R42, R24, 0x7604, R41 ;  /* 0x00007604182a7816 */ /* 0x000fe40000000029 */
[----:B------:R-:W1:Y:S01]  /*f3c0*/  LDS.128 R24, [R0+0x10400] ;  /* 0x0104000000187984 */ /* 0x000e620000000c00 */
[----:B------:R-:W-:Y:S02]  /*f3d0*/  SHF.R.U32.HI R21, RZ, 0x10, R29 ;  /* 0x00000010ff157819 */ /* 0x000fe4000001161d */
[----:B------:R-:W-:-:S02]  /*f3e0*/  SHF.R.U32.HI R20, RZ, 0x10, R28 ;  /* 0x00000010ff147819 */ /* 0x000fc4000001161c */
[----:B------:R-:W-:Y:S02]  /*f3f0*/  SHF.R.U32.HI R38, RZ, 0x10, R30 ;  /* 0x00000010ff267819 */ /* 0x000fe4000001161e */
[----:B------:R-:W-:Y:S02]  /*f400*/  LOP3.LUT R21, R21, 0xff, RZ, 0xc0, !PT ;  /* 0x000000ff15157812 */ /* 0x000fe400078ec0ff */
[----:B------:R-:W-:Y:S02]  /*f410*/  LOP3.LUT R20, R20, 0xff, RZ, 0xc0, !PT ;  /* 0x000000ff14147812 */ /* 0x000fe400078ec0ff */
[----:B------:R-:W-:Y:S02]  /*f420*/  LOP3.LUT R38, R38, 0xff, RZ, 0xc0, !PT ;  /* 0x000000ff26267812 */ /* 0x000fe400078ec0ff */
[----:B------:R-:W-:Y:S02]  /*f430*/  PRMT R21, R21, 0x7054, R36 ;  /* 0x0000705415157816 */ /* 0x000fe40000000024 */
[----:B------:R-:W-:-:S02]  /*f440*/  PRMT R37, R20, 0x7054, R37 ;  /* 0x0000705414257816 */ /* 0x000fc40000000025 */
[----:B------:R-:W-:Y:S02]  /*f450*/  SHF.R.U32.HI R36, RZ, 0x10, R9 ;  /* 0x00000010ff247819 */ /* 0x000fe40000011609 */
[----:B------:R-:W-:Y:S02]  /*f460*/  SHF.R.U32.HI R20, RZ, 0x10, R8 ;  /* 0x00000010ff147819 */ /* 0x000fe40000011608 */
[----:B------:R-:W-:Y:S02]  /*f470*/  PRMT R41, R38, 0x7054, R39 ;  /* 0x0000705426297816 */ /* 0x000fe40000000027 */
[----:B------:R-:W-:Y:S02]  /*f480*/  SHF.R.U32.HI R40, RZ, 0x10, R31 ;  /* 0x00000010ff287819 */ /* 0x000fe4000001161f */
[----:B------:R-:W-:Y:S02]  /*f490*/  SHF.R.U32.HI R39, RZ, 0x10, R11 ;  /* 0x00000010ff277819 */ /* 0x000fe4000001160b */
[----:B------:R-:W-:-:S02]  /*f4a0*/  LOP3.LUT R36, R36, 0xff, RZ, 0xc0, !PT ;  /* 0x000000ff24247812 */ /* 0x000fc400078ec0ff */
[----:B------:R-:W-:Y:S02]  /*f4b0*/  LOP3.LUT R20, R20, 0xff, RZ, 0xc0, !PT ;  /* 0x000000ff14147812 */ /* 0x000fe400078ec0ff */
[----:B------:R-:W-:Y:S02]  /*f4c0*/  LOP3.LUT R40, R40, 0xff, RZ, 0xc0, !PT ;  /* 0x000000ff28287812 */ /* 0x000fe400078ec0ff */
[----:B------:R-:W-:Y:S02]  /*f4d0*/  SHF.R.U32.HI R38, RZ, 0x10, R10 ;  /* 0x00000010ff267819 */ /* 0x000fe4000001160a */
[----:B------:R-:W-:Y:S02]  /*f4e0*/  LOP3.LUT R39, R39, 0xff, RZ, 0xc0, !PT ;  /* 0x000000ff27277812 */ /* 0x000fe400078ec0ff */
[----:B------:R-:W-:Y:S02]  /*f4f0*/  PRMT R47, R36, 0x7054, R47 ;  /* 0x00007054242f7816 */ /* 0x000fe4000000002f */
[----:B------:R-:W-:-:S02]  /*f500*/  PRMT R45, R20, 0x7054, R45 ;  /* 0x00007054142d7816 */ /* 0x000fc4000000002d */
[----:B------:R-:W-:Y:S02]  /*f510*/  PRMT R43, R40, 0x7054, R43 ;  /* 0x00007054282b7816 */ /* 0x000fe4000000002b */
[----:B------:R-:W-:Y:S02]  /*f520*/  LOP3.LUT R38, R38, 0xff, RZ, 0xc0, !PT ;  /* 0x000000ff26267812 */ /* 0x000fe400078ec0ff */
[----:B------:R-:W-:Y:S02]  /*f530*/  PRMT R51, R39, 0x7054, R42 ;  /* 0x0000705427337816 */ /* 0x000fe4000000002a */
[----:B------:R-:W-:Y:S02]  /*f540*/  LOP3.LUT R39, R37, 0xff000000, R28, 0xf8, !PT ;  /* 0xff00000025277812 */ /* 0x000fe400078ef81c */
[----:B------:R-:W-:Y:S02]  /*f550*/  LOP3.LUT R40, R21, 0xff000000, R29, 0xf8, !PT ;  /* 0xff00000015287812 */ /* 0x000fe400078ef81d */
[----:B------:R-:W-:-:S02]  /*f560*/  LOP3.LUT R47, R47, 0xff000000, R9, 0xf8, !PT ;  /* 0xff0000002f2f7812 */ /* 0x000fc400078ef809 */
[----:B------:R-:W-:Y:S02]  /*f570*/  LOP3.LUT R45, R45, 0xff000000, R8, 0xf8, !PT ;  /* 0xff0000002d2d7812 */ /* 0x000fe400078ef808 */
[-C--:B0-----:R-:W-:Y:S02]  /*f580*/  F2FP.F16.E4M3.UNPACK_B R28, R7.reuse ;  /* 0x00000007ff1c723e */ /* 0x081fe400020006ff */
[----:B------:R-:W-:Y:S02]  /*f590*/  F2FP.F16.E4M3.UNPACK_B R29, R7.H1 ;  /* 0x00000007ff1d723e */ /* 0x000fe400030006ff */
[-C--:B------:R-:W-:Y:S02]  /*f5a0*/  F2FP.F16.E4M3.UNPACK_B R7, R4.reuse ;  /* 0x00000004ff07723e */ /* 0x080fe400020006ff */
[----:B------:R-:W-:Y:S02]  /*f5b0*/  F2FP.F16.E4M3.UNPACK_B R8, R4.H1 ;  /* 0x00000004ff08723e */ /* 0x000fe400030006ff */
[----:B------:R-:W-:-:S02]  /*f5c0*/  PRMT R49, R38, 0x7054, R49 ;  /* 0x0000705426317816 */ /* 0x000fc40000000031 */
[-C--:B------:R-:W-:Y:S02]  /*f5d0*/  F2FP.F16.E4M3.UNPACK_B R4, R6.reuse ;  /* 0x00000006ff04723e */ /* 0x080fe400020006ff */
[----:B------:R-:W-:Y:S02]  /*f5e0*/  F2FP.F16.E4M3.UNPACK_B R21, R6.H1 ;  /* 0x00000006ff15723e */ /* 0x000fe400030006ff */
[----:B------:R-:W-:Y:S02]  /*f5f0*/  LOP3.LUT R20, R41, 0xff000000, R30, 0xf8, !PT ;  /* 0xff00000029147812 */ /* 0x000fe400078ef81e */
[----:B------:R-:W-:Y:S02]  /*f600*/  F2FP.F16.E4M3.UNPACK_B R46, R47 ;  /* 0x0000002fff2e723e */ /* 0x000fe400020006ff */
[----:B-1----:R-:W-:Y:S02]  /*f610*/  F2FP.F16.E4M3.UNPACK_B R6, R25 ;  /* 0x00000019ff06723e */ /* 0x002fe400020006ff */
        /* <DEDUP_REMOVED lines=173> */
.L_x_1546:
[----:B------:R-:W-:Y:S05]  /*100f0*/  BSYNC B1 ;  /* 0x0000000000017941 */ /* 0x000fea0003800000 */
.L_x_1545:
[----:B------:R-:W-:Y:S05]  /*10100*/  @P2 BRA `(.L_x_1527) ;  /* 0x0000000c00d82947 */ /* 0x000fea0003800000 */
[----:B--23-5:R-:W-:Y:S02]  /*10110*/  SHF.R.U32.HI R4, RZ, 0x8, R32 ;  /* 0x00000008ff047819 */ /* 0x02cfe40000011620 */
[----:B------:R-:W-:Y:S02]  /*10120*/  LOP3.LUT R0, R32, 0xff, RZ, 0xc0, !PT ;  /* 0x000000ff20007812 */ /* 0x000fe400078ec0ff */
[----:B------:R-:W-:Y:S02]  /*10130*/  SHF.R.U32.HI R8, RZ, 0x8, R34 ;  /* 0x00000008ff087819 */ /* 0x000fe40000011622 */
[----:B------:R-:W-:Y:S02]  /*10140*/  LOP3.LUT R5, R4, 0xff, RZ, 0xc0, !PT ;  /* 0x000000ff04057812 */ /* 0x000fe400078ec0ff */
[----:B------:R-:W-:Y:S02]  /*10150*/  LEA.HI R3, R3, R202, RZ, 0x1c ;  /* 0x000000ca03037211 */ /* 0x000fe400078fe0ff */
[----:B------:R-:W-:-:S02]  /*10160*/  LOP3.LUT R4, R34, 0xff, RZ, 0xc0, !PT ;  /* 0x000000ff22047812 */ /* 0x000fc400078ec0ff */
[----:B------:R-:W-:Y:S02]  /*10170*/  LOP3.LUT R9, R8, 0xff, RZ, 0xc0, !PT ;  /* 0x000000ff08097812 */ /* 0x000fe400078ec0ff */
[----:B0-----:R-:W-:Y:S02]  /*10180*/  PRMT R21, R5, 0x7604, R0 ;  /* 0x0000760405157816 */ /* 0x001fe40000000000 */
[----:B------:R-:W-:Y:S02]  /*10190*/  SHF.R.S32.HI R0, RZ, 0x1f, R3 ;  /* 0x0000001fff007819 */ /* 0x000fe40000011403 */
[----:B------:R-:W-:Y:S02]  /*101a0*/  PRMT R25, R9, 0x7604, R4 ;  /* 0x0000760409197816 */ /* 0x000fe40000000004 */
[----:B------:R-:W-:Y:S01]  /*101b0*/  LEA.HI R4, R0, R3, RZ, 0x2 ;  /* 0x0000000300047211 */ /* 0x000fe200078f10ff */
[----:B------:R-:W-:Y:S01]  /*101c0*/  IMAD.SHL.U32 R3, R3, 0x10, RZ ;  /* 0x0000001003037824 */ /* 0x000fe200078e00ff */
[----:B------:R-:W-:-:S02]  /*101d0*/  SHF.R.U32.HI R7, RZ, 0x8, R33 ;  /* 0x00000008ff077819 */ /* 0x000fc40000011621 */
[----:B------:R-:W-:Y:S01]  /*101e0*/  LOP3.LUT R6, R33, 0xff, RZ, 0xc0, !PT ;  /* 0x000000ff21067812 */ /* 0x000fe200078ec0ff */
[----:B------:R-:W-:Y:S01]  /*101f0*/  IMAD.SHL.U32 R4, R4, 0x800, RZ ;  /* 0x0000080004047824 */ /* 0x000fe200078e00ff */
[----:B------:R-:W-:Y:S02]  /*10200*/  LOP3.LUT R0, R180, 0x30, R3, 0xf8, !PT ;  /* 0x00000030b4007812 */ /* 0x000fe400078ef803 */
[----:B------:R-:W-:Y:S02]  /*10210*/  LOP3.LUT R7, R7, 0xff, RZ, 0xc0, !PT ;  /* 0x000000ff07077812 */ /* 0x000fe400078ec0ff */
[----:B------:R-:W-:Y:S02]  /*10220*/  SHF.R.U32.HI R8, RZ, 0x8, R12 ;  /* 0x00000008ff087819 */ /* 0x000fe4000001160c */
[----:B------:R-:W-:Y:S02]  /*10230*/  LOP3.LUT R0, R0, R181, RZ, 0x3c, !PT ;  /* 0x000000b500007212 */ /* 0x000fe400078e3cff */
[----:B------:R-:W-:-:S02]  /*10240*/  LOP3.LUT R3, R4, 0xffffe000, RZ, 0xc0, !PT ;  /* 0xffffe00004037812 */ /* 0x000fc400078ec0ff */
[----:B------:R-:W-:Y:S02]  /*10250*/  PRMT R20, R7, 0x7604, R6 ;  /* 0x0000760407147816 */ /* 0x000fe40000000006 */
[----:B------:R-:W-:Y:S02]  /*10260*/  LOP3.LUT R7, R12, 0xff, RZ, 0xc0, !PT ;  /* 0x000000ff0c077812 */ /* 0x000fe400078ec0ff */
[----:B------:R-:W-:Y:S02]  /*10270*/  LOP3.LUT R8, R8, 0xff, RZ, 0xc0, !PT ;  /* 0x000000ff08087812 */ /* 0x000fe400078ec0ff */
[----:B------:R-:W-:Y:S02]  /*10280*/  IADD3 R3, R0, R182, R3 ;  /* 0x000000b600037210 */ /* 0x000fe40007ffe003 */
[----:B------:R-:W-:Y:S02]  /*10290*/  PRMT R29, R8, 0x7604, R7 ;  /* 0x00007604081d7816 */ /* 0x000fe40000000007 */
[----:B------:R-:W-:Y:S01]  /*102a0*/  SHF.R.U32.HI R6, RZ, 0x8, R35 ;  /* 0x00000008ff067819 */ /* 0x000fe20000011623 */
[----:B------:R-:W-:Y:S01]  /*102b0*/  IMAD.IADD R0, R16, 0x1, R3 ;  /* 0x0000000110007824 */ /* 0x000fe200078e0203 */
[----:B------:R-:W-:-:S02]  /*102c0*/  SHF.R.U32.HI R8, RZ, 0x8, R13 ;  /* 0x00000008ff087819 */ /* 0x000fc4000001160d */
[----:B------:R-:W-:Y:S02]  /*102d0*/  LOP3.LUT R5, R35, 0xff, RZ, 0xc0, !PT ;  /* 0x000000ff23057812 */ /* 0x000fe400078ec0ff */
[----:B------:R-:W-:Y:S02]  /*102e0*/  LOP3.LUT R6, R6, 0xff, RZ, 0xc0, !PT ;  /* 0x000000ff06067812 */ /* 0x000fe400078ec0ff */
[----:B------:R-:W-:Y:S02]  /*102f0*/  LOP3.LUT R3, R8, 0xff, RZ, 0xc0, !PT ;  /* 0x000000ff08037812 */ /* 0x000fe400078ec0ff */
[----:B------:R-:W0:Y:S01]  /*10300*/  LDS.128 R8, [R0+0x10400] ;  /* 0x0104000000087984 */ /* 0x000e220000000c00 */
[----:B------:R-:W-:Y:S02]  /*10310*/  PRMT R24, R6, 0x7604, R5 ;  /* 0x0000760406187816 */ /* 0x000fe40000000005 */
[----:B------:R-:W-:Y:S01]  /*10320*/  SHF.R.U32.HI R31, RZ, 0x8, R15 ;  /* 0x00000008ff1f7819 */ /* 0x000fe2000001160f */
[----:B------:R-:W2:Y:S01]  /*10330*/  LDS.128 R4, [R209+0x10400] ;  /* 0x01040000d1047984 */ /* 0x000ea20000000c00 */
[----:B------:R-:W-:-:S02]  /*10340*/  LOP3.LUT R30, R15, 0xff, RZ, 0xc0, !PT ;  /* 0x000000ff0f1e7812 */ /* 0x000fc400078ec0ff */
[----:B------:R-:W-:Y:S02]  /*10350*/  LOP3.LUT R31, R31, 0xff, RZ, 0xc0, !PT ;  /* 0x000000ff1f1f7812 */ /* 0x000fe400078ec0ff */
[----:B------:R-:W-:Y:S02]  /*10360*/  SHF.R.U32.HI R28, RZ, 0x8, R14 ;  /* 0x00000008ff1c7819 */ /* 0x000fe4000001160e */
[----:B------:R-:W-:Y:S02]  /*10370*/  LOP3.LUT R26, R13, 0xff, RZ, 0xc0, !PT ;  /* 0x000000ff0d1a7812 */ /* 0x000fe400078ec0ff */
[----:B------:R-:W-:Y:S02]  /*10380*/  PRMT R30, R31, 0x7604, R30 ;  /* 0x000076041f1e7816 */ /* 0x000fe4000000001e */
[----:B------:R-:W-:Y:S02]  /*10390*/  LOP3.LUT R27, R14, 0xff, RZ, 0xc0, !PT ;  /* 0x000000ff0e1b7812 */ /* 0x000fe400078ec0ff */
[----:B------:R-:W-:-:S02]  /*103a0*/  LOP3.LUT R28, R28, 0xff, RZ, 0xc0, !PT ;  /* 0x000000ff1c1c7812 */ /* 0x000fc400078ec0ff */
[----:B------:R-:W-:Y:S02]  /*103b0*/  SHF.R.U32.HI R31, RZ, 0x10, R13 ;  /* 0x00000010ff1f7819 */ /* 0x000fe4000001160d */
[----:B------:R-:W-:Y:S02]  /*103c0*/  PRMT R26, R3, 0x7604, R26 ;  /* 0x00007604031a7816 */ /* 0x000fe4000000001a */
[----:B------:R-:W-:Y:S01]  /*103d0*/  SHF.R.U32.HI R3, RZ, 0x10, R33 ;  /* 0x00000010ff037819 */ /* 0x000fe20000011621 */
[----:B------:R-:W-:Y:S01]  /*103e0*/  IMAD.U32 R31, R31, 0x10000, RZ ;  /* 0x000100001f1f7824 */ /* 0x000fe200078e00ff */
[----:B-1----:R-:W-:Y:S02]  /*103f0*/  PRMT R37, R28, 0x7604, R27 ;  /* 0x000076041c257816 */ /* 0x002fe4000000001b */
[----:B------:R-:W-:Y:S01]  /*10400*/  SHF.R.U32.HI R27, RZ, 0x10, R35 ;  /* 0x00000010ff1b7819 */ /* 0x000fe20000011623 */
[----:B------:R-:W-:Y:S01]  /*10410*/  IMAD.U32 R3, R3, 0x10000, RZ ;  /* 0x0001000003037824 */ /* 0x000fe200078e00ff */
[----:B------:R-:W-:-:S02]  /*10420*/  SHF.R.U32.HI R39, RZ, 0x10, R15 ;  /* 0x00000010ff277819 */ /* 0x000fc4000001160f */
[----:B------:R-:W-:Y:S01]  /*10430*/  LOP3.LUT R31, R26, 0xff0000, R31, 0xf8, !PT ;  /* 0x00ff00001a1f7812 */ /* 0x000fe200078ef81f */
[----:B------:R-:W-:Y:S01]  /*10440*/  IMAD.U32 R27, R27, 0x10000, RZ ;  /* 0x000100001b1b7824 */ /* 0x000fe200078e00ff */
[----:B------:R-:W-:Y:S01]  /*10450*/  LOP3.LUT R21, R21, 0xff0000, R32, 0xf8, !PT ;  /* 0x00ff000015157812 */ /* 0x000fe200078ef820 */
[----:B------:R-:W-:Y:S01]  /*10460*/  IMAD.U32 R39, R39, 0x10000, RZ ;  /* 0x0001000027277824 */ /* 0x000fe200078e00ff */
[----:B------:R-:W-:Y:S02]  /*10470*/  LOP3.LUT R3, R20, 0xff0000, R3, 0xf8, !PT ;  /* 0x00ff000014037812 */ /* 0x000fe400078ef803 */
[----:B------:R-:W-:Y:S02]  /*10480*/  LOP3.LUT R25, R25, 0xff0000, R34, 0xf8, !PT ;  /* 0x00ff000019197812 */ /* 0x000fe400078ef822 */
[----:B------:R-:W-:Y:S02]  /*10490*/  LOP3.LUT R31, R31, 0xff000000, R13, 0xf8, !PT ;  /* 0xff0000001f1f7812 */ /* 0x000fe400078ef80d */
        /* <DEDUP_REMOVED lines=8> */
[----:B------:R-:W-:Y:S02]  /*10520*/  LOP3.LUT R34, R27, 0xff000000, R35, 0xf8, !PT ;  /* 0xff0000001b227812 */ /* 0x000fe400078ef823 */
[----:B------:R-:W-:Y:S02]  /*10530*/  LOP3.LUT R39, R30, 0xff0000, R39, 0xf8, !PT ;  /* 0x00ff00001e277812 */ /* 0x000fe400078ef827 */
[----:B------:R-:W-:Y:S02]  /*10540*/  LOP3.LUT R35, R29, 0xff000000, R12, 0xf8, !PT ;  /* 0xff0000001d237812 */ /* 0x000fe400078ef80c */
[----:B------:R-:W-:Y:S02]  /*10550*/  F2FP.F16.E4M3.UNPACK_B R29, R32 ;  /* 0x00000020ff1d723e */ /* 0x000fe400020006ff */
[----:B------:R-:W-:Y:S01]  /*10560*/  LOP3.LUT R38, R37, 0xff000000, R14, 0xf8, !PT ;  /* 0xff00000025267812 */ /* 0x000fe200078ef80e */
[--C-:B------:R-:W-:Y:S01]  /*10570*/  HADD2.F32 R37, -RZ, R36.reuse.H0_H0 ;  /* 0x20000024ff257230 */ /* 0x100fe20000004100 */
[-C--:B--2---:R-:W-:Y:S01]  /*10580*/  F2FP.F16.E4M3.UNPACK_B R12, R5.reuse ;  /* 0x00000005ff0c723e */ /* 0x084fe200020006ff */
[----:B------:R-:W-:Y:S01]  /*10590*/  HADD2.F32 R30, -RZ, R29.H0_H0 ;  /* 0x2000001dff1e7230 */ /* 0x000fe20000004100 */
[----:B------:R-:W-:Y:S01]  /*105a0*/  F2FP.F16.E4M3.UNPACK_B R13, R5.H1 ;  /* 0x00000005ff0d723e */ /* 0x000fe200030006ff */
[--C-:B------:R-:W-:Y:S01]  /*105b0*/  HADD2.F32 R5, -RZ, R21.reuse.H0_H0 ;  /* 0x20000015ff057230 */ /* 0x100fe20000004100 */
[----:B------:R-:W-:Y:S01]  /*105c0*/  LOP3.LUT R39, R39, 0xff000000, R15, 0xf8, !PT ;  /* 0xff00000027277812 */ /* 0x000fe200078ef80f */
[----:B------:R-:W-:Y:S01]  /*105d0*/  HADD2.F32 R36, -RZ, R36.H1_H1 ;  /* 0x30000024ff247230 */ /* 0x000fe20000004100 */
[-C--:B------:R-:W-:Y:S01]  /*105e0*/  F2FP.F16.E4M3.UNPACK_B R15, R7.reuse ;  /* 0x00000007ff0f723e */ /* 0x080fe200020006ff */
[----:B------:R-:W-:Y:S01]  /*105f0*/  HADD2.F32 R21, -RZ, R21.H1_H1 ;  /* 0x30000015ff157230 */ /* 0x000fe20000004100 */
[----:B------:R-:W-:Y:S01]  /*10600*/  F2FP.F16.E4M3.UNPACK_B R20, R7.H1 ;  /* 0x00000007ff14723e */ /* 0x000fe200030006ff */
[C---:B------:R-:W-:Y:S01]  /*10610*/  FMUL.FTZ R41, R5.reuse, R37 ;  /* 0x0000002505297220 */ /* 0x040fe20000410000 */
[----:B------:R-:W-:Y:S01]  /*10620*/  F2FP.F16.E4M3.UNPACK_B R7, R6 ;  /* 0x00000006ff07723e */ /* 0x000fe200020006ff */
[----:B------:R-:W-:Y:S01]  /*10630*/  FMUL.FTZ R40, R5, R30 ;  /* 0x0000001e05287220 */ /* 0x000fe20000410000 */
[----:B------:R-:W-:Y:S01]  /*10640*/  F2FP.F16.E4M3.UNPACK_B R14, R6.H1 ;  /* 0x00000006ff0e723e */ /* 0x000fe200030006ff */
[--C-:B------:R-:W-:Y:S01]  /*10650*/  HADD2.F32 R6, -RZ, R12.reuse.H0_H0 ;  /* 0x2000000cff067230 */ /* 0x100fe20000004100 */
[----:B------:R-:W-:Y:S01]  /*10660*/  F2FP.F16.E4M3.UNPACK_B R24, R9.H1 ;  /* 0x00000009ff18723e */ /* 0x000fe200030006ff */
[----:B------:R-:W-:Y:S01]  /*10670*/  HADD2.F32 R29, -RZ, R29.H1_H1 ;  /* 0x3000001dff1d7230 */ /* 0x000fe20000004100 */
[----:B------:R-:W-:Y:S01]  /*10680*/  F2FP.F16.E4M3.UNPACK_B R32, R32.H1 ;  /* 0x00000020ff20723e */ /* 0x000fe200030006ff */
[----:B------:R-:W-:-:S02]  /*10690*/  HADD2.F32 R12, -RZ, R12.H1_H1 ;  /* 0x3000000cff0c7230 */ /* 0x000fc40000004100 */
[C---:B------:R-:W-:Y:S01]  /*106a0*/  FFMA.FTZ R5, R6.reuse, R30, -R41 ;  /* 0x0000001e06057223 */ /* 0x040fe20000010829 */
[----:B------:R-:W-:Y:S01]  /*106b0*/  F2FP.F16.E4M3.UNPACK_B R30, R31.H1 ;  /* 0x0000001fff1e723e */ /* 0x000fe200030006ff */
[----:B------:R-:W-:Y:S01]  /*106c0*/  FFMA.FTZ R40, R6, R37, R40 ;  /* 0x0000002506287223 */ /* 0x000fe20000010028 */
[-C--:B------:R-:W-:Y:S01]  /*106d0*/  F2FP.F16.E4M3.UNPACK_B R26, R11.reuse ;  /* 0x0000000bff1a723e */ /* 0x080fe200020006ff */
[----:B------:R-:W-:Y:S01]  /*106e0*/  HADD2.F32 R31, -RZ, R32.H0_H0 ;  /* 0x20000020ff1f7230 */ /* 0x000fe20000004100 */
[----:B------:R-:W-:Y:S01]  /*106f0*/  F2FP.F16.E4M3.UNPACK_B R27, R11.H1 ;  /* 0x0000000bff1b723e */ /* 0x000fe200030006ff */
[----:B------:R-:W-:Y:S01]  /*10700*/  HADD2.F32 R37, -RZ, R30.H0_H0 ;  /* 0x2000001eff257230 */ /* 0x000fe20000004100 */
[----:B------:R-:W-:Y:S01]  /*10710*/  F2FP.F16.E4M3.UNPACK_B R11, R10 ;  /* 0x0000000aff0b723e */ /* 0x000fe200020006ff */
[----:B------:R-:W-:Y:S01]  /*10720*/  FMUL.FTZ R41, R21, R36 ;  /* 0x0000002415297220 */ /* 0x000fe20000410000 */
[----:B------:R-:W-:Y:S01]  /*10730*/  F2FP.F16.E4M3.UNPACK_B R25, R10.H1 ;  /* 0x0000000aff19723e */ /* 0x000fe200030006ff */
[----:B------:R-:W-:-:S02]  /*10740*/  HADD2.F32 R10, -RZ, R24.H0_H0 ;  /* 0x20000018ff0a7230 */ /* 0x000fc40000004100 */
[-C--:B------:R-:W-:Y:S01]  /*10750*/  FMUL.FTZ R21, R21, R29.reuse ;  /* 0x0000001d15157220 */ /* 0x080fe20000410000 */
[----:B------:R-:W-:Y:S02]  /*10760*/  HADD2.F32 R6, -RZ, R13.H0_H0 ;  /* 0x2000000dff067230 */ /* 0x000fe40000004100 */
[----:B------:R-:W-:Y:S01]  /*10770*/  FFMA.FTZ R42, R12, R29, -R41 ;  /* 0x0000001d0c2a7223 */ /* 0x000fe20000010829 */
[----:B------:R-:W-:Y:S01]  /*10780*/  F2FP.F16.E4M3.UNPACK_B R29, R39 ;  /* 0x00000027ff1d723e */ /* 0x000fe200020006ff */
[C---:B------:R-:W-:Y:S01]  /*10790*/  FMUL.FTZ R43, R10.reuse, R37 ;  /* 0x000000250a2b7220 */ /* 0x040fe20000410000 */
[-C--:B------:R-:W-:Y:S01]  /*107a0*/  FMUL.FTZ R10, R10, R31.reuse ;  /* 0x0000001f0a0a7220 */ /* 0x080fe20000410000 */
[----:B------:R-:W-:Y:S01]  /*107b0*/  FFMA.FTZ R41, R12, R36, R21 ;  /* 0x000000240c297223 */ /* 0x000fe20000010015 */
[-C--:B------:R-:W-:Y:S01]  /*107c0*/  F2FP.F16.E4M3.UNPACK_B R12, R34.reuse ;  /* 0x00000022ff0c723e */ /* 0x080fe200020006ff */
[C---:B------:R-:W-:Y:S01]  /*107d0*/  FFMA.FTZ R43, R6.reuse, R31, -R43 ;  /* 0x0000001f062b7223 */ /* 0x040fe2000001082b */
[----:B------:R-:W-:Y:S01]  /*107e0*/  FFMA.FTZ R37, R6, R37, R10 ;  /* 0x0000002506257223 */ /* 0x000fe2000001000a */
[----:B------:R-:W-:Y:S01]  /*107f0*/  HADD2.F32 R32, -RZ, R32.H1_H1 ;  /* 0x30000020ff207230 */ /* 0x000fe20000004100 */
[----:B------:R-:W-:Y:S01]  /*10800*/  F2FP.F16.E4M3.UNPACK_B R39, R39.H1 ;  /* 0x00000027ff27723e */ /* 0x000fe200030006ff */
[----:B------:R-:W-:Y:S01]  /*10810*/  HADD2.F32 R24, -RZ, R24.H1_H1 ;  /* 0x30000018ff187230 */ /* 0x000fe20000004100 */
[----:B------:R-:W-:Y:S01]  /*10820*/  F2FP.F16.E4M3.UNPACK_B R34, R34.H1 ;  /* 0x00000022ff22723e */ /* 0x000fe200030006ff */
[----:B------:R-:W-:Y:S01]  /*10830*/  HADD2.F32 R31, -RZ, R29.H0_H0 ;  /* 0x2000001dff1f7230 */ /* 0x000fe20000004100 */
[----:B------:R-:W-:Y:S01]  /*10840*/  F2FP.F16.E4M3.UNPACK_B R9, R8 ;  /* 0x00000008ff09723e */ /* 0x000fe200020006ff */
[----:B------:R-:W-:-:S02]  /*10850*/  HADD2.F32 R10, -RZ, R26.H0_H0 ;  /* 0x2000001aff0a7230 */ /* 0x000fc40000004100 */
[----:B------:R-:W-:Y:S01]  /*10860*/  FMUL.FTZ R45, R24, R32 ;  /* 0x00000020182d7220 */ /* 0x000fe20000410000 */
[----:B------:R-:W-:Y:S01]  /*10870*/  HADD2.F32 R21, -RZ, R12.H0_H0 ;  /* 0x2000000cff157230 */ /* 0x000fe20000004100 */
[----:B------:R-:W-:Y:S01]  /*10880*/  F2FP.F16.E4M3.UNPACK_B R8, R8.H1 ;  /* 0x00000008ff08723e */ /* 0x000fe200030006ff */
[----:B------:R-:W-:Y:S02]  /*10890*/  HADD2.F32 R30, -RZ, R30.H1_H1 ;  /* 0x3000001eff1e7230 */ /* 0x000fe40000004100 */
[C---:B------:R-:W-:Y:S01]  /*108a0*/  FMUL.FTZ R47, R10.reuse, R31 ;  /* 0x0000001f0a2f7220 */ /* 0x040fe20000410000 */
[----:B------:R-:W-:Y:S02]  /*108b0*/  HADD2.F32 R13, -RZ, R13.H1_H1 ;  /* 0x3000000dff0d7230 */ /* 0x000fe40000004100 */
[----:B------:R-:W-:Y:S01]  /*108c0*/  FMUL.FTZ R10, R10, R21 ;  /* 0x000000150a0a7220 */ /* 0x000fe20000410000 */
[----:B------:R-:W-:Y:S02]  /*108d0*/  HADD2.F32 R6, -RZ, R15.H0_H0 ;  /* 0x2000000fff067230 */ /* 0x000fe40000004100 */
[----:B------:R-:W-:Y:S01]  /*108e0*/  FMUL.FTZ R36, R24, R30 ;  /* 0x0000001e18247220 */ /* 0x000fe20000410000 */
[----:B------:R-:W-:-:S02]  /*108f0*/  HADD2.F32 R29, -RZ, R29.H1_H1 ;  /* 0x3000001dff1d7230 */ /* 0x000fc40000004100 */
[C---:B------:R-:W-:Y:S01]  /*10900*/  FFMA.FTZ R30, R13.reuse, R30, R45 ;  /* 0x0000001e0d1e7223 */ /* 0x040fe2000001002d */
[----:B------:R-:W-:Y:S02]  /*10910*/  HADD2.F32 R26, -RZ, R26.H1_H1 ;  /* 0x3000001aff1a7230 */ /* 0x000fe40000004100 */
[C---:B------:R-:W-:Y:S01]  /*10920*/  FFMA.FTZ R47, R6.reuse, R21, -R47 ;  /* 0x00000015062f7223 */ /* 0x040fe2000001082f */
[----:B------:R-:W-:Y:S02]  /*10930*/  HADD2.F32 R12, -RZ, R12.H1_H1 ;  /* 0x3000000cff0c7230 */ /* 0x000fe40000004100 */
[----:B------:R-:W-:Y:S01]  /*10940*/  FFMA.FTZ R45, R6, R31, R10 ;  /* 0x0000001f062d7223 */ /* 0x000fe2000001000a */
[----:B------:R-:W-:Y:S01]  /*10950*/  FFMA.FTZ R36, R13, R32, -R36 ;  /* 0x000000200d247223 */ /* 0x000fe20000010824 */
[----:B------:R-:W-:Y:S02]  /*10960*/  HADD2.F32 R15, -RZ, R15.H1_H1 ;  /* 0x3000000fff0f7230 */ /* 0x000fe40000004100 */
[----:B------:R-:W-:Y:S01]  /*10970*/  FMUL.FTZ R24, R26, R29 ;  /* 0x0000001d1a187220 */ /* 0x000fe20000410000 */
[----:B------:R-:W-:-:S02]  /*10980*/  HADD2.F32 R21, -RZ, R39.H0_H0 ;  /* 0x20000027ff157230 */ /* 0x000fc40000004100 */
[-C--:B------:R-:W-:Y:S01]  /*10990*/  FMUL.FTZ R26, R26, R12.reuse ;  /* 0x0000000c1a1a7220 */ /* 0x080fe20000410000 */
[----:B------:R-:W-:Y:S02]  /*109a0*/  HADD2.F32 R10, -RZ, R27.H0_H0 ;  /* 0x2000001bff0a7230 */ /* 0x000fe40000004100 */
[C---:B------:R-:W-:Y:S01]  /*109b0*/  FFMA.FTZ R46, R15.reuse, R12, -R24 ;  /* 0x0000000c0f2e7223 */ /* 0x040fe20000010818 */
[----:B------:R-:W-:Y:S02]  /*109c0*/  HADD2.F32 R13, -RZ, R34.H0_H0 ;  /* 0x20000022ff0d7230 */ /* 0x000fe40000004100 */
[----:B------:R-:W-:Y:S01]  /*109d0*/  FFMA.FTZ R48, R15, R29, R26 ;  /* 0x0000001d0f307223 */ /* 0x000fe2000001001a */
[----:B------:R-:W-:Y:S02]  /*109e0*/  HADD2.F32 R6, -RZ, R20.H0_H0 ;  /* 0x20000014ff067230 */ /* 0x000fe40000004100 */
[C---:B------:R-:W-:Y:S01]  /*109f0*/  FMUL.FTZ R31, R10.reuse, R21 ;  /* 0x000000150a1f7220 */ /* 0x040fe20000410000 */
[----:B------:R-:W-:Y:S01]  /*10a00*/  F2FP.F16.E4M3.UNPACK_B R15, R35.H1 ;  /* 0x00000023ff0f723e */ /* 0x000fe200030006ff */
[----:B------:R-:W-:Y:S01]  /*10a10*/  FMUL.FTZ R10, R10, R13 ;  /* 0x0000000d0a0a7220 */ /* 0x000fe20000410000 */
[----:B------:R-:W-:Y:S01]  /*10a20*/  F2FP.F16.E4M3.UNPACK_B R12, R28.H1 ;  /* 0x0000001cff0c723e */ /* 0x000fe200030006ff */
[----:B------:R-:W-:Y:S01]  /*10a30*/  HADD2.F32 R34, -RZ, R34.H1_H1 ;  /* 0x30000022ff227230 */ /* 0x000fe20000004100 */
[-C--:B------:R-:W-:Y:S01]  /*10a40*/  F2FP.F16.E4M3.UNPACK_B R3, R4.reuse ;  /* 0x00000004ff03723e */ /* 0x080fe200020006ff */
[----:B------:R-:W-:Y:S01]  /*10a50*/  FFMA.FTZ R50, R6, R21, R10 ;  /* 0x0000001506327223 */ /* 0x000fe2000001000a */
        /* <DEDUP_REMOVED lines=10> */
[----:B------:R-:W-:Y:S02]  /*10b00*/  HADD2.F32 R20, -RZ, R20.H1_H1 ;  /* 0x30000014ff147230 */ /* 0x000fe40000004100 */
[----:B------:R-:W-:Y:S01]  /*10b10*/  FMUL.FTZ R27, R10, R21 ;  /* 0x000000150a1b7220 */ /* 0x000fe20000410000 */
[----:B------:R-:W-:-:S02]  /*10b20*/  HADD2.F32 R6, -RZ, R4.H0_H0 ;  /* 0x20000004ff067230 */ /* 0x000fc40000004100 */
[----:B------:R-:W-:Y:S01]  /*10b30*/  FMUL.FTZ R10, R10, R13 ;  /* 0x0000000d0a0a7220 */ /* 0x000fe20000410000 */
[----:B------:R-:W-:Y:S02]  /*10b40*/  HADD2.F32 R8, -RZ, R8.H1_H1 ;  /* 0x30000008ff087230 */ /* 0x000fe40000004100 */
[----:B------:R-:W-:Y:S01]  /*10b50*/  FFMA.FTZ R39, R20, R39, R24 ;  /* 0x0000002714277223 */ /* 0x000fe20000010018 */
[----:B------:R-:W-:Y:S02]  /*10b60*/  HADD2.F32 R4, -RZ, R4.H1_H1 ;  /* 0x30000004ff047230 */ /* 0x000fe40000004100 */
[C---:B------:R-:W-:Y:S01]  /*10b70*/  FFMA.FTZ R26, R6.reuse, R21, R10 ;  /* 0x00000015061a7223 */ /* 0x040fe2000001000a */
[----:B------:R-:W-:Y:S01]  /*10b80*/  FFMA.FTZ R24, R6, R13, -R27 ;  /* 0x0000000d06187223 */ /* 0x000fe2000001081b */
[----:B------:R-:W-:Y:S01]  /*10b90*/  HADD2.F32 R21, -RZ, R15.H1_H1 ;  /* 0x3000000fff157230 */ /* 0x000fe20000004100 */
[----:B------:R-:W-:Y:S01]  /*10ba0*/  F2FP.F16.E4M3.UNPACK_B R28, R28 ;  /* 0x0000001cff1c723e */ /* 0x000fe200020006ff */
[----:B------:R-:W-:-:S02]  /*10bb0*/  HADD2.F32 R13, -RZ, R12.H1_H1 ;  /* 0x3000000cff0d7230 */ /* 0x000fc40000004100 */
[----:B------:R-:W-:Y:S01]  /*10bc0*/  FFMA.FTZ R34, R20, R34, -R29 ;  /* 0x0000002214227223 */ /* 0x000fe2000001081d */
[----:B------:R-:W-:Y:S02]  /*10bd0*/  HADD2.F32 R15, -RZ, R35.H0_H0 ;  /* 0x20000023ff0f7230 */ /* 0x000fe40000004100 */
[C---:B------:R-:W-:Y:S01]  /*10be0*/  FMUL.FTZ R27, R8.reuse, R21 ;  /* 0x00000015081b7220 */ /* 0x040fe20000410000 */
[--C-:B------:R-:W-:Y:S02]  /*10bf0*/  HADD2.F32 R6, -RZ, R9.reuse.H0_H0 ;  /* 0x20000009ff067230 */ /* 0x100fe40000004100 */
[-C--:B------:R-:W-:Y:S01]  /*10c00*/  FMUL.FTZ R8, R8, R13.reuse ;  /* 0x0000000d08087220 */ /* 0x080fe20000410000 */
[----:B------:R-:W-:Y:S02]  /*10c10*/  HADD2.F32 R9, -RZ, R9.H1_H1 ;  /* 0x30000009ff097230 */ /* 0x000fe40000004100 */
[----:B------:R-:W-:Y:S01]  /*10c20*/  FFMA.FTZ R29, R4, R13, -R27 ;  /* 0x0000000d041d7223 */ /* 0x000fe2000001081b */
[----:B------:R-:W-:-:S02]  /*10c30*/  HADD2.F32 R13, -RZ, R28.H0_H0 ;  /* 0x2000001cff0d7230 */ /* 0x000fc40000004100 */
[----:B------:R-:W-:Y:S01]  /*10c40*/  FFMA.FTZ R31, R4, R21, R8 ;  /* 0x00000015041f7223 */ /* 0x000fe20000010008 */
[----:B------:R-:W-:Y:S02]  /*10c50*/  HADD2.F32 R4, -RZ, R3.H0_H0 ;  /* 0x20000003ff047230 */ /* 0x000fe40000004100 */
[C---:B------:R-:W-:Y:S01]  /*10c60*/  FMUL.FTZ R21, R6.reuse, R15 ;  /* 0x0000000f06157220 */ /* 0x040fe20000410000 */
[----:B------:R-:W-:Y:S02]  /*10c70*/  HADD2.F32 R28, -RZ, R28.H1_H1 ;  /* 0x3000001cff1c7230 */ /* 0x000fe40000004100 */
[-C--:B------:R-:W-:Y:S01]  /*10c80*/  FMUL.FTZ R27, R6, R13.reuse ;  /* 0x0000000d061b7220 */ /* 0x080fe20000410000 */
[----:B------:R-:W-:Y:S02]  /*10c90*/  HADD2.F32 R8, -RZ, R35.H1_H1 ;  /* 0x30000023ff087230 */ /* 0x000fe40000004100 */
[C---:B------:R-:W-:Y:S01]  /*10ca0*/  FFMA.FTZ R21, R4.reuse, R13, -R21 ;  /* 0x0000000d04157223 */ /* 0x040fe20000010815 */
[----:B------:R-:W-:Y:S01]  /*10cb0*/  HADD2.F32 R3, -RZ, R3.H1_H1 ;  /* 0x30000003ff037230 */ /* 0x000fe20000004100 */
[----:B------:R-:W-:Y:S01]  /*10cc0*/  F2FP.F16.E4M3.UNPACK_B R10, R38.H1 ;  /* 0x00000026ff0a723e */ /* 0x000fe200030006ff */
[C---:B------:R-:W-:Y:S01]  /*10cd0*/  FMUL.FTZ R13, R9.reuse, R28 ;  /* 0x0000001c090d7220 */ /* 0x040fe20000410000 */
[----:B------:R-:W-:Y:S01]  /*10ce0*/  F2FP.F16.E4M3.UNPACK_B R6, R33.H1 ;  /* 0x00000021ff06723e */ /* 0x000fe200030006ff */
[----:B------:R-:W-:Y:S01]  /*10cf0*/  FMUL.FTZ R12, R9, R8 ;  /* 0x00000008090c7220 */ /* 0x000fe20000410000 */
[----:B------:R-:W-:Y:S01]  /*10d00*/  FFMA.FTZ R27, R4, R15, R27 ;  /* 0x0000000f041b7223 */ /* 0x000fe2000001001b */
[----:B------:R-:W-:-:S02]  /*10d10*/  HADD2.F32 R9, -RZ, R10.H0_H0 ;  /* 0x2000000aff097230 */ /* 0x000fc40000004100 */
[C---:B------:R-:W-:Y:S01]  /*10d20*/  FFMA.FTZ R20, R3.reuse, R8, R13 ;  /* 0x0000000803147223 */ /* 0x040fe2000001000d */
[--C-:B------:R-:W-:Y:S02]  /*10d30*/  HADD2.F32 R4, -RZ, R25.reuse.H0_H0 ;  /* 0x20000019ff047230 */ /* 0x100fe40000004100 */
[----:B------:R-:W-:Y:S01]  /*10d40*/  FFMA.FTZ R12, R3, R28, -R12 ;  /* 0x0000001c030c7223 */ /* 0x000fe2000001080c */
[----:B------:R-:W-:Y:S01]  /*10d50*/  HADD2.F32 R8, -RZ, R6.H0_H0 ;  /* 0x20000006ff087230 */ /* 0x000fe20000004100 */
[----:B------:R-:W-:Y:S01]  /*10d60*/  F2FP.F16.E4M3.UNPACK_B R38, R38 ;  /* 0x00000026ff26723e */ /* 0x000fe200020006ff */
        /* <DEDUP_REMOVED lines=10> */
[----:B------:R-:W-:Y:S01]  /*10e10*/  F2FP.SATFINITE.E4M3.F32.PACK_AB_MERGE_C R36, R36, R43, RZ ;  /* 0x0000002b2424723e */ /* 0x000fe200048070ff */
[C---:B------:R-:W-:Y:S01]  /*10e20*/  FFMA.FTZ R15, R3.reuse, R9, R4 ;  /* 0x00000009030f7223 */ /* 0x040fe20000010004 */
[----:B------:R-:W-:Y:S02]  /*10e30*/  HADD2.F32 R9, -RZ, R38.H0_H0 ;  /* 0x20000026ff097230 */ /* 0x000fe40000004100 */
[----:B------:R-:W-:Y:S01]  /*10e40*/  FFMA.FTZ R25, R14, R6, -R13 ;  /* 0x000000060e197223 */ /* 0x000fe2000001080d */
[----:B------:R-:W-:Y:S02]  /*10e50*/  HADD2.F32 R4, -RZ, R11.H0_H0 ;  /* 0x2000000bff047230 */ /* 0x000fe40000004100 */
[----:B------:R-:W-:Y:S01]  /*10e60*/  FFMA.FTZ R28, R3, R8, -R28 ;  /* 0x00000008031c7223 */ /* 0x000fe2000001081c */
        /* <DEDUP_REMOVED lines=21> */
[----:B------:R-:W-:Y:S02]  /*10fc0*/  F2FP.SATFINITE.E4M3.F32.PACK_AB_MERGE_C R8, R31, R26, RZ ;  /* 0x0000001a1f08723e */ /* 0x000fe400048070ff */
[----:B------:R-:W-:Y:S02]  /*10fd0*/  F2FP.SATFINITE.E4M3.F32.PACK_AB_MERGE_C R5, R42, R5, R36 ;  /* 0x000000052a05723e */ /* 0x000fe40004807024 */
[----:B------:R-:W-:Y:S02]  /*10fe0*/  F2FP.SATFINITE.E4M3.F32.PACK_AB_MERGE_C R7, R46, R47, R7 ;  /* 0x0000002f2e07723e */ /* 0x000fe40004807007 */
[----:B------:R-:W-:Y:S02]  /*10ff0*/  F2FP.SATFINITE.E4M3.F32.PACK_AB_MERGE_C R4, R12, R21, R4 ;  /* 0x000000150c04723e */ /* 0x000fe40004807004 */
[----:B------:R-:W-:-:S02]  /*11000*/  F2FP.SATFINITE.E4M3.F32.PACK_AB_MERGE_C R6, R3, R6, R25 ;  /* 0x000000060306723e */ /* 0x000fc40004807019 */
[----:B------:R-:W-:Y:S02]  /*11010*/  F2FP.SATFINITE.E4M3.F32.PACK_AB_MERGE_C R9, R41, R40, R9 ;  /* 0x000000282909723e */ /* 0x000fe40004807009 */
[----:B------:R-:W-:Y:S01]  /*11020*/  F2FP.SATFINITE.E4M3.F32.PACK_AB_MERGE_C R11, R48, R45, R11 ;  /* 0x0000002d300b723e */ /* 0x000fe2000480700b */
[----:B------:R0:W-:Y:S01]  /*11030*/  STS.128 [R209+0x10400], R4 ;  /* 0x01040004d1007388 */ /* 0x0001e20000000c00 */
[----:B------:R-:W-:Y:S02]  /*11040*/  F2FP.SATFINITE.E4M3.F32.PACK_AB_MERGE_C R8, R20, R27, R8 ;  /* 0x0000001b1408723e */ /* 0x000fe40004807008 */
[----:B------:R-:W-:-:S05]  /*11050*/  F2FP.SATFINITE.E4M3.F32.PACK_AB_MERGE_C R10, R13, R10, R15 ;  /* 0x0000000a0d0a723e */ /* 0x000fca000480700f */
[----:B------:R0:W-:Y:S02]  /*11060*/  STS.128 [R0+0x10400], R8 ;  /* 0x0104000800007388 */ /* 0x0001e40000000c00 */
.L_x_1527:
[----:B------:R-:W-:Y:S05]  /*11070*/  BSYNC B0 ;  /* 0x0000000000007941 */ /* 0x000fea0003800000 */
.L_x_1520:
        /* <DEDUP_REMOVED lines=8> */
.L_x_1518:
[----:B0-23--:R-:W-:-:S05]  /*11100*/  IMAD.U32 R0, RZ, RZ, UR41 ;  /* 0x00000029ff007e24 */ /* 0x00dfca000f8e00ff */
[----:B------:R-:W-:-:S13]  /*11110*/  ISETP.NE.AND P0, PT, R0, 0x3, PT ;  /* 0x000000030000780c */ /* 0x000fda0003f05270 */
[----:B------:R-:W-:Y:S05]  /*11120*/  @!P0 BRA `(.L_x_1547) ;  /* 0x0000000000048947 */ /* 0x000fea0003800000 */
[----:B------:R-:W-:Y:S01]  /*11130*/  BPT.TRAP 0x1 ;  /* 0x000000040000795c */ /* 0x000fe20000300000 */
.L_x_1547:
[----:B-----5:R-:W-:Y:S01]  /*11140*/  IMAD R8, R169, 0x8, R16 ;  /* 0x00000008a9087824 */ /* 0x020fe200078e0210 */
[----:B-1----:R-:W-:-:S04]  /*11150*/  SHF.L.U32 R3, R18, 0x1f, RZ ;  /* 0x0000001f12037819 */ /* 0x002fc800000006ff */
[----:B------:R0:W1:Y:S01]  /*11160*/  SYNCS.PHASECHK.TRANS64.TRYWAIT P2, [R8+URZ+0x22830], R3 ;  /* 0x02283003080075a7 */ /* 0x000062000804017f */
[----:B------:R-:W-:Y:S05]  /*11170*/  @!P0 BRA `(.L_x_1548) ;  /* 0x0000000000048947 */ /* 0x000fea0003800000 */
[----:B------:R-:W-:Y:S01]  /*11180*/  BPT.TRAP 0x1 ;  /* 0x000000040000795c */ /* 0x000fe20000300000 */
.L_x_1548:
[----:B------:R-:W2:Y:S02]  /*11190*/  S2R R0, SR_TID.X ;  /* 0x0000000000007919 */ /* 0x000ea40000002100 */
[----:B--2---:R-:W-:-:S04]  /*111a0*/  LOP3.LUT R0, R0, 0x7f, RZ, 0xc0, !PT ;  /* 0x0000007f00007812 */ /* 0x004fc800078ec0ff */
[----:B------:R-:W-:Y:S01]  /*111b0*/  ISETP.NE.AND P1, PT, R0, RZ, PT ;  /* 0x000000ff0000720c */ /* 0x000fe20003f25270 */
[----:B-1----:R-:W-:-:S12]  /*111c0*/  @P2 BRA `(.L_x_1549) ;  /* 0x0000000000082947 */ /* 0x002fd80003800000 */
[----:B------:R-:W1:Y:S02]  /*111d0*/  SYNCS.PHASECHK.TRANS64.TRYWAIT P2, [R8+URZ+0x22830], R3 ;  /* 0x02283003080075a7 */ /* 0x000e64000804017f */
[----:B-1----:R-:W-:Y:S05]  /*111e0*/  @!P2 BRA `(.L_x_1550) ;  /* 0x0000017c00c0a947 */ /* 0x002fea0003800000 */
.L_x_1549:
[----:B------:R-:W-:Y:S05]  /*111f0*/  WARPSYNC.ALL ;  /* 0x0000000000007948 */ /* 0x000fea0003800000 */
[----:B------:R-:W-:Y:S01]  /*11200*/  VIADD R0, R16, 0x16400 ;  /* 0x0001640010007836 */ /* 0x000fe20000000000 */
[----:B------:R-:W-:Y:S01]  /*11210*/  R2UR UR28, R44 ;  /* 0x000000002c1c72ca */ /* 0x000fe200000e0000 */
[----:B------:R-:W-:Y:S01]  /*11220*/  UMOV UR29, 0x80000020 ;  /* 0x80000020001d7882 */ /* 0x000fe20000000000 */
[----:B----4-:R-:W-:Y:S01]  /*11230*/  MOV R7, 0x80000020 ;  /* 0x8000002000077802 */ /* 0x010fe20000000f00 */
[----:B------:R-:W-:Y:S01]  /*11240*/  WARPGROUP.ARRIVE ;  /* 0x00000000000079c5 */ /* 0x000fe20000000000 */
[----:B------:R-:W-:Y:S01]  /*11250*/  SHF.R.U32.HI R0, RZ, 0x4, R0 ;  /* 0x00000004ff007819 */ /* 0x000fe20000011600 */
[----:B------:R-:W-:Y:S01]  /*11260*/  IMAD.MOV.U32 R11, RZ, RZ, -0x7fffffe0 ;  /* 0x80000020ff0b7424 */ /* 0x000fe200078e00ff */
[----:B------:R-:W-:Y:S01]  /*11270*/  R2UR UR31, R7 ;  /* 0x00000000071f72ca */ /* 0x000fe200000e0000 */
[----:B------:R-:W-:Y:S01]  /*11280*/  UMOV UR9, 0x80000020 ;  /* 0x8000002000097882 */ /* 0x000fe20000000000 */
[----:B------:R-:W-:Y:S01]  /*11290*/  LOP3.LUT R0, R0, 0x3fff, RZ, 0xc0, !PT ;  /* 0x00003fff00007812 */ /* 0x000fe200078ec0ff */
[----:B------:R-:W-:Y:S01]  /*112a0*/  UMOV UR13, 0x80000020 ;  /* 0x80000020000d7882 */ /* 0x000fe20000000000 */
[----:B------:R-:W-:Y:S01]  /*112b0*/  R2UR UR11, R11 ;  /* 0x000000000b0b72ca */ /* 0x000fe200000e0000 */
[----:B------:R-:W-:Y:S01]  /*112c0*/  IMAD.MOV.U32 R11, RZ, RZ, -0x7fffffe0 ;  /* 0x80000020ff0b7424 */ /* 0x000fe200078e00ff */
[----:B------:R-:W-:Y:S01]  /*112d0*/  LOP3.LUT R4, R0, 0x10000, RZ, 0xfc, !PT ;  /* 0x0001000000047812 */ /* 0x000fe200078efcff */
[----:B------:R-:W-:Y:S01]  /*112e0*/  ULOP3.LUT UR28, UR28, 0x10000, URZ, 0xfc, !UPT ;  /* 0x000100001c1c7892 */ /* 0x000fe2000f8efc3f */
[----:B------:R-:W-:Y:S01]  /*112f0*/  IMAD.MOV.U32 R7, RZ, RZ, -0x7fffffe0 ;  /* 0x80000020ff077424 */ /* 0x000fe200078e00ff */
[----:B------:R-:W-:Y:S01]  /*11300*/  UMOV UR17, 0x80000020 ;  /* 0x8000002000117882 */ /* 0x000fe20000000000 */
[----:B------:R-:W-:Y:S01]  /*11310*/  R2UR UR15, R11 ;  /* 0x000000000b0f72ca */ /* 0x000fe200000e0000 */
[----:B------:R-:W-:Y:S01]  /*11320*/  IMAD R6, R169, 0x600, R4 ;  /* 0x00000600a9067824 */ /* 0x000fe200078e0204 */
[----:B------:R-:W-:Y:S01]  /*11330*/  UIADD3 UR8, UR28, 0x2, URZ ;  /* 0x000000021c087890 */ /* 0x000fe2000fffe03f */
[----:B------:R-:W-:Y:S01]  /*11340*/  IMAD.MOV.U32 R11, RZ, RZ, -0x7fffffe0 ;  /* 0x80000020ff0b7424 */ /* 0x000fe200078e00ff */
[----:B------:R-:W-:Y:S01]  /*11350*/  UIADD3 UR12, UR28, 0x200, URZ ;  /* 0x000002001c0c7890 */ /* 0x000fe2000fffe03f */
[C---:B------:R-:W-:Y:S01]  /*11360*/  VIADD R10, R6.reuse, 0x2 ;  /* 0x00000002060a7836 */ /* 0x040fe20000000000 */
[----:B------:R-:W-:Y:S01]  /*11370*/  R2UR UR30, R6 ;  /* 0x00000000061e72ca */ /* 0x000fe200000e0000 */
[----:B------:R-:W-:Y:S01]  /*11380*/  UIADD3 UR16, UR28, 0x202, URZ ;  /* 0x000002021c107890 */ /* 0x000fe2000fffe03f */
[----:B------:R-:W-:Y:S01]  /*11390*/  R2UR UR19, R11 ;  /* 0x000000000b1372ca */ /* 0x000fe200000e0000 */
[----:B------:R-:W-:Y:S01]  /*113a0*/  IMAD.MOV.U32 R11, RZ, RZ, -0x7fffffe0 ;  /* 0x80000020ff0b7424 */ /* 0x000fe200078e00ff */
[----:B------:R-:W-:Y:S01]  /*113b0*/  R2UR UR10, R10 ;  /* 0x000000000a0a72ca */ /* 0x000fe200000e0000 */
[----:B------:R-:W-:Y:S01]  /*113c0*/  VIADD R10, R6, 0x200 ;  /* 0x00000200060a7836 */ /* 0x000fe20000000000 */
[----:B------:R-:W-:Y:S01]  /*113d0*/  UIADD3 UR20, UR28, 0x400, URZ ;  /* 0x000004001c147890 */ /* 0x000fe2000fffe03f */
[----:B------:R-:W-:Y:S01]  /*113e0*/  R2UR UR27, R7 ;  /* 0x00000000071b72ca */ /* 0x000fe200000e0000 */
[----:B------:R-:W-:Y:S01]  /*113f0*/  UMOV UR21, 0x80000020 ;  /* 0x8000002000157882 */ /* 0x000fe20000000000 */
[----:B------:R-:W-:Y:S01]  /*11400*/  R2UR UR23, R11 ;  /* 0x000000000b1772ca */ /* 0x000fe200000e0000 */
[----:B------:R-:W-:Y:S01]  /*11410*/  UIADD3 UR24, UR28, 0x402, URZ ;  /* 0x000004021c187890 */ /* 0x000fe2000fffe03f */
[----:B------:R-:W-:Y:S01]  /*11420*/  R2UR UR14, R10 ;  /* 0x000000000a0e72ca */ /* 0x000fe200000e0000 */
[----:B------:R-:W-:Y:S01]  /*11430*/  VIADD R10, R6, 0x202 ;  /* 0x00000202060a7836 */ /* 0x000fe20000000000 */
[----:B------:R-:W-:Y:S01]  /*11440*/  QGMMA.64x128x32.F32.E4M3.E4M3 R24, gdesc[UR28], RZ, !UPT, gsb0 ;  /* 0x01e000001c1879f3 */ /* 0x000fe2000c0008ff */
[----:B------:R-:W-:Y:S01]  /*11450*/  UMOV UR25, 0x80000020 ;  /* 0x8000002000197882 */ /* 0x000fe20000000000 */
[----:B01----:R-:W-:Y:S01]  /*11460*/  @!P1 VIADD R8, R8, 0x22840 ;  /* 0x0002284008089836 */ /* 0x003fe20000000000 */
[----:B------:R-:W-:Y:S01]  /*11470*/  ULDC UR43, c[0x0][0x9dc] ;  /* 0x00027700002b7ab9 */ /* 0x000fe20000000800 */
[----:B------:R-:W-:Y:S01]  /*11480*/  R2UR UR18, R10 ;  /* 0x000000000a1272ca */ /* 0x000fe200000e0000 */
[C---:B------:R-:W-:Y:S01]  /*11490*/  VIADD R10, R6.reuse, 0x400 ;  /* 0x00000400060a7836 */ /* 0x040fe20000000000 */
[----:B------:R-:W-:Y:S01]  /*114a0*/  ULOP3.LUT UR43, URZ, UR43, URZ, 0x33, !UPT ;  /* 0x0000002b3f2b7292 */ /* 0x000fe2000f8e333f */
[----:B------:R-:W-:Y:S01]  /*114b0*/  VIADD R6, R6, 0x402 ;  /* 0x0000040206067836 */ /* 0x000fe20000000000 */
[----:B------:R-:W-:-:S02]  /*114c0*/  @!P1 PRMT R8, RZ, 0x654, R8 ;  /* 0x00000654ff089816 */ /* 0x000fc40000000008 */
[----:B------:R-:W-:Y:S02]  /*114d0*/  R2UR UR22, R10 ;  /* 0x000000000a1672ca */ /* 0x000fe400000e0000 */
[----:B------:R-:W-:Y:S02]  /*114e0*/  R2UR UR26, R6 ;  /* 0x00000000061a72ca */ /* 0x000fe400000e0000 */
[----:B------:R-:W0:Y:S02]  /*114f0*/  LDC R6, c[0x0][0x448] ;  /* 0x00011200ff067b82 */ /* 0x000e240000000800 */
[----:B0-----:R-:W-:-:S13]  /*11500*/  ISETP.NE.AND P2, PT, R6, 0x1, PT ;  /* 0x000000010600780c */ /* 0x001fda0003f45270 */
[----:B------:R-:W0:Y:S08]  /*11510*/  @P2 LDC R7, c[0x0][0x44c] ;  /* 0x00011300ff072b82 */ /* 0x000e300000000800 */
[----:B------:R-:W1:Y:S01]  /*11520*/  @P2 LDC R9, c[0x0][0x450] ;  /* 0x00011400ff092b82 */ /* 0x000e620000000800 */
        /* <DEDUP_REMOVED lines=18> */
[C---:B------:R-:W-:Y:S01]  /*11650*/  FMUL.FTZ R66, R2.reuse, R78 ;  /* 0x0000004e02427220 */ /* 0x040fe20000410000 */
[----:B------:R-:W-:Y:S02]  /*11660*/  IMAD.IADD R78, R189, 0x1, R175 ;  /* 0x00000001bd4e7824 */ /* 0x000fe400078e02af */
[----:B------:R-:W-:Y:S01]  /*11670*/  FMUL.FTZ R92, R2, R48 ;  /* 0x00000030025c7220 */ /* 0x000fe20000410000 */
[----:B------:R-:W-:-:S02]  /*11680*/  IMAD.MOV.U32 R48, RZ, RZ, -0x80 ;  /* 0xffffff80ff307424 */ /* 0x000fc400078e00ff */
[----:B------:R-:W-:Y:S01]  /*11690*/  FMUL.FTZ R11, R2, R31 ;  /* 0x0000001f020b7220 */ /* 0x000fe20000410000 */
[----:B0-----:R-:W-:-:S04]  /*116a0*/  @P2 IMAD.HI.U32 R6, R78, R7, RZ ;  /* 0x000000074e062227 */ /* 0x001fc800078e00ff */
[C---:B------:R-:W-:Y:S01]  /*116b0*/  FMUL.FTZ R91, R2.reuse, R45 ;  /* 0x0000002d025b7220 */ /* 0x040fe20000410000 */
[C---:B------:R-:W-:Y:S01]  /*116c0*/  FMUL.FTZ R31, R2.reuse, R55 ;  /* 0x00000037021f7220 */ /* 0x040fe20000410000 */
[C---:B------:R-:W-:Y:S01]  /*116d0*/  FMUL.FTZ R45, R2.reuse, R70 ;  /* 0x00000046022d7220 */ /* 0x040fe20000410000 */
[C---:B------:R-:W-:Y:S01]  /*116e0*/  FMUL.FTZ R70, R2.reuse, R83 ;  /* 0x0000005302467220 */ /* 0x040fe20000410000 */
[----:B-1----:R-:W-:Y:S01]  /*116f0*/  @P2 SHF.R.U32.HI R78, RZ, R9, R6 ;  /* 0x00000009ff4e2219 */ /* 0x002fe20000011606 */
[C---:B------:R-:W-:Y:S01]  /*11700*/  FMUL.FTZ R0, R2.reuse, R26 ;  /* 0x0000001a02007220 */ /* 0x040fe20000410000 */
[----:B------:R-:W0:Y:S01]  /*11710*/  LDC.64 R6, c[0x0][0x9e0] ;  /* 0x00027800ff067b82 */ /* 0x000e220000000a00 */
[----:B------:R-:W-:Y:S02]  /*11720*/  IMAD R83, R89, R48, 0x80 ;  /* 0x0000008059537424 */ /* 0x000fe400078e0230 */
        /* <DEDUP_REMOVED lines=24> */
[----:B------:R-:W-:-:S02]  /*118b0*/  VIADD R58, R83, 0x1 ;  /* 0x00000001533a7836 */ /* 0x000fc40000000000 */
        /* <DEDUP_REMOVED lines=30> */
[----:B------:R-:W-:Y:S01]  /*11aa0*/  IMAD R9, R171, -0x2, R58 ;  /* 0xfffffffeab097824 */ /* 0x000fe200078e023a */
[----:B0-----:R-:W-:Y:S01]  /*11ab0*/  ISETP.GE.AND P3, PT, R7, 0x1, PT ;  /* 0x000000010700780c */ /* 0x001fe20003f66270 */
[----:B------:R-:W0:Y:S01]  /*11ac0*/  MUFU.TANH R5, R5 ;  /* 0x0000000500057308 */ /* 0x000e220000002400 */
[----:B------:R2:W-:Y:S01]  /*11ad0*/  @!P1 SYNCS.ARRIVE.TRANS64.RED.A1T0 RZ, [R8+URZ], RZ ;  /* 0x000000ff08ff99a7 */ /* 0x0005e2000810043f */
[----:B------:R-:W-:Y:S01]  /*11ae0*/  FMUL.FTZ R80, R2, R80 ;  /* 0x0000005002507220 */ /* 0x000fe20000410000 */
[----:B------:R-:W-:-:S02]  /*11af0*/  IADD3 R9, -R168, R9, R170 ;  /* 0x00000009a8097210 */ /* 0x000fc40007ffe1aa */
[----:B------:R-:W-:-:S03]  /*11b00*/  LEA R82, R89, 0xffffff80, 0x7 ;  /* 0xffffff8059527811 */ /* 0x000fc600078e38ff */
[----:B------:R-:W3:Y:S01]  /*11b10*/  MUFU.TANH R90, R90 ;  /* 0x0000005a005a7308 */ /* 0x000ee20000002400 */
[----:B--2---:R-:W-:Y:S02]  /*11b20*/  IMAD.IADD R8, R170, 0x1, R83 ;  /* 0x00000001aa087824 */ /* 0x004fe400078e0253 */
[----:B------:R-:W-:Y:S02]  /*11b30*/  IMAD.IADD R87, R9, 0x1, R6 ;  /* 0x0000000109577824 */ /* 0x000fe400078e0206 */
[----:B------:R-:W-:Y:S02]  /*11b40*/  IMAD R86, R171, -0x2, R8 ;  /* 0xfffffffeab567824 */ /* 0x000fe400078e0208 */
[----:B------:R-:W-:Y:S01]  /*11b50*/  VIADD R99, R9, UR43 ;  /* 0x0000002b09637c36 */ /* 0x000fe20008000000 */
[----:B------:R-:W2:Y:S03]  /*11b60*/  MUFU.TANH R0, R0 ;  /* 0x0000000000007308 */ /* 0x000ea60000002400 */
[----:B-1----:R-:W-:-:S05]  /*11b70*/  IMAD.IADD R79, R99, 0x1, R55 ;  /* 0x00000001634f7824 */ /* 0x002fca00078e0237 */
[----:B------:R-:W1:Y:S08]  /*11b80*/  MUFU.TANH R3, R3 ;  /* 0x0000000300037308 */ /* 0x000e700000002400 */
        /* <DEDUP_REMOVED lines=59> */
[----:B------:R5:W0:Y:S02]  /*11f40*/  MUFU.TANH R98, R80 ;  /* 0x0000005000627308 */ /* 0x000a240000002400 */
[----:B-----5:R-:W-:Y:S01]  /*11f50*/  VIADDMNMX R80, R55, R87, R86, PT ;  /* 0x0000005737507246 */ /* 0x020fe20003800156 */
[----:B-1234-:R-:W-:Y:S06]  /*11f60*/  @!P3 BRA `(.L_x_1551) ;  /* 0x000000000050b947 */ /* 0x01efec0003800000 */
        /* <DEDUP_REMOVED lines=11> */
.L_x_1553:
[----:B------:R-:W-:-:S13]  /*12020*/  ISETP.NE.AND P4, PT, R7, 0x1, PT ;  /* 0x000000010700780c */ /* 0x000fda0003f85270 */
[----:B------:R-:W1:Y:S02]  /*12030*/  @P4 LDC.64 R8, c[0x0][0x9e8] ;  /* 0x00027a00ff084b82 */ /* 0x000e640000000a00 */
[----:B-1----:R-:W-:-:S05]  /*12040*/  @P4 IMAD.HI.U32 R8, R55, R8, RZ ;  /* 0x0000000837084227 */ /* 0x002fca00078e00ff */
[----:B------:R-:W-:-:S07]  /*12050*/  @P4 SHF.R.U32.HI R55, RZ, R9, R8 ;  /* 0x00000009ff374219 */ /* 0x000fce0000011608 */
.L_x_1554:
[----:B------:R-:W-:Y:S05]  /*12060*/  BSYNC B0 ;  /* 0x0000000000007941 */ /* 0x000fea0003800000 */
.L_x_1552:
[----:B------:R-:W-:-:S04]  /*12070*/  IMAD R8, R55, R7, -R82 ;  /* 0x0000000737087224 */ /* 0x000fc800078e0a52 */
[----:B------:R-:W-:-:S05]  /*12080*/  IMAD R8, R171, -0x2, R8 ;  /* 0xfffffffeab087824 */ /* 0x000fca00078e0208 */
[----:B------:R-:W-:Y:S02]  /*12090*/  VIMNMX R79, R79, R8, !PT ;  /* 0x000000084f4f7248 */ /* 0x000fe40007fe0100 */
[----:B------:R-:W-:-:S07]  /*120a0*/  VIADDMNMX R80, R8, R7, R80, PT ;  /* 0x0000000708507246 */ /* 0x000fce0003800150 */
.L_x_1551:
[C---:B------:R-:W-:Y:S01]  /*120b0*/  ISETP.GE.AND P4, PT, R83.reuse, 0x2, PT ;  /* 0x000000025300780c */ /* 0x040fe20003f86270 */
[----:B------:R-:W1:Y:S01]  /*120c0*/  SHFL.IDX PT, R9, R78, 0x1, 0x1c1f ;  /* 0x003c1f004e097f89 */ /* 0x000e6200000e0000 */
        /* <DEDUP_REMOVED lines=14> */
[----:B0-----:R-:W-:Y:S02]  /*121b0*/  FSEL R75, R29, -INF , !P5 ;  /* 0xff8000001d4b7808 */ /* 0x001fe40006800000 */
[----:B------:R-:W-:-:S02]  /*121c0*/  ISETP.GT.AND P5, PT, R79, 0x10, !P6 ;  /* 0x000000104f00780c */ /* 0x000fc400077a4270 */
[----:B------:R-:W-:Y:S02]  /*121d0*/  ISETP.GE.AND P6, PT, R83, 0x12, PT ;  /* 0x000000125300780c */ /* 0x000fe40003fc6270 */
[----:B------:R-:W-:Y:S02]  /*121e0*/  ISETP.LT.OR P5, PT, R80, 0x11, P5 ;  /* 0x000000115000780c */ /* 0x000fe40002fa1670 */
[----:B------:R-:W-:Y:S02]  /*121f0*/  P2R R103, PR, RZ, 0x40 ;  /* 0x00000040ff677803 */ /* 0x000fe40000000000 */
[----:B------:R-:W-:Y:S02]  /*12200*/  FSEL R74, R32, -INF , !P5 ;  /* 0xff800000204a7808 */ /* 0x000fe40006800000 */
[----:B------:R-:W-:Y:S02]  /*12210*/  ISETP.GT.AND P5, PT, R79, 0x11, !P6 ;  /* 0x000000114f00780c */ /* 0x000fe400077a4270 */
[----:B------:R-:W-:-:S02]  /*12220*/  ISETP.GE.AND P6, PT, R83, 0x19, PT ;  /* 0x000000195300780c */ /* 0x000fc40003fc6270 */
[C---:B------:R-:W-:Y:S02]  /*12230*/  ISETP.LT.OR P5, PT, R80.reuse, 0x12, P5 ;  /* 0x000000125000780c */ /* 0x040fe40002fa1670 */
        /* <DEDUP_REMOVED lines=23> */
[----:B------:R-:W-:Y:S02]  /*123b0*/  ISETP.GE.AND P6, PT, R83, 0x2a, PT ;  /* 0x0000002a5300780c */ /* 0x000fe40003fc6270 */
[----:B------:R-:W-:Y:S02]  /*123c0*/  ISETP.LT.OR P5, PT, R80, 0x29, P5 ;  /* 0x000000295000780c */ /* 0x000fe40002fa1670 */
[----:B------:R-:W-:Y:S02]  /*123d0*/  P2R R109, PR, RZ, 0x40 ;  /* 0x00000040ff6d7803 */ /* 0x000fe40000000000 */
[----:B------:R-:W-:Y:S02]  /*123e0*/  FSEL R61, R44, -INF , !P5 ;  /* 0xff8000002c3d7808 */ /* 0x000fe40006800000 */
[----:B------:R-:W-:Y:S02]  /*123f0*/  ISETP.GT.AND P5, PT, R79, 0x29, !P6 ;  /* 0x000000294f00780c */ /* 0x000fe400077a4270 */
[----:B------:R-:W-:-:S02]  /*12400*/  ISETP.GE.AND P6, PT, R83, 0x31, PT ;  /* 0x000000315300780c */ /* 0x000fc40003fc6270 */
        /* <DEDUP_REMOVED lines=19> */
[C---:B------:R-:W-:Y:S02]  /*12540*/  ISETP.LT.OR P5, PT, R80.reuse, 0x3a, P5 ;  /* 0x0000003a5000780c */ /* 0x040fe40002fa1670 */
        /* <DEDUP_REMOVED lines=71> */
[----:B------:R-:W-:-:S02]  /*129c0*/  VIADDMNMX R62, R9, R87, R86, PT ;  /* 0x00000057093e7246 */ /* 0x000fc40003800156 */
        /* <DEDUP_REMOVED lines=14> */
[----:B------:R-:W-:Y:S01]  /*12ab0*/  FSEL R5, R85, -INF , !P6 ;  /* 0xff80000055057808 */ /* 0x000fe20007000000 */
[----:B------:R-:W-:Y:S08]  /*12ac0*/  @!P3 BRA `(.L_x_1555) ;  /* 0x000000000050b947 */ /* 0x000ff00003800000 */
        /* <DEDUP_REMOVED lines=11> */
.L_x_1557:
[----:B------:R-:W-:-:S13]  /*12b80*/  ISETP.NE.AND P6, PT, R7, 0x1, PT ;  /* 0x000000010700780c */ /* 0x000fda0003fc5270 */
[----:B------:R-:W0:Y:S02]  /*12b90*/  @P6 LDC.64 R8, c[0x0][0x9e8] ;  /* 0x00027a00ff086b82 */ /* 0x000e240000000a00 */
[----:B0-----:R-:W-:-:S05]  /*12ba0*/  @P6 IMAD.HI.U32 R8, R78, R8, RZ ;  /* 0x000000084e086227 */ /* 0x001fca00078e00ff */
[----:B------:R-:W-:-:S07]  /*12bb0*/  @P6 SHF.R.U32.HI R78, RZ, R9, R8 ;  /* 0x00000009ff4e6219 */ /* 0x000fce0000011608 */
.L_x_1558:
[----:B------:R-:W-:Y:S05]  /*12bc0*/  BSYNC B0 ;  /* 0x0000000000007941 */ /* 0x000fea0003800000 */
.L_x_1556:
[----:B------:R-:W-:-:S04]  /*12bd0*/  IMAD R78, R78, R7, -R82 ;  /* 0x000000074e4e7224 */ /* 0x000fc800078e0a52 */
[----:B------:R-:W-:-:S05]  /*12be0*/  IMAD R9, R171, -0x2, R78 ;  /* 0xfffffffeab097824 */ /* 0x000fca00078e024e */
[----:B------:R-:W-:Y:S02]  /*12bf0*/  VIMNMX R60, R60, R9, !PT ;  /* 0x000000093c3c7248 */ /* 0x000fe40007fe0100 */
[----:B------:R-:W-:-:S07]  /*12c00*/  VIADDMNMX R62, R9, R7, R62, PT ;  /* 0x00000007093e7246 */ /* 0x000fce000380013e */
.L_x_1555:
[----:B------:R-:W-:Y:S01]  /*12c10*/  ISETP.GT.AND P4, PT, R60, 0x1, !P4 ;  /* 0x000000013c00780c */ /* 0x000fe20006784270 */
[----:B------:R-:W-:Y:S01]  /*12c20*/  ULDC UR35, c[0x0][0x988] ;  /* 0x0002620000237ab9 */ /* 0x000fe20000000800 */
[----:B------:R-:W-:Y:S02]  /*12c30*/  ISETP.NE.AND P6, PT, R105, RZ, PT ;  /* 0x000000ff6900720c */ /* 0x000fe40003fc5270 */
[----:B------:R-:W-:Y:S02]  /*12c40*/  ISETP.LT.OR P4, PT, R62, 0x2, P4 ;  /* 0x000000023e00780c */ /* 0x000fe40002781670 */
[----:B------:R-:W-:Y:S02]  /*12c50*/  MOV R80, UR35 ;  /* 0x0000002300507c02 */ /* 0x000fe40008000f00 */
[----:B------:R-:W-:Y:S02]  /*12c60*/  FSEL R8, R3, -INF , !P4 ;  /* 0xff80000003087808 */ /* 0x000fe40006000000 */
[----:B------:R-:W-:-:S02]  /*12c70*/  ISETP.NE.AND P4, PT, R100, RZ, PT ;  /* 0x000000ff6400720c */ /* 0x000fc40003f85270 */
[C---:B------:R-:W-:Y:S02]  /*12c80*/  ISETP.GT.AND P5, PT, R60.reuse, 0x78, !P5 ;  /* 0x000000783c00780c */ /* 0x040fe40006fa4270 */
[----:B------:R-:W-:Y:S02]  /*12c90*/  ISETP.GT.AND P4, PT, R60, 0x8, !P4 ;  /* 0x000000083c00780c */ /* 0x000fe40006784270 */
[C---:B------:R-:W-:Y:S02]  /*12ca0*/  ISETP.LT.OR P5, PT, R62.reuse, 0x79, P5 ;  /* 0x000000793e00780c */ /* 0x040fe40002fa1670 */
[----:B------:R-:W-:-:S04]  /*12cb0*/  ISETP.LT.OR P4, PT, R62, 0x9, P4 ;  /* 0x000000093e00780c */ /* 0x000fc80002781670 */
[----:B------:R-:W-:Y:S02]  /*12cc0*/  FSEL R3, R10, -INF , !P4 ;  /* 0xff8000000a037808 */ /* 0x000fe40006000000 */
[----:B------:R-:W-:-:S04]  /*12cd0*/  ISETP.NE.AND P4, PT, R101, RZ, PT ;  /* 0x000000ff6500720c */ /* 0x000fc80003f85270 */
[----:B------:R-:W-:-:S04]  /*12ce0*/  ISETP.GT.AND P4, PT, R60, 0x9, !P4 ;  /* 0x000000093c00780c */ /* 0x000fc80006784270 */
[----:B------:R-:W-:-:S04]  /*12cf0*/  ISETP.LT.OR P4, PT, R62, 0xa, P4 ;  /* 0x0000000a3e00780c */ /* 0x000fc80002781670 */
        /* <DEDUP_REMOVED lines=22> */
[----:B------:R-:W-:Y:S02]  /*12e60*/  ISETP.GT.AND P4, PT, R60, 0x19, !P6 ;  /* 0x000000193c00780c */ /* 0x000fe40007784270 */
[----:B------:R-:W-:-:S02]  /*12e70*/  ISETP.NE.AND P6, PT, R114, RZ, PT ;  /* 0x000000ff7200720c */ /* 0x000fc40003fc5270 */
        /* <DEDUP_REMOVED lines=67> */
[----:B------:R-:W-:Y:S02]  /*132b0*/  ISETP.GT.AND P4, PT, R60, 0x48, !P6 ;  /* 0x000000483c00780c */ /* 0x000fe40007784270 */
[----:B------:R-:W-:Y:S02]  /*132c0*/  ISETP.NE.AND P6, PT, R98, RZ, PT ;  /* 0x000000ff6200720c */ /* 0x000fe40003fc5270 */
        /* <DEDUP_REMOVED lines=52> */
[----:B------:R-:W-:-:S01]  /*13610*/  FFMA.FTZ R78, R63, UR35, -R84 ;  /* 0x000000233f4e7c23 */ /* 0x000fc20008010854 */
[----:B------:R-:W-:Y:S01]  /*13620*/  ISETP.LT.OR P4, PT, R62, 0x1, P4 ;  /* 0x000000013e00780c */ /* 0x000fe20002781670 */
[----:B------:R-:W-:-:S01]  /*13630*/  FFMA.FTZ R80, R59, UR35, -R84 ;  /* 0x000000233b507c23 */ /* 0x000fc20008010854 */
[--C-:B------:R-:W-:Y:S01]  /*13640*/  FFMA.FTZ R82, R53, UR35, -R84.reuse ;  /* 0x0000002335527c23 */ /* 0x100fe20008010854 */
[----:B------:R-:W-:-:S01]  /*13650*/  FFMA.FTZ R56, R56, UR35, -R84 ;  /* 0x0000002338387c23 */ /* 0x000fc20008010854 */
[----:B------:R-:W-:Y:S01]  /*13660*/  FSEL R79, R0, -INF , !P4 ;  /* 0xff800000004f7808 */ /* 0x000fe20006000000 */
[----:B------:R-:W-:-:S01]  /*13670*/  FFMA.FTZ R0, R77, UR35, -R84 ;  /* 0x000000234d007c23 */ /* 0x000fc20008010854 */
[----:B------:R-:W-:Y:S01]  /*13680*/  ISETP.GT.AND P4, PT, R60, 0x79, !P6 ;  /* 0x000000793c00780c */ /* 0x000fe20007784270 */
[----:B------:R-:W-:-:S01]  /*13690*/  FFMA.FTZ R77, R90, UR35, -R84 ;  /* 0x000000235a4d7c23 */ /* 0x000fc20008010854 */
[----:B------:R-:W-:Y:S01]  /*136a0*/  FMNMX.FTZ R10, R79, R8, !PT ;  /* 0x000000084f0a7209 */ /* 0x000fe20007810000 */
[----:B------:R-:W-:-:S01]  /*136b0*/  FFMA.FTZ R76, R76, UR35, -R84 ;  /* 0x000000234c4c7c23 */ /* 0x000fc20008010854 */
[----:B------:R-:W-:Y:S01]  /*136c0*/  ISETP.LT.OR P4, PT, R62, 0x7a, P4 ;  /* 0x0000007a3e00780c */ /* 0x000fe20002781670 */
[----:B------:R-:W-:Y:S01]  /*136d0*/  MUFU.EX2 R0, R0 ;  /* 0x0000000000007308 */ /* 0x000fe20000000800 */
[----:B------:R-:W-:Y:S01]  /*136e0*/  FMNMX.FTZ R10, R3, R10, !PT ;  /* 0x0000000a030a7209 */ /* 0x000fe20007810000 */
[--C-:B------:R-:W-:Y:S01]  /*136f0*/  FFMA.FTZ R75, R75, UR35, -R84.reuse ;  /* 0x000000234b4b7c23 */ /* 0x100fe20008010854 */
[----:B------:R-:W-:Y:S01]  /*13700*/  FSEL R48, R48, -INF , !P4 ;  /* 0xff80000030307808 */ /* 0x000fe20006000000 */
[--C-:B------:R-:W-:Y:S01]  /*13710*/  FFMA.FTZ R74, R74, UR35, -R84.reuse ;  /* 0x000000234a4a7c23 */ /* 0x100fe20008010854 */
[----:B------:R-:W-:Y:S01]  /*13720*/  FMNMX.FTZ R81, R9, R10, !PT ;  /* 0x0000000a09517209 */ /* 0x000fe20007810000 */
[--C-:B------:R-:W-:Y:S01]  /*13730*/  FFMA.FTZ R73, R73, UR35, -R84.reuse ;  /* 0x0000002349497c23 */ /* 0x100fe20008010854 */
[----:B------:R-:W-:-:S01]  /*13740*/  FFMA.FTZ R72, R72, UR35, -R84 ;  /* 0x0000002348487c23 */ /* 0x000fc20008010854 */
[----:B------:R-:W0:Y:S01]  /*13750*/  MUFU.EX2 R77, R77 ;  /* 0x0000004d004d7308 */ /* 0x000e220000000800 */
[----:B------:R-:W-:Y:S01]  /*13760*/  FMNMX.FTZ R10, R12, R81, !PT ;  /* 0x000000510c0a7209 */ /* 0x000fe20007810000 */
[--C-:B------:R-:W-:Y:S01]  /*13770*/  FFMA.FTZ R71, R71, UR35, -R84.reuse ;  /* 0x0000002347477c23 */ /* 0x100fe20008010854 */
[----:B------:R-:W-:-:S01]  /*13780*/  FFMA.FTZ R67, R67, UR35, -R84 ;  /* 0x0000002343437c23 */ /* 0x000fc20008010854 */
[--C-:B------:R-:W-:Y:S01]  /*13790*/  FFMA.FTZ R61, R61, UR35, -R84.reuse ;  /* 0x000000233d3d7c23 */ /* 0x100fe20008010854 */
[----:B------:R-:W-:Y:S01]  /*137a0*/  FMNMX.FTZ R81, R13, R10, !PT ;  /* 0x0000000a0d517209 */ /* 0x000fe20007810000 */
[--C-:B------:R-:W-:Y:S01]  /*137b0*/  FFMA.FTZ R58, R58, UR35, -R84.reuse ;  /* 0x000000233a3a7c23 */ /* 0x100fe20008010854 */
[----:B------:R-:W-:-:S01]  /*137c0*/  FFMA.FTZ R57, R57, UR35, -R84 ;  /* 0x0000002339397c23 */ /* 0x000fc20008010854 */
[----:B------:R-:W1:Y:S01]  /*137d0*/  MUFU.EX2 R76, R76 ;  /* 0x0000004c004c7308 */ /* 0x000e620000000800 */
[----:B------:R-:W-:Y:S01]  /*137e0*/  FMNMX.FTZ R10, R14, R81, !PT ;  /* 0x000000510e0a7209 */ /* 0x000fe20007810000 */
[--C-:B------:R-:W-:Y:S01]  /*137f0*/  FFMA.FTZ R55, R55, UR35, -R84.reuse ;  /* 0x0000002337377c23 */ /* 0x100fe20008010854 */
[----:B------:R-:W-:-:S01]  /*13800*/  FFMA.FTZ R54, R54, UR35, -R84 ;  /* 0x0000002336367c23 */ /* 0x000fc20008010854 */
[--C-:B------:R-:W-:Y:S01]  /*13810*/  FFMA.FTZ R52, R52, UR35, -R84.reuse ;  /* 0x0000002334347c23 */ /* 0x100fe20008010854 */
[----:B------:R-:W-:Y:S01]  /*13820*/  FMNMX.FTZ R81, R15, R10, !PT ;  /* 0x0000000a0f517209 */ /* 0x000fe20007810000 */
[--C-:B------:R-:W-:Y:S01]  /*13830*/  FFMA.FTZ R41, R41, UR35, -R84.reuse ;  /* 0x0000002329297c23 */ /* 0x100fe20008010854 */
[----:B------:R-:W-:-:S01]  /*13840*/  FFMA.FTZ R50, R50, UR35, -R84 ;  /* 0x0000002332327c23 */ /* 0x000fc20008010854 */
[----:B------:R-:W2:Y:S01]  /*13850*/  MUFU.EX2 R75, R75 ;  /* 0x0000004b004b7308 */ /* 0x000ea20000000800 */
[----:B------:R-:W-:Y:S01]  /*13860*/  FMNMX.FTZ R10, R20, R81, !PT ;  /* 0x00000051140a7209 */ /* 0x000fe20007810000 */
[--C-:B------:R-:W-:Y:S01]  /*13870*/  FFMA.FTZ R49, R49, UR35, -R84.reuse ;  /* 0x0000002331317c23 */ /* 0x100fe20008010854 */
[----:B------:R-:W-:-:S01]  /*13880*/  FFMA.FTZ R40, R40, UR35, -R84 ;  /* 0x0000002328287c23 */ /* 0x000fc20008010854 */
[--C-:B------:R-:W-:Y:S01]  /*13890*/  FFMA.FTZ R37, R37, UR35, -R84.reuse ;  /* 0x0000002325257c23 */ /* 0x100fe20008010854 */
[----:B------:R-:W-:Y:S01]  /*138a0*/  FMNMX.FTZ R81, R21, R10, !PT ;  /* 0x0000000a15517209 */ /* 0x000fe20007810000 */
[--C-:B------:R-:W-:Y:S01]  /*138b0*/  FFMA.FTZ R36, R36, UR35, -R84.reuse ;  /* 0x0000002324247c23 */ /* 0x100fe20008010854 */
[----:B------:R-:W-:-:S01]  /*138c0*/  FFMA.FTZ R33, R33, UR35, -R84 ;  /* 0x0000002321217c23 */ /* 0x000fc20008010854 */
[----:B------:R-:W3:Y:S01]  /*138d0*/  MUFU.EX2 R74, R74 ;  /* 0x0000004a004a7308 */ /* 0x000ee20000000800 */
[----:B------:R-:W-:Y:S01]  /*138e0*/  FMNMX.FTZ R10, R24, R81, !PT ;  /* 0x00000051180a7209 */ /* 0x000fe20007810000 */
[--C-:B------:R-:W-:Y:S01]  /*138f0*/  FFMA.FTZ R32, R32, UR35, -R84.reuse ;  /* 0x0000002320207c23 */ /* 0x100fe20008010854 */
[----:B------:R-:W-:-:S01]  /*13900*/  FFMA.FTZ R29, R29, UR35, -R84 ;  /* 0x000000231d1d7c23 */ /* 0x000fc20008010854 */
[--C-:B------:R-:W-:Y:S01]  /*13910*/  FFMA.FTZ R28, R28, UR35, -R84.reuse ;  /* 0x000000231c1c7c23 */ /* 0x100fe20008010854 */
[----:B------:R-:W-:Y:S01]  /*13920*/  FMNMX.FTZ R81, R25, R10, !PT ;  /* 0x0000000a19517209 */ /* 0x000fe20007810000 */
[----:B------:R-:W-:-:S02]  /*13930*/  FFMA.FTZ R5, R5, UR35, -R84 ;  /* 0x0000002305057c23 */ /* 0x000fc40008010854 */
[----:B------:R-:W-:Y:S01]  /*13940*/  MUFU.EX2 R73, R73 ;  /* 0x0000004900497308 */ /* 0x000fe20000000800 */
[----:B------:R-:W-:-:S04]  /*13950*/  FMNMX.FTZ R10, R26, R81, !PT ;  /* 0x000000511a0a7209 */ /* 0x000fc80007810000 */
[----:B------:R-:W-:-:S03]  /*13960*/  FMNMX.FTZ R63, R27, R10, !PT ;  /* 0x0000000a1b3f7209 */ /* 0x000fc60007810000 */
        /* <DEDUP_REMOVED lines=20> */
[----:B------:R-:W-:Y:S02]  /*13ab0*/  FMNMX.FTZ R10, R68, R53, !PT ;  /* 0x00000035440a7209 */ /* 0x000fe40007810000 */
[----:B------:R-:W-:Y:S01]  /*13ac0*/  FSEL R53, R47, -INF , !P5 ;  /* 0xff8000002f357808 */ /* 0x000fe20006800000 */
[----:B------:R-:W-:Y:S01]  /*13ad0*/  MUFU.EX2 R57, R57 ;  /* 0x0000003900397308 */ /* 0x000fe20000000800 */
[----:B------:R-:W-:-:S04]  /*13ae0*/  FMNMX.FTZ R59, R69, R10, !PT ;  /* 0x0000000a453b7209 */ /* 0x000fc80007810000 */
[----:B------:R-:W-:-:S03]  /*13af0*/  FMNMX.FTZ R10, R70, R59, !PT ;  /* 0x0000003b460a7209 */ /* 0x000fc60007810000 */
[----:B------:R4:W-:Y:S01]  /*13b00*/  MUFU.EX2 R47, R56 ;  /* 0x00000038002f7308 */ /* 0x0009e20000000800 */
[----:B------:R-:W-:-:S04]  /*13b10*/  FMNMX.FTZ R59, R53, R10, !PT ;  /* 0x0000000a353b7209 */ /* 0x000fc80007810000 */
[----:B------:R-:W-:Y:S01]  /*13b20*/  FMNMX.FTZ R10, R48, R59, !PT ;  /* 0x0000003b300a7209 */ /* 0x000fe20007810000 */
[----:B------:R-:W-:-:S01]  /*13b30*/  FFMA.FTZ R59, R44, UR35, -R84 ;  /* 0x000000232c3b7c23 */ /* 0x000fc20008010854 */
[----:B------:R-:W-:Y:S01]  /*13b40*/  FFMA.FTZ R44, R51, UR35, -R84 ;  /* 0x00000023332c7c23 */ /* 0x000fe20008010854 */
[----:B------:R-:W-:Y:S01]  /*13b50*/  IMAD.U32 R51, RZ, RZ, UR35 ;  /* 0x00000023ff337e24 */ /* 0x000fe2000f8e00ff */
[----:B------:R-:W-:Y:S01]  /*13b60*/  MUFU.EX2 R55, R55 ;  /* 0x0000003700377308 */ /* 0x000fe20000000800 */
[----:B------:R-:W5:Y:S07]  /*13b70*/  SHFL.BFLY PT, R63, R10, 0x2, 0x1f ;  /* 0x0c401f000a3f7f89 */ /* 0x000f6e00000e0000 */
[----:B------:R-:W-:Y:S08]  /*13b80*/  MUFU.EX2 R82, R82 ;  /* 0x0000005200527308 */ /* 0x000ff00000000800 */
[----:B------:R-:W-:Y:S08]  /*13b90*/  MUFU.EX2 R52, R52 ;  /* 0x0000003400347308 */ /* 0x000ff00000000800 */
[----:B------:R-:W-:Y:S01]  /*13ba0*/  MUFU.EX2 R59, R59 ;  /* 0x0000003b003b7308 */ /* 0x000fe20000000800 */
[----:B-----5:R-:W-:-:S05]  /*13bb0*/  FMNMX.FTZ R63, R10, R63, !PT ;  /* 0x0000003f0a3f7209 */ /* 0x020fca0007810000 */
[----:B------:R-:W5:Y:S02]  /*13bc0*/  SHFL.BFLY PT, R10, R63, 0x1, 0x1f ;  /* 0x0c201f003f0a7f89 */ /* 0x000f6400000e0000 */
[----:B------:R-:W-:Y:S08]  /*13bd0*/  MUFU.EX2 R54, R54 ;  /* 0x0000003600367308 */ /* 0x000ff00000000800 */
[----:B------:R-:W-:Y:S08]  /*13be0*/  MUFU.EX2 R50, R50 ;  /* 0x0000003200327308 */ /* 0x000ff00000000800 */
[----:B------:R-:W-:Y:S01]  /*13bf0*/  MUFU.EX2 R49, R49 ;  /* 0x0000003100317308 */ /* 0x000fe20000000800 */
[----:B-----5:R-:W-:-:S07]  /*13c00*/  FMNMX.FTZ R10, R63, R10, !PT ;  /* 0x0000000a3f0a7209 */ /* 0x020fce0007810000 */
[----:B------:R-:W-:Y:S01]  /*13c10*/  MUFU.EX2 R41, R41 ;  /* 0x0000002900297308 */ /* 0x000fe20000000800 */
[C---:B------:R-:W-:Y:S01]  /*13c20*/  FSETP.NEU.FTZ.AND P4, PT, R10.reuse, -INF , PT ;  /* 0xff8000000a00780b */ /* 0x040fe20003f9d000 */
[----:B------:R-:W-:-:S05]  /*13c30*/  FFMA.FTZ R51, R10, R51, -8 ;  /* 0xc10000000a337423 */ /* 0x000fca0000010033 */
[----:B----4-:R-:W-:Y:S01]  /*13c40*/  FSEL R56, R51, RZ, P4 ;  /* 0x000000ff33387208 */ /* 0x010fe20002000000 */
[----:B------:R-:W-:Y:S04]  /*13c50*/  MUFU.EX2 R44, R44 ;  /* 0x0000002c002c7308 */ /* 0x000fe80000000800 */
[----:B------:R-:W-:-:S01]  /*13c60*/  FFMA.FTZ R51, R79, UR35, -R56 ;  /* 0x000000234f337c23 */ /* 0x000fc20008010838 */
[--C-:B------:R-:W-:Y:S01]  /*13c70*/  FFMA.FTZ R8, R8, UR35, -R56.reuse ;  /* 0x0000002308087c23 */ /* 0x100fe20008010838 */
[----:B------:R-:W-:-:S01]  /*13c80*/  FFMA.FTZ R60, R3, UR35, -R56 ;  /* 0x00000023033c7c23 */ /* 0x000fc20008010838 */
[--C-:B------:R-:W-:Y:S01]  /*13c90*/  FFMA.FTZ R3, R12, UR35, -R56.reuse ;  /* 0x000000230c037c23 */ /* 0x100fe20008010838 */
[----:B------:R-:W-:-:S01]  /*13ca0*/  FFMA.FTZ R12, R13, UR35, -R56 ;  /* 0x000000230d0c7c23 */ /* 0x000fc20008010838 */
[--C-:B------:R-:W-:Y:S01]  /*13cb0*/  FFMA.FTZ R13, R14, UR35, -R56.reuse ;  /* 0x000000230e0d7c23 */ /* 0x100fe20008010838 */
[----:B------:R-:W-:Y:S01]  /*13cc0*/  MUFU.EX2 R51, R51 ;  /* 0x0000003300337308 */ /* 0x000fe20000000800 */
[----:B------:R-:W-:-:S01]  /*13cd0*/  FFMA.FTZ R15, R15, UR35, -R56 ;  /* 0x000000230f0f7c23 */ /* 0x000fc20008010838 */
[--C-:B------:R-:W-:Y:S01]  /*13ce0*/  FFMA.FTZ R14, R21, UR35, -R56.reuse ;  /* 0x00000023150e7c23 */ /* 0x100fe20008010838 */
[----:B------:R-:W-:-:S01]  /*13cf0*/  FFMA.FTZ R62, R9, UR35, -R56 ;  /* 0x00000023093e7c23 */ /* 0x000fc20008010838 */
[----:B0-----:R-:W-:Y:S01]  /*13d00*/  FADD.FTZ R21, R0, R77 ;  /* 0x0000004d00157221 */ /* 0x001fe20000010000 */
[----:B------:R-:W-:-:S01]  /*13d10*/  FFMA.FTZ R9, R20, UR35, -R56 ;  /* 0x0000002314097c23 */ /* 0x000fc20008010838 */
[--C-:B------:R-:W-:Y:S01]  /*13d20*/  FFMA.FTZ R20, R27, UR35, -R56.reuse ;  /* 0x000000231b147c23 */ /* 0x100fe20008010838 */
[----:B------:R-:W-:-:S01]  /*13d30*/  FFMA.FTZ R24, R24, UR35, -R56 ;  /* 0x0000002318187c23 */ /* 0x000fc20008010838 */
[----:B------:R-:W0:Y:S01]  /*13d40*/  MUFU.EX2 R8, R8 ;  /* 0x0000000800087308 */ /* 0x000e220000000800 */
[----:B------:R-:W-:-:S01]  /*13d50*/  FFMA.FTZ R25, R25, UR35, -R56 ;  /* 0x0000002319197c23 */ /* 0x000fc20008010838 */
[--C-:B------:R-:W-:Y:S01]  /*13d60*/  FFMA.FTZ R30, R30, UR35, -R56.reuse ;  /* 0x000000231e1e7c23 */ /* 0x100fe20008010838 */
[----:B------:R-:W-:-:S01]  /*13d70*/  FFMA.FTZ R31, R31, UR35, -R56 ;  /* 0x000000231f1f7c23 */ /* 0x000fc20008010838 */
[--C-:B------:R-:W-:Y:S01]  /*13d80*/  FFMA.FTZ R35, R35, UR35, -R56.reuse ;  /* 0x0000002323237c23 */ /* 0x100fe20008010838 */
[----:B------:R-:W-:-:S01]  /*13d90*/  FFMA.FTZ R38, R38, UR35, -R56 ;  /* 0x0000002326267c23 */ /* 0x000fc20008010838 */
[--C-:B------:R-:W-:Y:S01]  /*13da0*/  FFMA.FTZ R39, R39, UR35, -R56.reuse ;  /* 0x0000002327277c23 */ /* 0x100fe20008010838 */
[----:B------:R-:W-:-:S01]  /*13db0*/  FFMA.FTZ R42, R42, UR35, -R56 ;  /* 0x000000232a2a7c23 */ /* 0x000fc20008010838 */
[----:B------:R-:W4:Y:S01]  /*13dc0*/  MUFU.EX2 R60, R60 ;  /* 0x0000003c003c7308 */ /* 0x000f220000000800 */
[----:B------:R-:W-:-:S01]  /*13dd0*/  FFMA.FTZ R43, R43, UR35, -R56 ;  /* 0x000000232b2b7c23 */ /* 0x000fc20008010838 */
[--C-:B------:R-:W-:Y:S01]  /*13de0*/  FFMA.FTZ R45, R45, UR35, -R56.reuse ;  /* 0x000000232d2d7c23 */ /* 0x100fe20008010838 */
[----:B------:R-:W-:-:S01]  /*13df0*/  FFMA.FTZ R46, R46, UR35, -R56 ;  /* 0x000000232e2e7c23 */ /* 0x000fc20008010838 */
[--C-:B------:R-:W-:Y:S01]  /*13e00*/  FFMA.FTZ R64, R64, UR35, -R56.reuse ;  /* 0x0000002340407c23 */ /* 0x100fe20008010838 */
[----:B------:R-:W-:-:S01]  /*13e10*/  FFMA.FTZ R65, R65, UR35, -R56 ;  /* 0x0000002341417c23 */ /* 0x000fc20008010838 */
[--C-:B------:R-:W-:Y:S01]  /*13e20*/  FFMA.FTZ R66, R66, UR35, -R56.reuse ;  /* 0x0000002342427c23 */ /* 0x100fe20008010838 */
[----:B------:R-:W-:-:S01]  /*13e30*/  FFMA.FTZ R68, R68, UR35, -R56 ;  /* 0x0000002344447c23 */ /* 0x000fc20008010838 */
[----:B------:R5:W-:Y:S01]  /*13e40*/  MUFU.EX2 R84, R15 ;  /* 0x0000000f00547308 */ /* 0x000be20000000800 */
[----:B------:R-:W-:-:S01]  /*13e50*/  FFMA.FTZ R69, R69, UR35, -R56 ;  /* 0x0000002345457c23 */ /* 0x000fc20008010838 */
[--C-:B------:R-:W-:Y:S01]  /*13e60*/  FFMA.FTZ R70, R70, UR35, -R56.reuse ;  /* 0x0000002346467c23 */ /* 0x100fe20008010838 */
[----:B------:R-:W-:-:S01]  /*13e70*/  FFMA.FTZ R53, R53, UR35, -R56 ;  /* 0x0000002335357c23 */ /* 0x000fc20008010838 */
[----:B------:R-:W-:-:S04]  /*13e80*/  FFMA.FTZ R48, R48, UR35, -R56 ;  /* 0x0000002330307c23 */ /* 0x000fc80008010838 */
[----:B------:R-:W4:Y:S01]  /*13e90*/  MUFU.EX2 R63, R62 ;  /* 0x0000003e003f7308 */ /* 0x000f220000000800 */
[----:B-----5:R-:W-:-:S01]  /*13ea0*/  FFMA.FTZ R15, R34, UR35, -R56 ;  /* 0x00000023220f7c23 */ /* 0x020fc20008010838 */
[----:B-1----:R-:W-:-:S04]  /*13eb0*/  FADD.FTZ R34, R76, R21 ;  /* 0x000000154c227221 */ /* 0x002fc80000010000 */
[C---:B--2---:R-:W-:Y:S01]  /*13ec0*/  FADD.FTZ R21, R75.reuse, R34 ;  /* 0x000000224b157221 */ /* 0x044fe20000010000 */
[----:B------:R-:W-:Y:S01]  /*13ed0*/  F2FP.SATFINITE.E4M3.F32.PACK_AB_MERGE_C R75, R75, R76, RZ ;  /* 0x0000004c4b4b723e */ /* 0x000fe200048070ff */
[----:B------:R-:W1:Y:S02]  /*13ee0*/  MUFU.EX2 R3, R3 ;  /* 0x0000000300037308 */ /* 0x000e640000000800 */
[----:B---3--:R-:W-:-:S01]  /*13ef0*/  FADD.FTZ R34, R74, R21 ;  /* 0x000000154a227221 */ /* 0x008fc20000010000 */
[----:B0-----:R-:W-:Y:S01]  /*13f00*/  FADD.FTZ R21, R51, R8 ;  /* 0x0000000833157221 */ /* 0x001fe20000010000 */
[----:B------:R-:W-:Y:S02]  /*13f10*/  F2FP.SATFINITE.E4M3.F32.PACK_AB_MERGE_C R164, R77, R0, R75 ;  /* 0x000000004da4723e */ /* 0x000fe4000480704b */
[----:B------:R-:W-:Y:S01]  /*13f20*/  FADD.FTZ R27, R73, R34 ;  /* 0x00000022491b7221 */ /* 0x000fe20000010000 */
[----:B----4-:R-:W-:-:S01]  /*13f30*/  FADD.FTZ R34, R60, R21 ;  /* 0x000000153c227221 */ /* 0x010fc20000010000 */
[----:B------:R-:W0:Y:S01]  /*13f40*/  MUFU.EX2 R12, R12 ;  /* 0x0000000c000c7308 */ /* 0x000e220000000800 */
[C---:B------:R-:W-:Y:S01]  /*13f50*/  F2FP.SATFINITE.E4M3.F32.PACK_AB_MERGE_C R60, R63.reuse, R60, RZ ;  /* 0x0000003c3f3c723e */ /* 0x040fe200048070ff */
[----:B------:R-:W-:Y:S01]  /*13f60*/  FADD.FTZ R62, R72, R27 ;  /* 0x0000001b483e7221 */ /* 0x000fe20000010000 */
[----:B------:R-:W-:-:S02]  /*13f70*/  FADD.FTZ R34, R63, R34 ;  /* 0x000000223f227221 */ /* 0x000fc40000010000 */
[----:B------:R-:W-:Y:S01]  /*13f80*/  F2FP.SATFINITE.E4M3.F32.PACK_AB_MERGE_C R165, R8, R51, R60 ;  /* 0x0000003308a5723e */ /* 0x000fe2000480703c */
[----:B------:R-:W-:-:S01]  /*13f90*/  FADD.FTZ R62, R71, R62 ;  /* 0x0000003e473e7221 */ /* 0x000fc20000010000 */
[----:B------:R-:W2:Y:S01]  /*13fa0*/  @P2 LDC R8, c[0x0][0x44c] ;  /* 0x00011300ff082b82 */ /* 0x000ea20000000800 */
[----:B------:R3:W4:Y:S01]  /*13fb0*/  MUFU.EX2 R79, R13 ;  /* 0x0000000d004f7308 */ /* 0x0007220000000800 */
[----:B-1----:R-:W-:-:S01]  /*13fc0*/  FADD.FTZ R21, R3, R34 ;  /* 0x0000002203157221 */ /* 0x002fc20000010000 */
[----:B------:R-:W-:Y:S01]  /*13fd0*/  FADD.FTZ R27, R67, R62 ;  /* 0x0000003e431b7221 */ /* 0x000fe20000010000 */
[----:B------:R-:W-:-:S03]  /*13fe0*/  F2FP.SATFINITE.E4M3.F32.PACK_AB_MERGE_C R71, R71, R72, RZ ;  /* 0x000000484747723e */ /* 0x000fc600048070ff */
[----:B------:R-:W-:Y:S01]  /*13ff0*/  FADD.FTZ R0, R78, R27 ;  /* 0x0000001b4e007221 */ /* 0x000fe20000010000 */
[----:B------:R-:W-:Y:S01]  /*14000*/  F2FP.SATFINITE.E4M3.F32.PACK_AB_MERGE_C R166, R73, R74, R71 ;  /* 0x0000004a49a6723e */ /* 0x000fe20004807047 */
[----:B------:R-:W1:Y:S01]  /*14010*/  MUFU.EX2 R9, R9 ;  /* 0x0000000900097308 */ /* 0x000e620000000800 */
[----:B0-----:R-:W-:-:S01]  /*14020*/  FADD.FTZ R34, R12, R21 ;  /* 0x000000150c227221 */ /* 0x001fc20000010000 */
[----:B---3--:R-:W-:Y:S01]  /*14030*/  FFMA.FTZ R13, R26, UR35, -R56 ;  /* 0x000000231a0d7c23 */ /* 0x008fe20008010838 */
[----:B------:R-:W-:-:S01]  /*14040*/  FADD.FTZ R27, R61, R0 ;  /* 0x000000003d1b7221 */ /* 0x000fc20000010000 */
[----:B------:R-:W-:-:S03]  /*14050*/  F2FP.SATFINITE.E4M3.F32.PACK_AB_MERGE_C R61, R80, R61, RZ ;  /* 0x0000003d503d723e */ /* 0x000fc600048070ff */
[----:B------:R-:W-:Y:S01]  /*14060*/  FADD.FTZ R27, R80, R27 ;  /* 0x0000001b501b7221 */ /* 0x000fe20000010000 */
[----:B------:R-:W0:Y:S01]  /*14070*/  MUFU.EX2 R14, R14 ;  /* 0x0000000e000e7308 */ /* 0x000e220000000800 */
[----:B----4-:R-:W-:-:S01]  /*14080*/  FADD.FTZ R21, R79, R34 ;  /* 0x000000224f157221 */ /* 0x010fc20000010000 */
[----:B------:R-:W-:Y:S02]  /*14090*/  F2FP.SATFINITE.E4M3.F32.PACK_AB_MERGE_C R79, R84, R79, RZ ;  /* 0x0000004f544f723e */ /* 0x000fe400048070ff */
[----:B------:R-:W-:Y:S01]  /*140a0*/  F2FP.SATFINITE.E4M3.F32.PACK_AB_MERGE_C R160, R78, R67, R61 ;  /* 0x000000434ea0723e */ /* 0x000fe2000480703d */
[----:B------:R-:W-:Y:S01]  /*140b0*/  FADD.FTZ R0, R84, R21 ;  /* 0x0000001554007221 */ /* 0x000fe20000010000 */
[----:B------:R-:W-:Y:S01]  /*140c0*/  F2FP.SATFINITE.E4M3.F32.PACK_AB_MERGE_C R167, R12, R3, R79 ;  /* 0x000000030ca7723e */ /* 0x000fe2000480704f */
[----:B--2---:R-:W-:Y:S01]  /*140d0*/  @P2 IMAD.HI.U32 R8, R175, R8, RZ ;  /* 0x00000008af082227 */ /* 0x004fe200078e00ff */
[----:B------:R-:W2:Y:S03]  /*140e0*/  MUFU.EX2 R24, R24 ;  /* 0x0000001800187308 */ /* 0x000ea60000000800 */
[----:B-1----:R-:W-:-:S01]  /*140f0*/  FADD.FTZ R21, R9, R0 ;  /* 0x0000000009157221 */ /* 0x002fc20000010000 */
[----:B------:R-:W-:Y:S01]  /*14100*/  FADD.FTZ R0, R58, R27 ;  /* 0x0000001b3a007221 */ /* 0x000fe20000010000 */
[----:B------:R-:W-:-:S03]  /*14110*/  F2FP.SATFINITE.E4M3.F32.PACK_AB_MERGE_C R27, R82, R55, RZ ;  /* 0x00000037521b723e */ /* 0x000fc600048070ff */
[C---:B------:R-:W-:Y:S01]  /*14120*/  FADD.FTZ R34, R57.reuse, R0 ;  /* 0x0000000039227221 */ /* 0x040fe20000010000 */
[----:B------:R-:W-:Y:S01]  /*14130*/  F2FP.SATFINITE.E4M3.F32.PACK_AB_MERGE_C R162, R57, R58, R27 ;  /* 0x0000003a39a2723e */ /* 0x000fe2000480701b */
[----:B------:R-:W1:Y:S01]  /*14140*/  MUFU.EX2 R25, R25 ;  /* 0x0000001900197308 */ /* 0x000e620000000800 */
[----:B0-----:R-:W-:-:S01]  /*14150*/  FADD.FTZ R21, R14, R21 ;  /* 0x000000150e157221 */ /* 0x001fc20000010000 */
[----:B------:R-:W-:Y:S01]  /*14160*/  FADD.FTZ R55, R55, R34 ;  /* 0x0000002237377221 */ /* 0x000fe20000010000 */
[----:B------:R-:W-:Y:S02]  /*14170*/  F2FP.SATFINITE.E4M3.F32.PACK_AB_MERGE_C R27, R59, R52, RZ ;  /* 0x000000343b1b723e */ /* 0x000fe400048070ff */
[----:B------:R-:W-:Y:S01]  /*14180*/  F2FP.SATFINITE.E4M3.F32.PACK_AB_MERGE_C R34, R49, R50, RZ ;  /* 0x000000323122723e */ /* 0x000fe200048070ff */
[----:B------:R-:W-:-:S01]  /*14190*/  FADD.FTZ R55, R82, R55 ;  /* 0x0000003752377221 */ /* 0x000fc20000010000 */
[----:B------:R-:W-:Y:S01]  /*141a0*/  F2FP.SATFINITE.E4M3.F32.PACK_AB_MERGE_C R156, R47, R54, R27 ;  /* 0x000000362f9c723e */ /* 0x000fe2000480701b */
[----:B------:R-:W0:Y:S01]  /*141b0*/  MUFU.EX2 R13, R13 ;  /* 0x0000000d000d7308 */ /* 0x000e220000000800 */
[----:B--2---:R-:W-:-:S01]  /*141c0*/  FADD.FTZ R0, R24, R21 ;  /* 0x0000001518007221 */ /* 0x004fc20000010000 */
[----:B------:R-:W-:Y:S01]  /*141d0*/  FADD.FTZ R54, R54, R55 ;  /* 0x0000003736367221 */ /* 0x000fe20000010000 */
[----:B------:R-:W-:-:S03]  /*141e0*/  F2FP.SATFINITE.E4M3.F32.PACK_AB_MERGE_C R158, R44, R41, R34 ;  /* 0x000000292c9e723e */ /* 0x000fc60004807022 */
[----:B------:R-:W-:Y:S02]  /*141f0*/  FADD.FTZ R47, R47, R54 ;  /* 0x000000362f2f7221 */ /* 0x000fe40000010000 */
[----:B------:R-:W2:Y:S01]  /*14200*/  MUFU.EX2 R20, R20 ;  /* 0x0000001400147308 */ /* 0x000ea20000000800 */
[----:B-1----:R-:W-:-:S01]  /*14210*/  FADD.FTZ R0, R25, R0 ;  /* 0x0000000019007221 */ /* 0x002fc20000010000 */
[----:B------:R-:W-:Y:S01]  /*14220*/  FADD.FTZ R52, R52, R47 ;  /* 0x0000002f34347221 */ /* 0x000fe20000010000 */
[----:B------:R-:W-:-:S03]  /*14230*/  F2FP.SATFINITE.E4M3.F32.PACK_AB_MERGE_C R24, R25, R24, RZ ;  /* 0x000000181918723e */ /* 0x000fc600048070ff */
[----:B------:R-:W-:Y:S01]  /*14240*/  FADD.FTZ R52, R59, R52 ;  /* 0x000000343b347221 */ /* 0x000fe20000010000 */
[----:B------:R-:W-:Y:S01]  /*14250*/  F2FP.SATFINITE.E4M3.F32.PACK_AB_MERGE_C R161, R14, R9, R24 ;  /* 0x000000090ea1723e */ /* 0x000fe20004807018 */
[----:B------:R-:W1:Y:S01]  /*14260*/  MUFU.EX2 R30, R30 ;  /* 0x0000001e001e7308 */ /* 0x000e620000000800 */
[----:B0-----:R-:W-:-:S01]  /*14270*/  FADD.FTZ R21, R13, R0 ;  /* 0x000000000d157221 */ /* 0x001fc20000010000 */
[----:B------:R-:W-:Y:S01]  /*14280*/  FADD.FTZ R41, R41, R52 ;  /* 0x0000003429297221 */ /* 0x000fe20000010000 */
[----:B------:R-:W-:-:S03]  /*14290*/  IMAD.MOV.U32 R9, RZ, RZ, R175 ;  /* 0x000000ffff097224 */ /* 0x000fc600078e00af */
[----:B------:R-:W-:Y:S02]  /*142a0*/  FADD.FTZ R41, R44, R41 ;  /* 0x000000292c297221 */ /* 0x000fe40000010000 */
[----:B------:R-:W0:Y:S01]  /*142b0*/  MUFU.EX2 R31, R31 ;  /* 0x0000001f001f7308 */ /* 0x000e220000000800 */
[----:B--2---:R-:W-:-:S01]  /*142c0*/  FADD.FTZ R21, R20, R21 ;  /* 0x0000001514157221 */ /* 0x004fc20000010000 */
[----:B------:R-:W-:-:S04]  /*142d0*/  FADD.FTZ R50, R50, R41 ;  /* 0x0000002932327221 */ /* 0x000fc80000010000 */
[----:B------:R-:W-:Y:S02]  /*142e0*/  FADD.FTZ R49, R49, R50 ;  /* 0x0000003231317221 */ /* 0x000fe40000010000 */
[----:B------:R-:W2:Y:S01]  /*142f0*/  MUFU.EX2 R15, R15 ;  /* 0x0000000f000f7308 */ /* 0x000ea20000000800 */
[----:B-1----:R-:W-:-:S07]  /*14300*/  FADD.FTZ R0, R30, R21 ;  /* 0x000000151e007221 */ /* 0x002fce0000010000 */
[----:B------:R-:W1:Y:S01]  /*14310*/  MUFU.EX2 R26, R35 ;  /* 0x00000023001a7308 */ /* 0x000e620000000800 */
[----:B0-----:R-:W-:-:S01]  /*14320*/  FADD.FTZ R0, R31, R0 ;  /* 0x000000001f007221 */ /* 0x001fc20000010000 */
[----:B------:R-:W-:-:S04]  /*14330*/  F2FP.SATFINITE.E4M3.F32.PACK_AB_MERGE_C R30, R31, R30, RZ ;  /* 0x0000001e1f1e723e */ /* 0x000fc800048070ff */
[----:B------:R-:W-:Y:S02]  /*14340*/  F2FP.SATFINITE.E4M3.F32.PACK_AB_MERGE_C R163, R20, R13, R30 ;  /* 0x0000000d14a3723e */ /* 0x000fe4000480701e */
        /* <DEDUP_REMOVED lines=8> */
[----:B------:R-:W-:-:S04]  /*143d0*/  F2FP.SATFINITE.E4M3.F32.PACK_AB_MERGE_C R38, R39, R38, RZ ;  /* 0x000000262726723e */ /* 0x000fc800048070ff */
[----:B------:R-:W-:Y:S02]  /*143e0*/  F2FP.SATFINITE.E4M3.F32.PACK_AB_MERGE_C R157, R26, R15, R38 ;  /* 0x0000000f1a9d723e */ /* 0x000fe40004807026 */
[----:B------:R-:W2:Y:S01]  /*143f0*/  MUFU.EX2 R45, R45 ;  /* 0x0000002d002d7308 */ /* 0x000ea20000000800 */
[----:B-1----:R-:W-:-:S02]  /*14400*/  FADD.FTZ R0, R42, R25 ;  /* 0x000000192a007221 */ /* 0x002fc40000010000 */
[----:B------:R-:W1:Y:S05]  /*14410*/  @P2 LDC R25, c[0x0][0x450] ;  /* 0x00011400ff192b82 */ /* 0x000e6a0000000800 */
[----:B------:R-:W-:Y:S01]  /*14420*/  MUFU.EX2 R36, R36 ;  /* 0x0000002400247308 */ /* 0x000fe20000000800 */
[----:B0-----:R-:W-:-:S07]  /*14430*/  FADD.FTZ R0, R43, R0 ;  /* 0x000000002b007221 */ /* 0x001fce0000010000 */
[----:B------:R-:W0:Y:S01]  /*14440*/  MUFU.EX2 R33, R33 ;  /* 0x0000002100217308 */ /* 0x000e220000000800 */
[----:B--2---:R-:W-:-:S07]  /*14450*/  FADD.FTZ R3, R45, R0 ;  /* 0x000000002d037221 */ /* 0x004fce0000010000 */
[----:B------:R-:W2:Y:S01]  /*14460*/  MUFU.EX2 R46, R46 ;  /* 0x0000002e002e7308 */ /* 0x000ea20000000800 */
[----:B-1----:R-:W-:-:S07]  /*14470*/  @P2 SHF.R.U32.HI R9, RZ, R25, R8 ;  /* 0x00000019ff092219 */ /* 0x002fce0000011608 */
[----:B------:R-:W-:Y:S01]  /*14480*/  MUFU.EX2 R40, R40 ;  /* 0x0000002800287308 */ /* 0x000fe20000000800 */
[----:B0-----:R-:W-:Y:S01]  /*14490*/  F2FP.SATFINITE.E4M3.F32.PACK_AB_MERGE_C R0, R33, R36, RZ ;  /* 0x000000242100723e */ /* 0x001fe200048070ff */
[----:B------:R-:W-:-:S04]  /*144a0*/  IMAD.IADD R9, R88, 0x1, R9 ;  /* 0x0000000158097824 */ /* 0x000fc800078e0209 */
[----:B------:R-:W-:Y:S02]  /*144b0*/  IMAD.IADD R6, R9, 0x1, R6 ;  /* 0x0000000109067824 */ /* 0x000fe400078e0206 */
[----:B------:R-:W0:Y:S01]  /*144c0*/  MUFU.EX2 R37, R37 ;  /* 0x0000002500257308 */ /* 0x000e220000000800 */
[----:B--2---:R-:W-:-:S01]  /*144d0*/  FADD.FTZ R3, R46, R3 ;  /* 0x000000032e037221 */ /* 0x004fc20000010000 */
        /* <DEDUP_REMOVED lines=19> */
[----:B0-----:R-:W-:-:S01]  /*14610*/  FADD.FTZ R0, R21, R0 ;  /* 0x0000000015007221 */ /* 0x001fc20000010000 */
[----:B------:R-:W-:-:S04]  /*14620*/  F2FP.SATFINITE.E4M3.F32.PACK_AB_MERGE_C R66, R21, R66, RZ ;  /* 0x000000421542723e */ /* 0x000fc800048070ff */
[----:B------:R-:W-:Y:S02]  /*14630*/  F2FP.SATFINITE.E4M3.F32.PACK_AB_MERGE_C R153, R65, R64, R66 ;  /* 0x000000404199723e */ /* 0x000fe40004807042 */
[----:B------:R-:W0:Y:S08]  /*14640*/  MUFU.EX2 R69, R69 ;  /* 0x0000004500457308 */ /* 0x000e300000000800 */
[----:B------:R-:W2:Y:S01]  /*14650*/  MUFU.EX2 R70, R70 ;  /* 0x0000004600467308 */ /* 0x000ea20000000800 */
[----:B-1----:R-:W-:Y:S01]  /*14660*/  F2FP.SATFINITE.E4M3.F32.PACK_AB_MERGE_C R154, R29, R32, R3 ;  /* 0x000000201d9a723e */ /* 0x002fe20004807003 */
[----:B------:R-:W-:-:S04]  /*14670*/  FADD.FTZ R32, R32, R33 ;  /* 0x0000002120207221 */ /* 0x000fc80000010000 */
[----:B------:R-:W-:Y:S02]  /*14680*/  FADD.FTZ R29, R29, R32 ;  /* 0x000000201d1d7221 */ /* 0x000fe40000010000 */
[----:B------:R-:W-:Y:S01]  /*14690*/  MUFU.EX2 R53, R53 ;  /* 0x0000003500357308 */ /* 0x000fe20000000800 */
[----:B0-----:R-:W-:-:S01]  /*146a0*/  FADD.FTZ R3, R69, R0 ;  /* 0x0000000045037221 */ /* 0x001fc20000010000 */
[----:B------:R-:W-:-:S06]  /*146b0*/  FADD.FTZ R28, R28, R29 ;  /* 0x0000001d1c1c7221 */ /* 0x000fcc0000010000 */
[----:B------:R-:W0:Y:S01]  /*146c0*/  MUFU.EX2 R48, R48 ;  /* 0x0000003000307308 */ /* 0x000e220000000800 */
[----:B--2---:R-:W-:-:S01]  /*146d0*/  FADD.FTZ R0, R70, R3 ;  /* 0x0000000346007221 */ /* 0x004fc20000010000 */
[----:B0-----:R-:W-:-:S03]  /*146e0*/  F2FP.SATFINITE.E4M3.F32.PACK_AB_MERGE_C R3, R48, R53, RZ ;  /* 0x000000353003723e */ /* 0x001fc600048070ff */
[----:B------:R-:W-:Y:S01]  /*146f0*/  FADD.FTZ R53, R53, R0 ;  /* 0x0000000035357221 */ /* 0x000fe20000010000 */
[----:B------:R-:W-:Y:S01]  /*14700*/  F2FP.SATFINITE.E4M3.F32.PACK_AB_MERGE_C R155, R70, R69, R3 ;  /* 0x00000045469b723e */ /* 0x000fe20004807003 */
[----:B------:R-:W-:Y:S02]  /*14710*/  FADD.FTZ R3, R5, R28 ;  /* 0x0000001c05037221 */ /* 0x000fe40000010000 */
[----:B------:R-:W-:-:S01]  /*14720*/  FADD.FTZ R0, R48, R53 ;  /* 0x0000003530007221 */ /* 0x000fc20000010000 */
[----:B------:R-:W-:Y:S01]  /*14730*/  VIADD R5, R89, 0xfffffffe ;  /* 0xfffffffe59057836 */ /* 0x000fe20000000000 */
        /* <DEDUP_REMOVED lines=12> */
.L_x_1561:
[----:B------:R-:W-:-:S13]  /*14800*/  ISETP.NE.AND P4, PT, R7, 0x1, PT ;  /* 0x000000010700780c */ /* 0x000fda0003f85270 */
[----:B------:R-:W0:Y:S02]  /*14810*/  @P4 LDC.64 R12, c[0x0][0x9e8] ;  /* 0x00027a00ff0c4b82 */ /* 0x000e240000000a00 */
[----:B0-----:R-:W-:-:S05]  /*14820*/  @P4 IMAD.HI.U32 R12, R8, R12, RZ ;  /* 0x0000000c080c4227 */ /* 0x001fca00078e00ff */
[----:B------:R-:W-:-:S07]  /*14830*/  @P4 SHF.R.U32.HI R8, RZ, R13, R12 ;  /* 0x0000000dff084219 */ /* 0x000fce000001160c */
.L_x_1562:
[----:B------:R-:W-:Y:S05]  /*14840*/  BSYNC B0 ;  /* 0x0000000000007941 */ /* 0x000fea0003800000 */
.L_x_1560:
[----:B------:R-:W-:-:S05]  /*14850*/  IMAD R7, R8, R7, R7 ;  /* 0x0000000708077224 */ /* 0x000fca00078e0207 */
[----:B------:R-:W-:-:S07]  /*14860*/  VIMNMX R6, R6, R7, PT ;  /* 0x0000000706067248 */ /* 0x000fce0003fe0100 */
.L_x_1559:
[----:B------:R-:W-:Y:S01]  /*14870*/  SHF.R.S32.HI R7, RZ, 0x1f, R6 ;  /* 0x0000001fff077819 */ /* 0x000fe20000011406 */
[----:B------:R-:W-:Y:S01]  /*14880*/  ULDC UR32, c[0x0][0x9e4] ;  /* 0x0002790000207ab9 */ /* 0x000fe20000000800 */
[----:B------:R-:W-:Y:S01]  /*14890*/  ULDC UR4, c[0x0][0x9e4] ;  /* 0x0002790000047ab9 */ /* 0x000fe20000000800 */
[----:B------:R-:W-:Y:S01]  /*148a0*/  ULDC UR5, c[0x0][0x988] ;  /* 0x0002620000057ab9 */ /* 0x000fe20000000800 */
[----:B------:R-:W-:Y:S01]  /*148b0*/  LEA.HI R7, R7, R6, RZ, 0x7 ;  /* 0x0000000607077211 */ /* 0x000fe200078f38ff */
[----:B------:R-:W-:Y:S01]  /*148c0*/  ULDC UR7, c[0x0][0x988] ;  /* 0x0002620000077ab9 */ /* 0x000fe20000000800 */
[----:B------:R-:W-:Y:S01]  /*148d0*/  ULDC UR6, c[0x0][0x988] ;  /* 0x0002620000067ab9 */ /* 0x000fe20000000800 */
[----:B------:R-:W-:Y:S01]  /*148e0*/  ULDC UR34, c[0x0][0x9e0] ;  /* 0x0002780000227ab9 */ /* 0x000fe20000000800 */
[----:B------:R-:W-:Y:S01]  /*148f0*/  SHF.R.S32.HI R14, RZ, 0x7, R7 ;  /* 0x00000007ff0e7819 */ /* 0x000fe20000011407 */
[----:B------:R-:W-:Y:S01]  /*14900*/  ULDC UR33, c[0x0][0x9e0] ;  /* 0x0002780000217ab9 */ /* 0x000fe20000000800 */
[----:B------:R-:W-:-:S02]  /*14910*/  CS2R R150, SRZ ;  /* 0x0000000000967805 */ /* 0x000fc4000001ff00 */
[----:B------:R-:W-:Y:S02]  /*14920*/  CS2R R148, SRZ ;  /* 0x0000000000947805 */ /* 0x000fe4000001ff00 */
[----:B------:R-:W-:Y:S02]  /*14930*/  VIMNMX R14, R177, R14, !PT ;  /* 0x0000000eb10e7248 */ /* 0x000fe40007fe0100 */
[----:B------:R-:W-:Y:S02]  /*14940*/  CS2R R146, SRZ ;  /* 0x0000000000927805 */ /* 0x000fe4000001ff00 */
[----:B------:R-:W-:Y:S02]  /*14950*/  CS2R R144, SRZ ;  /* 0x0000000000907805 */ /* 0x000fe4000001ff00 */
[----:B------:R-:W-:Y:S02]  /*14960*/  CS2R R142, SRZ ;  /* 0x00000000008e7805 */ /* 0x000fe4000001ff00 */
        /* <DEDUP_REMOVED lines=27> */
[----:B------:R-:W-:Y:S01]  /*14b20*/  CS2R R88, SRZ ;  /* 0x0000000000587805 */ /* 0x000fe2000001ff00 */
[----:B------:R-:W-:Y:S06]  /*14b30*/  @!P4 BRA `(.L_x_1563) ;  /* 0x00000038000cc947 */ /* 0x000fec0003800000 */
[----:B------:R-:W-:-:S07]  /*14b40*/  IMAD.MOV.U32 R151, RZ, RZ, RZ ;  /* 0x000000ffff977224 */ /* 0x000fce00078e00ff */
.L_x_1582:
[----:B------:R-:W-:Y:S01]  /*14b50*/  VIADD R13, R169, 0x1 ;  /* 0x00000001a90d7836 */ /* 0x000fe20000000000 */
[----:B------:R-:W-:Y:S05]  /*14b60*/  YIELD ;  /* 0x0000000000007946 */ /* 0x000fea0003800000 */
[----:B------:R-:W-:-:S04]  /*14b70*/  ISETP.NE.AND P4, PT, R13, 0x2, PT ;  /* 0x000000020d00780c */ /* 0x000fc80003f85270 */
[----:B------:R-:W-:Y:S02]  /*14b80*/  SEL R7, RZ, 0x1, P4 ;  /* 0x00000001ff077807 */ /* 0x000fe40002000000 */
[----:B------:R-:W-:Y:S02]  /*14b90*/  SEL R13, R13, RZ, P4 ;  /* 0x000000ff0d0d7207 */ /* 0x000fe40002000000 */
[----:B------:R-:W-:Y:S02]  /*14ba0*/  ISETP.NE.AND P4, PT, R176, RZ, PT ;  /* 0x000000ffb000720c */ /* 0x000fe40003f85270 */
[----:B------:R-:W-:-:S11]  /*14bb0*/  LOP3.LUT R12, R18, R7, RZ, 0x3c, !PT ;  /* 0x00000007120c7212 */ /* 0x000fd600078e3cff */
[----:B------:R-:W-:Y:S05]  /*14bc0*/  @P4 BRA `(.L_x_1564) ;  /* 0x0000000000304947 */ /* 0x000fea0003800000 */
[----:B------:R-:W-:Y:S05]  /*14bd0*/  @!P0 BRA `(.L_x_1565) ;  /* 0x0000000000048947 */ /* 0x000fea0003800000 */
[----:B------:R-:W-:Y:S01]  /*14be0*/  BPT.TRAP 0x1 ;  /* 0x000000040000795c */ /* 0x000fe20000300000 */
.L_x_1565:
[----:B------:R-:W-:Y:S01]  /*14bf0*/  IMAD R7, R13, 0x8, R16 ;  /* 0x000000080d077824 */ /* 0x000fe200078e0210 */
[----:B------:R-:W-:-:S04]  /*14c00*/  SHF.L.U32 R6, R12, 0x1f, RZ ;  /* 0x0000001f0c067819 */ /* 0x000fc800000006ff */
[----:B------:R0:W1:Y:S01]  /*14c10*/  SYNCS.PHASECHK.TRANS64.TRYWAIT P5, [R7+URZ+0x22830], R6 ;  /* 0x02283006070075a7 */ /* 0x00006200080a017f */
[----:B------:R-:W-:Y:S05]  /*14c20*/  @!P0 BRA `(.L_x_1566) ;  /* 0x0000000000048947 */ /* 0x000fea0003800000 */
[----:B------:R-:W-:Y:S01]  /*14c30*/  BPT.TRAP 0x1 ;  /* 0x000000040000795c */ /* 0x000fe20000300000 */
.L_x_1566:
[----:B------:R-:W-:Y:S04]  /*14c40*/  BSSY B0, `(.L_x_1564) ;  /* 0x0000004000007945 */ /* 0x000fe80003800000 */
[----:B-1----:R-:W-:Y:S05]  /*14c50*/  @P5 BRA `(.L_x_1567) ;  /* 0x0000000000085947 */ /* 0x002fea0003800000 */
[----:B------:R-:W1:Y:S02]  /*14c60*/  SYNCS.PHASECHK.TRANS64.TRYWAIT P5, [R7+URZ+0x22830], R6 ;  /* 0x02283006070075a7 */ /* 0x000e6400080a017f */
[----:B-1----:R-:W-:Y:S05]  /*14c70*/  @!P5 BRA `(.L_x_1568) ;  /* 0x000001440030d947 */ /* 0x002fea0003800000 */
.L_x_1567:
[----:B------:R-:W-:Y:S05]  /*14c80*/  BSYNC B0 ;  /* 0x0000000000007941 */ /* 0x000fea0003800000 */
.L_x_1564:
[----:B------:R-:W2:Y:S01]  /*14c90*/  S2R R8, SR_TID.X ;  /* 0x0000000000087919 */ /* 0x000ea20000002100 */
[----:B01----:R-:W-:Y:S01]  /*14ca0*/  IMAD.MOV.U32 R7, RZ, RZ, -0x7fffffe0 ;  /* 0x80000020ff077424 */ /* 0x003fe200078e00ff */
[----:B------:R-:W-:Y:S05]  /*14cb0*/  WARPSYNC.ALL ;  /* 0x0000000000007948 */ /* 0x000fea0003800000 */
[----:B------:R-:W-:Y:S01]  /*14cc0*/  R2UR UR31, R7 ;  /* 0x00000000071f72ca */ /* 0x000fe200000e0000 */
[----:B------:R-:W-:Y:S02]  /*14cd0*/  IMAD R6, R13, 0x600, R4 ;  /* 0x000006000d067824 */ /* 0x000fe400078e0204 */
[----:B------:R-:W-:-:S03]  /*14ce0*/  IMAD.MOV.U32 R9, RZ, RZ, -0x7fffffe0 ;  /* 0x80000020ff097424 */ /* 0x000fc600078e00ff */
[----:B------:R-:W-:Y:S02]  /*14cf0*/  R2UR UR30, R6 ;  /* 0x00000000061e72ca */ /* 0x000fe400000e0000 */
[----:B------:R-:W-:Y:S01]  /*14d00*/  R2UR UR11, R9 ;  /* 0x00000000090b72ca */ /* 0x000fe200000e0000 */
[----:B------:R-:W-:-:S05]  /*14d10*/  IMAD.MOV.U32 R9, RZ, RZ, -0x7fffffe0 ;  /* 0x80000020ff097424 */ /* 0x000fca00078e00ff */
[----:B------:R-:W-:Y:S01]  /*14d20*/  R2UR UR15, R9 ;  /* 0x00000000090f72ca */ /* 0x000fe200000e0000 */
[----:B------:R-:W-:-:S05]  /*14d30*/  IMAD.MOV.U32 R9, RZ, RZ, -0x7fffffe0 ;  /* 0x80000020ff097424 */ /* 0x000fca00078e00ff */
[----:B------:R-:W-:Y:S02]  /*14d40*/  R2UR UR19, R9 ;  /* 0x00000000091372ca */ /* 0x000fe400000e0000 */
[----:B------:R-:W-:Y:S02]  /*14d50*/  MOV R9, 0x80000020 ;  /* 0x8000002000097802 */ /* 0x000fe40000000f00 */
[----:B--2---:R-:W-:Y:S02]  /*14d60*/  SHF.R.U32.HI R8, RZ, 0x7, R8 ;  /* 0x00000007ff087819 */ /* 0x004fe40000011608 */
[----:B------:R-:W-:-:S03]  /*14d70*/  R2UR UR23, R9 ;  /* 0x00000000091772ca */ /* 0x000fc600000e0000 */
[----:B------:R-:W-:Y:S02]  /*14d80*/  VIADD R7, R8, 0x8 ;  /* 0x0000000808077836 */ /* 0x000fe40000000000 */
[----:B------:R-:W-:-:S03]  /*14d90*/  VIADD R8, R6, 0x2 ;  /* 0x0000000206087836 */ /* 0x000fc60000000000 */
[----:B------:R0:W-:Y:S02]  /*14da0*/  BAR.SYNC.DEFER_BLOCKING R7, 0x100 ;  /* 0x000400070000751d */ /* 0x0001e40000010000 */
[----:B------:R-:W-:Y:S01]  /*14db0*/  R2UR UR10, R8 ;  /* 0x00000000080a72ca */ /* 0x000fe200000e0000 */
[----:B------:R-:W-:-:S05]  /*14dc0*/  VIADD R8, R6, 0x200 ;  /* 0x0000020006087836 */ /* 0x000fca0000000000 */
[----:B------:R-:W-:Y:S01]  /*14dd0*/  R2UR UR14, R8 ;  /* 0x00000000080e72ca */ /* 0x000fe200000e0000 */
[----:B------:R-:W-:Y:S02]  /*14de0*/  VIADD R8, R6, 0x202 ;  /* 0x0000020206087836 */ /* 0x000fe40000000000 */
[----:B0-----:R-:W-:-:S03]  /*14df0*/  IMAD.MOV.U32 R7, RZ, RZ, -0x7fffffe0 ;  /* 0x80000020ff077424 */ /* 0x001fc600078e00ff */
[----:B------:R-:W-:Y:S01]  /*14e00*/  R2UR UR18, R8 ;  /* 0x00000000081272ca */ /* 0x000fe200000e0000 */
[C---:B------:R-:W-:Y:S01]  /*14e10*/  VIADD R8, R6.reuse, 0x400 ;  /* 0x0000040006087836 */ /* 0x040fe20000000000 */
[----:B------:R-:W-:Y:S01]  /*14e20*/  R2UR UR27, R7 ;  /* 0x00000000071b72ca */ /* 0x000fe200000e0000 */
[----:B------:R-:W-:-:S03]  /*14e30*/  VIADD R6, R6, 0x402 ;  /* 0x0000040206067836 */ /* 0x000fc60000000000 */
[----:B------:R-:W-:Y:S02]  /*14e40*/  R2UR UR22, R8 ;  /* 0x00000000081672ca */ /* 0x000fe400000e0000 */
[----:B------:R-:W-:Y:S01]  /*14e50*/  R2UR UR26, R6 ;  /* 0x00000000061a72ca */ /* 0x000fe200000e0000 */
        /* <DEDUP_REMOVED lines=18> */
[----:B------:R-:W-:Y:S05]  /*14f80*/  @P4 BRA `(.L_x_1569) ;  /* 0x0000000000284947 */ /* 0x000fea0003800000 */
[----:B------:R-:W-:Y:S05]  /*14f90*/  @!P0 BRA `(.L_x_1570) ;  /* 0x0000000000048947 */ /* 0x000fea0003800000 */
[----:B------:R-:W-:Y:S01]  /*14fa0*/  BPT.TRAP 0x1 ;  /* 0x000000040000795c */ /* 0x000fe20000300000 */
.L_x_1570:
[----:B------:R-:W-:Y:S01]  /*14fb0*/  SHF.L.U32 R6, R18, 0x1f, RZ ;  /* 0x0000001f12067819 */ /* 0x000fe200000006ff */
[----:B------:R-:W-:-:S04]  /*14fc0*/  IMAD R7, R169, 0x8, R16 ;  /* 0x00000008a9077824 */ /* 0x000fc800078e0210 */
[----:B------:R0:W1:Y:S01]  /*14fd0*/  SYNCS.PHASECHK.TRANS64.TRYWAIT P4, [R7+URZ+0x22850], R6 ;  /* 0x02285006070075a7 */ /* 0x000062000808017f */
[----:B------:R-:W-:Y:S05]  /*14fe0*/  @!P0 BRA `(.L_x_1571) ;  /* 0x0000000000048947 */ /* 0x000fea0003800000 */
[----:B------:R-:W-:Y:S01]  /*14ff0*/  BPT.TRAP 0x1 ;  /* 0x000000040000795c */ /* 0x000fe20000300000 */
.L_x_1571:
[----:B-1----:R-:W-:Y:S05]  /*15000*/  @P4 BRA `(.L_x_1569) ;  /* 0x0000000000084947 */ /* 0x002fea0003800000 */
[----:B------:R-:W1:Y:S02]  /*15010*/  SYNCS.PHASECHK.TRANS64.TRYWAIT P4, [R7+URZ+0x22850], R6 ;  /* 0x02285006070075a7 */ /* 0x000e64000808017f */
[----:B-1----:R-:W-:Y:S05]  /*15020*/  @!P4 BRA `(.L_x_1572) ;  /* 0x000001400058c947 */ /* 0x002fea0003800000 */
.L_x_1569:
[----:B01----:R-:W-:Y:S01]  /*15030*/  VIADD R6, R16, 0x400 ;  /* 0x0000040010067836 */ /* 0x003fe20000000000 */
[----:B------:R-:W-:Y:S05]  /*15040*/  WARPSYNC.ALL ;  /* 0x0000000000007948 */ /* 0x000fea0003800000 */
[----:B------:R-:W-:Y:S01]  /*15050*/  SHF.R.U32.HI R6, RZ, 0x4, R6 ;  /* 0x00000004ff067819 */ /* 0x000fe20000011606 */
[----:B------:R-:W-:Y:S01]  /*15060*/  IMAD.MOV.U32 R7, RZ, RZ, 0x40000040 ;  /* 0x40000040ff077424 */ /* 0x000fe200078e00ff */
[----:B------:R-:W-:Y:S01]  /*15070*/  WARPGROUP.ARRIVE ;  /* 0x00000000000079c5 */ /* 0x000fe20000000000 */
[----:B------:R-:W-:Y:S01]  /*15080*/  IMAD.MOV.U32 R9, RZ, RZ, 0x40000040 ;  /* 0x40000040ff097424 */ /* 0x000fe200078e00ff */
[----:B------:R-:W-:-:S04]  /*15090*/  LOP3.LUT R6, R6, 0x3fff, RZ, 0xc0, !PT ;  /* 0x00003fff06067812 */ /* 0x000fc800078ec0ff */
[----:B------:R-:W0:Y:S01]  /*150a0*/  S2R R219, SR_TID.X ;  /* 0x0000000000db7919 */ /* 0x000e220000002100 */
[----:B------:R-:W-:Y:S01]  /*150b0*/  R2UR UR11, R7 ;  /* 0x00000000070b72ca */ /* 0x000fe200000e0000 */
[----:B------:R-:W-:Y:S01]  /*150c0*/  IMAD.MOV.U32 R7, RZ, RZ, 0x40000040 ;  /* 0x40000040ff077424 */ /* 0x000fe200078e00ff */
[----:B------:R-:W-:Y:S01]  /*150d0*/  LOP3.LUT R6, R6, 0x10000, RZ, 0xfc, !PT ;  /* 0x0001000006067812 */ /* 0x000fe200078efcff */
[C---:B------:R-:W-:Y:S01]  /*150e0*/  FMUL.FTZ R15, R2.reuse, R26 ;  /* 0x0000001a020f7220 */ /* 0x040fe20000410000 */
[C---:B------:R-:W-:Y:S01]  /*150f0*/  FMUL.FTZ R26, R2.reuse, R28 ;  /* 0x0000001c021a7220 */ /* 0x040fe20000410000 */
[C---:B------:R-:W-:Y:S01]  /*15100*/  FMUL.FTZ R28, R2.reuse, R34 ;  /* 0x00000022021c7220 */ /* 0x040fe20000410000 */
[C---:B------:R-:W-:Y:S01]  /*15110*/  FMUL.FTZ R34, R2.reuse, R37 ;  /* 0x0000002502227220 */ /* 0x040fe20000410000 */
[----:B------:R-:W-:Y:S02]  /*15120*/  IMAD R6, R169, 0x400, R6 ;  /* 0x00000400a9067824 */ /* 0x000fe400078e0206 */
[C---:B------:R-:W-:Y:S01]  /*15130*/  FMUL.FTZ R37, R2.reuse, R43 ;  /* 0x0000002b02257220 */ /* 0x040fe20000410000 */
[C---:B------:R-:W-:Y:S01]  /*15140*/  FMUL.FTZ R43, R2.reuse, R45 ;  /* 0x0000002d022b7220 */ /* 0x040fe20000410000 */
[----:B------:R-:W-:Y:S01]  /*15150*/  FMUL.FTZ R45, R2, R51 ;  /* 0x00000033022d7220 */ /* 0x000fe20000410000 */
[C---:B------:R-:W-:Y:S01]  /*15160*/  VIADD R8, R6.reuse, 0x2 ;  /* 0x0000000206087836 */ /* 0x040fe20000000000 */
[----:B------:R-:W-:Y:S01]  /*15170*/  R2UR UR10, R6 ;  /* 0x00000000060a72ca */ /* 0x000fe200000e0000 */
[C---:B------:R-:W-:Y:S01]  /*15180*/  FMUL.FTZ R51, R2.reuse, R58 ;  /* 0x0000003a02337220 */ /* 0x040fe20000410000 */
[C---:B------:R-:W-:Y:S01]  /*15190*/  FMUL.FTZ R58, R2.reuse, R66 ;  /* 0x00000042023a7220 */ /* 0x040fe20000410000 */
[C---:B------:R-:W-:Y:S01]  /*151a0*/  FMUL.FTZ R66, R2.reuse, R74 ;  /* 0x0000004a02427220 */ /* 0x040fe20000410000 */
[----:B------:R-:W-:Y:S01]  /*151b0*/  FMUL.FTZ R74, R2, R82 ;  /* 0x00000052024a7220 */ /* 0x000fe20000410000 */
[----:B------:R-:W-:-:S02]  /*151c0*/  IMAD.IADD R82, R189, 0x1, R175 ;  /* 0x00000001bd527824 */ /* 0x000fc400078e02af */
[C---:B------:R-:W-:Y:S01]  /*151d0*/  FMUL.FTZ R21, R2.reuse, R25 ;  /* 0x0000001902157220 */ /* 0x040fe20000410000 */
[C---:B------:R-:W-:Y:S01]  /*151e0*/  FMUL.FTZ R18, R2.reuse, R27 ;  /* 0x0000001b02127220 */ /* 0x040fe20000410000 */
[C---:B------:R-:W-:Y:S01]  /*151f0*/  FMUL.FTZ R25, R2.reuse, R31 ;  /* 0x0000001f02197220 */ /* 0x040fe20000410000 */
[C---:B------:R-:W-:Y:S01]  /*15200*/  FMUL.FTZ R27, R2.reuse, R29 ;  /* 0x0000001d021b7220 */ /* 0x040fe20000410000 */
[C---:B------:R-:W-:Y:S01]  /*15210*/  FMUL.FTZ R31, R2.reuse, R33 ;  /* 0x00000021021f7220 */ /* 0x040fe20000410000 */
[C---:B------:R-:W-:Y:S01]  /*15220*/  FMUL.FTZ R20, R2.reuse, R24 ;  /* 0x0000001802147220 */ /* 0x040fe20000410000 */
[----:B------:R-:W-:Y:S01]  /*15230*/  FMUL.FTZ R29, R2, R35 ;  /* 0x00000023021d7220 */ /* 0x000fe20000410000 */
[----:B------:R-:W-:Y:S01]  /*15240*/  QGMMA.64x128x32.F32.E4M3.E4M3 R88, R164, gdesc[UR8], R88, gsb0 ;  /* 0x01e00008a4587df3 */ /* 0x000fe20008000858 */
[----:B------:R-:W-:Y:S01]  /*15250*/  R2UR UR10, R8 ;  /* 0x00000000080a72ca */ /* 0x000fe200000e0000 */
[----:B------:R-:W-:Y:S01]  /*15260*/  VIADD R8, R6, 0x4 ;  /* 0x0000000406087836 */ /* 0x000fe20000000000 */
[----:B------:R-:W-:Y:S01]  /*15270*/  R2UR UR11, R9 ;  /* 0x00000000090b72ca */ /* 0x000fe200000e0000 */
[----:B------:R-:W-:-:S02]  /*15280*/  IMAD.MOV.U32 R9, RZ, RZ, 0x40000040 ;  /* 0x40000040ff097424 */ /* 0x000fc400078e00ff */
[----:B------:R-:W-:Y:S01]  /*15290*/  FMUL.FTZ R33, R2, R36 ;  /* 0x0000002402217220 */ /* 0x000fe20000410000 */
[----:B------:R-:W-:Y:S02]  /*152a0*/  VIADD R6, R6, 0x6 ;  /* 0x0000000606067836 */ /* 0x000fe40000000000 */
        /* <DEDUP_REMOVED lines=9> */
[----:B0-----:R-:W-:Y:S01]  /*15340*/  SHF.R.U32.HI R219, RZ, 0x7, R219 ;  /* 0x00000007ffdb7819 */ /* 0x001fe200000116db */
        /* <DEDUP_REMOVED lines=38> */
[----:B------:R-:W-:-:S05]  /*155b0*/  WARPGROUP.ARRIVE ;  /* 0x00000000000079c5 */ /* 0x000fca0000000000 */
[----:B------:R-:W0:Y:S01]  /*155c0*/  MUFU.TANH R34, R34 ;  /* 0x0000002200227308 */ /* 0x000e220000002400 */
[----:B------:R-:W-:Y:S01]  /*155d0*/  QGMMA.64x128x32.F32.E4M3.E4M3 R88, R160, gdesc[UR8], R88, gsb0 ;  /* 0x01e00008a0587df3 */ /* 0x000fe20008000858 */
[----:B------:R-:W-:Y:S01]  /*155e0*/  R2UR UR10, R8 ;  /* 0x00000000080a72ca */ /* 0x000fe200000e0000 */
[C---:B------:R-:W-:Y:S01]  /*155f0*/  FMUL.FTZ R8, R2.reuse, R55 ;  /* 0x0000003702087220 */ /* 0x040fe20000410000 */
[----:B------:R-:W-:Y:S01]  /*15600*/  R2UR UR11, R9 ;  /* 0x00000000090b72ca */ /* 0x000fe200000e0000 */
[C---:B------:R-:W-:Y:S01]  /*15610*/  FMUL.FTZ R55, R2.reuse, R63 ;  /* 0x0000003f02377220 */ /* 0x040fe20000410000 */
[C---:B------:R-:W-:Y:S01]  /*15620*/  FMUL.FTZ R63, R2.reuse, R71 ;  /* 0x00000047023f7220 */ /* 0x040fe20000410000 */
[C---:B------:R-:W-:Y:S01]  /*15630*/  FMUL.FTZ R71, R2.reuse, R79 ;  /* 0x0000004f02477220 */ /* 0x040fe20000410000 */
[C---:B------:R-:W-:Y:S01]  /*15640*/  FMUL.FTZ R9, R2.reuse, R56 ;  /* 0x0000003802097220 */ /* 0x040fe20000410000 */
[----:B------:R-:W5:Y:S01]  /*15650*/  @P2 LDC R79, c[0x0][0x450] ;  /* 0x00011400ff4f2b82 */ /* 0x000f620000000800 */
        /* <DEDUP_REMOVED lines=27> */
[----:B------:R-:W-:Y:S02]  /*15810*/  R2UR UR10, R6 ;  /* 0x00000000060a72ca */ /* 0x000fe400000e0000 */
[----:B------:R-:W-:-:S04]  /*15820*/  R2UR UR11, R7 ;  /* 0x00000000070b72ca */ /* 0x000fc800000e0000 */
[----:B------:R-:W0:Y:S01]  /*15830*/  MUFU.TANH R8, R8 ;  /* 0x0000000800087308 */ /* 0x000e220000002400 */
[----:B------:R-:W1:Y:S07]  /*15840*/  @P2 LDC R7, c[0x0][0x44c] ;  /* 0x00011300ff072b82 */ /* 0x000e6e0000000800 */
[----:B------:R-:W0:Y:S08]  /*15850*/  MUFU.TANH R9, R9 ;  /* 0x0000000900097308 */ /* 0x000e300000002400 */
[----:B------:R-:W0:Y:S08]  /*15860*/  MUFU.TANH R53, R53 ;  /* 0x0000003500357308 */ /* 0x000e300000002400 */
[----:B------:R-:W0:Y:S01]  /*15870*/  MUFU.TANH R51, R51 ;  /* 0x0000003300337308 */ /* 0x000e220000002400 */
[----:B-1----:R-:W-:-:S04]  /*15880*/  @P2 IMAD.HI.U32 R6, R82, R7, RZ ;  /* 0x0000000752062227 */ /* 0x002fc800078e00ff */
[----:B------:R-:W-:Y:S01]  /*15890*/  @!P1 IMAD R7, R13, 0x8, R16 ;  /* 0x000000080d079824 */ /* 0x000fe200078e0210 */
[----:B-----5:R-:W-:Y:S01]  /*158a0*/  @P2 SHF.R.U32.HI R82, RZ, R79, R6 ;  /* 0x0000004fff522219 */ /* 0x020fe20000011606 */
[----:B------:R-:W-:Y:S01]  /*158b0*/  IMAD.SHL.U32 R79, R5, 0x80, RZ ;  /* 0x00000080054f7824 */ /* 0x000fe200078e00ff */
[----:B------:R-:W-:Y:S01]  /*158c0*/  IADD3 R6, -R219, 0xb, RZ ;  /* 0x0000000bdb067810 */ /* 0x000fe20007ffe1ff */
[----:B------:R-:W-:Y:S01]  /*158d0*/  @!P1 VIADD R7, R7, 0x22840 ;  /* 0x0002284007079836 */ /* 0x000fe20000000000 */
[----:B------:R-:W1:Y:S02]  /*158e0*/  MUFU.TANH R52, R52 ;  /* 0x0000003400347308 */ /* 0x000e640000002400 */
[----:B------:R-:W-:Y:S02]  /*158f0*/  IADD3 R84, -R79, 0x1, RZ ;  /* 0x000000014f547810 */ /* 0x000fe40007ffe1ff */
[----:B------:R-:W-:-:S04]  /*15900*/  @!P1 PRMT R7, RZ, 0x654, R7 ;  /* 0x00000654ff079816 */ /* 0x000fc80000000007 */
        /* <DEDUP_REMOVED lines=15> */
[----:B------:R-:W-:Y:S07]  /*15a00*/  QGMMA.64x128x32.F32.E4M3.E4M3 R88, R152, gdesc[UR8], R88, gsb0 ;  /* 0x01e0000898587df3 */ /* 0x000fee0008000858 */
        /* <DEDUP_REMOVED lines=16> */
[----:B------:R-:W5:Y:S01]  /*15b10*/  SHFL.IDX PT, R153, R82, RZ, 0x1c1f ;  /* 0x001c1fff52997589 */ /* 0x000f6200000e0000 */
[----:B------:R0:W-:Y:S06]  /*15b20*/  BAR.ARV R6, 0x100 ;  /* 0x000400060000751d */ /* 0x0001ec0000002000 */
[----:B------:R2:W-:Y:S02]  /*15b30*/  @!P1 SYNCS.ARRIVE.TRANS64.RED.A1T0 RZ, [R7+URZ], RZ ;  /* 0x000000ff07ff99a7 */ /* 0x0005e4000810043f */
[----:B--2---:R-:W-:-:S05]  /*15b40*/  IMAD R7, R171, -0x2, R84 ;  /* 0xfffffffeab077824 */ /* 0x004fca00078e0254 */
[----:B------:R-:W-:-:S05]  /*15b50*/  IADD3 R7, -R168, R7, R170 ;  /* 0x00000007a8077210 */ /* 0x000fca0007ffe1aa */
[C---:B------:R-:W-:Y:S02]  /*15b60*/  VIADD R86, R7.reuse, UR43 ;  /* 0x0000002b07567c36 */ /* 0x040fe40008000000 */
[----:B------:R-:W-:-:S03]  /*15b70*/  VIADD R87, R7, UR34 ;  /* 0x0000002207577c36 */ /* 0x000fc60008000000 */
[----:B-----5:R-:W-:Y:S01]  /*15b80*/  IADD3 R84, R86, R153, RZ ;  /* 0x0000009956547210 */ /* 0x020fe20007ffe0ff */
[----:B------:R-:W-:Y:S01]  /*15b90*/  IMAD.IADD R85, R87, 0x1, R153 ;  /* 0x0000000157557824 */ /* 0x000fe200078e0299 */
[----:B01-34-:R-:W-:Y:S06]  /*15ba0*/  @!P3 BRA `(.L_x_1573) ;  /* 0x000000000058b947 */ /* 0x01bfec0003800000 */
        /* <DEDUP_REMOVED lines=12> */
.L_x_1575:
[----:B------:R-:W-:-:S05]  /*15c70*/  IMAD.U32 R154, RZ, RZ, UR32 ;  /* 0x00000020ff9a7e24 */ /* 0x000fca000f8e00ff */
[----:B------:R-:W-:-:S13]  /*15c80*/  ISETP.NE.AND P4, PT, R154, 0x1, PT ;  /* 0x000000019a00780c */ /* 0x000fda0003f85270 */
[----:B------:R-:W0:Y:S02]  /*15c90*/  @P4 LDC.64 R6, c[0x0][0x9e8] ;  /* 0x00027a00ff064b82 */ /* 0x000e240000000a00 */
[----:B0-----:R-:W-:-:S05]  /*15ca0*/  @P4 IMAD.HI.U32 R6, R152, R6, RZ ;  /* 0x0000000698064227 */ /* 0x001fca00078e00ff */
[----:B------:R-:W-:-:S07]  /*15cb0*/  @P4 SHF.R.U32.HI R152, RZ, R7, R6 ;  /* 0x00000007ff984219 */ /* 0x000fce0000011606 */
.L_x_1576:
[----:B------:R-:W-:Y:S05]  /*15cc0*/  BSYNC B0 ;  /* 0x0000000000007941 */ /* 0x000fea0003800000 */
.L_x_1574:
[----:B------:R-:W-:-:S04]  /*15cd0*/  IMAD R152, R152, R154, -R79 ;  /* 0x0000009a98987224 */ /* 0x000fc800078e0a4f */
[----:B------:R-:W-:-:S05]  /*15ce0*/  IMAD R152, R171, -0x2, R152 ;  /* 0xfffffffeab987824 */ /* 0x000fca00078e0298 */
[----:B------:R-:W-:Y:S02]  /*15cf0*/  VIADDMNMX R85, R152, R154, R85, PT ;  /* 0x0000009a98557246 */ /* 0x000fe40003800155 */
[----:B------:R-:W-:-:S07]  /*15d00*/  VIMNMX R84, R84, R152, !PT ;  /* 0x0000009854547248 */ /* 0x000fce0007fe0100 */
.L_x_1573:
[----:B------:R-:W-:Y:S01]  /*15d10*/  ISETP.GT.AND P4, PT, R5, -0x1, PT ;  /* 0xffffffff0500780c */ /* 0x000fe20003f84270 */
[----:B------:R-:W0:Y:S03]  /*15d20*/  SHFL.IDX PT, R7, R82, 0x1, 0x1c1f ;  /* 0x003c1f0052077f89 */ /* 0x000e2600000e0000 */
[----:B------:R-:W-:-:S04]  /*15d30*/  ISETP.GT.AND P5, PT, R84, RZ, P4 ;  /* 0x000000ff5400720c */ /* 0x000fc800027a4270 */
[----:B------:R-:W-:-:S04]  /*15d40*/  ISETP.LT.OR P5, PT, R85, 0x1, P5 ;  /* 0x000000015500780c */ /* 0x000fc80002fa1670 */
[----:B------:R-:W-:Y:S02]  /*15d50*/  FSEL R20, R20, -INF , !P5 ;  /* 0xff80000014147808 */ /* 0x000fe40006800000 */
[----:B------:R-:W-:-:S04]  /*15d60*/  ISETP.GT.AND P5, PT, R84, 0x1, P4 ;  /* 0x000000015400780c */ /* 0x000fc800027a4270 */
[----:B------:R-:W-:-:S04]  /*15d70*/  ISETP.LT.OR P5, PT, R85, 0x2, P5 ;  /* 0x000000025500780c */ /* 0x000fc80002fa1670 */
[----:B------:R-:W-:Y:S02]  /*15d80*/  FSEL R21, R21, -INF , !P5 ;  /* 0xff80000015157808 */ /* 0x000fe40006800000 */
[----:B------:R-:W-:Y:S01]  /*15d90*/  ISETP.GT.AND P5, PT, R84, 0x8, P4 ;  /* 0x000000085400780c */ /* 0x000fe200027a4270 */
[--C-:B0-----:R-:W-:Y:S02]  /*15da0*/  IMAD.IADD R87, R87, 0x1, R7.reuse ;  /* 0x0000000157577824 */ /* 0x101fe400078e0207 */
[----:B------:R-:W-:Y:S01]  /*15db0*/  IMAD.IADD R86, R86, 0x1, R7 ;  /* 0x0000000156567824 */ /* 0x000fe200078e0207 */
[----:B------:R-:W-:-:S04]  /*15dc0*/  ISETP.LT.OR P5, PT, R85, 0x9, P5 ;  /* 0x000000095500780c */ /* 0x000fc80002fa1670 */
[----:B------:R-:W-:Y:S02]  /*15dd0*/  FSEL R26, R26, -INF , !P5 ;  /* 0xff8000001a1a7808 */ /* 0x000fe40006800000 */
[----:B------:R-:W-:-:S04]  /*15de0*/  ISETP.GT.AND P5, PT, R84, 0x9, P4 ;  /* 0x000000095400780c */ /* 0x000fc800027a4270 */
        /* <DEDUP_REMOVED lines=99> */
.L_x_1579:
[----:B------:R-:W-:-:S05]  /*16420*/  IMAD.U32 R84, RZ, RZ, UR32 ;  /* 0x00000020ff547e24 */ /* 0x000fca000f8e00ff */
[----:B------:R-:W-:-:S13]  /*16430*/  ISETP.NE.AND P5, PT, R84, 0x1, PT ;  /* 0x000000015400780c */ /* 0x000fda0003fa5270 */
[----:B------:R-:W0:Y:S02]  /*16440*/  @P5 LDC.64 R6, c[0x0][0x9e8] ;  /* 0x00027a00ff065b82 */ /* 0x000e240000000a00 */
[----:B0-----:R-:W-:-:S05]  /*16450*/  @P5 IMAD.HI.U32 R6, R82, R6, RZ ;  /* 0x0000000652065227 */ /* 0x001fca00078e00ff */
[----:B------:R-:W-:-:S07]  /*16460*/  @P5 SHF.R.U32.HI R82, RZ, R7, R6 ;  /* 0x00000007ff525219 */ /* 0x000fce0000011606 */
.L_x_1580:
[----:B------:R-:W-:Y:S05]  /*16470*/  BSYNC B0 ;  /* 0x0000000000007941 */ /* 0x000fea0003800000 */
.L_x_1578:
[----:B------:R-:W-:-:S04]  /*16480*/  IMAD R82, R82, R84, -R79 ;  /* 0x0000005452527224 */ /* 0x000fc800078e0a4f */
[----:B------:R-:W-:-:S05]  /*16490*/  IMAD R82, R171, -0x2, R82 ;  /* 0xfffffffeab527824 */ /* 0x000fca00078e0252 */
[----:B------:R-:W-:Y:S02]  /*164a0*/  VIADDMNMX R87, R82, R84, R87, PT ;  /* 0x0000005452577246 */ /* 0x000fe40003800157 */
[----:B------:R-:W-:-:S07]  /*164b0*/  VIMNMX R86, R86, R82, !PT ;  /* 0x0000005256567248 */ /* 0x000fce0007fe0100 */
.L_x_1577:
[----:B------:R-:W-:Y:S01]  /*164c0*/  ISETP.GT.AND P5, PT, R86, 0x1, P4 ;  /* 0x000000015600780c */ /* 0x000fe200027a4270 */
[----:B------:R-:W-:Y:S01]  /*164d0*/  UMOV UR35, UR7 ;  /* 0x0000000700237c82 */ /* 0x000fe20008000000 */
[----:B------:R-:W-:Y:S02]  /*164e0*/  FMNMX.FTZ R6, R20, R11, !PT ;  /* 0x0000000b14067209 */ /* 0x000fe40007810000 */
[----:B------:R-:W-:Y:S02]  /*164f0*/  ISETP.LT.OR P5, PT, R87, 0x2, P5 ;  /* 0x000000025700780c */ /* 0x000fe40002fa1670 */
[----:B------:R-:W-:Y:S02]  /*16500*/  FMNMX.FTZ R7, R21, R6, !PT ;  /* 0x0000000615077209 */ /* 0x000fe40007810000 */
[----:B------:R-:W-:Y:S02]  /*16510*/  FSEL R18, R18, -INF , !P5 ;  /* 0xff80000012127808 */ /* 0x000fe40006800000 */
[----:B------:R-:W-:-:S02]  /*16520*/  ISETP.GT.AND P5, PT, R86, 0x8, P4 ;  /* 0x000000085600780c */ /* 0x000fc400027a4270 */
[----:B------:R-:W-:Y:S02]  /*16530*/  FMNMX.FTZ R6, R26, R7, !PT ;  /* 0x000000071a067209 */ /* 0x000fe40007810000 */
[----:B------:R-:W-:Y:S02]  /*16540*/  ISETP.LT.OR P5, PT, R87, 0x9, P5 ;  /* 0x000000095700780c */ /* 0x000fe40002fa1670 */
[----:B------:R-:W-:Y:S02]  /*16550*/  FMNMX.FTZ R7, R27, R6, !PT ;  /* 0x000000061b077209 */ /* 0x000fe40007810000 */
[----:B------:R-:W-:Y:S02]  /*16560*/  FSEL R24, R24, -INF , !P5 ;  /* 0xff80000018187808 */ /* 0x000fe40006800000 */
[----:B------:R-:W-:Y:S02]  /*16570*/  ISETP.GT.AND P5, PT, R86, 0x9, P4 ;  /* 0x000000095600780c */ /* 0x000fe400027a4270 */
[----:B------:R-:W-:-:S02]  /*16580*/  FMNMX.FTZ R6, R30, R7, !PT ;  /* 0x000000071e067209 */ /* 0x000fc40007810000 */
[----:B------:R-:W-:Y:S02]  /*16590*/  ISETP.LT.OR P5, PT, R87, 0xa, P5 ;  /* 0x0000000a5700780c */ /* 0x000fe40002fa1670 */
[----:B------:R-:W-:Y:S02]  /*165a0*/  FMNMX.FTZ R6, R31, R6, !PT ;  /* 0x000000061f067209 */ /* 0x000fe40007810000 */
[----:B------:R-:W-:Y:S02]  /*165b0*/  FSEL R25, R25, -INF , !P5 ;  /* 0xff80000019197808 */ /* 0x000fe40006800000 */
[----:B------:R-:W-:Y:S02]  /*165c0*/  ISETP.GT.AND P5, PT, R86, 0x10, P4 ;  /* 0x000000105600780c */ /* 0x000fe400027a4270 */
[----:B------:R-:W-:Y:S02]  /*165d0*/  FMNMX.FTZ R7, R33, R6, !PT ;  /* 0x0000000621077209 */ /* 0x000fe40007810000 */
[----:B------:R-:W-:-:S02]  /*165e0*/  ISETP.LT.OR P5, PT, R87, 0x11, P5 ;  /* 0x000000115700780c */ /* 0x000fc40002fa1670 */
[----:B------:R-:W-:Y:S02]  /*165f0*/  FMNMX.FTZ R7, R34, R7, !PT ;  /* 0x0000000722077209 */ /* 0x000fe40007810000 */
[----:B------:R-:W-:Y:S02]  /*16600*/  FSEL R28, R28, -INF , !P5 ;  /* 0xff8000001c1c7808 */ /* 0x000fe40006800000 */
[----:B------:R-:W-:Y:S02]  /*16610*/  ISETP.GT.AND P5, PT, R86, 0x11, P4 ;  /* 0x000000115600780c */ /* 0x000fe400027a4270 */
[----:B------:R-:W-:Y:S02]  /*16620*/  FMNMX.FTZ R6, R38, R7, !PT ;  /* 0x0000000726067209 */ /* 0x000fe40007810000 */
[----:B------:R-:W-:Y:S02]  /*16630*/  ISETP.LT.OR P5, PT, R87, 0x12, P5 ;  /* 0x000000125700780c */ /* 0x000fe40002fa1670 */
[----:B------:R-:W-:-:S02]  /*16640*/  FMNMX.FTZ R7, R39, R6, !PT ;  /* 0x0000000627077209 */ /* 0x000fc40007810000 */
[----:B------:R-:W-:Y:S02]  /*16650*/  FSEL R29, R29, -INF , !P5 ;  /* 0xff8000001d1d7808 */ /* 0x000fe40006800000 */
[----:B------:R-:W-:Y:S02]  /*16660*/  ISETP.GT.AND P5, PT, R86, 0x18, P4 ;  /* 0x000000185600780c */ /* 0x000fe400027a4270 */
[----:B------:R-:W-:Y:S02]  /*16670*/  FMNMX.FTZ R6, R42, R7, !PT ;  /* 0x000000072a067209 */ /* 0x000fe40007810000 */
[----:B------:R-:W-:Y:S02]  /*16680*/  ISETP.LT.OR P5, PT, R87, 0x19, P5 ;  /* 0x000000195700780c */ /* 0x000fe40002fa1670 */
[----:B------:R-:W-:Y:S02]  /*16690*/  FMNMX.FTZ R7, R43, R6, !PT ;  /* 0x000000062b077209 */ /* 0x000fe40007810000 */
[----:B------:R-:W-:-:S02]  /*166a0*/  FSEL R32, R32, -INF , !P5 ;  /* 0xff80000020207808 */ /* 0x000fc40006800000 */
[----:B------:R-:W-:Y:S02]  /*166b0*/  ISETP.GT.AND P5, PT, R86, 0x19, P4 ;  /* 0x000000195600780c */ /* 0x000fe400027a4270 */
        /* <DEDUP_REMOVED lines=49> */
[----:B------:R-:W-:Y:S01]  /*169d0*/  ISETP.GT.AND P5, PT, R86, 0x41, P4 ;  /* 0x000000415600780c */ /* 0x000fe200027a4270 */
[----:B------:R-:W0:Y:S03]  /*169e0*/  SHFL.BFLY PT, R7, R6, 0x2, 0x1f ;  /* 0x0c401f0006077f89 */ /* 0x000e2600000e0000 */
[----:B------:R-:W-:-:S04]  /*169f0*/  ISETP.LT.OR P5, PT, R87, 0x42, P5 ;  /* 0x000000425700780c */ /* 0x000fc80002fa1670 */
[----:B------:R-:W-:Y:S02]  /*16a00*/  FSEL R52, R52, -INF , !P5 ;  /* 0xff80000034347808 */ /* 0x000fe40006800000 */
[----:B------:R-:W-:-:S04]  /*16a10*/  ISETP.GT.AND P5, PT, R86, 0x48, P4 ;  /* 0x000000485600780c */ /* 0x000fc800027a4270 */
[----:B------:R-:W-:-:S04]  /*16a20*/  ISETP.LT.OR P5, PT, R87, 0x49, P5 ;  /* 0x000000495700780c */ /* 0x000fc80002fa1670 */
[----:B------:R-:W-:Y:S02]  /*16a30*/  FSEL R54, R54, -INF , !P5 ;  /* 0xff80000036367808 */ /* 0x000fe40006800000 */
[----:B------:R-:W-:-:S04]  /*16a40*/  ISETP.GT.AND P5, PT, R86, 0x49, P4 ;  /* 0x000000495600780c */ /* 0x000fc800027a4270 */
[----:B------:R-:W-:Y:S02]  /*16a50*/  ISETP.LT.OR P5, PT, R87, 0x4a, P5 ;  /* 0x0000004a5700780c */ /* 0x000fe40002fa1670 */
[----:B0-----:R-:W-:Y:S02]  /*16a60*/  FMNMX.FTZ R7, R6, R7, !PT ;  /* 0x0000000706077209 */ /* 0x001fe40007810000 */
        /* <DEDUP_REMOVED lines=10> */
[----:B0-----:R-:W-:Y:S01]  /*16b10*/  FMNMX.FTZ R6, R7, R6, !PT ;  /* 0x0000000607067209 */ /* 0x001fe20007810000 */
[----:B------:R-:W-:Y:S01]  /*16b20*/  IMAD.U32 R7, RZ, RZ, UR35 ;  /* 0x00000023ff077e24 */ /* 0x000fe2000f8e00ff */
[----:B------:R-:W-:Y:S02]  /*16b30*/  FSEL R62, R62, -INF , !P5 ;  /* 0xff8000003e3e7808 */ /* 0x000fe40006800000 */
[----:B------:R-:W-:Y:S01]  /*16b40*/  ISETP.GT.AND P5, PT, R86, 0x59, P4 ;  /* 0x000000595600780c */ /* 0x000fe200027a4270 */
[----:B------:R-:W-:-:S03]  /*16b50*/  FFMA.FTZ R84, R6, R7, -8 ;  /* 0xc100000006547423 */ /* 0x000fc60000010007 */
        /* <DEDUP_REMOVED lines=23> */
[C---:B------:R-:W-:Y:S02]  /*16cd0*/  ISETP.GT.AND P5, PT, R86.reuse, RZ, P4 ;  /* 0x000000ff5600720c */ /* 0x040fe400027a4270 */
[----:B------:R-:W-:Y:S02]  /*16ce0*/  ISETP.GT.AND P4, PT, R86, 0x79, P4 ;  /* 0x000000795600780c */ /* 0x000fe40002784270 */
[C---:B------:R-:W-:Y:S02]  /*16cf0*/  ISETP.LT.OR P5, PT, R87.reuse, 0x1, P5 ;  /* 0x000000015700780c */ /* 0x040fe40002fa1670 */
[----:B------:R-:W-:Y:S02]  /*16d00*/  ISETP.LT.OR P4, PT, R87, 0x7a, P4 ;  /* 0x0000007a5700780c */ /* 0x000fe40002781670 */
[----:B------:R-:W-:-:S02]  /*16d10*/  FSEL R79, R15, -INF , !P5 ;  /* 0xff8000000f4f7808 */ /* 0x000fc40006800000 */
[----:B------:R-:W-:Y:S02]  /*16d20*/  FSETP.NEU.FTZ.AND P5, PT, R6, -INF , PT ;  /* 0xff8000000600780b */ /* 0x000fe40003fbd000 */
[----:B------:R-:W-:Y:S02]  /*16d30*/  FSEL R80, R80, -INF , !P4 ;  /* 0xff80000050507808 */ /* 0x000fe40006000000 */
[----:B------:R-:W-:-:S05]  /*16d40*/  FSEL R84, R84, RZ, P5 ;  /* 0x000000ff54547208 */ /* 0x000fca0002800000 */
[--C-:B------:R-:W-:Y:S01]  /*16d50*/  FFMA.FTZ R15, R26, UR35, -R84.reuse ;  /* 0x000000231a0f7c23 */ /* 0x100fe20008010854 */
[----:B------:R-:W-:-:S01]  /*16d60*/  FFMA.FTZ R26, R27, UR35, -R84 ;  /* 0x000000231b1a7c23 */ /* 0x000fc20008010854 */
[----:B------:R-:W-:Y:S01]  /*16d70*/  FMNMX.FTZ R27, R79, R10, !PT ;  /* 0x0000000a4f1b7209 */ /* 0x000fe20007810000 */
[----:B------:R-:W-:-:S01]  /*16d80*/  FFMA.FTZ R7, R21, UR35, -R84 ;  /* 0x0000002315077c23 */ /* 0x000fc20008010854 */
        /* <DEDUP_REMOVED lines=16> */
[----:B------:R-:W-:Y:S01]  /*16e90*/  FFMA.FTZ R83, R83, UR35, -R84 ;  /* 0x0000002353537c23 */ /* 0x000fe20008010854 */
[----:B------:R-:W-:Y:S01]  /*16ea0*/  MUFU.EX2 R20, R20 ;  /* 0x0000001400147308 */ /* 0x000fe20000000800 */
[----:B------:R-:W-:-:S04]  /*16eb0*/  FMNMX.FTZ R31, R29, R82, !PT ;  /* 0x000000521d1f7209 */ /* 0x000fc80007810000 */
[----:B------:R-:W-:Y:S01]  /*16ec0*/  FMNMX.FTZ R82, R32, R31, !PT ;  /* 0x0000001f20527209 */ /* 0x000fe20007810000 */
[----:B------:R-:W-:-:S02]  /*16ed0*/  FFMA.FTZ R31, R38, UR35, -R84 ;  /* 0x00000023261f7c23 */ /* 0x000fc40008010854 */
[----:B------:R-:W-:Y:S01]  /*16ee0*/  MUFU.EX2 R7, R7 ;  /* 0x0000000700077308 */ /* 0x000fe20000000800 */
[----:B------:R-:W-:-:S04]  /*16ef0*/  FMNMX.FTZ R33, R35, R82, !PT ;  /* 0x0000005223217209 */ /* 0x000fc80007810000 */
[----:B------:R-:W-:-:S03]  /*16f00*/  FMNMX.FTZ R38, R36, R33, !PT ;  /* 0x0000002124267209 */ /* 0x000fc60007810000 */
[----:B------:R-:W-:Y:S01]  /*16f10*/  MUFU.EX2 R15, R15 ;  /* 0x0000000f000f7308 */ /* 0x000fe20000000800 */
[----:B------:R-:W-:-:S04]  /*16f20*/  FMNMX.FTZ R33, R37, R38, !PT ;  /* 0x0000002625217209 */ /* 0x000fc80007810000 */
[----:B------:R-:W-:Y:S01]  /*16f30*/  FMNMX.FTZ R82, R40, R33, !PT ;  /* 0x0000002128527209 */ /* 0x000fe20007810000 */
[----:B------:R-:W-:-:S02]  /*16f40*/  FFMA.FTZ R33, R42, UR35, -R84 ;  /* 0x000000232a217c23 */ /* 0x000fc40008010854 */
[----:B------:R0:W-:Y:S01]  /*16f50*/  MUFU.EX2 R38, R85 ;  /* 0x0000005500267308 */ /* 0x0001e20000000800 */
[----:B------:R-:W-:-:S04]  /*16f60*/  FMNMX.FTZ R39, R41, R82, !PT ;  /* 0x0000005229277209 */ /* 0x000fc80007810000 */
[----:B------:R-:W-:-:S03]  /*16f70*/  FMNMX.FTZ R42, R44, R39, !PT ;  /* 0x000000272c2a7209 */ /* 0x000fc60007810000 */
[----:B------:R-:W-:Y:S01]  /*16f80*/  MUFU.EX2 R26, R26 ;  /* 0x0000001a001a7308 */ /* 0x000fe20000000800 */
[----:B------:R-:W-:Y:S01]  /*16f90*/  FMNMX.FTZ R39, R45, R42, !PT ;  /* 0x0000002a2d277209 */ /* 0x000fe20007810000 */
[--C-:B0-----:R-:W-:Y:S01]  /*16fa0*/  FFMA.FTZ R85, R57, UR35, -R84.reuse ;  /* 0x0000002339557c23 */ /* 0x101fe20008010854 */
[----:B------:R-:W-:-:S01]  /*16fb0*/  FFMA.FTZ R57, R64, UR35, -R84 ;  /* 0x0000002340397c23 */ /* 0x000fc20008010854 */
[--C-:B------:R-:W-:Y:S01]  /*16fc0*/  FFMA.FTZ R64, R65, UR35, -R84.reuse ;  /* 0x0000002341407c23 */ /* 0x100fe20008010854 */
[----:B------:R-:W-:Y:S01]  /*16fd0*/  FMNMX.FTZ R39, R48, R39, !PT ;  /* 0x0000002730277209 */ /* 0x000fe20007810000 */
[--C-:B------:R-:W-:Y:S01]  /*16fe0*/  FFMA.FTZ R65, R72, UR35, -R84.reuse ;  /* 0x0000002348417c23 */ /* 0x100fe20008010854 */
[----:B------:R-:W-:-:S01]  /*16ff0*/  FFMA.FTZ R72, R73, UR35, -R84 ;  /* 0x0000002349487c23 */ /* 0x000fc20008010854 */
[----:B------:R0:W-:Y:S01]  /*17000*/  MUFU.EX2 R42, R152 ;  /* 0x00000098002a7308 */ /* 0x0001e20000000800 */
[----:B------:R-:W-:Y:S01]  /*17010*/  FMNMX.FTZ R46, R8, R39, !PT ;  /* 0x00000027082e7209 */ /* 0x000fe20007810000 */
[----:B------:R-:W-:-:S03]  /*17020*/  FFMA.FTZ R73, R81, UR35, -R84 ;  /* 0x0000002351497c23 */ /* 0x000fc60008010854 */
[----:B------:R-:W-:Y:S01]  /*17030*/  FMNMX.FTZ R43, R51, R46, !PT ;  /* 0x0000002e332b7209 */ /* 0x000fe20007810000 */
[----:B------:R-:W-:-:S02]  /*17040*/  FFMA.FTZ R46, R47, UR35, -R84 ;  /* 0x000000232f2e7c23 */ /* 0x000fc40008010854 */
[----:B------:R-:W-:Y:S01]  /*17050*/  MUFU.EX2 R21, R21 ;  /* 0x0000001500157308 */ /* 0x000fe20000000800 */
[----:B------:R-:W-:-:S04]  /*17060*/  FMNMX.FTZ R43, R52, R43, !PT ;  /* 0x0000002b342b7209 */ /* 0x000fc80007810000 */
[----:B------:R-:W-:Y:S01]  /*17070*/  FMNMX.FTZ R82, R54, R43, !PT ;  /* 0x0000002b36527209 */ /* 0x000fe20007810000 */
[----:B------:R-:W-:-:S01]  /*17080*/  FFMA.FTZ R43, R49, UR35, -R84 ;  /* 0x00000023312b7c23 */ /* 0x000fc20008010854 */
[----:B------:R-:W-:Y:S01]  /*17090*/  FFMA.FTZ R49, R56, UR35, -R84 ;  /* 0x0000002338317c23 */ /* 0x000fe20008010854 */
        /* <DEDUP_REMOVED lines=11> */
[----:B0-----:R-:W-:-:S03]  /*17150*/  FMNMX.FTZ R152, R70, R47, !PT ;  /* 0x0000002f46987209 */ /* 0x001fc60007810000 */
        /* <DEDUP_REMOVED lines=11> */
[----:B------:R-:W-:Y:S01]  /*17210*/  FSEL R84, R6, RZ, P5 ;  /* 0x000000ff06547208 */ /* 0x000fe20002800000 */
[----:B------:R-:W-:Y:S01]  /*17220*/  MUFU.EX2 R39, R153 ;  /* 0x0000009900277308 */ /* 0x000fe20000000800 */
[----:B------:R-:W-:-:S03]  /*17230*/  FMNMX.FTZ R47, R80, R47, !PT ;  /* 0x0000002f502f7209 */ /* 0x000fc60007810000 */
[----:B------:R-:W-:Y:S02]  /*17240*/  FADD.FTZ R11, -R84, R11 ;  /* 0x0000000b540b7221 */ /* 0x000fe40000010100 */
[----:B------:R-:W0:Y:S02]  /*17250*/  SHFL.BFLY PT, R86, R47, 0x2, 0x1f ;  /* 0x0c401f002f567f89 */ /* 0x000e2400000e0000 */
[----:B------:R-:W-:Y:S01]  /*17260*/  FMUL.FTZ R77, R11, UR35 ;  /* 0x000000230b4d7c20 */ /* 0x000fe20008410000 */
[----:B------:R1:W-:Y:S08]  /*17270*/  MUFU.EX2 R84, R83 ;  /* 0x0000005300547308 */ /* 0x0003f00000000800 */
[----:B------:R-:W2:Y:S08]  /*17280*/  MUFU.EX2 R77, R77 ;  /* 0x0000004d004d7308 */ /* 0x000eb00000000800 */
        /* <DEDUP_REMOVED lines=8> */
[----:B------:R-:W-:-:S03]  /*17310*/  IMAD.U32 R86, RZ, RZ, UR35 ;  /* 0x00000023ff567e24 */ /* 0x000fc6000f8e00ff */
[C---:B------:R-:W-:Y:S01]  /*17320*/  FSETP.NEU.FTZ.AND P4, PT, R47.reuse, -INF , PT ;  /* 0xff8000002f00780b */ /* 0x040fe20003f9d000 */
[----:B------:R-:W-:-:S02]  /*17330*/  FFMA.FTZ R81, R47, R86, -8 ;  /* 0xc10000002f517423 */ /* 0x000fc40000010056 */
[----:B------:R-:W-:Y:S03]  /*17340*/  MUFU.EX2 R56, R85 ;  /* 0x0000005500387308 */ /* 0x000fe60000000800 */
[----:B------:R-:W-:Y:S02]  /*17350*/  FSEL R11, R81, RZ, P4 ;  /* 0x000000ff510b7208 */ /* 0x000fe40002000000 */
[----:B------:R-:W-:-:S03]  /*17360*/  FSEL R81, R47, RZ, P4 ;  /* 0x000000ff2f517208 */ /* 0x000fc60002000000 */
[----:B------:R-:W-:Y:S01]  /*17370*/  MUFU.EX2 R53, R53 ;  /* 0x0000003500357308 */ /* 0x000fe20000000800 */
[----:B-1----:R-:W-:-:S01]  /*17380*/  FFMA.FTZ R83, R48, UR35, -R11 ;  /* 0x0000002330537c23 */ /* 0x002fc2000801080b */
[----:B------:R-:W-:Y:S01]  /*17390*/  FFMA.FTZ R79, R79, UR35, -R11 ;  /* 0x000000234f4f7c23 */ /* 0x000fe2000801080b */
[----:B------:R-:W-:-:S01]  /*173a0*/  FADD.FTZ R81, -R81, R10 ;  /* 0x0000000a51517221 */ /* 0x000fc20000010100 */
[--C-:B------:R-:W-:Y:S01]  /*173b0*/  FFMA.FTZ R18, R18, UR35, -R11.reuse ;  /* 0x0000002312127c23 */ /* 0x100fe2000801080b */
[----:B------:R-:W-:-:S01]  /*173c0*/  FFMA.FTZ R24, R24, UR35, -R11 ;  /* 0x0000002318187c23 */ /* 0x000fc2000801080b */
[--C-:B------:R-:W-:Y:S01]  /*173d0*/  FFMA.FTZ R25, R25, UR35, -R11.reuse ;  /* 0x0000002319197c23 */ /* 0x100fe2000801080b */
[----:B------:R-:W-:Y:S01]  /*173e0*/  FMUL.FTZ R48, R81, UR35 ;  /* 0x0000002351307c20 */ /* 0x000fe20008410000 */
[----:B------:R-:W-:Y:S01]  /*173f0*/  MUFU.EX2 R79, R79 ;  /* 0x0000004f004f7308 */ /* 0x000fe20000000800 */
[----:B------:R-:W-:-:S01]  /*17400*/  FFMA.FTZ R28, R28, UR35, -R11 ;  /* 0x000000231c1c7c23 */ /* 0x000fc2000801080b */
[--C-:B------:R-:W-:Y:S01]  /*17410*/  FFMA.FTZ R81, R8, UR35, -R11.reuse ;  /* 0x0000002308517c23 */ /* 0x100fe2000801080b */
[----:B------:R-:W-:-:S01]  /*17420*/  FFMA.FTZ R8, R51, UR35, -R11 ;  /* 0x0000002333087c23 */ /* 0x000fc2000801080b */
[--C-:B------:R-:W-:Y:S01]  /*17430*/  FFMA.FTZ R29, R29, UR35, -R11.reuse ;  /* 0x000000231d1d7c23 */ /* 0x100fe2000801080b */
[----:B------:R-:W-:-:S01]  /*17440*/  FFMA.FTZ R51, R52, UR35, -R11 ;  /* 0x0000002334337c23 */ /* 0x000fc2000801080b */
[----:B------:R-:W-:Y:S01]  /*17450*/  FFMA.FTZ R52, R54, UR35, -R11 ;  /* 0x0000002336347c23 */ /* 0x000fe2000801080b */
[----:B--2---:R-:W-:-:S01]  /*17460*/  FFMA.FTZ R54, R77, R3, R20 ;  /* 0x000000034d367223 */ /* 0x004fc20000010014 */
[----:B------:R-:W0:Y:S01]  /*17470*/  MUFU.EX2 R48, R48 ;  /* 0x0000003000307308 */ /* 0x000e220000000800 */
[----:B------:R-:W-:-:S01]  /*17480*/  FFMA.FTZ R32, R32, UR35, -R11 ;  /* 0x0000002320207c23 */ /* 0x000fc2000801080b */
[----:B------:R-:W-:Y:S01]  /*17490*/  FFMA.FTZ R35, R35, UR35, -R11 ;  /* 0x0000002323237c23 */ /* 0x000fe2000801080b */
[----:B------:R-:W-:-:S01]  /*174a0*/  FADD.FTZ R54, R7, R54 ;  /* 0x0000003607367221 */ /* 0x000fc20000010000 */
[--C-:B------:R-:W-:Y:S01]  /*174b0*/  FFMA.FTZ R36, R36, UR35, -R11.reuse ;  /* 0x0000002324247c23 */ /* 0x100fe2000801080b */
[----:B------:R-:W-:-:S01]  /*174c0*/  FFMA.FTZ R37, R37, UR35, -R11 ;  /* 0x0000002325257c23 */ /* 0x000fc2000801080b */
[--C-:B------:R-:W-:Y:S01]  /*174d0*/  FFMA.FTZ R40, R40, UR35, -R11.reuse ;  /* 0x0000002328287c23 */ /* 0x100fe2000801080b */
[----:B------:R-:W-:-:S01]  /*174e0*/  FFMA.FTZ R41, R41, UR35, -R11 ;  /* 0x0000002329297c23 */ /* 0x000fc2000801080b */
[----:B------:R-:W1:Y:S01]  /*174f0*/  MUFU.EX2 R18, R18 ;  /* 0x0000001200127308 */ /* 0x000e620000000800 */
[----:B------:R-:W-:-:S01]  /*17500*/  FFMA.FTZ R44, R44, UR35, -R11 ;  /* 0x000000232c2c7c23 */ /* 0x000fc2000801080b */
[--C-:B------:R-:W-:Y:S01]  /*17510*/  FFMA.FTZ R45, R45, UR35, -R11.reuse ;  /* 0x000000232d2d7c23 */ /* 0x100fe2000801080b */
[----:B------:R-:W-:-:S01]  /*17520*/  FFMA.FTZ R55, R55, UR35, -R11 ;  /* 0x0000002337377c23 */ /* 0x000fc2000801080b */
[--C-:B------:R-:W-:Y:S01]  /*17530*/  FFMA.FTZ R59, R59, UR35, -R11.reuse ;  /* 0x000000233b3b7c23 */ /* 0x100fe2000801080b */
[----:B------:R-:W-:-:S01]  /*17540*/  FFMA.FTZ R63, R63, UR35, -R11 ;  /* 0x000000233f3f7c23 */ /* 0x000fc2000801080b */
[--C-:B------:R-:W-:Y:S01]  /*17550*/  FFMA.FTZ R69, R69, UR35, -R11.reuse ;  /* 0x0000002345457c23 */ /* 0x100fe2000801080b */
[----:B------:R-:W-:-:S01]  /*17560*/  FFMA.FTZ R71, R71, UR35, -R11 ;  /* 0x0000002347477c23 */ /* 0x000fc2000801080b */
[----:B------:R-:W2:Y:S01]  /*17570*/  MUFU.EX2 R24, R24 ;  /* 0x0000001800187308 */ /* 0x000ea20000000800 */
[----:B0-----:R-:W-:-:S01]  /*17580*/  FFMA.FTZ R3, R48, R0, R79 ;  /* 0x0000000030037223 */ /* 0x001fc2000001004f */
[--C-:B------:R-:W-:Y:S01]  /*17590*/  FFMA.FTZ R75, R75, UR35, -R11.reuse ;  /* 0x000000234b4b7c23 */ /* 0x100fe2000801080b */
[----:B------:R-:W-:-:S05]  /*175a0*/  FFMA.FTZ R78, R78, UR35, -R11 ;  /* 0x000000234e4e7c23 */ /* 0x000fca000801080b */
        /* <DEDUP_REMOVED lines=8> */
[----:B------:R1:W-:Y:S01]  /*17630*/  MUFU.EX2 R10, R83 ;  /* 0x00000053000a7308 */ /* 0x0003e20000000800 */
[----:B--2---:R-:W-:-:S07]  /*17640*/  FADD.FTZ R3, R29, R0 ;  /* 0x000000001d037221 */ /* 0x004fce0000010000 */
[----:B------:R-:W2:Y:S01]  /*17650*/  MUFU.EX2 R35, R35 ;  /* 0x0000002300237308 */ /* 0x000ea20000000800 */
[----:B-1----:R-:W-:-:S01]  /*17660*/  FADD.FTZ R83, R15, R54 ;  /* 0x000000360f537221 */ /* 0x002fc20000010000 */
[----:B------:R-:W-:Y:S01]  /*17670*/  FFMA.FTZ R54, R58, UR35, -R11 ;  /* 0x000000233a367c23 */ /* 0x000fe2000801080b */
[----:B0-----:R-:W-:-:S02]  /*17680*/  FADD.FTZ R0, R32, R3 ;  /* 0x0000000320007221 */ /* 0x001fc40000010000 */
[----:B------:R-:W-:-:S03]  /*17690*/  FADD.FTZ R86, R26, R83 ;  /* 0x000000531a567221 */ /* 0x000fc60000010000 */
[----:B------:R-:W0:Y:S01]  /*176a0*/  MUFU.EX2 R36, R36 ;  /* 0x0000002400247308 */ /* 0x000e220000000800 */
[----:B------:R-:W-:-:S04]  /*176b0*/  FADD.FTZ R83, R21, R86 ;  /* 0x0000005615537221 */ /* 0x000fc80000010000 */
[----:B------:R-:W-:-:S03]  /*176c0*/  FADD.FTZ R58, R30, R83 ;  /* 0x000000531e3a7221 */ /* 0x000fc60000010000 */
[----:B------:R-:W1:Y:S01]  /*176d0*/  MUFU.EX2 R37, R37 ;  /* 0x0000002500257308 */ /* 0x000e620000000800 */
[----:B------:R-:W-:-:S01]  /*176e0*/  FADD.FTZ R83, R27, R58 ;  /* 0x0000003a1b537221 */ /* 0x000fc20000010000 */
[----:B--2---:R-:W-:Y:S01]  /*176f0*/  FADD.FTZ R3, R35, R0 ;  /* 0x0000000023037221 */ /* 0x004fe20000010000 */
[----:B------:R-:W-:-:S02]  /*17700*/  FFMA.FTZ R58, R62, UR35, -R11 ;  /* 0x000000233e3a7c23 */ /* 0x000fc4000801080b */
[----:B------:R-:W-:-:S03]  /*17710*/  FADD.FTZ R86, R34, R83 ;  /* 0x0000005322567221 */ /* 0x000fc60000010000 */
[----:B------:R-:W2:Y:S01]  /*17720*/  MUFU.EX2 R40, R40 ;  /* 0x0000002800287308 */ /* 0x000ea20000000800 */
[----:B------:R-:W-:-:S01]  /*17730*/  FADD.FTZ R83, R31, R86 ;  /* 0x000000561f537221 */ /* 0x000fc20000010000 */
[----:B0-----:R-:W-:-:S03]  /*17740*/  FADD.FTZ R0, R36, R3 ;  /* 0x0000000324007221 */ /* 0x001fc60000010000 */
[----:B------:R-:W-:-:S03]  /*17750*/  FADD.FTZ R62, R38, R83 ;  /* 0x00000053263e7221 */ /* 0x000fc60000010000 */
[----:B------:R-:W0:Y:S01]  /*17760*/  MUFU.EX2 R41, R41 ;  /* 0x0000002900297308 */ /* 0x000e220000000800 */
[----:B-1----:R-:W-:-:S01]  /*17770*/  FADD.FTZ R3, R37, R0 ;  /* 0x0000000025037221 */ /* 0x002fc20000010000 */
[----:B------:R-:W-:Y:S01]  /*17780*/  FADD.FTZ R83, R33, R62 ;  /* 0x0000003e21537221 */ /* 0x000fe20000010000 */
[----:B------:R-:W-:-:S03]  /*17790*/  FFMA.FTZ R62, R66, UR35, -R11 ;  /* 0x00000023423e7c23 */ /* 0x000fc6000801080b */
[----:B------:R-:W-:Y:S02]  /*177a0*/  FADD.FTZ R86, R42, R83 ;  /* 0x000000532a567221 */ /* 0x000fe40000010000 */
[----:B------:R-:W1:Y:S01]  /*177b0*/  MUFU.EX2 R44, R44 ;  /* 0x0000002c002c7308 */ /* 0x000e620000000800 */
[----:B--2---:R-:W-:-:S01]  /*177c0*/  FADD.FTZ R0, R40, R3 ;  /* 0x0000000328007221 */ /* 0x004fc20000010000 */
[----:B------:R-:W-:-:S04]  /*177d0*/  FADD.FTZ R83, R39, R86 ;  /* 0x0000005627537221 */ /* 0x000fc80000010000 */
[----:B------:R-:W-:Y:S02]  /*177e0*/  FADD.FTZ R66, R46, R83 ;  /* 0x000000532e427221 */ /* 0x000fe40000010000 */
[----:B------:R-:W2:Y:S01]  /*177f0*/  MUFU.EX2 R45, R45 ;  /* 0x0000002d002d7308 */ /* 0x000ea20000000800 */
[----:B0-----:R-:W-:-:S01]  /*17800*/  FADD.FTZ R3, R41, R0 ;  /* 0x0000000029037221 */ /* 0x001fc20000010000 */
[----:B------:R-:W-:Y:S01]  /*17810*/  FADD.FTZ R83, R43, R66 ;  /* 0x000000422b537221 */ /* 0x000fe20000010000 */
[----:B------:R-:W-:-:S03]  /*17820*/  FFMA.FTZ R66, R70, UR35, -R11 ;  /* 0x0000002346427c23 */ /* 0x000fc6000801080b */
[----:B------:R-:W-:Y:S02]  /*17830*/  FADD.FTZ R86, R50, R83 ;  /* 0x0000005332567221 */ /* 0x000fe40000010000 */
[----:B------:R-:W0:Y:S01]  /*17840*/  MUFU.EX2 R81, R81 ;  /* 0x0000005100517308 */ /* 0x000e220000000800 */
[----:B-1----:R-:W-:-:S01]  /*17850*/  FADD.FTZ R0, R44, R3 ;  /* 0x000000032c007221 */ /* 0x002fc20000010000 */
[----:B------:R-:W-:-:S04]  /*17860*/  FADD.FTZ R83, R9, R86 ;  /* 0x0000005609537221 */ /* 0x000fc80000010000 */
[----:B------:R-:W-:Y:S02]  /*17870*/  FADD.FTZ R70, R82, R83 ;  /* 0x0000005352467221 */ /* 0x000fe40000010000 */
[----:B------:R-:W1:Y:S01]  /*17880*/  MUFU.EX2 R8, R8 ;  /* 0x0000000800087308 */ /* 0x000e620000000800 */
[----:B--2---:R-:W-:-:S01]  /*17890*/  FADD.FTZ R3, R45, R0 ;  /* 0x000000002d037221 */ /* 0x004fc20000010000 */
[----:B------:R-:W-:Y:S01]  /*178a0*/  FADD.FTZ R83, R49, R70 ;  /* 0x0000004631537221 */ /* 0x000fe20000010000 */
[----:B------:R-:W-:-:S01]  /*178b0*/  FFMA.FTZ R70, R74, UR35, -R11 ;  /* 0x000000234a467c23 */ /* 0x000fc2000801080b */
[----:B------:R-:W-:Y:S01]  /*178c0*/  FFMA.FTZ R11, R80, UR35, -R11 ;  /* 0x00000023500b7c23 */ /* 0x000fe2000801080b */
[----:B------:R-:W-:-:S01]  /*178d0*/  FADD.FTZ R0, R10, R3 ;  /* 0x000000030a007221 */ /* 0x000fc20000010000 */
[----:B------:R-:W-:Y:S02]  /*178e0*/  FADD.FTZ R86, R56, R83 ;  /* 0x0000005338567221 */ /* 0x000fe40000010000 */
[----:B------:R-:W2:Y:S01]  /*178f0*/  MUFU.EX2 R51, R51 ;  /* 0x0000003300337308 */ /* 0x000ea20000000800 */
[----:B0-----:R-:W-:-:S01]  /*17900*/  FADD.FTZ R3, R81, R0 ;  /* 0x0000000051037221 */ /* 0x001fc20000010000 */
[----:B------:R-:W-:-:S06]  /*17910*/  FADD.FTZ R83, R53, R86 ;  /* 0x0000005635537221 */ /* 0x000fcc0000010000 */
        /* <DEDUP_REMOVED lines=48> */
[----:B------:R-:W-:Y:S01]  /*17c20*/  FADD.FTZ R3, R84, R3 ;  /* 0x0000000354037221 */ /* 0x000fe20000010000 */
[----:B-1----:R-:W-:-:S04]  /*17c30*/  FADD.FTZ R0, R85, R0 ;  /* 0x0000000055007221 */ /* 0x002fc80000010000 */
[----:B--2---:R-:W-:Y:S01]  /*17c40*/  FADD.FTZ R0, R11, R0 ;  /* 0x000000000b007221 */ /* 0x004fe20000010000 */
[----:B------:R-:W-:Y:S06]  /*17c50*/  @!P0 BRA `(.L_x_1581) ;  /* 0x0000000000048947 */ /* 0x000fec0003800000 */
[----:B------:R-:W-:Y:S01]  /*17c60*/  BPT.TRAP 0x1 ;  /* 0x000000040000795c */ /* 0x000fe20000300000 */
.L_x_1581:
[----:B------:R-:W-:Y:S01]  /*17c70*/  F2FP.SATFINITE.E4M3.F32.PACK_AB_MERGE_C R15, R26, R15, RZ ;  /* 0x0000000f1a0f723e */ /* 0x000fe200048070ff */
[-C--:B------:R-:W-:Y:S01]  /*17c80*/  FMUL.FTZ R88, R88, R77.reuse ;  /* 0x0000004d58587220 */ /* 0x080fe20000410000 */
[----:B------:R-:W-:Y:S01]  /*17c90*/  F2FP.SATFINITE.E4M3.F32.PACK_AB_MERGE_C R52, R55, R52, RZ ;  /* 0x000000343734723e */ /* 0x000fe200048070ff */
[-C--:B------:R-:W-:Y:S01]  /*17ca0*/  FMUL.FTZ R89, R89, R77.reuse ;  /* 0x0000004d59597220 */ /* 0x080fe20000410000 */
[----:B------:R-:W-:Y:S01]  /*17cb0*/  F2FP.SATFINITE.E4M3.F32.PACK_AB_MERGE_C R164, R7, R20, R15 ;  /* 0x0000001407a4723e */ /* 0x000fe2000480700f */
[----:B------:R-:W-:Y:S01]  /*17cc0*/  IMAD R7, R169, 0x8, R16 ;  /* 0x00000008a9077824 */ /* 0x000fe200078e0210 */
[----:B------:R-:W-:Y:S01]  /*17cd0*/  ISETP.GT.AND P4, PT, R5, R14, PT ;  /* 0x0000000e0500720c */ /* 0x000fe20003f84270 */
[-C--:B------:R-:W-:Y:S01]  /*17ce0*/  FMUL.FTZ R92, R92, R77.reuse ;  /* 0x0000004d5c5c7220 */ /* 0x080fe20000410000 */
[----:B------:R-:W-:Y:S01]  /*17cf0*/  F2FP.SATFINITE.E4M3.F32.PACK_AB_MERGE_C R157, R51, R8, R52 ;  /* 0x00000008339d723e */ /* 0x000fe20004807034 */
[----:B------:R-:W-:Y:S01]  /*17d00*/  IMAD.U32 R8, RZ, RZ, UR40 ;  /* 0x00000028ff087e24 */ /* 0x000fe2000f8e00ff */
        /* <DEDUP_REMOVED lines=97> */
[----:B0-----:R-:W-:Y:S06]  /*18320*/  @P4 BRA `(.L_x_1582) ;  /* 0xffffffc800084947 */ /* 0x001fec000383ffff */
[----:B------:R-:W-:Y:S01]  /*18330*/  IMAD.MOV.U32 R10, RZ, RZ, R47 ;  /* 0x000000ffff0a7224 */ /* 0x000fe200078e002f */
[----:B------:R-:W-:Y:S01]  /*18340*/  MOV R169, R13 ;  /* 0x0000000d00a97202 */ /* 0x000fe20000000f00 */
[----:B------:R-:W-:Y:S02]  /*18350*/  IMAD.MOV.U32 R11, RZ, RZ, R6 ;  /* 0x000000ffff0b7224 */ /* 0x000fe400078e0006 */
[----:B------:R-:W-:-:S07]  /*18360*/  IMAD.MOV.U32 R18, RZ, RZ, R12 ;  /* 0x000000ffff127224 */ /* 0x000fce00078e000c */
.L_x_1563:
        /* <DEDUP_REMOVED lines=24> */
.L_x_1585:
[----:B------:R-:W-:-:S13]  /*184f0*/  ISETP.NE.AND P2, PT, R13, 0x1, PT ;  /* 0x000000010d00780c */ /* 0x000fda0003f45270 */
[----:B------:R-:W0:Y:S02]  /*18500*/  @P2 LDC.64 R8, c[0x0][0x9e8] ;  /* 0x00027a00ff082b82 */ /* 0x000e240000000a00 */
[----:B0-----:R-:W-:-:S05]  /*18510*/  @P2 IMAD.HI.U32 R8, R6, R8, RZ ;  /* 0x0000000806082227 */ /* 0x001fca00078e00ff */
[----:B------:R-:W-:-:S07]  /*18520*/  @P2 SHF.R.U32.HI R6, RZ, R9, R8 ;  /* 0x00000009ff062219 */ /* 0x000fce0000011608 */
.L_x_1586:
[----:B------:R-:W-:Y:S05]  /*18530*/  BSYNC B0 ;  /* 0x0000000000007941 */ /* 0x000fea0003800000 */
.L_x_1584:
[----:B------:R-:W-:-:S05]  /*18540*/  IMAD R6, R6, R13, RZ ;  /* 0x0000000d06067224 */ /* 0x000fca00078e02ff */
[----:B------:R-:W-:-:S07]  /*18550*/  VIMNMX R7, R7, R6, !PT ;  /* 0x0000000607077248 */ /* 0x000fce0007fe0100 */
.L_x_1583:
[----:B------:R-:W-:-:S05]  /*18560*/  VIADD R7, R7, 0x7f ;  /* 0x0000007f07077836 */ /* 0x000fca0000000000 */
[----:B------:R-:W-:-:S04]  /*18570*/  SHF.R.S32.HI R6, RZ, 0x1f, R7 ;  /* 0x0000001fff067819 */ /* 0x000fc80000011407 */
[----:B------:R-:W-:-:S04]  /*18580*/  LEA.HI R6, R6, R7, RZ, 0x7 ;  /* 0x0000000706067211 */ /* 0x000fc800078f38ff */
[----:B------:R-:W-:-:S04]  /*18590*/  SHF.R.S32.HI R6, RZ, 0x7, R6 ;  /* 0x00000007ff067819 */ /* 0x000fc80000011406 */
[----:B------:R-:W-:-:S04]  /*185a0*/  VIMNMX R12, R177, R6, !PT ;  /* 0x00000006b10c7248 */ /* 0x000fc80007fe0100 */
[----:B------:R-:W-:-:S13]  /*185b0*/  ISETP.GE.AND P2, PT, R5, R12, PT ;  /* 0x0000000c0500720c */ /* 0x000fda0003f46270 */
[----:B------:R-:W-:Y:S05]  /*185c0*/  @!P2 BRA `(.L_x_1587) ;  /* 0x000000280004a947 */ /* 0x000fea0003800000 */
[----:B------:R-:W-:Y:S02]  /*185d0*/  IMAD.MOV.U32 R15, RZ, RZ, R10 ;  /* 0x000000ffff0f7224 */ /* 0x000fe400078e000a */
[----:B------:R-:W-:Y:S02]  /*185e0*/  IMAD.MOV.U32 R14, RZ, RZ, R11 ;  /* 0x000000ffff0e7224 */ /* 0x000fe400078e000b */
[----:B------:R-:W-:-:S07]  /*185f0*/  IMAD.MOV.U32 R20, RZ, RZ, R18 ;  /* 0x000000ffff147224 */ /* 0x000fce00078e0012 */
.L_x_1598:
        /* <DEDUP_REMOVED lines=8> */
.L_x_1589:
[----:B------:R-:W-:-:S05]  /*18680*/  VIADD R6, R169, 0x1 ;  /* 0x00000001a9067836 */ /* 0x000fca0000000000 */
[----:B------:R-:W-:-:S04]  /*18690*/  ISETP.NE.AND P3, PT, R6, 0x2, PT ;  /* 0x000000020600780c */ /* 0x000fc80003f65270 */
[----:B------:R-:W-:Y:S02]  /*186a0*/  SEL R7, R6, RZ, P3 ;  /* 0x000000ff06077207 */ /* 0x000fe40001800000 */
[----:B------:R-:W-:-:S03]  /*186b0*/  SHF.L.U32 R6, R18, 0x1f, RZ ;  /* 0x0000001f12067819 */ /* 0x000fc600000006ff */
[----:B------:R-:W-:-:S04]  /*186c0*/  IMAD R7, R7, 0x8, R16 ;  /* 0x0000000807077824 */ /* 0x000fc800078e0210 */
[----:B------:R0:W1:Y:S01]  /*186d0*/  SYNCS.PHASECHK.TRANS64.TRYWAIT P3, [R7+URZ+0x22830], R6 ;  /* 0x02283006070075a7 */ /* 0x000062000806017f */
[----:B------:R-:W-:Y:S05]  /*186e0*/  @!P0 BRA `(.L_x_1590) ;  /* 0x0000000000048947 */ /* 0x000fea0003800000 */
[----:B------:R-:W-:Y:S01]  /*186f0*/  BPT.TRAP 0x1 ;  /* 0x000000040000795c */ /* 0x000fe20000300000 */
.L_x_1590:
[----:B------:R-:W-:Y:S04]  /*18700*/  BSSY B0, `(.L_x_1588) ;  /* 0x0000004000007945 */ /* 0x000fe80003800000 */
[----:B-1----:R-:W-:Y:S05]  /*18710*/  @P3 BRA `(.L_x_1591) ;  /* 0x0000000000083947 */ /* 0x002fea0003800000 */
[----:B------:R-:W1:Y:S02]  /*18720*/  SYNCS.PHASECHK.TRANS64.TRYWAIT P3, [R7+URZ+0x22830], R6 ;  /* 0x02283006070075a7 */ /* 0x000e64000806017f */
[----:B-1----:R-:W-:Y:S05]  /*18730*/  @!P3 BRA `(.L_x_1592) ;  /* 0x0000010800a8b947 */ /* 0x002fea0003800000 */
.L_x_1591:
[----:B------:R-:W-:Y:S05]  /*18740*/  BSYNC B0 ;  /* 0x0000000000007941 */ /* 0x000fea0003800000 */
.L_x_1588:
[----:B------:R-:W2:Y:S01]  /*18750*/  S2R R8, SR_TID.X ;  /* 0x0000000000087919 */ /* 0x000ea20000002100 */
[----:B01----:R-:W-:Y:S01]  /*18760*/  IMAD.MOV.U32 R7, RZ, RZ, -0x7fffffe0 ;  /* 0x80000020ff077424 */ /* 0x003fe200078e00ff */
[----:B------:R-:W-:Y:S05]  /*18770*/  WARPSYNC.ALL ;  /* 0x0000000000007948 */ /* 0x000fea0003800000 */
[----:B------:R-:W-:Y:S01]  /*18780*/  R2UR UR31, R7 ;  /* 0x00000000071f72ca */ /* 0x000fe200000e0000 */
[----:B------:R-:W-:Y:S02]  /*18790*/  VIADD R13, R169, 0x1 ;  /* 0x00000001a90d7836 */ /* 0x000fe40000000000 */
[----:B------:R-:W-:-:S03]  /*187a0*/  IMAD.MOV.U32 R9, RZ, RZ, -0x7fffffe0 ;  /* 0x80000020ff097424 */ /* 0x000fc600078e00ff */
[----:B------:R-:W-:Y:S02]  /*187b0*/  ISETP.NE.AND P3, PT, R13, 0x2, PT ;  /* 0x000000020d00780c */ /* 0x000fe40003f65270 */
[----:B------:R-:W-:Y:S01]  /*187c0*/  R2UR UR11, R9 ;  /* 0x00000000090b72ca */ /* 0x000fe200000e0000 */
[----:B------:R-:W-:Y:S01]  /*187d0*/  IMAD.MOV.U32 R9, RZ, RZ, -0x7fffffe0 ;  /* 0x80000020ff097424 */ /* 0x000fe200078e00ff */
[----:B------:R-:W-:-:S04]  /*187e0*/  SEL R13, R13, RZ, P3 ;  /* 0x000000ff0d0d7207 */ /* 0x000fc80001800000 */
[----:B------:R-:W-:Y:S01]  /*187f0*/  R2UR UR15, R9 ;  /* 0x00000000090f72ca */ /* 0x000fe200000e0000 */
[----:B------:R-:W-:Y:S01]  /*18800*/  IMAD R6, R13, 0x600, R4 ;  /* 0x000006000d067824 */ /* 0x000fe200078e0204 */
[----:B------:R-:W-:-:S04]  /*18810*/  MOV R9, 0x80000020 ;  /* 0x8000002000097802 */ /* 0x000fc80000000f00 */
[----:B------:R-:W-:Y:S02]  /*18820*/  R2UR UR30, R6 ;  /* 0x00000000061e72ca */ /* 0x000fe400000e0000 */
[----:B------:R-:W-:Y:S01]  /*18830*/  R2UR UR19, R9 ;  /* 0x00000000091372ca */ /* 0x000fe200000e0000 */
[----:B------:R-:W-:Y:S01]  /*18840*/  IMAD.MOV.U32 R9, RZ, RZ, -0x7fffffe0 ;  /* 0x80000020ff097424 */ /* 0x000fe200078e00ff */
[----:B--2---:R-:W-:-:S04]  /*18850*/  SHF.R.U32.HI R8, RZ, 0x7, R8 ;  /* 0x00000007ff087819 */ /* 0x004fc80000011608 */
[----:B------:R-:W-:Y:S01]  /*18860*/  R2UR UR23, R9 ;  /* 0x00000000091772ca */ /* 0x000fe200000e0000 */
        /* <DEDUP_REMOVED lines=35> */
.L_x_1594:
[----:B------:R-:W-:Y:S01]  /*18aa0*/  SHF.L.U32 R6, R20, 0x1f, RZ ;  /* 0x0000001f14067819 */ /* 0x000fe200000006ff */
[----:B------:R-:W-:-:S04]  /*18ab0*/  IMAD R7, R169, 0x8, R16 ;  /* 0x00000008a9077824 */ /* 0x000fc800078e0210 */
[----:B------:R0:W1:Y:S01]  /*18ac0*/  SYNCS.PHASECHK.TRANS64.TRYWAIT P2, [R7+URZ+0x22850], R6 ;  /* 0x02285006070075a7 */ /* 0x000062000804017f */
[----:B------:R-:W-:Y:S05]  /*18ad0*/  @!P0 BRA `(.L_x_1595) ;  /* 0x0000000000048947 */ /* 0x000fea0003800000 */
[----:B------:R-:W-:Y:S01]  /*18ae0*/  BPT.TRAP 0x1 ;  /* 0x000000040000795c */ /* 0x000fe20000300000 */
.L_x_1595:
[----:B-1----:R-:W-:Y:S05]  /*18af0*/  @P2 BRA `(.L_x_1593) ;  /* 0x0000000000082947 */ /* 0x002fea0003800000 */
[----:B------:R-:W1:Y:S02]  /*18b00*/  SYNCS.PHASECHK.TRANS64.TRYWAIT P2, [R7+URZ+0x22850], R6 ;  /* 0x02285006070075a7 */ /* 0x000e64000804017f */
[----:B-1----:R-:W-:Y:S05]  /*18b10*/  @!P2 BRA `(.L_x_1596) ;  /* 0x0000010400c4a947 */ /* 0x002fea0003800000 */
.L_x_1593:
[----:B01----:R-:W-:Y:S01]  /*18b20*/  VIADD R6, R16, 0x400 ;  /* 0x0000040010067836 */ /* 0x003fe20000000000 */
[----:B------:R-:W-:Y:S05]  /*18b30*/  WARPSYNC.ALL ;  /* 0x0000000000007948 */ /* 0x000fea0003800000 */
[----:B------:R-:W-:-:S04]  /*18b40*/  SHF.R.U32.HI R6, RZ, 0x4, R6 ;  /* 0x00000004ff067819 */ /* 0x000fc80000011606 */
[----:B------:R-:W-:-:S04]  /*18b50*/  LOP3.LUT R6, R6, 0x3fff, RZ, 0xc0, !PT ;  /* 0x00003fff06067812 */ /* 0x000fc800078ec0ff */
[----:B------:R-:W-:Y:S01]  /*18b60*/  LOP3.LUT R6, R6, 0x10000, RZ, 0xfc, !PT ;  /* 0x0001000006067812 */ /* 0x000fe200078efcff */
        /* <DEDUP_REMOVED lines=73> */
[----:B------:R-:W-:Y:S01]  /*19000*/  FMUL.FTZ R81, R2, R87 ;  /* 0x0000005702517220 */ /* 0x000fe20000410000 */
[----:B------:R-:W-:-:S02]  /*19010*/  IMAD R6, R169, 0x400, R6 ;  /* 0x00000400a9067824 */ /* 0x000fc400078e0206 */
[----:B------:R-:W-:Y:S01]  /*19020*/  FMUL.FTZ R83, R2, R85 ;  /* 0x0000005502537220 */ /* 0x000fe20000410000 */
[----:B------:R-:W-:Y:S01]  /*19030*/  WARPGROUP.ARRIVE ;  /* 0x00000000000079c5 */ /* 0x000fe20000000000 */
[----:B------:R-:W-:Y:S01]  /*19040*/  UMOV UR35, UR6 ;  /* 0x0000000600237c82 */ /* 0x000fe20008000000 */
[----:B------:R-:W0:Y:S01]  /*19050*/  MUFU.TANH R31, R31 ;  /* 0x0000001f001f7308 */ /* 0x000e220000002400 */
[----:B-1----:R-:W-:Y:S01]  /*19060*/  FMNMX.FTZ R10, R30, R11, !PT ;  /* 0x0000000b1e0a7209 */ /* 0x002fe20007810000 */
[----:B------:R-:W-:Y:S01]  /*19070*/  IMAD.U32 R220, RZ, RZ, UR35 ;  /* 0x00000023ffdc7e24 */ /* 0x000fe2000f8e00ff */
[----:B------:R-:W-:Y:S01]  /*19080*/  R2UR UR10, R6 ;  /* 0x00000000060a72ca */ /* 0x000fe200000e0000 */
[----:B------:R-:W1:Y:S04]  /*19090*/  S2R R219, SR_TID.X ;  /* 0x0000000000db7919 */ /* 0x000e680000002100 */
[----:B------:R-:W3:Y:S01]  /*190a0*/  MUFU.TANH R28, R28 ;  /* 0x0000001c001c7308 */ /* 0x000ee20000002400 */
[----:B--2---:R-:W-:-:S07]  /*190b0*/  FMNMX.FTZ R7, R24, R7, !PT ;  /* 0x0000000718077209 */ /* 0x004fce0007810000 */
[----:B------:R-:W2:Y:S01]  /*190c0*/  MUFU.TANH R29, R29 ;  /* 0x0000001d001d7308 */ /* 0x000ea20000002400 */
[----:B0-----:R-:W-:-:S07]  /*190d0*/  FMNMX.FTZ R11, R31, R10, !PT ;  /* 0x0000000a1f0b7209 */ /* 0x001fce0007810000 */
[----:B------:R-:W0:Y:S01]  /*190e0*/  MUFU.TANH R34, R34 ;  /* 0x0000002200227308 */ /* 0x000e220000002400 */
[----:B---3--:R-:W-:-:S07]  /*190f0*/  FMNMX.FTZ R10, R28, R7, !PT ;  /* 0x000000071c0a7209 */ /* 0x008fce0007810000 */
[----:B------:R-:W3:Y:S01]  /*19100*/  MUFU.TANH R35, R35 ;  /* 0x0000002300237308 */ /* 0x000ee20000002400 */
[----:B--2---:R-:W-:Y:S02]  /*19110*/  FMNMX.FTZ R7, R29, R10, !PT ;  /* 0x0000000a1d077209 */ /* 0x004fe40007810000 */
[----:B-1----:R-:W-:-:S05]  /*19120*/  SHF.R.U32.HI R219, RZ, 0x7, R219 ;  /* 0x00000007ffdb7819 */ /* 0x002fca00000116db */
[----:B------:R-:W1:Y:S01]  /*19130*/  MUFU.TANH R32, R32 ;  /* 0x0000002000207308 */ /* 0x000e620000002400 */
[----:B0-----:R-:W-:-:S07]  /*19140*/  FMNMX.FTZ R72, R34, R11, !PT ;  /* 0x0000000b22487209 */ /* 0x001fce0007810000 */
[----:B------:R-:W0:Y:S01]  /*19150*/  MUFU.TANH R33, R33 ;  /* 0x0000002100217308 */ /* 0x000e220000002400 */
[----:B---3--:R-:W-:-:S07]  /*19160*/  FMNMX.FTZ R11, R35, R72, !PT ;  /* 0x00000048230b7209 */ /* 0x008fce0007810000 */
        /* <DEDUP_REMOVED lines=8> */
[C---:B------:R-:W-:Y:S01]  /*191f0*/  FMUL.FTZ R72, R2.reuse, R78 ;  /* 0x0000004e02487220 */ /* 0x040fe20000410000 */
[----:B------:R-:W-:-:S05]  /*19200*/  FMUL.FTZ R78, R2, R80 ;  /* 0x00000050024e7220 */ /* 0x000fca0000410000 */
        /* <DEDUP_REMOVED lines=32> */
[C---:B------:R-:W-:Y:S01]  /*19410*/  FMUL.FTZ R76, R2.reuse, R82 ;  /* 0x00000052024c7220 */ /* 0x040fe20000410000 */
[----:B------:R-:W-:-:S05]  /*19420*/  FMUL.FTZ R82, R2, R84 ;  /* 0x0000005402527220 */ /* 0x000fca0000410000 */
        /* <DEDUP_REMOVED lines=48> */
[----:B0-----:R-:W-:-:S05]  /*19730*/  FMNMX.FTZ R7, R81, R10, !PT ;  /* 0x0000000a51077209 */ /* 0x001fca0007810000 */
[----:B------:R-:W0:Y:S02]  /*19740*/  SHFL.BFLY PT, R86, R7, 0x2, 0x1f ;  /* 0x0c401f0007567f89 */ /* 0x000e2400000e0000 */
[----:B------:R-:W3:Y:S01]  /*19750*/  MUFU.TANH R78, R78 ;  /* 0x0000004e004e7308 */ /* 0x000ee20000002400 */
[----:B--2---:R-:W-:-:S07]  /*19760*/  FMNMX.FTZ R84, R74, R11, !PT ;  /* 0x0000000b4a547209 */ /* 0x004fce0007810000 */
[----:B------:R-:W2:Y:S01]  /*19770*/  MUFU.TANH R79, R79 ;  /* 0x0000004f004f7308 */ /* 0x000ea20000002400 */
[----:B-1----:R-:W-:-:S07]  /*19780*/  FMNMX.FTZ R11, R75, R84, !PT ;  /* 0x000000544b0b7209 */ /* 0x002fce0007810000 */
[----:B------:R-:W1:Y:S01]  /*19790*/  MUFU.TANH R82, R82 ;  /* 0x0000005200527308 */ /* 0x000e620000002400 */
[----:B---3--:R-:W-:Y:S02]  /*197a0*/  FMNMX.FTZ R84, R78, R11, !PT ;  /* 0x0000000b4e547209 */ /* 0x008fe40007810000 */
[----:B0-----:R-:W-:Y:S01]  /*197b0*/  FMNMX.FTZ R86, R7, R86, !PT ;  /* 0x0000005607567209 */ /* 0x001fe20007810000 */
[----:B------:R-:W-:-:S04]  /*197c0*/  IMAD.MOV.U32 R7, RZ, RZ, 0x40000040 ;  /* 0x40000040ff077424 */ /* 0x000fc800078e00ff */
[----:B------:R-:W0:Y:S01]  /*197d0*/  MUFU.TANH R83, R83 ;  /* 0x0000005300537308 */ /* 0x000e220000002400 */
[----:B--2---:R-:W-:Y:S01]  /*197e0*/  FMNMX.FTZ R11, R79, R84, !PT ;  /* 0x000000544f0b7209 */ /* 0x004fe20007810000 */
[----:B------:R-:W-:Y:S01]  /*197f0*/  SHFL.BFLY PT, R87, R86, 0x1, 0x1f ;  /* 0x0c201f0056577f89 */ /* 0x000fe200000e0000 */
[----:B------:R-:W-:Y:S02]  /*19800*/  R2UR UR11, R7 ;  /* 0x00000000070b72ca */ /* 0x000fe400000e0000 */
[----:B-1----:R-:W-:-:S11]  /*19810*/  FMNMX.FTZ R84, R82, R11, !PT ;  /* 0x0000000b52547209 */ /* 0x002fd60007810000 */
[----:B------:R-:W-:Y:S01]  /*19820*/  QGMMA.64x128x32.F32.E4M3.E4M3 R88, R164, gdesc[UR8], R88, gsb0 ;  /* 0x01e00008a4587df3 */ /* 0x000fe20008000858 */
[----:B0-----:R-:W-:-:S05]  /*19830*/  FMNMX.FTZ R84, R83, R84, !PT ;  /* 0x0000005453547209 */ /* 0x001fca0007810000 */
[----:B------:R-:W0:Y:S02]  /*19840*/  SHFL.BFLY PT, R11, R84, 0x2, 0x1f ;  /* 0x0c401f00540b7f89 */ /* 0x000e2400000e0000 */
[----:B0-----:R-:W-:-:S05]  /*19850*/  FMNMX.FTZ R85, R84, R11, !PT ;  /* 0x0000000b54557209 */ /* 0x001fca0007810000 */
[----:B------:R-:W0:Y:S02]  /*19860*/  SHFL.BFLY PT, R10, R85, 0x1, 0x1f ;  /* 0x0c201f00550a7f89 */ /* 0x000e2400000e0000 */
[----:B0-----:R-:W-:Y:S02]  /*19870*/  FMNMX.FTZ R11, R85, R10, !PT ;  /* 0x0000000a550b7209 */ /* 0x001fe40007810000 */
[----:B------:R-:W-:-:S03]  /*19880*/  FMNMX.FTZ R10, R86, R87, !PT ;  /* 0x00000057560a7209 */ /* 0x000fc60007810000 */
[C---:B------:R-:W-:Y:S01]  /*19890*/  FADD.FTZ R14, -R11.reuse, R14 ;  /* 0x0000000e0b0e7221 */ /* 0x040fe20000010100 */
[----:B------:R-:W-:-:S01]  /*198a0*/  FFMA.FTZ R220, R11, R220, -8 ;  /* 0xc10000000bdc7423 */ /* 0x000fc200000100dc */
[----:B------:R-:W-:Y:S02]  /*198b0*/  FADD.FTZ R15, -R10, R15 ;  /* 0x0000000f0a0f7221 */ /* 0x000fe40000010100 */
[----:B------:R-:W-:Y:S01]  /*198c0*/  FMUL.FTZ R14, R14, UR35 ;  /* 0x000000230e0e7c20 */ /* 0x000fe20008410000 */
[--C-:B------:R-:W-:Y:S01]  /*198d0*/  FFMA.FTZ R87, R9, UR35, -R220.reuse ;  /* 0x0000002309577c23 */ /* 0x100fe200080108dc */
[----:B------:R-:W-:Y:S01]  /*198e0*/  FMUL.FTZ R15, R15, UR35 ;  /* 0x000000230f0f7c20 */ /* 0x000fe20008410000 */
[----:B------:R-:W-:Y:S01]  /*198f0*/  IMAD.MOV.U32 R9, RZ, RZ, 0x40000040 ;  /* 0x40000040ff097424 */ /* 0x000fe200078e00ff */
[----:B------:R0:W-:Y:S01]  /*19900*/  MUFU.EX2 R84, R14 ;  /* 0x0000000e00547308 */ /* 0x0001e20000000800 */
        /* <DEDUP_REMOVED lines=8> */
[----:B0-----:R-:W-:-:S02]  /*19990*/  VIADD R14, R6, 0x2 ;  /* 0x00000002060e7836 */ /* 0x001fc40000000000 */
[--C-:B------:R-:W-:Y:S01]  /*199a0*/  FFMA.FTZ R46, R47, UR35, -R220.reuse ;  /* 0x000000232f2e7c23 */ /* 0x100fe200080108dc */
[----:B------:R-:W-:-:S01]  /*199b0*/  FFMA.FTZ R47, R55, UR35, -R220 ;  /* 0x00000023372f7c23 */ /* 0x000fc200080108dc */
[--C-:B------:R-:W-:Y:S01]  /*199c0*/  FFMA.FTZ R55, R70, UR35, -R220.reuse ;  /* 0x0000002346377c23 */ /* 0x100fe200080108dc */
[----:B------:R-:W-:-:S01]  /*199d0*/  FFMA.FTZ R70, R79, UR35, -R220 ;  /* 0x000000234f467c23 */ /* 0x000fc200080108dc */
[----:B------:R-:W-:Y:S01]  /*199e0*/  R2UR UR10, R14 ;  /* 0x000000000e0a72ca */ /* 0x000fe200000e0000 */
[----:B------:R-:W-:-:S01]  /*199f0*/  FFMA.FTZ R14, R56, UR35, -R220 ;  /* 0x00000023380e7c23 */ /* 0x000fc200080108dc */
[----:B------:R-:W0:Y:S01]  /*19a00*/  MUFU.EX2 R87, R87 ;  /* 0x0000005700577308 */ /* 0x000e220000000800 */
[----:B-1----:R-:W-:Y:S02]  /*19a10*/  IMAD.MOV.U32 R15, RZ, RZ, 0x40000040 ;  /* 0x40000040ff0f7424 */ /* 0x002fe400078e00ff */
[--C-:B------:R-:W-:Y:S01]  /*19a20*/  FFMA.FTZ R56, R63, UR35, -R220.reuse ;  /* 0x000000233f387c23 */ /* 0x100fe200080108dc */
[----:B------:R-:W-:-:S01]  /*19a30*/  FFMA.FTZ R63, R74, UR35, -R220 ;  /* 0x000000234a3f7c23 */ /* 0x000fc200080108dc */
[--C-:B------:R-:W-:Y:S01]  /*19a40*/  FFMA.FTZ R74, R83, UR35, -R220.reuse ;  /* 0x00000023534a7c23 */ /* 0x100fe200080108dc */
[----:B------:R-:W-:Y:S01]  /*19a50*/  R2UR UR11, R15 ;  /* 0x000000000f0b72ca */ /* 0x000fe200000e0000 */
[--C-:B------:R-:W-:Y:S01]  /*19a60*/  FFMA.FTZ R15, R58, UR35, -R220.reuse ;  /* 0x000000233a0f7c23 */ /* 0x100fe200080108dc */
[----:B------:R-:W-:-:S01]  /*19a70*/  FFMA.FTZ R58, R67, UR35, -R220 ;  /* 0x00000023433a7c23 */ /* 0x000fc200080108dc */
[----:B------:R-:W-:Y:S01]  /*19a80*/  FFMA.FTZ R67, R78, UR35, -R220 ;  /* 0x000000234e437c23 */ /* 0x000fe200080108dc */
[----:B------:R-:W1:Y:S01]  /*19a90*/  MUFU.EX2 R86, R86 ;  /* 0x0000005600567308 */ /* 0x000e620000000800 */
[----:B0-----:R-:W-:-:S07]  /*19aa0*/  FFMA.FTZ R3, R84, R3, R87 ;  /* 0x0000000354037223 */ /* 0x001fce0000010057 */
[----:B------:R-:W0:Y:S08]  /*19ab0*/  MUFU.EX2 R21, R21 ;  /* 0x0000001500157308 */ /* 0x000e300000000800 */
[----:B------:R-:W-:Y:S08]  /*19ac0*/  MUFU.EX2 R25, R25 ;  /* 0x0000001900197308 */ /* 0x000ff00000000800 */
[----:B------:R-:W-:Y:S08]  /*19ad0*/  MUFU.EX2 R30, R30 ;  /* 0x0000001e001e7308 */ /* 0x000ff00000000800 */
[----:B------:R-:W-:Y:S08]  /*19ae0*/  MUFU.EX2 R31, R31 ;  /* 0x0000001f001f7308 */ /* 0x000ff00000000800 */
[----:B------:R-:W-:Y:S01]  /*19af0*/  MUFU.EX2 R38, R38 ;  /* 0x0000002600267308 */ /* 0x000fe20000000800 */
[----:B------:R-:W-:-:S02]  /*19b00*/  WARPGROUP.DEPBAR.LE gsb0, 0x0 ;  /* 0x00008000000079c5 */ /* 0x000fc40000010000 */
[----:B------:R-:W-:Y:S01]  /*19b10*/  WARPGROUP.ARRIVE ;  /* 0x00000000000079c5 */ /* 0x000fe20000000000 */
[----:B------:R-:W-:-:S01]  /*19b20*/  FFMA.FTZ R166, R53, UR35, -R220 ;  /* 0x0000002335a67c23 */ /* 0x000fc200080108dc */
[--C-:B------:R-:W-:Y:S01]  /*19b30*/  FFMA.FTZ R53, R66, UR35, -R220.reuse ;  /* 0x0000002342357c23 */ /* 0x100fe200080108dc */
[----:B------:R-:W-:-:S01]  /*19b40*/  FFMA.FTZ R66, R75, UR35, -R220 ;  /* 0x000000234b427c23 */ /* 0x000fc200080108dc */
[----:B------:R-:W-:Y:S02]  /*19b50*/  IMAD.U32 R75, RZ, RZ, UR35 ;  /* 0x00000023ff4b7e24 */ /* 0x000fe4000f8e00ff */
[----:B------:R-:W-:-:S01]  /*19b60*/  FFMA.FTZ R164, R27, UR35, -R220 ;  /* 0x000000231ba47c23 */ /* 0x000fc200080108dc */
[----:B------:R-:W-:Y:S01]  /*19b70*/  QGMMA.64x128x32.F32.E4M3.E4M3 R88, R160, gdesc[UR8], R88, gsb0 ;  /* 0x01e00008a0587df3 */ /* 0x000fe20008000858 */
[----:B------:R-:W-:Y:S01]  /*19b80*/  R2UR UR11, R9 ;  /* 0x00000000090b72ca */ /* 0x000fe200000e0000 */
[----:B------:R-:W-:Y:S01]  /*19b90*/  FFMA.FTZ R75, R10, R75, -8 ;  /* 0xc10000000a4b7423 */ /* 0x000fe2000001004b */
[----:B------:R-:W-:-:S01]  /*19ba0*/  FFMA.FTZ R27, R34, UR35, -R220 ;  /* 0x00000023221b7c23 */ /* 0x000fc200080108dc */
[----:B------:R-:W-:Y:S01]  /*19bb0*/  FFMA.FTZ R34, R35, UR35, -R220 ;  /* 0x0000002323227c23 */ /* 0x000fe200080108dc */
[----:B------:R-:W2:Y:S01]  /*19bc0*/  MUFU.EX2 R164, R164 ;  /* 0x000000a400a47308 */ /* 0x000ea20000000800 */
[----:B------:R-:W-:-:S01]  /*19bd0*/  FFMA.FTZ R78, R8, UR35, -R75 ;  /* 0x00000023084e7c23 */ /* 0x000fc2000801084b */
[----:B------:R-:W-:-:S02]  /*19be0*/  VIADD R8, R6, 0x4 ;  /* 0x0000000406087836 */ /* 0x000fc40000000000 */
[----:B------:R-:W-:-:S01]  /*19bf0*/  FFMA.FTZ R79, R20, UR35, -R75 ;  /* 0x00000023144f7c23 */ /* 0x000fc2000801084b */
[--C-:B------:R-:W-:Y:S01]  /*19c00*/  FFMA.FTZ R20, R26, UR35, -R75.reuse ;  /* 0x000000231a147c23 */ /* 0x100fe2000801084b */
[----:B------:R-:W-:-:S01]  /*19c10*/  FFMA.FTZ R26, R36, UR35, -R75 ;  /* 0x00000023241a7c23 */ /* 0x000fc2000801084b */
[----:B------:R-:W-:Y:S01]  /*19c20*/  FFMA.FTZ R36, R48, UR35, -R75 ;  /* 0x0000002330247c23 */ /* 0x000fe2000801084b */
[----:B------:R-:W-:Y:S01]  /*19c30*/  R2UR UR10, R8 ;  /* 0x00000000080a72ca */ /* 0x000fe200000e0000 */
[----:B-1----:R-:W-:Y:S01]  /*19c40*/  FADD.FTZ R48, R86, R3 ;  /* 0x0000000356307221 */ /* 0x002fe20000010000 */
[----:B------:R-:W1:Y:S01]  /*19c50*/  MUFU.EX2 R78, R78 ;  /* 0x0000004e004e7308 */ /* 0x000e620000000800 */
[----:B------:R-:W-:Y:S02]  /*19c60*/  VIADD R6, R6, 0x6 ;  /* 0x0000000606067836 */ /* 0x000fe40000000000 */
[----:B------:R-:W-:Y:S01]  /*19c70*/  FFMA.FTZ R83, R24, UR35, -R75 ;  /* 0x0000002318537c23 */ /* 0x000fe2000801084b */
[----:B0-----:R-:W-:-:S01]  /*19c80*/  FADD.FTZ R7, R21, R48 ;  /* 0x0000003015077221 */ /* 0x001fc20000010000 */
[--C-:B------:R-:W-:Y:S01]  /*19c90*/  FFMA.FTZ R8, R28, UR35, -R75.reuse ;  /* 0x000000231c087c23 */ /* 0x100fe2000801084b */
[----:B------:R-:W-:-:S01]  /*19ca0*/  FFMA.FTZ R9, R29, UR35, -R75 ;  /* 0x000000231d097c23 */ /* 0x000fc2000801084b */
[--C-:B------:R-:W-:Y:S01]  /*19cb0*/  FFMA.FTZ R24, R32, UR35, -R75.reuse ;  /* 0x0000002320187c23 */ /* 0x100fe2000801084b */
[----:B------:R-:W-:-:S01]  /*19cc0*/  FFMA.FTZ R29, R33, UR35, -R75 ;  /* 0x00000023211d7c23 */ /* 0x000fc2000801084b */
[----:B------:R-:W0:Y:S01]  /*19cd0*/  MUFU.EX2 R79, R79 ;  /* 0x0000004f004f7308 */ /* 0x000e220000000800 */
[----:B--2---:R-:W-:-:S01]  /*19ce0*/  FADD.FTZ R48, R164, R7 ;  /* 0x00000007a4307221 */ /* 0x004fc20000010000 */
[----:B------:R-:W-:-:S02]  /*19cf0*/  IMAD.MOV.U32 R7, RZ, RZ, 0x40000040 ;  /* 0x40000040ff077424 */ /* 0x000fc400078e00ff */
[----:B------:R-:W-:-:S01]  /*19d00*/  FFMA.FTZ R32, R44, UR35, -R75 ;  /* 0x000000232c207c23 */ /* 0x000fc2000801084b */
[--C-:B------:R-:W-:Y:S01]  /*19d10*/  FFMA.FTZ R33, R37, UR35, -R75.reuse ;  /* 0x0000002325217c23 */ /* 0x100fe2000801084b */
[----:B------:R-:W-:-:S01]  /*19d20*/  FFMA.FTZ R44, R57, UR35, -R75 ;  /* 0x00000023392c7c23 */ /* 0x000fc2000801084b */
[----:B------:R-:W-:Y:S01]  /*19d30*/  FFMA.FTZ R57, R59, UR35, -R75 ;  /* 0x000000233b397c23 */ /* 0x000fe2000801084b */
[----:B------:R-:W-:-:S01]  /*19d40*/  FADD.FTZ R59, R25, R48 ;  /* 0x00000030193b7221 */ /* 0x000fc20000010000 */
[----:B------:R-:W2:Y:S01]  /*19d50*/  MUFU.EX2 R20, R20 ;  /* 0x0000001400147308 */ /* 0x000ea20000000800 */
[----:B-1----:R-:W-:-:S01]  /*19d60*/  FFMA.FTZ R0, R85, R0, R78 ;  /* 0x0000000055007223 */ /* 0x002fc2000001004e */
[----:B------:R-:W-:Y:S01]  /*19d70*/  FFMA.FTZ R35, R42, UR35, -R220 ;  /* 0x000000232a237c23 */ /* 0x000fe200080108dc */
[----:B------:R-:W-:-:S01]  /*19d80*/  FFMA.FTZ R28, R40, UR35, -R75 ;  /* 0x00000023281c7c23 */ /* 0x000fc2000801084b */
[----:B------:R-:W-:Y:S01]  /*19d90*/  FADD.FTZ R48, R30, R59 ;  /* 0x0000003b1e307221 */ /* 0x000fe20000010000 */
[----:B------:R-:W-:-:S01]  /*19da0*/  FFMA.FTZ R42, R43, UR35, -R220 ;  /* 0x000000232b2a7c23 */ /* 0x000fc200080108dc */
[--C-:B------:R-:W-:Y:S01]  /*19db0*/  FFMA.FTZ R37, R41, UR35, -R75.reuse ;  /* 0x0000002329257c23 */ /* 0x100fe2000801084b */
[----:B------:R-:W-:-:S01]  /*19dc0*/  FFMA.FTZ R41, R45, UR35, -R75 ;  /* 0x000000232d297c23 */ /* 0x000fc2000801084b */
[----:B------:R-:W1:Y:S01]  /*19dd0*/  MUFU.EX2 R83, R83 ;  /* 0x0000005300537308 */ /* 0x000e620000000800 */
[----:B0-----:R-:W-:-:S01]  /*19de0*/  FADD.FTZ R3, R79, R0 ;  /* 0x000000004f037221 */ /* 0x001fc20000010000 */
[----:B------:R-:W-:Y:S01]  /*19df0*/  FFMA.FTZ R43, R50, UR35, -R220 ;  /* 0x00000023322b7c23 */ /* 0x000fe200080108dc */
[----:B------:R-:W-:-:S01]  /*19e00*/  FFMA.FTZ R40, R52, UR35, -R75 ;  /* 0x0000002334287c23 */ /* 0x000fc2000801084b */
[----:B------:R-:W-:Y:S01]  /*19e10*/  FFMA.FTZ R50, R51, UR35, -R220 ;  /* 0x0000002333327c23 */ /* 0x000fe200080108dc */
[----:B------:R-:W-:-:S01]  /*19e20*/  FFMA.FTZ R45, R49, UR35, -R75 ;  /* 0x00000023312d7c23 */ /* 0x000fc2000801084b */
[----:B------:R-:W-:Y:S01]  /*19e30*/  FFMA.FTZ R49, R54, UR35, -R75 ;  /* 0x0000002336317c23 */ /* 0x000fe2000801084b */
[----:B------:R-:W-:-:S01]  /*19e40*/  FFMA.FTZ R51, R62, UR35, -R220 ;  /* 0x000000233e337c23 */ /* 0x000fc200080108dc */
[----:B------:R-:W0:Y:S01]  /*19e50*/  MUFU.EX2 R8, R8 ;  /* 0x0000000800087308 */ /* 0x000e220000000800 */
[----:B--2---:R-:W-:-:S01]  /*19e60*/  FADD.FTZ R0, R20, R3 ;  /* 0x0000000314007221 */ /* 0x004fc20000010000 */
[----:B------:R-:W-:Y:S01]  /*19e70*/  FFMA.FTZ R60, R60, UR35, -R75 ;  /* 0x000000233c3c7c23 */ /* 0x000fe2000801084b */
[----:B------:R-:W-:-:S01]  /*19e80*/  FFMA.FTZ R62, R71, UR35, -R220 ;  /* 0x00000023473e7c23 */ /* 0x000fc200080108dc */
[----:B------:R-:W-:Y:S01]  /*19e90*/  FFMA.FTZ R71, R82, UR35, -R220 ;  /* 0x0000002352477c23 */ /* 0x000fe200080108dc */
[----:B------:R-:W-:-:S03]  /*19ea0*/  FFMA.FTZ R80, R80, UR35, -R75 ;  /* 0x0000002350507c23 */ /* 0x000fc6000801084b */
        /* <DEDUP_REMOVED lines=11> */
[----:B--2---:R-:W-:-:S04]  /*19f60*/  FADD.FTZ R48, R34, R59 ;  /* 0x0000003b22307221 */ /* 0x004fc80000010000 */
[----:B------:R-:W-:Y:S01]  /*19f70*/  FADD.FTZ R59, R31, R48 ;  /* 0x000000301f3b7221 */ /* 0x000fe20000010000 */
[----:B------:R-:W-:-:S02]  /*19f80*/  FFMA.FTZ R48, R64, UR35, -R75 ;  /* 0x0000002340307c23 */ /* 0x000fc4000801084b */
[----:B------:R-:W2:Y:S01]  /*19f90*/  MUFU.EX2 R33, R33 ;  /* 0x0000002100217308 */ /* 0x000ea20000000800 */
[----:B-1----:R-:W-:-:S01]  /*19fa0*/  FADD.FTZ R3, R29, R0 ;  /* 0x000000001d037221 */ /* 0x002fc20000010000 */
[----:B------:R-:W-:Y:S01]  /*19fb0*/  FADD.FTZ R52, R38, R59 ;  /* 0x0000003b26347221 */ /* 0x000fe20000010000 */
[----:B------:R-:W-:-:S05]  /*19fc0*/  FFMA.FTZ R59, R65, UR35, -R75 ;  /* 0x00000023413b7c23 */ /* 0x000fca000801084b */
[----:B------:R-:W-:Y:S01]  /*19fd0*/  MUFU.EX2 R35, R35 ;  /* 0x0000002300237308 */ /* 0x000fe20000000800 */
[----:B0-----:R-:W-:-:S07]  /*19fe0*/  FADD.FTZ R0, R26, R3 ;  /* 0x000000031a007221 */ /* 0x001fce0000010000 */
[----:B------:R-:W0:Y:S01]  /*19ff0*/  MUFU.EX2 R28, R28 ;  /* 0x0000001c001c7308 */ /* 0x000e220000000800 */
[----:B--2---:R-:W-:-:S07]  /*1a000*/  FADD.FTZ R3, R33, R0 ;  /* 0x0000000021037221 */ /* 0x004fce0000010000 */
[----:B------:R-:W-:Y:S08]  /*1a010*/  MUFU.EX2 R42, R42 ;  /* 0x0000002a002a7308 */ /* 0x000ff00000000800 */
[----:B------:R-:W1:Y:S01]  /*1a020*/  MUFU.EX2 R37, R37 ;  /* 0x0000002500257308 */ /* 0x000e620000000800 */
[----:B0-----:R-:W-:-:S01]  /*1a030*/  FADD.FTZ R0, R28, R3 ;  /* 0x000000031c007221 */ /* 0x001fc20000010000 */
[----:B------:R-:W-:-:S02]  /*1a040*/  WARPGROUP.DEPBAR.LE gsb0, 0x0 ;  /* 0x00008000000079c5 */ /* 0x000fc40000010000 */
[----:B------:R-:W-:-:S04]  /*1a050*/  WARPGROUP.ARRIVE ;  /* 0x00000000000079c5 */ /* 0x000fc80000000000 */
[----:B------:R-:W0:Y:S02]  /*1a060*/  MUFU.EX2 R39, R39 ;  /* 0x0000002700277308 */ /* 0x000e240000000800 */
[----:B------:R-:W-:Y:S01]  /*1a070*/  QGMMA.64x128x32.F32.E4M3.E4M3 R88, R156, gdesc[UR8], R88, gsb0 ;  /* 0x01e000089c587df3 */ /* 0x000fe20008000858 */
[----:B------:R-:W-:Y:S01]  /*1a080*/  R2UR UR10, R6 ;  /* 0x00000000060a72ca */ /* 0x000fe200000e0000 */
[----:B-1----:R-:W-:Y:S01]  /*1a090*/  FADD.FTZ R3, R37, R0 ;  /* 0x0000000025037221 */ /* 0x002fe20000010000 */
[----:B------:R-:W-:-:S03]  /*1a0a0*/  R2UR UR11, R7 ;  /* 0x00000000070b72ca */ /* 0x000fc600000e0000 */
[----:B------:R-:W1:Y:S01]  /*1a0b0*/  MUFU.EX2 R32, R32 ;  /* 0x0000002000207308 */ /* 0x000e620000000800 */
[----:B------:R-:W-:-:S01]  /*1a0c0*/  FFMA.FTZ R7, R61, UR35, -R75 ;  /* 0x000000233d077c23 */ /* 0x000fc2000801084b */
[----:B------:R-:W-:-:S04]  /*1a0d0*/  FADD.FTZ R61, R35, R52 ;  /* 0x00000034233d7221 */ /* 0x000fc80000010000 */
[----:B------:R-:W-:Y:S02]  /*1a0e0*/  FADD.FTZ R52, R42, R61 ;  /* 0x0000003d2a347221 */ /* 0x000fe40000010000 */
[----:B------:R-:W2:Y:S02]  /*1a0f0*/  MUFU.EX2 R46, R46 ;  /* 0x0000002e002e7308 */ /* 0x000ea40000000800 */
[----:B0-----:R-:W-:-:S01]  /*1a100*/  FADD.FTZ R61, R39, R52 ;  /* 0x00000034273d7221 */ /* 0x001fc20000010000 */
[----:B------:R-:W-:-:S05]  /*1a110*/  FFMA.FTZ R52, R68, UR35, -R75 ;  /* 0x0000002344347c23 */ /* 0x000fca000801084b */
[----:B------:R-:W0:Y:S01]  /*1a120*/  MUFU.EX2 R41, R41 ;  /* 0x0000002900297308 */ /* 0x000e220000000800 */
[----:B-1----:R-:W-:-:S07]  /*1a130*/  FADD.FTZ R0, R32, R3 ;  /* 0x0000000320007221 */ /* 0x002fce0000010000 */
[----:B------:R-:W1:Y:S01]  /*1a140*/  MUFU.EX2 R43, R43 ;  /* 0x0000002b002b7308 */ /* 0x000e620000000800 */
[----:B--2---:R-:W-:-:S01]  /*1a150*/  FADD.FTZ R54, R46, R61 ;  /* 0x0000003d2e367221 */ /* 0x004fc20000010000 */
[----:B------:R-:W-:-:S06]  /*1a160*/  FFMA.FTZ R61, R69, UR35, -R75 ;  /* 0x00000023453d7c23 */ /* 0x000fcc000801084b */
        /* <DEDUP_REMOVED lines=12> */
[----:B------:R-:W-:Y:S01]  /*1a230*/  FFMA.FTZ R54, R72, UR35, -R75 ;  /* 0x0000002348367c23 */ /* 0x000fe2000801084b */
[----:B------:R-:W-:-:S05]  /*1a240*/  IADD3 R72, -R219, 0xb, RZ ;  /* 0x0000000bdb487810 */ /* 0x000fca0007ffe1ff */
[----:B------:R-:W2:Y:S01]  /*1a250*/  MUFU.EX2 R49, R49 ;  /* 0x0000003100317308 */ /* 0x000ea20000000800 */
[----:B0-----:R-:W-:-:S07]  /*1a260*/  FADD.FTZ R0, R40, R3 ;  /* 0x0000000328007221 */ /* 0x001fce0000010000 */
[----:B------:R-:W0:Y:S01]  /*1a270*/  MUFU.EX2 R14, R14 ;  /* 0x0000000e000e7308 */ /* 0x000e220000000800 */
[----:B-1----:R-:W-:-:S07]  /*1a280*/  FADD.FTZ R65, R166, R65 ;  /* 0x00000041a6417221 */ /* 0x002fce0000010000 */
[----:B------:R-:W-:Y:S01]  /*1a290*/  MUFU.EX2 R44, R44 ;  /* 0x0000002c002c7308 */ /* 0x000fe20000000800 */
[----:B--2---:R-:W-:-:S07]  /*1a2a0*/  FADD.FTZ R3, R49, R0 ;  /* 0x0000000031037221 */ /* 0x004fce0000010000 */
[----:B------:R-:W1:Y:S01]  /*1a2b0*/  MUFU.EX2 R15, R15 ;  /* 0x0000000f000f7308 */ /* 0x000e620000000800 */
[----:B0-----:R-:W-:-:S01]  /*1a2c0*/  FADD.FTZ R0, R14, R65 ;  /* 0x000000410e007221 */ /* 0x001fc20000010000 */
[----:B------:R-:W-:-:S06]  /*1a2d0*/  FFMA.FTZ R65, R73, UR35, -R75 ;  /* 0x0000002349417c23 */ /* 0x000fcc000801084b */
[----:B------:R-:W0:Y:S08]  /*1a2e0*/  MUFU.EX2 R57, R57 ;  /* 0x0000003900397308 */ /* 0x000e300000000800 */
[----:B------:R-:W2:Y:S01]  /*1a2f0*/  MUFU.EX2 R51, R51 ;  /* 0x0000003300337308 */ /* 0x000ea20000000800 */
[----:B-1----:R-:W-:-:S07]  /*1a300*/  FADD.FTZ R0, R15, R0 ;  /* 0x000000000f007221 */ /* 0x002fce0000010000 */
[----:B------:R1:W3:Y:S08]  /*1a310*/  MUFU.EX2 R6, R60 ;  /* 0x0000003c00067308 */ /* 0x0002f00000000800 */
[----:B------:R-:W4:Y:S01]  /*1a320*/  MUFU.EX2 R56, R56 ;  /* 0x0000003800387308 */ /* 0x000f220000000800 */
[----:B-1----:R-:W-:-:S01]  /*1a330*/  FADD.FTZ R60, R44, R3 ;  /* 0x000000032c3c7221 */ /* 0x002fc20000010000 */
[----:B------:R-:W-:-:S02]  /*1a340*/  WARPGROUP.DEPBAR.LE gsb0, 0x0 ;  /* 0x00008000000079c5 */ /* 0x000fc40000010000 */
[----:B------:R-:W-:Y:S01]  /*1a350*/  WARPGROUP.ARRIVE ;  /* 0x00000000000079c5 */ /* 0x000fe20000000000 */
[----:B0-----:R-:W-:Y:S01]  /*1a360*/  FADD.FTZ R3, R57, R60 ;  /* 0x0000003c39037221 */ /* 0x001fe20000010000 */
[----:B--2---:R-:W-:-:S01]  /*1a370*/  FADD.FTZ R69, R51, R0 ;  /* 0x0000000033457221 */ /* 0x004fc20000010000 */
[----:B------:R-:W-:Y:S01]  /*1a380*/  FFMA.FTZ R60, R76, UR35, -R75 ;  /* 0x000000234c3c7c23 */ /* 0x000fe2000801084b */
[----:B------:R-:W0:Y:S01]  /*1a390*/  MUFU.EX2 R7, R7 ;  /* 0x0000000700077308 */ /* 0x000e220000000800 */
[----:B---3--:R-:W-:-:S01]  /*1a3a0*/  FADD.FTZ R0, R6, R3 ;  /* 0x0000000306007221 */ /* 0x008fc20000010000 */
[----:B------:R-:W-:Y:S06]  /*1a3b0*/  QGMMA.64x128x32.F32.E4M3.E4M3 R88, R152, gdesc[UR8], R88, gsb0 ;  /* 0x01e0000898587df3 */ /* 0x000fec0008000858 */
[----:B------:R-:W1:Y:S01]  /*1a3c0*/  MUFU.EX2 R53, R53 ;  /* 0x0000003500357308 */ /* 0x000e620000000800 */
[----:B----4-:R-:W-:-:S01]  /*1a3d0*/  FADD.FTZ R64, R56, R69 ;  /* 0x0000004538407221 */ /* 0x010fc20000010000 */
[--C-:B------:R-:W-:Y:S01]  /*1a3e0*/  FFMA.FTZ R69, R77, UR35, -R75.reuse ;  /* 0x000000234d457c23 */ /* 0x100fe2000801084b */
[----:B------:R-:W-:-:S05]  /*1a3f0*/  FFMA.FTZ R75, R81, UR35, -R75 ;  /* 0x00000023514b7c23 */ /* 0x000fca000801084b */
        /* <DEDUP_REMOVED lines=10> */
[----:B------:R-:W-:-:S04]  /*1a4a0*/  @!P1 IMAD R0, R13, 0x8, R16 ;  /* 0x000000080d009824 */ /* 0x000fc800078e0210 */
[----:B------:R-:W-:Y:S02]  /*1a4b0*/  @!P1 VIADD R0, R0, 0x22840 ;  /* 0x0002284000009836 */ /* 0x000fe40000000000 */
[----:B------:R-:W1:Y:S01]  /*1a4c0*/  MUFU.EX2 R62, R62 ;  /* 0x0000003e003e7308 */ /* 0x000e620000000800 */
[----:B--2---:R-:W-:-:S02]  /*1a4d0*/  FADD.FTZ R73, R55, R64 ;  /* 0x0000004037497221 */ /* 0x004fc40000010000 */
[----:B------:R-:W-:-:S05]  /*1a4e0*/  @!P1 PRMT R0, RZ, 0x654, R0 ;  /* 0x00000654ff009816 */ /* 0x000fca0000000000 */
[----:B------:R-:W2:Y:S01]  /*1a4f0*/  MUFU.EX2 R61, R61 ;  /* 0x0000003d003d7308 */ /* 0x000ea20000000800 */
[----:B0-----:R-:W-:-:S07]  /*1a500*/  FADD.FTZ R64, R52, R3 ;  /* 0x0000000334407221 */ /* 0x001fce0000010000 */
[----:B------:R-:W0:Y:S01]  /*1a510*/  MUFU.EX2 R63, R63 ;  /* 0x0000003f003f7308 */ /* 0x000e220000000800 */
[----:B-1----:R-:W-:-:S07]  /*1a520*/  FADD.FTZ R68, R62, R73 ;  /* 0x000000493e447221 */ /* 0x002fce0000010000 */
[----:B------:R-:W1:Y:S01]  /*1a530*/  MUFU.EX2 R54, R54 ;  /* 0x0000003600367308 */ /* 0x000e620000000800 */
[----:B--2---:R-:W-:-:S07]  /*1a540*/  FADD.FTZ R3, R61, R64 ;  /* 0x000000403d037221 */ /* 0x004fce0000010000 */
[----:B------:R-:W-:Y:S01]  /*1a550*/  MUFU.EX2 R66, R66 ;  /* 0x0000004200427308 */ /* 0x000fe20000000800 */
[----:B0-----:R-:W-:-:S07]  /*1a560*/  FADD.FTZ R73, R63, R68 ;  /* 0x000000443f497221 */ /* 0x001fce0000010000 */
[----:B------:R-:W0:Y:S01]  /*1a570*/  MUFU.EX2 R65, R65 ;  /* 0x0000004100417308 */ /* 0x000e220000000800 */
[----:B-1----:R-:W-:-:S07]  /*1a580*/  FADD.FTZ R64, R54, R3 ;  /* 0x0000000336407221 */ /* 0x002fce0000010000 */
[----:B------:R-:W1:Y:S08]  /*1a590*/  MUFU.EX2 R67, R67 ;  /* 0x0000004300437308 */ /* 0x000e700000000800 */
[----:B------:R-:W2:Y:S01]  /*1a5a0*/  MUFU.EX2 R60, R60 ;  /* 0x0000003c003c7308 */ /* 0x000ea20000000800 */
[----:B0-----:R-:W-:-:S07]  /*1a5b0*/  FADD.FTZ R3, R65, R64 ;  /* 0x0000004041037221 */ /* 0x001fce0000010000 */
[----:B------:R-:W0:Y:S08]  /*1a5c0*/  MUFU.EX2 R70, R70 ;  /* 0x0000004600467308 */ /* 0x000e300000000800 */
[----:B------:R-:W3:Y:S08]  /*1a5d0*/  MUFU.EX2 R69, R69 ;  /* 0x0000004500457308 */ /* 0x000ef00000000800 */
[----:B------:R-:W4:Y:S08]  /*1a5e0*/  MUFU.EX2 R71, R71 ;  /* 0x0000004700477308 */ /* 0x000f300000000800 */
[----:B------:R-:W5:Y:S01]  /*1a5f0*/  MUFU.EX2 R77, R80 ;  /* 0x00000050004d7308 */ /* 0x000f620000000800 */
[----:B------:R-:W-:-:S02]  /*1a600*/  WARPGROUP.DEPBAR.LE gsb0, 0x0 ;  /* 0x00008000000079c5 */ /* 0x000fc40000010000 */
[----:B------:R0:W-:Y:S06]  /*1a610*/  BAR.ARV R72, 0x100 ;  /* 0x000400480000751d */ /* 0x0001ec0000002000 */
[----:B------:R1:W-:Y:S01]  /*1a620*/  @!P1 SYNCS.ARRIVE.TRANS64.RED.A1T0 RZ, [R0+URZ], RZ ;  /* 0x000000ff00ff99a7 */ /* 0x0003e2000810043f */
[----:B------:R-:W5:Y:S01]  /*1a630*/  MUFU.EX2 R74, R74 ;  /* 0x0000004a004a7308 */ /* 0x000f620000000800 */
[----:B-1----:R-:W-:-:S07]  /*1a640*/  FADD.FTZ R0, R66, R73 ;  /* 0x0000004942007221 */ /* 0x002fce0000010000 */
[----:B------:R-:W1:Y:S01]  /*1a650*/  MUFU.EX2 R75, R75 ;  /* 0x0000004b004b7308 */ /* 0x000e620000000800 */
[----:B------:R-:W-:-:S01]  /*1a660*/  FADD.FTZ R73, R67, R0 ;  /* 0x0000000043497221 */ /* 0x000fc20000010000 */
[----:B--2---:R-:W-:-:S03]  /*1a670*/  FADD.FTZ R0, R60, R3 ;  /* 0x000000033c007221 */ /* 0x004fc60000010000 */
[----:B0-----:R-:W-:Y:S01]  /*1a680*/  FADD.FTZ R64, R70, R73 ;  /* 0x0000004946407221 */ /* 0x001fe20000010000 */
[----:B---3--:R-:W-:-:S03]  /*1a690*/  FADD.FTZ R0, R69, R0 ;  /* 0x0000000045007221 */ /* 0x008fc60000010000 */
[----:B----4-:R-:W-:Y:S01]  /*1a6a0*/  FADD.FTZ R3, R71, R64 ;  /* 0x0000004047037221 */ /* 0x010fe20000010000 */
[----:B-----5:R-:W-:-:S03]  /*1a6b0*/  FADD.FTZ R0, R77, R0 ;  /* 0x000000004d007221 */ /* 0x020fc60000010000 */
[----:B------:R-:W-:Y:S01]  /*1a6c0*/  FADD.FTZ R3, R74, R3 ;  /* 0x000000034a037221 */ /* 0x000fe20000010000 */
[----:B-1----:R-:W-:-:S01]  /*1a6d0*/  FADD.FTZ R0, R75, R0 ;  /* 0x000000004b007221 */ /* 0x002fc20000010000 */
[----:B------:R-:W-:Y:S06]  /*1a6e0*/  @!P0 BRA `(.L_x_1597) ;  /* 0x0000000000048947 */ /* 0x000fec0003800000 */
[----:B------:R-:W-:Y:S01]  /*1a6f0*/  BPT.TRAP 0x1 ;  /* 0x000000040000795c */ /* 0x000fe20000300000 */
.L_x_1597:
[----:B------:R-:W-:Y:S01]  /*1a700*/  F2FP.SATFINITE.E4M3.F32.PACK_AB_MERGE_C R24, R29, R24, RZ ;  /* 0x000000181d18723e */ /* 0x000fe200048070ff */
[----:B------:R-:W-:Y:S01]  /*1a710*/  FMUL.FTZ R88, R88, R84 ;  /* 0x0000005458587220 */ /* 0x000fe20000410000 */
[----:B------:R-:W-:Y:S01]  /*1a720*/  ISETP.GT.AND P2, PT, R5, R12, PT ;  /* 0x0000000c0500720c */ /* 0x000fe20003f44270 */
[----:B------:R-:W-:Y:S01]  /*1a730*/  FMUL.FTZ R89, R89, R84 ;  /* 0x0000005459597220 */ /* 0x000fe20000410000 */
[----:B------:R-:W-:Y:S01]  /*1a740*/  F2FP.SATFINITE.E4M3.F32.PACK_AB_MERGE_C R167, R9, R8, R24 ;  /* 0x0000000809a7723e */ /* 0x000fe20004807018 */
[----:B------:R-:W-:Y:S01]  /*1a750*/  IMAD.U32 R9, RZ, RZ, UR40 ;  /* 0x00000028ff097e24 */ /* 0x000fe2000f8e00ff */
[----:B------:R-:W-:Y:S01]  /*1a760*/  LEA R8, R169, R16, 0x3 ;  /* 0x00000010a9087211 */ /* 0x000fe200078e18ff */
[-C--:B------:R-:W-:Y:S01]  /*1a770*/  FMUL.FTZ R92, R92, R84.reuse ;  /* 0x000000545c5c7220 */ /* 0x080fe20000410000 */
[----:B------:R-:W-:Y:S01]  /*1a780*/  F2FP.SATFINITE.E4M3.F32.PACK_AB_MERGE_C R27, R34, R27, RZ ;  /* 0x0000001b221b723e */ /* 0x000fe200048070ff */
[----:B------:R-:W-:Y:S01]  /*1a790*/  FMUL.FTZ R93, R93, R84 ;  /* 0x000000545d5d7220 */ /* 0x000fe20000410000 */
[----:B------:R-:W-:Y:S01]  /*1a7a0*/  F2FP.SATFINITE.E4M3.F32.PACK_AB_MERGE_C R14, R15, R14, RZ ;  /* 0x0000000e0f0e723e */ /* 0x000fe200048070ff */
[----:B------:R-:W-:Y:S01]  /*1a7b0*/  VIADD R8, R8, 0x22860 ;  /* 0x0002286008087836 */ /* 0x000fe20000000000 */
[----:B------:R-:W-:Y:S01]  /*1a7c0*/  F2FP.SATFINITE.E4M3.F32.PACK_AB_MERGE_C R20, R83, R20, RZ ;  /* 0x000000145314723e */ /* 0x000fe200048070ff */
[-C--:B------:R-:W-:Y:S01]  /*1a7d0*/  FMUL.FTZ R96, R96, R84.reuse ;  /* 0x0000005460607220 */ /* 0x080fe20000410000 */
[----:B------:R-:W-:Y:S01]  /*1a7e0*/  F2FP.SATFINITE.E4M3.F32.PACK_AB_MERGE_C R15, R75, R77, RZ ;  /* 0x0000004d4b0f723e */ /* 0x000fe200048070ff */
[-C--:B------:R-:W-:Y:S01]  /*1a7f0*/  FMUL.FTZ R97, R97, R84.reuse ;  /* 0x0000005461617220 */ /* 0x080fe20000410000 */
[----:B------:R-:W-:Y:S01]  /*1a800*/  PRMT R8, R9, 0x654, R8 ;  /* 0x0000065409087816 */ /* 0x000fe20000000008 */
[-C--:B------:R-:W-:Y:S01]  /*1a810*/  FMUL.FTZ R100, R100, R84.reuse ;  /* 0x0000005464647220 */ /* 0x080fe20000410000 */
[----:B------:R-:W-:Y:S01]  /*1a820*/  F2FP.SATFINITE.E4M3.F32.PACK_AB_MERGE_C R27, R30, R25, R27 ;  /* 0x000000191e1b723e */ /* 0x000fe2000480701b */
[-C--:B------:R-:W-:Y:S01]  /*1a830*/  FMUL.FTZ R101, R101, R84.reuse ;  /* 0x0000005465657220 */ /* 0x080fe20000410000 */
        /* <DEDUP_REMOVED lines=86> */
[----:B------:R-:W-:Y:S02]  /*1ada0*/  IMAD.MOV.U32 R169, RZ, RZ, R13 ;  /* 0x000000ffffa97224 */ /* 0x000fe400078e000d */
[----:B------:R-:W-:Y:S01]  /*1adb0*/  IMAD.MOV.U32 R166, RZ, RZ, R27 ;  /* 0x000000ffffa67224 */ /* 0x000fe200078e001b */
[----:B0-----:R-:W-:Y:S06]  /*1adc0*/  @P2 BRA `(.L_x_1598) ;  /* 0xffffffd8000c2947 */ /* 0x001fec000383ffff */
[----:B------:R-:W-:-:S07]  /*1add0*/  IMAD.MOV.U32 R169, RZ, RZ, R13 ;  /* 0x000000ffffa97224 */ /* 0x000fce00078e000d */
.L_x_1587:
[----:B------:R-:W-:-:S13]  /*1ade0*/  ISETP.GE.AND P2, PT, R5, R177, PT ;  /* 0x000000b10500720c */ /* 0x000fda0003f46270 */
[----:B------:R-:W-:Y:S05]  /*1adf0*/  @!P2 BRA `(.L_x_1599) ;  /* 0x000000380018a947 */ /* 0x000fea0003800000 */
[----:B------:R-:W-:Y:S02]  /*1ae00*/  IMAD.MOV.U32 R13, RZ, RZ, R10 ;  /* 0x000000ffff0d7224 */ /* 0x000fe400078e000a */
[----:B------:R-:W-:Y:S02]  /*1ae10*/  IMAD.MOV.U32 R12, RZ, RZ, R11 ;  /* 0x000000ffff0c7224 */ /* 0x000fe400078e000b */
[----:B------:R-:W-:Y:S02]  /*1ae20*/  IMAD.MOV.U32 R14, RZ, RZ, R18 ;  /* 0x000000ffff0e7224 */ /* 0x000fe400078e0012 */
[----:B------:R-:W-:-:S07]  /*1ae30*/  IMAD.MOV.U32 R15, RZ, RZ, R169 ;  /* 0x000000ffff0f7224 */ /* 0x000fce00078e00a9 */
.L_x_1618:
        /* <DEDUP_REMOVED lines=8> */
.L_x_1601:
        /* <DEDUP_REMOVED lines=8> */
.L_x_1602:
[----:B------:R-:W-:Y:S04]  /*1af40*/  BSSY B0, `(.L_x_1600) ;  /* 0x0000004000007945 */ /* 0x000fe80003800000 */
[----:B-1----:R-:W-:Y:S05]  /*1af50*/  @P3 BRA `(.L_x_1603) ;  /* 0x0000000000083947 */ /* 0x002fea0003800000 */
[----:B------:R-:W1:Y:S02]  /*1af60*/  SYNCS.PHASECHK.TRANS64.TRYWAIT P3, [R7+URZ+0x22830], R6 ;  /* 0x02283006070075a7 */ /* 0x000e64000806017f */
[----:B-1----:R-:W-:Y:S05]  /*1af70*/  @!P3 BRA `(.L_x_1604) ;  /* 0x000000e000c0b947 */ /* 0x002fea0003800000 */
.L_x_1603:
[----:B------:R-:W-:Y:S05]  /*1af80*/  BSYNC B0 ;  /* 0x0000000000007941 */ /* 0x000fea0003800000 */
.L_x_1600:
        /* <DEDUP_REMOVED lines=11> */
[----:B------:R-:W-:Y:S02]  /*1b040*/  IMAD R6, R169, 0x600, R4 ;  /* 0x00000600a9067824 */ /* 0x000fe400078e0204 */
[----:B------:R-:W-:-:S03]  /*1b050*/  IMAD.MOV.U32 R9, RZ, RZ, -0x7fffffe0 ;  /* 0x80000020ff097424 */ /* 0x000fc600078e00ff */
[----:B------:R-:W-:Y:S02]  /*1b060*/  R2UR UR30, R6 ;  /* 0x00000000061e72ca */ /* 0x000fe400000e0000 */
[----:B------:R-:W-:Y:S01]  /*1b070*/  R2UR UR19, R9 ;  /* 0x00000000091372ca */ /* 0x000fe200000e0000 */
[----:B------:R-:W-:Y:S01]  /*1b080*/  IMAD.MOV.U32 R9, RZ, RZ, -0x7fffffe0 ;  /* 0x80000020ff097424 */ /* 0x000fe200078e00ff */
[----:B--2---:R-:W-:-:S04]  /*1b090*/  SHF.R.U32.HI R8, RZ, 0x7, R8 ;  /* 0x00000007ff087819 */ /* 0x004fc80000011608 */
[----:B------:R-:W-:Y:S01]  /*1b0a0*/  R2UR UR23, R9 ;  /* 0x00000000091772ca */ /* 0x000fe200000e0000 */
[----:B------:R-:W-:Y:S01]  /*1b0b0*/  VIADD R7, R8, 0x8 ;  /* 0x0000000808077836 */ /* 0x000fe20000000000 */
[----:B------:R-:W-:-:S04]  /*1b0c0*/  IADD3 R8, R6, 0x2, RZ ;  /* 0x0000000206087810 */ /* 0x000fc80007ffe0ff */
[----:B------:R0:W-:Y:S01]  /*1b0d0*/  BAR.SYNC.DEFER_BLOCKING R7, 0x100 ;  /* 0x000400070000751d */ /* 0x0001e20000010000 */
        /* <DEDUP_REMOVED lines=32> */
.L_x_1606:
[----:B------:R-:W-:Y:S01]  /*1b2e0*/  SHF.L.U32 R6, R14, 0x1f, RZ ;  /* 0x0000001f0e067819 */ /* 0x000fe200000006ff */
[----:B------:R-:W-:-:S04]  /*1b2f0*/  IMAD R7, R15, 0x8, R16 ;  /* 0x000000080f077824 */ /* 0x000fc800078e0210 */
[----:B------:R0:W1:Y:S01]  /*1b300*/  SYNCS.PHASECHK.TRANS64.TRYWAIT P2, [R7+URZ+0x22850], R6 ;  /* 0x02285006070075a7 */ /* 0x000062000804017f */
[----:B------:R-:W-:Y:S05]  /*1b310*/  @!P0 BRA `(.L_x_1607) ;  /* 0x0000000000048947 */ /* 0x000fea0003800000 */
[----:B------:R-:W-:Y:S01]  /*1b320*/  BPT.TRAP 0x1 ;  /* 0x000000040000795c */ /* 0x000fe20000300000 */
.L_x_1607:
[----:B-1----:R-:W-:Y:S05]  /*1b330*/  @P2 BRA `(.L_x_1605) ;  /* 0x0000000000082947 */ /* 0x002fea0003800000 */
[----:B------:R-:W1:Y:S02]  /*1b340*/  SYNCS.PHASECHK.TRANS64.TRYWAIT P2, [R7+URZ+0x22850], R6 ;  /* 0x02285006070075a7 */ /* 0x000e64000804017f */
[----:B-1----:R-:W-:Y:S05]  /*1b350*/  @!P2 BRA `(.L_x_1608) ;  /* 0x000000dc00dca947 */ /* 0x002fea0003800000 */
.L_x_1605:
[----:B01----:R-:W-:Y:S01]  /*1b360*/  VIADD R6, R16, 0x400 ;  /* 0x0000040010067836 */ /* 0x003fe20000000000 */
[----:B------:R-:W-:Y:S05]  /*1b370*/  WARPSYNC.ALL ;  /* 0x0000000000007948 */ /* 0x000fea0003800000 */
[----:B------:R-:W-:Y:S01]  /*1b380*/  SHF.R.U32.HI R6, RZ, 0x4, R6 ;  /* 0x00000004ff067819 */ /* 0x000fe20000011606 */
[----:B------:R-:W-:Y:S01]  /*1b390*/  IMAD.MOV.U32 R7, RZ, RZ, 0x40000040 ;  /* 0x40000040ff077424 */ /* 0x000fe200078e00ff */
[----:B------:R-:W-:Y:S01]  /*1b3a0*/  WARPGROUP.ARRIVE ;  /* 0x00000000000079c5 */ /* 0x000fe20000000000 */
[----:B------:R-:W-:Y:S01]  /*1b3b0*/  IMAD.MOV.U32 R9, RZ, RZ, 0x40000040 ;  /* 0x40000040ff097424 */ /* 0x000fe200078e00ff */
[----:B------:R-:W-:Y:S01]  /*1b3c0*/  LOP3.LUT R6, R6, 0x3fff, RZ, 0xc0, !PT ;  /* 0x00003fff06067812 */ /* 0x000fe200078ec0ff */
[C---:B------:R-:W-:Y:S01]  /*1b3d0*/  FMUL.FTZ R20, R2.reuse, R25 ;  /* 0x0000001902147220 */ /* 0x040fe20000410000 */
[----:B------:R-:W-:Y:S01]  /*1b3e0*/  R2UR UR11, R7 ;  /* 0x00000000070b72ca */ /* 0x000fe200000e0000 */
[----:B------:R-:W-:Y:S01]  /*1b3f0*/  FMUL.FTZ R25, R2, R28 ;  /* 0x0000001c02197220 */ /* 0x000fe20000410000 */
[----:B------:R-:W-:Y:S01]  /*1b400*/  LOP3.LUT R6, R6, 0x10000, RZ, 0xfc, !PT ;  /* 0x0001000006067812 */ /* 0x000fe200078efcff */
[C---:B------:R-:W-:Y:S01]  /*1b410*/  FMUL.FTZ R28, R2.reuse, R35 ;  /* 0x00000023021c7220 */ /* 0x040fe20000410000 */
[----:B------:R-:W-:Y:S01]  /*1b420*/  MOV R7, 0x40000040 ;  /* 0x4000004000077802 */ /* 0x000fe20000000f00 */
[C---:B------:R-:W-:Y:S01]  /*1b430*/  FMUL.FTZ R35, R2.reuse, R42 ;  /* 0x0000002a02237220 */ /* 0x040fe20000410000 */
[C---:B------:R-:W-:Y:S01]  /*1b440*/  FMUL.FTZ R42, R2.reuse, R45 ;  /* 0x0000002d022a7220 */ /* 0x040fe20000410000 */
[----:B------:R-:W-:Y:S01]  /*1b450*/  IMAD R6, R15, 0x400, R6 ;  /* 0x000004000f067824 */ /* 0x000fe200078e0206 */
[----:B------:R-:W0:Y:S01]  /*1b460*/  S2R R219, SR_TID.X ;  /* 0x0000000000db7919 */ /* 0x000e220000002100 */
[C---:B------:R-:W-:Y:S01]  /*1b470*/  FMUL.FTZ R45, R2.reuse, R48 ;  /* 0x00000030022d7220 */ /* 0x040fe20000410000 */
[----:B------:R-:W-:Y:S01]  /*1b480*/  FMUL.FTZ R48, R2, R55 ;  /* 0x0000003702307220 */ /* 0x000fe20000410000 */
[C---:B------:R-:W-:Y:S01]  /*1b490*/  VIADD R8, R6.reuse, 0x2 ;  /* 0x0000000206087836 */ /* 0x040fe20000000000 */
[----:B------:R-:W-:Y:S01]  /*1b4a0*/  R2UR UR10, R6 ;  /* 0x00000000060a72ca */ /* 0x000fe200000e0000 */
[C---:B------:R-:W-:Y:S01]  /*1b4b0*/  FMUL.FTZ R55, R2.reuse, R60 ;  /* 0x0000003c02377220 */ /* 0x040fe20000410000 */
        /* <DEDUP_REMOVED lines=19> */
[----:B------:R-:W-:Y:S02]  /*1b5f0*/  IMAD.SHL.U32 R73, R5, 0x80, RZ ;  /* 0x0000008005497824 */ /* 0x000fe400078e00ff */
        /* <DEDUP_REMOVED lines=84> */
[----:B------:R-:W-:Y:S01]  /*1bb40*/  R2UR UR11, R7 ;  /* 0x00000000070b72ca */ /* 0x000fe200000e0000 */
[----:B------:R-:W5:Y:S03]  /*1bb50*/  @P4 LDC R6, c[0x0][0x44c] ;  /* 0x00011300ff064b82 */ /* 0x000f660000000800 */
[----:B------:R-:W0:Y:S05]  /*1bb60*/  MUFU.TANH R8, R8 ;  /* 0x0000000800087308 */ /* 0x000e2a0000002400 */
[----:B------:R-:W1:Y:S03]  /*1bb70*/  @P4 LDC R7, c[0x0][0x450] ;  /* 0x00011400ff074b82 */ /* 0x000e660000000800 */
[----:B------:R-:W0:Y:S08]  /*1bb80*/  MUFU.TANH R9, R9 ;  /* 0x0000000900097308 */ /* 0x000e300000002400 */
[----:B------:R-:W0:Y:S01]  /*1bb90*/  MUFU.TANH R51, R51 ;  /* 0x0000003300337308 */ /* 0x000e220000002400 */
[----:B-----5:R-:W-:-:S07]  /*1bba0*/  @P4 IMAD.HI.U32 R6, R83, R6, RZ ;  /* 0x0000000653064227 */ /* 0x020fce00078e00ff */
[----:B------:R-:W0:Y:S01]  /*1bbb0*/  MUFU.TANH R52, R52 ;  /* 0x0000003400347308 */ /* 0x000e220000002400 */
[----:B-1----:R-:W-:Y:S01]  /*1bbc0*/  @P4 SHF.R.U32.HI R83, RZ, R7, R6 ;  /* 0x00000007ff534219 */ /* 0x002fe20000011606 */
[----:B------:R-:W-:Y:S02]  /*1bbd0*/  IMAD R7, R171, -0x2, R74 ;  /* 0xfffffffeab077824 */ /* 0x000fe400078e024a */
[----:B------:R-:W-:Y:S01]  /*1bbe0*/  FMUL.FTZ R74, R2, R87 ;  /* 0x00000057024a7220 */ /* 0x000fe20000410000 */
[----:B------:R-:W-:-:S03]  /*1bbf0*/  @!P1 IMAD R6, R169, 0x8, R16 ;  /* 0x00000008a9069824 */ /* 0x000fc600078e0210 */
[----:B------:R-:W1:Y:S01]  /*1bc00*/  MUFU.TANH R55, R55 ;  /* 0x0000003700377308 */ /* 0x000e620000002400 */
[----:B------:R-:W-:Y:S01]  /*1bc10*/  IADD3 R7, -R168, R7, R170 ;  /* 0x00000007a8077210 */ /* 0x000fe20007ffe1aa */
[----:B------:R-:W-:-:S04]  /*1bc20*/  @!P1 VIADD R6, R6, 0x22840 ;  /* 0x0002284006069836 */ /* 0x000fc80000000000 */
[C---:B------:R-:W-:Y:S02]  /*1bc30*/  VIADD R84, R7.reuse, UR33 ;  /* 0x0000002107547c36 */ /* 0x040fe40008000000 */
[----:B------:R-:W0:Y:S01]  /*1bc40*/  MUFU.TANH R56, R56 ;  /* 0x0000003800387308 */ /* 0x000e220000002400 */
[----:B------:R-:W-:Y:S01]  /*1bc50*/  @!P1 PRMT R6, RZ, 0x654, R6 ;  /* 0x00000654ff069816 */ /* 0x000fe20000000006 */
[----:B------:R-:W-:-:S06]  /*1bc60*/  VIADD R81, R7, UR43 ;  /* 0x0000002b07517c36 */ /* 0x000fcc0008000000 */
        /* <DEDUP_REMOVED lines=28> */
[C---:B------:R-:W-:Y:S01]  /*1be30*/  FMUL.FTZ R152, R2.reuse, R76 ;  /* 0x0000004c02987220 */ /* 0x040fe20000410000 */
[----:B------:R-:W-:Y:S01]  /*1be40*/  FMUL.FTZ R76, R2, R77 ;  /* 0x0000004d024c7220 */ /* 0x000fe20000410000 */
[----:B------:R-:W-:Y:S01]  /*1be50*/  IADD3 R153, -R219, 0xb, RZ ;  /* 0x0000000bdb997810 */ /* 0x000fe20007ffe1ff */
[----:B------:R-:W5:Y:S03]  /*1be60*/  SHFL.IDX PT, R77, R83, RZ, 0x1c1f ;  /* 0x001c1fff534d7589 */ /* 0x000f6600000e0000 */
[----:B------:R-:W0:Y:S01]  /*1be70*/  MUFU.TANH R152, R152 ;  /* 0x0000009800987308 */ /* 0x000e220000002400 */
[----:B------:R0:W-:Y:S06]  /*1be80*/  BAR.ARV R153, 0x100 ;  /* 0x000400990000751d */ /* 0x0001ec0000002000 */
[----:B------:R0:W-:Y:S01]  /*1be90*/  @!P1 SYNCS.ARRIVE.TRANS64.RED.A1T0 RZ, [R6+URZ], RZ ;  /* 0x000000ff06ff99a7 */ /* 0x0001e2000810043f */
[----:B------:R-:W0:Y:S01]  /*1bea0*/  MUFU.TANH R76, R76 ;  /* 0x0000004c004c7308 */ /* 0x000e220000002400 */
[----:B-----5:R-:W-:-:S02]  /*1beb0*/  IMAD.IADD R86, R84, 0x1, R77 ;  /* 0x0000000154567824 */ /* 0x020fc400078e024d */
[----:B------:R-:W-:Y:S01]  /*1bec0*/  IMAD.IADD R85, R81, 0x1, R77 ;  /* 0x0000000151557824 */ /* 0x000fe200078e024d */
[----:B01234-:R-:W-:Y:S06]  /*1bed0*/  @!P5 BRA `(.L_x_1609) ;  /* 0x000000000058d947 */ /* 0x01ffec0003800000 */
        /* <DEDUP_REMOVED lines=12> */
.L_x_1611:
[----:B------:R-:W-:-:S05]  /*1bfa0*/  IMAD.U32 R87, RZ, RZ, UR4 ;  /* 0x00000004ff577e24 */ /* 0x000fca000f8e00ff */
[----:B------:R-:W-:-:S13]  /*1bfb0*/  ISETP.NE.AND P2, PT, R87, 0x1, PT ;  /* 0x000000015700780c */ /* 0x000fda0003f45270 */
[----:B------:R-:W0:Y:S02]  /*1bfc0*/  @P2 LDC.64 R6, c[0x0][0x9e8] ;  /* 0x00027a00ff062b82 */ /* 0x000e240000000a00 */
[----:B0-----:R-:W-:-:S05]  /*1bfd0*/  @P2 IMAD.HI.U32 R6, R77, R6, RZ ;  /* 0x000000064d062227 */ /* 0x001fca00078e00ff */
[----:B------:R-:W-:-:S07]  /*1bfe0*/  @P2 SHF.R.U32.HI R77, RZ, R7, R6 ;  /* 0x00000007ff4d2219 */ /* 0x000fce0000011606 */
.L_x_1612:
[----:B------:R-:W-:Y:S05]  /*1bff0*/  BSYNC B0 ;  /* 0x0000000000007941 */ /* 0x000fea0003800000 */
.L_x_1610:
[----:B------:R-:W-:-:S04]  /*1c000*/  IMAD R6, R77, R87, -R73 ;  /* 0x000000574d067224 */ /* 0x000fc800078e0a49 */
[----:B------:R-:W-:-:S05]  /*1c010*/  IMAD R6, R171, -0x2, R6 ;  /* 0xfffffffeab067824 */ /* 0x000fca00078e0206 */
[----:B------:R-:W-:Y:S02]  /*1c020*/  VIADDMNMX R86, R6, R87, R86, PT ;  /* 0x0000005706567246 */ /* 0x000fe40003800156 */
[----:B------:R-:W-:-:S07]  /*1c030*/  VIMNMX R85, R85, R6, !PT ;  /* 0x0000000655557248 */ /* 0x000fce0007fe0100 */
.L_x_1609:
        /* <DEDUP_REMOVED lines=113> */
.L_x_1615:
[----:B------:R-:W-:-:S05]  /*1c750*/  IMAD.U32 R84, RZ, RZ, UR4 ;  /* 0x00000004ff547e24 */ /* 0x000fca000f8e00ff */
[----:B------:R-:W-:-:S13]  /*1c760*/  ISETP.NE.AND P3, PT, R84, 0x1, PT ;  /* 0x000000015400780c */ /* 0x000fda0003f65270 */
[----:B------:R-:W0:Y:S02]  /*1c770*/  @P3 LDC.64 R6, c[0x0][0x9e8] ;  /* 0x00027a00ff063b82 */ /* 0x000e240000000a00 */
[----:B0-----:R-:W-:-:S05]  /*1c780*/  @P3 IMAD.HI.U32 R6, R83, R6, RZ ;  /* 0x0000000653063227 */ /* 0x001fca00078e00ff */
[----:B------:R-:W-:-:S07]  /*1c790*/  @P3 SHF.R.U32.HI R83, RZ, R7, R6 ;  /* 0x00000007ff533219 */ /* 0x000fce0000011606 */
.L_x_1616:
[----:B------:R-:W-:Y:S05]  /*1c7a0*/  BSYNC B0 ;  /* 0x0000000000007941 */ /* 0x000fea0003800000 */
.L_x_1614:
[----:B------:R-:W-:-:S04]  /*1c7b0*/  IMAD R6, R83, R84, -R73 ;  /* 0x0000005453067224 */ /* 0x000fc800078e0a49 */
[----:B------:R-:W-:-:S05]  /*1c7c0*/  IMAD R6, R171, -0x2, R6 ;  /* 0xfffffffeab067824 */ /* 0x000fca00078e0206 */
[----:B------:R-:W-:Y:S02]  /*1c7d0*/  VIADDMNMX R10, R6, R84, R10, PT ;  /* 0x00000054060a7246 */ /* 0x000fe4000380010a */
[----:B------:R-:W-:-:S07]  /*1c7e0*/  VIMNMX R81, R81, R6, !PT ;  /* 0x0000000651517248 */ /* 0x000fce0007fe0100 */
.L_x_1613:
[----:B------:R-:W-:Y:S01]  /*1c7f0*/  ISETP.GT.AND P3, PT, R81, 0x1, P2 ;  /* 0x000000015100780c */ /* 0x000fe20001764270 */
[----:B------:R-:W-:Y:S01]  /*1c800*/  UMOV UR35, UR5 ;  /* 0x0000000500237c82 */ /* 0x000fe20008000000 */
[----:B------:R-:W-:Y:S01]  /*1c810*/  FMNMX.FTZ R7, R77, R12, !PT ;  /* 0x0000000c4d077209 */ /* 0x000fe20007810000 */
[----:B------:R-:W-:Y:S01]  /*1c820*/  IMAD.U32 R86, RZ, RZ, UR35 ;  /* 0x00000023ff567e24 */ /* 0x000fe2000f8e00ff */
        /* <DEDUP_REMOVED lines=143> */
[----:B------:R-:W-:Y:S01]  /*1d120*/  MUFU.EX2 R29, R77 ;  /* 0x0000004d001d7308 */ /* 0x000fe20000000800 */
        /* <DEDUP_REMOVED lines=14> */
[----:B------:R-:W-:Y:S03]  /*1d210*/  MUFU.EX2 R14, R14 ;  /* 0x0000000e000e7308 */ /* 0x000fe60000000800 */
[----:B------:R-:W-:-:S04]  /*1d220*/  FMNMX.FTZ R32, R31, R32, !PT ;  /* 0x000000201f207209 */ /* 0x000fc80007810000 */
[----:B------:R-:W-:Y:S01]  /*1d230*/  FMNMX.FTZ R34, R33, R32, !PT ;  /* 0x0000002021227209 */ /* 0x000fe20007810000 */
[----:B------:R0:W-:Y:S03]  /*1d240*/  MUFU.EX2 R73, R85 ;  /* 0x0000005500497308 */ /* 0x0001e60000000800 */
[----:B------:R-:W-:-:S04]  /*1d250*/  FMNMX.FTZ R37, R35, R34, !PT ;  /* 0x0000002223257209 */ /* 0x000fc80007810000 */
[----:B------:R-:W-:Y:S01]  /*1d260*/  FMNMX.FTZ R34, R36, R37, !PT ;  /* 0x0000002524227209 */ /* 0x000fe20007810000 */
[----:B------:R1:W-:Y:S01]  /*1d270*/  MUFU.EX2 R32, R86 ;  /* 0x0000005600207308 */ /* 0x0003e20000000800 */
[----:B0-----:R-:W-:-:S02]  /*1d280*/  FFMA.FTZ R85, R42, UR35, -R83 ;  /* 0x000000232a557c23 */ /* 0x001fc40008010853 */
[----:B------:R-:W-:Y:S01]  /*1d290*/  FMNMX.FTZ R77, R39, R34, !PT ;  /* 0x00000022274d7209 */ /* 0x000fe20007810000 */
[----:B------:R-:W-:-:S03]  /*1d2a0*/  FFMA.FTZ R34, R41, UR35, -R83 ;  /* 0x0000002329227c23 */ /* 0x000fc60008010853 */
[----:B------:R-:W-:Y:S01]  /*1d2b0*/  FMNMX.FTZ R38, R40, R77, !PT ;  /* 0x0000004d28267209 */ /* 0x000fe20007810000 */
[----:B------:R-:W-:Y:S01]  /*1d2c0*/  MUFU.EX2 R7, R7 ;  /* 0x0000000700077308 */ /* 0x000fe20000000800 */
[----:B-1----:R-:W-:-:S02]  /*1d2d0*/  FFMA.FTZ R86, R46, UR35, -R83 ;  /* 0x000000232e567c23 */ /* 0x002fc40008010853 */
[----:B------:R-:W-:-:S04]  /*1d2e0*/  FMNMX.FTZ R41, R43, R38, !PT ;  /* 0x000000262b297209 */ /* 0x000fc80007810000 */
[----:B------:R-:W-:Y:S01]  /*1d2f0*/  FMNMX.FTZ R38, R44, R41, !PT ;  /* 0x000000292c267209 */ /* 0x000fe20007810000 */
[----:B------:R-:W-:Y:S03]  /*1d300*/  MUFU.EX2 R20, R20 ;  /* 0x0000001400147308 */ /* 0x000fe60000000800 */
[----:B------:R-:W-:Y:S01]  /*1d310*/  FMNMX.FTZ R77, R47, R38, !PT ;  /* 0x000000262f4d7209 */ /* 0x000fe20007810000 */
[----:B------:R-:W-:-:S03]  /*1d320*/  FFMA.FTZ R38, R45, UR35, -R83 ;  /* 0x000000232d267c23 */ /* 0x000fc60008010853 */
[----:B------:R-:W-:Y:S01]  /*1d330*/  FMNMX.FTZ R42, R48, R77, !PT ;  /* 0x0000004d302a7209 */ /* 0x000fe20007810000 */
[----:B------:R0:W-:Y:S03]  /*1d340*/  MUFU.EX2 R41, R85 ;  /* 0x0000005500297308 */ /* 0x0001e60000000800 */
[----:B------:R-:W-:-:S04]  /*1d350*/  FMNMX.FTZ R45, R51, R42, !PT ;  /* 0x0000002a332d7209 */ /* 0x000fc80007810000 */
[----:B------:R-:W-:Y:S01]  /*1d360*/  FMNMX.FTZ R42, R52, R45, !PT ;  /* 0x0000002d342a7209 */ /* 0x000fe20007810000 */
[----:B------:R-:W-:Y:S01]  /*1d370*/  MUFU.EX2 R25, R25 ;  /* 0x0000001900197308 */ /* 0x000fe20000000800 */
[----:B0-----:R-:W-:Y:S02]  /*1d380*/  IMAD.U32 R85, RZ, RZ, UR35 ;  /* 0x00000023ff557e24 */ /* 0x001fe4000f8e00ff */
[----:B------:R-:W-:Y:S01]  /*1d390*/  FMNMX.FTZ R77, R53, R42, !PT ;  /* 0x0000002a354d7209 */ /* 0x000fe20007810000 */
[----:B------:R-:W-:-:S03]  /*1d3a0*/  FFMA.FTZ R42, R49, UR35, -R83 ;  /* 0x00000023312a7c23 */ /* 0x000fc60008010853 */
[----:B------:R-:W-:Y:S01]  /*1d3b0*/  FMNMX.FTZ R46, R54, R77, !PT ;  /* 0x0000004d362e7209 */ /* 0x000fe20007810000 */
[----:B------:R-:W-:Y:S03]  /*1d3c0*/  MUFU.EX2 R26, R26 ;  /* 0x0000001a001a7308 */ /* 0x000fe60000000800 */
        /* <DEDUP_REMOVED lines=9> */
[----:B------:R-:W-:Y:S01]  /*1d460*/  FMNMX.FTZ R77, R69, R46, !PT ;  /* 0x0000002e454d7209 */ /* 0x000fe20007810000 */
[----:B------:R-:W-:-:S03]  /*1d470*/  FFMA.FTZ R46, R55, UR35, -R83 ;  /* 0x00000023372e7c23 */ /* 0x000fc60008010853 */
[----:B0-----:R-:W-:Y:S01]  /*1d480*/  FMNMX.FTZ R50, R70, R77, !PT ;  /* 0x0000004d46327209 */ /* 0x001fe20007810000 */
[----:B------:R-:W-:Y:S03]  /*1d490*/  MUFU.EX2 R34, R34 ;  /* 0x0000002200227308 */ /* 0x000fe60000000800 */
[----:B------:R-:W-:Y:S01]  /*1d4a0*/  FMNMX.FTZ R55, R71, R50, !PT ;  /* 0x0000003247377209 */ /* 0x000fe20007810000 */
[--C-:B------:R-:W-:Y:S01]  /*1d4b0*/  FFMA.FTZ R50, R59, UR35, -R83.reuse ;  /* 0x000000233b327c23 */ /* 0x100fe20008010853 */
[----:B------:R-:W-:-:S01]  /*1d4c0*/  FFMA.FTZ R59, R60, UR35, -R83 ;  /* 0x000000233c3b7c23 */ /* 0x000fc20008010853 */
[--C-:B------:R-:W-:Y:S01]  /*1d4d0*/  FFMA.FTZ R60, R65, UR35, -R83.reuse ;  /* 0x00000023413c7c23 */ /* 0x100fe20008010853 */
[----:B------:R-:W-:Y:S01]  /*1d4e0*/  FMNMX.FTZ R10, R72, R55, !PT ;  /* 0x00000037480a7209 */ /* 0x000fe20007810000 */
[--C-:B------:R-:W-:Y:S01]  /*1d4f0*/  FFMA.FTZ R65, R68, UR35, -R83.reuse ;  /* 0x0000002344417c23 */ /* 0x100fe20008010853 */
[----:B------:R0:W-:Y:S01]  /*1d500*/  MUFU.EX2 R55, R81 ;  /* 0x0000005100377308 */ /* 0x0001e20000000800 */
[----:B------:R-:W-:-:S01]  /*1d510*/  FFMA.FTZ R68, R79, UR35, -R83 ;  /* 0x000000234f447c23 */ /* 0x000fc20008010853 */
[----:B------:R-:W-:Y:S01]  /*1d520*/  FMNMX.FTZ R77, R75, R10, !PT ;  /* 0x0000000a4b4d7209 */ /* 0x000fe20007810000 */
[----:B------:R-:W-:-:S03]  /*1d530*/  FFMA.FTZ R79, R78, UR35, -R83 ;  /* 0x000000234e4f7c23 */ /* 0x000fc60008010853 */
[----:B------:R-:W-:Y:S02]  /*1d540*/  FMNMX.FTZ R77, R74, R77, !PT ;  /* 0x0000004d4a4d7209 */ /* 0x000fe40007810000 */
[----:B------:R-:W-:Y:S03]  /*1d550*/  MUFU.EX2 R38, R38 ;  /* 0x0000002600267308 */ /* 0x000fe60000000800 */
[----:B------:R-:W1:Y:S05]  /*1d560*/  SHFL.BFLY PT, R10, R77, 0x2, 0x1f ;  /* 0x0c401f004d0a7f89 */ /* 0x000e6a00000e0000 */
[----:B------:R-:W-:Y:S08]  /*1d570*/  MUFU.EX2 R45, R86 ;  /* 0x00000056002d7308 */ /* 0x000ff00000000800 */
[----:B------:R-:W-:Y:S08]  /*1d580*/  MUFU.EX2 R42, R42 ;  /* 0x0000002a002a7308 */ /* 0x000ff00000000800 */
[----:B------:R-:W-:Y:S01]  /*1d590*/  MUFU.EX2 R8, R8 ;  /* 0x0000000800087308 */ /* 0x000fe20000000800 */
[----:B-1----:R-:W-:Y:S01]  /*1d5a0*/  FMNMX.FTZ R10, R77, R10, !PT ;  /* 0x0000000a4d0a7209 */ /* 0x002fe20007810000 */
[--C-:B------:R-:W-:Y:S01]  /*1d5b0*/  FFMA.FTZ R77, R76, UR35, -R83.reuse ;  /* 0x000000234c4d7c23 */ /* 0x100fe20008010853 */
[----:B------:R-:W-:-:S01]  /*1d5c0*/  FFMA.FTZ R76, R80, UR35, -R83 ;  /* 0x00000023504c7c23 */ /* 0x000fc20008010853 */
[----:B------:R-:W-:-:S02]  /*1d5d0*/  FSEL R83, R11, RZ, P3 ;  /* 0x000000ff0b537208 */ /* 0x000fc40001800000 */
[----:B0-----:R-:W0:Y:S02]  /*1d5e0*/  SHFL.BFLY PT, R81, R10, 0x1, 0x1f ;  /* 0x0c201f000a517f89 */ /* 0x001e2400000e0000 */
[----:B------:R-:W-:Y:S01]  /*1d5f0*/  MUFU.EX2 R9, R9 ;  /* 0x0000000900097308 */ /* 0x000fe20000000800 */
[----:B------:R-:W-:-:S04]  /*1d600*/  FADD.FTZ R83, -R83, R12 ;  /* 0x0000000c53537221 */ /* 0x000fc80000010100 */
[----:B------:R-:W-:-:S03]  /*1d610*/  FMUL.FTZ R83, R83, UR35 ;  /* 0x0000002353537c20 */ /* 0x000fc60008410000 */
[----:B------:R-:W-:Y:S08]  /*1d620*/  MUFU.EX2 R46, R46 ;  /* 0x0000002e002e7308 */ /* 0x000ff00000000800 */
[----:B------:R-:W1:Y:S01]  /*1d630*/  MUFU.EX2 R83, R83 ;  /* 0x0000005300537308 */ /* 0x000e620000000800 */
[----:B0-----:R-:W-:-:S07]  /*1d640*/  FMNMX.FTZ R10, R10, R81, !PT ;  /* 0x000000510a0a7209 */ /* 0x001fce0007810000 */
[----:B------:R-:W-:Y:S01]  /*1d650*/  MUFU.EX2 R50, R50 ;  /* 0x0000003200327308 */ /* 0x000fe20000000800 */
[C---:B------:R-:W-:Y:S01]  /*1d660*/  FSETP.NEU.FTZ.AND P2, PT, R10.reuse, -INF , PT ;  /* 0xff8000000a00780b */ /* 0x040fe20003f5d000 */
[----:B------:R-:W-:-:S03]  /*1d670*/  FFMA.FTZ R12, R10, R85, -8 ;  /* 0xc10000000a0c7423 */ /* 0x000fc60000010055 */
[----:B------:R-:W-:-:S03]  /*1d680*/  FSEL R80, R10, RZ, P2 ;  /* 0x000000ff0a507208 */ /* 0x000fc60001000000 */
[----:B------:R1:W-:Y:S01]  /*1d690*/  MUFU.EX2 R81, R82 ;  /* 0x0000005200517308 */ /* 0x0003e20000000800 */
[----:B------:R-:W-:Y:S01]  /*1d6a0*/  FSEL R12, R12, RZ, P2 ;  /* 0x000000ff0c0c7208 */ /* 0x000fe20001000000 */
[----:B------:R-:W-:-:S04]  /*1d6b0*/  FADD.FTZ R80, -R80, R13 ;  /* 0x0000000d50507221 */ /* 0x000fc80000010100 */
[--C-:B------:R-:W-:Y:S01]  /*1d6c0*/  FFMA.FTZ R85, R84, UR35, -R12.reuse ;  /* 0x0000002354557c23 */ /* 0x100fe2000801080c */
[----:B------:R-:W-:-:S01]  /*1d6d0*/  FFMA.FTZ R6, R6, UR35, -R12 ;  /* 0x0000002306067c23 */ /* 0x000fc2000801080c */
[----:B------:R-:W-:Y:S01]  /*1d6e0*/  FMUL.FTZ R80, R80, UR35 ;  /* 0x0000002350507c20 */ /* 0x000fe20008410000 */
[----:B------:R-:W-:-:S01]  /*1d6f0*/  FFMA.FTZ R21, R21, UR35, -R12 ;  /* 0x0000002315157c23 */ /* 0x000fc2000801080c */
[--C-:B------:R-:W-:Y:S01]  /*1d700*/  FFMA.FTZ R24, R24, UR35, -R12.reuse ;  /* 0x0000002318187c23 */ /* 0x100fe2000801080c */
[----:B------:R-:W-:-:S01]  /*1d710*/  FFMA.FTZ R27, R27, UR35, -R12 ;  /* 0x000000231b1b7c23 */ /* 0x000fc2000801080c */
[----:B------:R-:W-:Y:S01]  /*1d720*/  MUFU.EX2 R85, R85 ;  /* 0x0000005500557308 */ /* 0x000fe20000000800 */
[----:B------:R-:W-:-:S01]  /*1d730*/  FFMA.FTZ R28, R28, UR35, -R12 ;  /* 0x000000231c1c7c23 */ /* 0x000fc2000801080c */
[--C-:B------:R-:W-:Y:S01]  /*1d740*/  FFMA.FTZ R78, R33, UR35, -R12.reuse ;  /* 0x00000023214e7c23 */ /* 0x100fe2000801080c */
[----:B------:R-:W-:-:S01]  /*1d750*/  FFMA.FTZ R33, R35, UR35, -R12 ;  /* 0x0000002323217c23 */ /* 0x000fc2000801080c */
[----:B-1----:R-:W-:Y:S01]  /*1d760*/  FFMA.FTZ R82, R83, R3, R14 ;  /* 0x0000000353527223 */ /* 0x002fe2000001000e */
[----:B------:R-:W-:-:S01]  /*1d770*/  FFMA.FTZ R35, R39, UR35, -R12 ;  /* 0x0000002327237c23 */ /* 0x000fc2000801080c */
[--C-:B------:R-:W-:Y:S01]  /*1d780*/  FFMA.FTZ R31, R31, UR35, -R12.reuse ;  /* 0x000000231f1f7c23 */ /* 0x100fe2000801080c */
[----:B------:R-:W-:-:S01]  /*1d790*/  FFMA.FTZ R39, R43, UR35, -R12 ;  /* 0x000000232b277c23 */ /* 0x000fc2000801080c */
[----:B------:R-:W0:Y:S01]  /*1d7a0*/  MUFU.EX2 R80, R80 ;  /* 0x0000005000507308 */ /* 0x000e220000000800 */
[----:B------:R-:W-:-:S01]  /*1d7b0*/  FFMA.FTZ R43, R51, UR35, -R12 ;  /* 0x00000023332b7c23 */ /* 0x000fc2000801080c */
[----:B------:R-:W-:Y:S01]  /*1d7c0*/  FADD.FTZ R51, R7, R82 ;  /* 0x0000005207337221 */ /* 0x000fe20000010000 */
[----:B------:R-:W-:-:S01]  /*1d7d0*/  FFMA.FTZ R47, R47, UR35, -R12 ;  /* 0x000000232f2f7c23 */ /* 0x000fc2000801080c */
[--C-:B------:R-:W-:Y:S01]  /*1d7e0*/  FFMA.FTZ R36, R36, UR35, -R12.reuse ;  /* 0x0000002324247c23 */ /* 0x100fe2000801080c */
[----:B------:R-:W-:-:S01]  /*1d7f0*/  FFMA.FTZ R53, R53, UR35, -R12 ;  /* 0x0000002335357c23 */ /* 0x000fc2000801080c */
[----:B------:R-:W-:Y:S01]  /*1d800*/  FADD.FTZ R82, R20, R51 ;  /* 0x0000003314527221 */ /* 0x000fe20000010000 */
[----:B------:R-:W-:-:S01]  /*1d810*/  FFMA.FTZ R40, R40, UR35, -R12 ;  /* 0x0000002328287c23 */ /* 0x000fc2000801080c */
[----:B------:R-:W1:Y:S01]  /*1d820*/  MUFU.EX2 R6, R6 ;  /* 0x0000000600067308 */ /* 0x000e620000000800 */
[----:B------:R-:W-:-:S01]  /*1d830*/  FFMA.FTZ R51, R57, UR35, -R12 ;  /* 0x0000002339337c23 */ /* 0x000fc2000801080c */
[----:B------:R-:W-:Y:S01]  /*1d840*/  FADD.FTZ R87, R25, R82 ;  /* 0x0000005219577221 */ /* 0x000fe20000010000 */
[----:B------:R-:W-:-:S01]  /*1d850*/  FFMA.FTZ R44, R44, UR35, -R12 ;  /* 0x000000232c2c7c23 */ /* 0x000fc2000801080c */
[--C-:B------:R-:W-:Y:S01]  /*1d860*/  FFMA.FTZ R48, R48, UR35, -R12.reuse ;  /* 0x0000002330307c23 */ /* 0x100fe2000801080c */
[----:B------:R-:W-:-:S01]  /*1d870*/  FFMA.FTZ R52, R52, UR35, -R12 ;  /* 0x0000002334347c23 */ /* 0x000fc2000801080c */
[----:B------:R-:W-:Y:S01]  /*1d880*/  FADD.FTZ R82, R26, R87 ;  /* 0x000000571a527221 */ /* 0x000fe20000010000 */
[----:B------:R-:W-:-:S01]  /*1d890*/  FFMA.FTZ R54, R54, UR35, -R12 ;  /* 0x0000002336367c23 */ /* 0x000fc2000801080c */
[----:B------:R-:W2:Y:S01]  /*1d8a0*/  MUFU.EX2 R21, R21 ;  /* 0x0000001500157308 */ /* 0x000ea20000000800 */
[----:B0-----:R-:W-:-:S01]  /*1d8b0*/  FFMA.FTZ R3, R80, R0, R85 ;  /* 0x0000000050037223 */ /* 0x001fc20000010055 */
[--C-:B------:R-:W-:Y:S01]  /*1d8c0*/  FFMA.FTZ R58, R58, UR35, -R12.reuse ;  /* 0x000000233a3a7c23 */ /* 0x100fe2000801080c */
[----:B------:R-:W-:-:S01]  /*1d8d0*/  FFMA.FTZ R62, R62, UR35, -R12 ;  /* 0x000000233e3e7c23 */ /* 0x000fc2000801080c */
[--C-:B------:R-:W-:Y:S01]  /*1d8e0*/  FFMA.FTZ R70, R70, UR35, -R12.reuse ;  /* 0x0000002346467c23 */ /* 0x100fe2000801080c */
[----:B------:R-:W-:-:S01]  /*1d8f0*/  FFMA.FTZ R72, R72, UR35, -R12 ;  /* 0x0000002348487c23 */ /* 0x000fc2000801080c */
[----:B------:R-:W-:-:S02]  /*1d900*/  FFMA.FTZ R75, R75, UR35, -R12 ;  /* 0x000000234b4b7c23 */ /* 0x000fc4000801080c */
        /* <DEDUP_REMOVED lines=12> */
[----:B------:R-:W-:Y:S01]  /*1d9d0*/  MUFU.EX2 R13, R47 ;  /* 0x0000002f000d7308 */ /* 0x000fe20000000800 */
[----:B-1----:R-:W-:-:S07]  /*1d9e0*/  FADD.FTZ R0, R78, R3 ;  /* 0x000000034e007221 */ /* 0x002fce0000010000 */
[----:B------:R0:W-:Y:S01]  /*1d9f0*/  MUFU.EX2 R47, R53 ;  /* 0x00000035002f7308 */ /* 0x0001e20000000800 */
[----:B--2---:R-:W-:-:S07]  /*1da00*/  FADD.FTZ R3, R33, R0 ;  /* 0x0000000021037221 */ /* 0x004fce0000010000 */
[----:B------:R-:W1:Y:S01]  /*1da10*/  MUFU.EX2 R36, R36 ;  /* 0x0000002400247308 */ /* 0x000e620000000800 */
[----:B0-----:R-:W-:-:S04]  /*1da20*/  FADD.FTZ R53, R29, R82 ;  /* 0x000000521d357221 */ /* 0x001fc80000010000 */
[----:B------:R-:W-:Y:S01]  /*1da30*/  FADD.FTZ R82, R30, R53 ;  /* 0x000000351e527221 */ /* 0x000fe20000010000 */
[----:B------:R-:W-:-:S02]  /*1da40*/  FFMA.FTZ R53, R61, UR35, -R12 ;  /* 0x000000233d357c23 */ /* 0x000fc4000801080c */
[----:B------:R-:W0:Y:S01]  /*1da50*/  MUFU.EX2 R35, R35 ;  /* 0x0000002300237308 */ /* 0x000e220000000800 */
[----:B------:R-:W-:-:S04]  /*1da60*/  FADD.FTZ R57, R73, R82 ;  /* 0x0000005249397221 */ /* 0x000fc80000010000 */
[----:B------:R-:W-:-:S03]  /*1da70*/  FADD.FTZ R82, R32, R57 ;  /* 0x0000003920527221 */ /* 0x000fc60000010000 */
[----:B------:R-:W2:Y:S01]  /*1da80*/  MUFU.EX2 R40, R40 ;  /* 0x0000002800287308 */ /* 0x000ea20000000800 */
[----:B------:R-:W-:-:S01]  /*1da90*/  FADD.FTZ R57, R37, R82 ;  /* 0x0000005225397221 */ /* 0x000fc20000010000 */
[----:B-1----:R-:W-:-:S03]  /*1daa0*/  FADD.FTZ R0, R36, R3 ;  /* 0x0000000324007221 */ /* 0x002fc60000010000 */
[----:B------:R-:W-:Y:S01]  /*1dab0*/  FADD.FTZ R82, R34, R57 ;  /* 0x0000003922527221 */ /* 0x000fe20000010000 */
[----:B------:R-:W-:-:S02]  /*1dac0*/  FFMA.FTZ R57, R66, UR35, -R12 ;  /* 0x0000002342397c23 */ /* 0x000fc4000801080c */
[----:B------:R-:W1:Y:S01]  /*1dad0*/  MUFU.EX2 R39, R39 ;  /* 0x0000002700277308 */ /* 0x000e620000000800 */
[----:B0-----:R-:W-:-:S01]  /*1dae0*/  FADD.FTZ R3, R35, R0 ;  /* 0x0000000023037221 */ /* 0x001fc20000010000 */
[----:B------:R-:W-:-:S04]  /*1daf0*/  FADD.FTZ R61, R41, R82 ;  /* 0x00000052293d7221 */ /* 0x000fc80000010000 */
[----:B------:R-:W-:Y:S02]  /*1db00*/  FADD.FTZ R66, R38, R61 ;  /* 0x0000003d26427221 */ /* 0x000fe40000010000 */
[----:B------:R-:W0:Y:S01]  /*1db10*/  MUFU.EX2 R44, R44 ;  /* 0x0000002c002c7308 */ /* 0x000e220000000800 */
[----:B--2---:R-:W-:-:S01]  /*1db20*/  FADD.FTZ R0, R40, R3 ;  /* 0x0000000328007221 */ /* 0x004fc20000010000 */
[----:B------:R-:W-:Y:S01]  /*1db30*/  FADD.FTZ R61, R45, R66 ;  /* 0x000000422d3d7221 */ /* 0x000fe20000010000 */
[----:B------:R-:W-:-:S03]  /*1db40*/  FFMA.FTZ R66, R67, UR35, -R12 ;  /* 0x0000002343427c23 */ /* 0x000fc6000801080c */
[----:B------:R-:W-:Y:S01]  /*1db50*/  FADD.FTZ R82, R42, R61 ;  /* 0x0000003d2a527221 */ /* 0x000fe20000010000 */
[----:B------:R-:W-:-:S01]  /*1db60*/  FFMA.FTZ R61, R69, UR35, -R12 ;  /* 0x00000023453d7c23 */ /* 0x000fc2000801080c */
        /* <DEDUP_REMOVED lines=8> */
[----:B------:R-:W-:-:S01]  /*1dbf0*/  FADD.FTZ R82, R46, R67 ;  /* 0x000000432e527221 */ /* 0x000fc20000010000 */
[----:B------:R-:W-:Y:S01]  /*1dc00*/  FFMA.FTZ R67, R71, UR35, -R12 ;  /* 0x0000002347437c23 */ /* 0x000fe2000801080c */
[----:B------:R-:W0:Y:S01]  /*1dc10*/  MUFU.EX2 R52, R52 ;  /* 0x0000003400347308 */ /* 0x000e220000000800 */
[----:B--2---:R-:W-:-:S01]  /*1dc20*/  FADD.FTZ R0, R48, R3 ;  /* 0x0000000330007221 */ /* 0x004fc20000010000 */
[----:B------:R-:W-:Y:S01]  /*1dc30*/  FADD.FTZ R69, R55, R82 ;  /* 0x0000005237457221 */ /* 0x000fe20000010000 */
[----:B------:R-:W-:-:S03]  /*1dc40*/  FFMA.FTZ R12, R74, UR35, -R12 ;  /* 0x000000234a0c7c23 */ /* 0x000fc6000801080c */
[----:B------:R-:W-:Y:S02]  /*1dc50*/  FADD.FTZ R82, R50, R69 ;  /* 0x0000004532527221 */ /* 0x000fe40000010000 */
        /* <DEDUP_REMOVED lines=47> */
[----:B--2---:R-:W-:-:S03]  /*1df50*/  FADD.FTZ R69, R84, R3 ;  /* 0x0000000354457221 */ /* 0x004fc60000010000 */
[----:B------:R-:W-:Y:S01]  /*1df60*/  FADD.FTZ R3, R81, R0 ;  /* 0x0000000051037221 */ /* 0x000fe20000010000 */
[----:B-1----:R-:W-:-:S01]  /*1df70*/  FADD.FTZ R0, R12, R69 ;  /* 0x000000450c007221 */ /* 0x002fc20000010000 */
[----:B------:R-:W-:Y:S06]  /*1df80*/  @!P0 BRA `(.L_x_1617) ;  /* 0x0000000000048947 */ /* 0x000fec0003800000 */
[----:B------:R-:W-:Y:S01]  /*1df90*/  BPT.TRAP 0x1 ;  /* 0x000000040000795c */ /* 0x000fe20000300000 */
.L_x_1617:
[----:B------:R-:W-:Y:S01]  /*1dfa0*/  F2FP.SATFINITE.E4M3.F32.PACK_AB_MERGE_C R21, R24, R21, RZ ;  /* 0x000000151815723e */ /* 0x000fe200048070ff */
[-C--:B------:R-:W-:Y:S01]  /*1dfb0*/  FMUL.FTZ R88, R88, R83.reuse ;  /* 0x0000005358587220 */ /* 0x080fe20000410000 */
[----:B------:R-:W-:Y:S01]  /*1dfc0*/  F2FP.SATFINITE.E4M3.F32.PACK_AB_MERGE_C R20, R25, R20, RZ ;  /* 0x000000141914723e */ /* 0x000fe200048070ff */
[----:B------:R-:W-:Y:S01]  /*1dfd0*/  FMUL.FTZ R89, R89, R83 ;  /* 0x0000005359597220 */ /* 0x000fe20000410000 */
[----:B------:R-:W-:Y:S01]  /*1dfe0*/  F2FP.SATFINITE.E4M3.F32.PACK_AB_MERGE_C R165, R6, R85, R21 ;  /* 0x0000005506a5723e */ /* 0x000fe20004807015 */
[----:B------:R-:W-:Y:S01]  /*1dff0*/  IMAD R6, R15, 0x8, R16 ;  /* 0x000000080f067824 */ /* 0x000fe200078e0210 */
[----:B------:R-:W-:Y:S01]  /*1e000*/  ISETP.GT.AND P2, PT, R5, R177, PT ;  /* 0x000000b10500720c */ /* 0x000fe20003f44270 */
[-C--:B------:R-:W-:Y:S01]  /*1e010*/  FMUL.FTZ R92, R92, R83.reuse ;  /* 0x000000535c5c7220 */ /* 0x080fe20000410000 */
[----:B------:R-:W-:Y:S01]  /*1e020*/  F2FP.SATFINITE.E4M3.F32.PACK_AB_MERGE_C R164, R7, R14, R20 ;  /* 0x0000000e07a4723e */ /* 0x000fe20004807014 */
[----:B------:R-:W-:Y:S01]  /*1e030*/  IMAD.U32 R7, RZ, RZ, UR40 ;  /* 0x00000028ff077e24 */ /* 0x000fe2000f8e00ff */
[----:B------:R-:W-:Y:S01]  /*1e040*/  IADD3 R6, R6, 0x22860, RZ ;  /* 0x0002286006067810 */ /* 0x000fe20007ffe0ff */
[----:B------:R-:W-:Y:S01]  /*1e050*/  FMUL.FTZ R93, R93, R83 ;  /* 0x000000535d5d7220 */ /* 0x000fe20000410000 */
[----:B------:R-:W-:Y:S01]  /*1e060*/  F2FP.SATFINITE.E4M3.F32.PACK_AB_MERGE_C R13, R48, R13, RZ ;  /* 0x0000000d300d723e */ /* 0x000fe200048070ff */
        /* <DEDUP_REMOVED lines=95> */
.L_x_1599:
[----:B------:R-:W-:Y:S05]  /*1e660*/  WARPSYNC.ALL ;  /* 0x0000000000007948 */ /* 0x000fea0003800000 */
[----:B------:R-:W-:Y:S06]  /*1e670*/  BAR.ARV 0x8, 0x180 ;  /* 0x0206000000007b1d */ /* 0x000fec0000002000 */
[----:B------:R-:W-:Y:S05]  /*1e680*/  @!P0 BRA `(.L_x_1619) ;  /* 0x0000000000048947 */ /* 0x000fea0003800000 */
[----:B------:R-:W-:Y:S01]  /*1e690*/  BPT.TRAP 0x1 ;  /* 0x000000040000795c */ /* 0x000fe20000300000 */
.L_x_1619:
[----:B------:R-:W-:Y:S01]  /*1e6a0*/  IMAD R13, R169, 0x8, R16 ;  /* 0x00000008a90d7824 */ /* 0x000fe200078e0210 */
[----:B------:R-:W-:-:S04]  /*1e6b0*/  SHF.L.U32 R2, R18, 0x1f, RZ ;  /* 0x0000001f12027819 */ /* 0x000fc800000006ff */
[----:B------:R0:W1:Y:S01]  /*1e6c0*/  SYNCS.PHASECHK.TRANS64.TRYWAIT P1, [R13+URZ+0x22850], R2 ;  /* 0x022850020d0075a7 */ /* 0x000062000802017f */
[----:B------:R-:W-:Y:S05]  /*1e6d0*/  @!P0 BRA `(.L_x_1620) ;  /* 0x0000000000048947 */ /* 0x000fea0003800000 */
[----:B------:R-:W-:Y:S01]  /*1e6e0*/  BPT.TRAP 0x1 ;  /* 0x000000040000795c */ /* 0x000fe20000300000 */
.L_x_1620:
[----:B------:R-:W-:-:S05]  /*1e6f0*/  VIADD R16, R16, 0x400 ;  /* 0x0000040010107836 */ /* 0x000fca0000000000 */
[----:B------:R-:W-:-:S04]  /*1e700*/  SHF.R.U32.HI R16, RZ, 0x4, R16 ;  /* 0x00000004ff107819 */ /* 0x000fc80000011610 */
[----:B------:R-:W-:-:S04]  /*1e710*/  LOP3.LUT R16, R16, 0x3fff, RZ, 0xc0, !PT ;  /* 0x00003fff10107812 */ /* 0x000fc800078ec0ff */
[----:B------:R-:W-:Y:S01]  /*1e720*/  LOP3.LUT R16, R16, 0x10000, RZ, 0xfc, !PT ;  /* 0x0001000010107812 */ /* 0x000fe200078efcff */
[----:B-1----:R-:W-:Y:S06]  /*1e730*/  @P1 BRA `(.L_x_1621) ;  /* 0x0000000000081947 */ /* 0x002fec0003800000 */
[----:B------:R-:W1:Y:S02]  /*1e740*/  SYNCS.PHASECHK.TRANS64.TRYWAIT P1, [R13+URZ+0x22850], R2 ;  /* 0x022850020d0075a7 */ /* 0x000e64000802017f */
[----:B-1----:R-:W-:Y:S05]  /*1e750*/  @!P1 BRA `(.L_x_1622) ;  /* 0x000000a800f09947 */ /* 0x002fea0003800000 */
.L_x_1621:
[----:B------:R-:W-:Y:S01]  /*1e760*/  IMAD R4, R169, 0x400, R16 ;  /* 0x00000400a9047824 */ /* 0x000fe200078e0210 */
[----:B------:R-:W-:Y:S05]  /*1e770*/  WARPSYNC.ALL ;  /* 0x0000000000007948 */ /* 0x000fea0003800000 */
[----:B------:R-:W-:Y:S01]  /*1e780*/  IMAD.MOV.U32 R5, RZ, RZ, 0x40000040 ;  /* 0x40000040ff057424 */ /* 0x000fe200078e00ff */
[----:B------:R-:W-:Y:S01]  /*1e790*/  R2UR UR6, R4 ;  /* 0x00000000040672ca */ /* 0x000fe200000e0000 */
[----:B------:R-:W-:Y:S01]  /*1e7a0*/  WARPGROUP.ARRIVE ;  /* 0x00000000000079c5 */ /* 0x000fe20000000000 */
[----:B------:R-:W-:Y:S02]  /*1e7b0*/  ULDC.64 UR4, c[0x0][0x9a0] ;  /* 0x0002680000047ab9 */ /* 0x000fe40000000a00 */
[----:B------:R-:W-:-:S02]  /*1e7c0*/  R2UR UR7, R5 ;  /* 0x00000000050772ca */ /* 0x000fc400000e0000 */
[----:B------:R-:W-:-:S04]  /*1e7d0*/  ISETP.NE.U32.AND P1, PT, RZ, UR4, PT ;  /* 0x00000004ff007c0c */ /* 0x000fc8000bf25070 */
[----:B------:R-:W-:-:S07]  /*1e7e0*/  ISETP.NE.AND.EX P1, PT, RZ, UR5, PT, P1 ;  /* 0x00000005ff007c0c */ /* 0x000fce000bf25310 */
[----:B------:R-:W-:Y:S06]  /*1e7f0*/  QGMMA.64x128x32.F32.E4M3.E4M3 R88, R164, gdesc[UR4], R88, gsb0 ;  /* 0x01e00004a4587df3 */ /* 0x000fec0008000858 */
[----:B------:R-:W0:Y:S01]  /*1e800*/  @P1 LDC.64 R6, c[0x0][0x9c8] ;  /* 0x00027200ff061b82 */ /* 0x000e220000000a00 */
[----:B------:R-:W-:Y:S02]  /*1e810*/  @P1 SHF.R.S32.HI R5, RZ, 0x1f, R179 ;  /* 0x0000001fff051819 */ /* 0x000fe400000114b3 */
[----:B------:R-:W-:-:S05]  /*1e820*/  @P1 SHF.R.S32.HI R15, RZ, 0x1f, R178 ;  /* 0x0000001fff0f1819 */ /* 0x000fca00000114b2 */
[----:B------:R-:W2:Y:S01]  /*1e830*/  @P1 LDC.64 R8, c[0x0][0x9d0] ;  /* 0x00027400ff081b82 */ /* 0x000ea20000000a00 */
[----:B01----:R-:W-:-:S04]  /*1e840*/  @P1 IMAD R2, R5, R6, RZ ;  /* 0x0000000605021224 */ /* 0x003fc800078e02ff */
[C---:B------:R-:W-:Y:S02]  /*1e850*/  @P1 IMAD R5, R179.reuse, R7, R2 ;  /* 0x00000007b3051224 */ /* 0x040fe400078e0202 */
[----:B------:R-:W-:-:S04]  /*1e860*/  @P1 IMAD.WIDE.U32 R6, R179, R6, RZ ;  /* 0x00000006b3061225 */ /* 0x000fc800078e00ff */
[-C--:B--2---:R-:W-:Y:S02]  /*1e870*/  @P1 IMAD R2, R15, R8.reuse, RZ ;  /* 0x000000080f021224 */ /* 0x084fe400078e02ff */
[----:B------:R-:W-:Y:S02]  /*1e880*/  @P1 IMAD.IADD R7, R7, 0x1, R5 ;  /* 0x0000000107071824 */ /* 0x000fe400078e0205 */
[C---:B------:R-:W-:Y:S02]  /*1e890*/  @P1 IMAD R5, R178.reuse, R9, R2 ;  /* 0x00000009b2051224 */ /* 0x040fe400078e0202 */
[----:B------:R-:W-:-:S04]  /*1e8a0*/  @P1 IMAD.WIDE.U32 R6, R178, R8, R6 ;  /* 0x00000008b2061225 */ /* 0x000fc800078e0006 */
[----:B------:R-:W-:Y:S01]  /*1e8b0*/  @P1 IMAD.IADD R5, R7, 0x1, R5 ;  /* 0x0000000107051824 */ /* 0x000fe200078e0205 */
[C---:B------:R-:W-:Y:S01]  /*1e8c0*/  @P1 LEA R8, P2, R6.reuse, UR4, 0x2 ;  /* 0x0000000406081c11 */ /* 0x040fe2000f8410ff */
[----:B------:R-:W-:Y:S02]  /*1e8d0*/  IMAD.MOV.U32 R7, RZ, RZ, 0x40000040 ;  /* 0x40000040ff077424 */ /* 0x000fe400078e00ff */
[----:B------:R-:W-:Y:S01]  /*1e8e0*/  IMAD.MOV.U32 R2, RZ, RZ, 0x3f800000 ;  /* 0x3f800000ff027424 */ /* 0x000fe200078e00ff */
[----:B------:R-:W-:Y:S01]  /*1e8f0*/  @P1 LEA.HI.X R9, R6, UR5, R5, 0x2, P2 ;  /* 0x0000000506091c11 */ /* 0x000fe200090f1405 */
[----:B------:R-:W-:Y:S01]  /*1e900*/  VIADD R6, R4, 0x2 ;  /* 0x0000000204067836 */ /* 0x000fe20000000000 */
[----:B------:R-:W-:-:S03]  /*1e910*/  R2UR UR7, R7 ;  /* 0x00000000070772ca */ /* 0x000fc600000e0000 */
[----:B------:R0:W2:Y:S01]  /*1e920*/  @P1 LDG.E R2, desc[UR38][R8.64] ;  /* 0x0000002608021981 */ /* 0x0000a2000c1e1900 */
[----:B------:R-:W-:Y:S01]  /*1e930*/  R2UR UR6, R6 ;  /* 0x00000000060672ca */ /* 0x000fe200000e0000 */
[----:B------:R-:W-:Y:S02]  /*1e940*/  WARPGROUP.DEPBAR.LE gsb0, 0x0 ;  /* 0x00008000000079c5 */ /* 0x000fe40000010000 */
[----:B------:R-:W-:-:S10]  /*1e950*/  WARPGROUP.ARRIVE ;  /* 0x00000000000079c5 */ /* 0x000fd40000000000 */
[----:B------:R-:W-:Y:S01]  /*1e960*/  QGMMA.64x128x32.F32.E4M3.E4M3 R88, R160, gdesc[UR4], R88, gsb0 ;  /* 0x01e00004a0587df3 */ /* 0x000fe20008000858 */
[----:B------:R-:W-:Y:S02]  /*1e970*/  VIADD R6, R4, 0x4 ;  /* 0x0000000404067836 */ /* 0x000fe40000000000 */
[----:B------:R-:W-:-:S03]  /*1e980*/  IMAD.MOV.U32 R7, RZ, RZ, 0x40000040 ;  /* 0x40000040ff077424 */ /* 0x000fc600078e00ff */
[----:B------:R-:W-:Y:S02]  /*1e990*/  R2UR UR6, R6 ;  /* 0x00000000060672ca */ /* 0x000fe400000e0000 */
[----:B------:R-:W-:Y:S01]  /*1e9a0*/  R2UR UR7, R7 ;  /* 0x00000000070772ca */ /* 0x000fe200000e0000 */
[----:B------:R-:W-:Y:S02]  /*1e9b0*/  VIADD R4, R4, 0x6 ;  /* 0x0000000604047836 */ /* 0x000fe40000000000 */
[----:B------:R-:W-:Y:S01]  /*1e9c0*/  IMAD.MOV.U32 R5, RZ, RZ, 0x40000040 ;  /* 0x40000040ff057424 */ /* 0x000fe200078e00ff */
[----:B------:R-:W1:Y:S04]  /*1e9d0*/  SHFL.BFLY PT, R6, R3, 0x2, 0x1f ;  /* 0x0c401f0003067f89 */ /* 0x000e6800000e0000 */
[----:B------:R-:W3:Y:S01]  /*1e9e0*/  SHFL.BFLY PT, R7, R0, 0x2, 0x1f ;  /* 0x0c401f0000077f89 */ /* 0x000ee200000e0000 */
[----:B------:R-:W-:-:S02]  /*1e9f0*/  WARPGROUP.DEPBAR.LE gsb0, 0x0 ;  /* 0x00008000000079c5 */ /* 0x000fc40000010000 */
[----:B------:R-:W-:-:S06]  /*1ea00*/  WARPGROUP.ARRIVE ;  /* 0x00000000000079c5 */ /* 0x000fcc0000000000 */
[----:B------:R-:W-:Y:S01]  /*1ea10*/  QGMMA.64x128x32.F32.E4M3.E4M3 R88, R156, gdesc[UR4], R88, gsb0 ;  /* 0x01e000049c587df3 */ /* 0x000fe20008000858 */
[----:B------:R-:W-:Y:S02]  /*1ea20*/  R2UR UR6, R4 ;  /* 0x00000000040672ca */ /* 0x000fe400000e0000 */
[----:B------:R-:W-:Y:S01]  /*1ea30*/  R2UR UR7, R5 ;  /* 0x00000000050772ca */ /* 0x000fe200000e0000 */
[----:B-1----:R-:W-:-:S01]  /*1ea40*/  FADD.FTZ R6, R6, R3 ;  /* 0x0000000306067221 */ /* 0x002fc20000010000 */
[----:B---3--:R-:W-:-:S04]  /*1ea50*/  FADD.FTZ R7, R7, R0 ;  /* 0x0000000007077221 */ /* 0x008fc80000010000 */
[----:B------:R-:W1:Y:S04]  /*1ea60*/  SHFL.BFLY PT, R5, R6, 0x1, 0x1f ;  /* 0x0c201f0006057f89 */ /* 0x000e6800000e0000 */
[----:B------:R-:W0:Y:S01]  /*1ea70*/  SHFL.BFLY PT, R4, R7, 0x1, 0x1f ;  /* 0x0c201f0007047f89 */ /* 0x000e2200000e0000 */
[----:B------:R-:W-:Y:S01]  /*1ea80*/  MOV R3, RZ ;  /* 0x000000ff00037202 */ /* 0x000fe20000000f00 */
[----:B-1----:R-:W-:Y:S01]  /*1ea90*/  FADD.FTZ R5, R6, R5 ;  /* 0x0000000506057221 */ /* 0x002fe20000010000 */
[----:B0-----:R-:W-:-:S04]  /*1eaa0*/  FADD.FTZ R8, R7, R4 ;  /* 0x0000000407087221 */ /* 0x001fc80000010000 */
        /* <DEDUP_REMOVED lines=14> */
[----:B------:R-:W-:-:S02]  /*1eb90*/  IMAD.U32 R0, RZ, RZ, UR35 ;  /* 0x00000023ff007e24 */ /* 0x000fc4000f8e00ff */
[----:B------:R-:W-:Y:S02]  /*1eba0*/  IMAD.U32 R14, RZ, RZ, UR35 ;  /* 0x00000023ff0e7e24 */ /* 0x000fe4000f8e00ff */
[----:B0-----:R-:W-:Y:S01]  /*1ebb0*/  @P2 FMUL.FTZ R5, R4, 0.69314718246459960938 ;  /* 0x3f31721804052820 */ /* 0x001fe20000410000 */
[----:B------:R-:W-:Y:S01]  /*1ebc0*/  @P2 FMUL.FTZ R0, R0, 0.69314718246459960938 ;  /* 0x3f31721800002820 */ /* 0x000fe20000410000 */
[----:B------:R-:W-:Y:S01]  /*1ebd0*/  @P3 FMUL.FTZ R14, R14, 0.69314718246459960938 ;  /* 0x3f3172180e0e3820 */ /* 0x000fe20000410000 */
[----:B-1----:R-:W-:Y:S01]  /*1ebe0*/  @P3 FMUL.FTZ R9, R6, 0.69314718246459960938 ;  /* 0x3f31721806093820 */ /* 0x002fe20000410000 */
[----:B------:R-:W-:Y:S02]  /*1ebf0*/  IMAD.MOV.U32 R64, RZ, RZ, -0x800000 ;  /* 0xff800000ff407424 */ /* 0x000fe400078e00ff */
[----:B--2---:R-:W-:Y:S01]  /*1ec00*/  FMUL.FTZ R3, R3, R2 ;  /* 0x0000000203037220 */ /* 0x004fe20000410000 */
[----:B------:R-:W-:Y:S02]  /*1ec10*/  IMAD.MOV.U32 R62, RZ, RZ, -0x800000 ;  /* 0xff800000ff3e7424 */ /* 0x000fe400078e00ff */
[----:B------:R-:W-:Y:S01]  /*1ec20*/  @P2 FFMA.FTZ R64, R0, R11, R5 ;  /* 0x0000000b00402223 */ /* 0x000fe20000010005 */
[----:B------:R-:W-:-:S01]  /*1ec30*/  @P3 FFMA.FTZ R62, R14, R10, R9 ;  /* 0x0000000a0e3e3223 */ /* 0x000fc20000010009 */
[----:B---3--:R-:W-:Y:S01]  /*1ec40*/  FMUL.FTZ R2, R7, R2 ;  /* 0x0000000207027220 */ /* 0x008fe20000410000 */
[----:B------:R-:W-:-:S02]  /*1ec50*/  WARPGROUP.DEPBAR.LE gsb0, 0x0 ;  /* 0x00008000000079c5 */ /* 0x000fc40000010000 */
[----:B------:R-:W-:Y:S05]  /*1ec60*/  @!P0 BRA `(.L_x_1623) ;  /* 0x0000000000048947 */ /* 0x000fea0003800000 */
[----:B------:R-:W-:Y:S01]  /*1ec70*/  BPT.TRAP 0x1 ;  /* 0x000000040000795c */ /* 0x000fe20000300000 */
.L_x_1623:
[----:B------:R-:W-:Y:S02]  /*1ec80*/  VIADD R0, R13, 0x22860 ;  /* 0x000228600d007836 */ /* 0x000fe40000000000 */
[-C--:B------:R-:W-:Y:S01]  /*1ec90*/  FMUL.FTZ R41, R88, R3.reuse ;  /* 0x0000000358297220 */ /* 0x080fe20000410000 */
[----:B------:R-:W-:Y:S02]  /*1eca0*/  IMAD.U32 R5, RZ, RZ, UR40 ;  /* 0x00000028ff057e24 */ /* 0x000fe4000f8e00ff */
[-C--:B------:R-:W-:Y:S01]  /*1ecb0*/  FMUL.FTZ R42, R89, R3.reuse ;  /* 0x00000003592a7220 */ /* 0x080fe20000410000 */
[----:B------:R-:W-:Y:S02]  /*1ecc0*/  VIADD R169, R169, 0x1 ;  /* 0x00000001a9a97836 */ /* 0x000fe40000000000 */
[-C--:B------:R-:W-:Y:S01]  /*1ecd0*/  FMUL.FTZ R92, R92, R3.reuse ;  /* 0x000000035c5c7220 */ /* 0x080fe20000410000 */
[-C--:B------:R-:W-:Y:S01]  /*1ece0*/  FMUL.FTZ R93, R93, R3.reuse ;  /* 0x000000035d5d7220 */ /* 0x080fe20000410000 */
[----:B------:R-:W-:Y:S01]  /*1ecf0*/  PRMT R0, R5, 0x654, R0 ;  /* 0x0000065405007816 */ /* 0x000fe20000000000 */
[-C--:B------:R-:W-:Y:S01]  /*1ed00*/  FMUL.FTZ R37, R96, R3.reuse ;  /* 0x0000000360257220 */ /* 0x080fe20000410000 */
[----:B------:R-:W-:Y:S01]  /*1ed10*/  ISETP.NE.AND P1, PT, R169, 0x2, PT ;  /* 0x00000002a900780c */ /* 0x000fe20003f25270 */
        /* <DEDUP_REMOVED lines=65> */
.L_x_1511:
        /* <DEDUP_REMOVED lines=10> */
[----:B-----5:R-:W2:Y:S01]  /*1f1d0*/  S2R R24, SR_TID.X ;  /* 0x0000000000187919 */ /* 0x020ea20000002100 */
[----:B------:R-:W-:Y:S01]  /*1f1e0*/  ULDC.64 UR4, c[0x4][0x40] ;  /* 0x0100100000047ab9 */ /* 0x000fe20000000a00 */
[----:B--2---:R-:W-:-:S05]  /*1f1f0*/  IMAD.SHL.U32 R0, R24, 0x4, RZ ;  /* 0x0000000418007824 */ /* 0x004fca00078e00ff */
[----:B------:R-:W-:-:S04]  /*1f200*/  LOP3.LUT R0, R0, 0xc, RZ, 0xc0, !PT ;  /* 0x0000000c00007812 */ /* 0x000fc800078ec0ff */
[----:B------:R-:W-:-:S05]  /*1f210*/  IADD3 R2, P0, R0, UR4, RZ ;  /* 0x0000000400027c10 */ /* 0x000fca000ff1e0ff */
[----:B------:R-:W-:-:S05]  /*1f220*/  IMAD.X R3, RZ, RZ, UR5, P0 ;  /* 0x00000005ff037e24 */ /* 0x000fca00080e06ff */
[----:B------:R2:W3:Y:S01]  /*1f230*/  LDG.E.CONSTANT R0, desc[UR38][R2.64] ;  /* 0x0000002602007981 */ /* 0x0004e2000c1e9900 */
[----:B------:R-:W-:Y:S01]  /*1f240*/  F2FP.BF16.F32.PACK_AB R56, R143, R4 ;  /* 0x000000048f38723e */ /* 0x000fe200000010ff */
[----:B------:R-:W-:Y:S01]  /*1f250*/  UMOV UR4, 0xffffffff ;  /* 0xffffffff00047882 */ /* 0x000fe20000000000 */
[----:B------:R-:W-:Y:S01]  /*1f260*/  F2FP.BF16.F32.PACK_AB R73, R142, R9 ;  /* 0x000000098e49723e */ /* 0x000fe200000010ff */
[----:B------:R-:W4:Y:S01]  /*1f270*/  S2R R43, SR_SWINHI ;  /* 0x00000000002b7919 */ /* 0x000f220000002f00 */
        /* <DEDUP_REMOVED lines=15> */
[----:B--2---:R-:W-:-:S02]  /*1f370*/  LOP3.LUT P0, R2, R24, 0x3, RZ, 0xc0, !PT ;  /* 0x0000000318027812 */ /* 0x004fc4000780c0ff */
[----:B------:R-:W-:Y:S02]  /*1f380*/  MOV R52, R16 ;  /* 0x0000001000347202 */ /* 0x000fe40000000f00 */
[----:B----4-:R-:W-:Y:S02]  /*1f390*/  MOV R53, R43 ;  /* 0x0000002b00357202 */ /* 0x010fe40000000f00 */
[----:B------:R-:W-:Y:S02]  /*1f3a0*/  F2FP.BF16.F32.PACK_AB R43, R148, R5 ;  /* 0x00000005942b723e */ /* 0x000fe400000010ff */
[----:B------:R-:W-:Y:S01]  /*1f3b0*/  F2FP.BF16.F32.PACK_AB R41, R92, R41 ;  /* 0x000000295c29723e */ /* 0x000fe200000010ff */
[----:B------:R-:W-:Y:S01]  /*1f3c0*/  IMAD.WIDE R4, R215, 0x2, R52 ;  /* 0x00000002d7047825 */ /* 0x000fe200078e0234 */
[----:B------:R-:W-:Y:S02]  /*1f3d0*/  F2FP.BF16.F32.PACK_AB R42, R93, R42 ;  /* 0x0000002a5d2a723e */ /* 0x000fe400000010ff */
[----:B------:R-:W-:-:S02]  /*1f3e0*/  ISETP.EQ.OR P0, PT, R2, 0x3, !P0 ;  /* 0x000000030200780c */ /* 0x000fc40004702670 */
        /* <DEDUP_REMOVED lines=33> */
[--C-:B------:R-:W-:Y:S01]  /*1f600*/  IMAD.X R25, RZ, RZ, R5.reuse, P5 ;  /* 0x000000ffff197224 */ /* 0x100fe200028e0605 */
[----:B------:R-:W-:Y:S01]  /*1f610*/  LOP3.LUT R26, R26, R27, RZ, 0x3c, !PT ;  /* 0x0000001b1a1a7212 */ /* 0x000fe200078e3cff */
[--C-:B------:R-:W-:Y:S01]  /*1f620*/  IMAD.X R27, RZ, RZ, R5.reuse, P1 ;  /* 0x000000ffff1b7224 */ /* 0x100fe200008e0605 */
[----:B------:R-:W-:Y:S01]  /*1f630*/  LOP3.LUT R4, R15, R4, RZ, 0x3c, !PT ;  /* 0x000000040f047212 */ /* 0x000fe200078e3cff */
[----:B------:R-:W-:Y:S01]  /*1f640*/  IMAD.X R15, RZ, RZ, R5, P3 ;  /* 0x000000ffff0f7224 */ /* 0x000fe200018e0605 */
        /* <DEDUP_REMOVED lines=12> */
[----:B------:R-:W-:-:S02]  /*1f710*/  SEL R13, R41, R42, P0 ;  /* 0x0000002a290d7207 */ /* 0x000fc40000000000 */
[----:B------:R-:W-:Y:S02]  /*1f720*/  SEL R3, R42, R41, P0 ;  /* 0x000000292a037207 */ /* 0x000fe40000000000 */
[----:B------:R-:W-:Y:S02]  /*1f730*/  MOV R79, R4 ;  /* 0x00000004004f7202 */ /* 0x000fe40000000f00 */
[----:B------:R-:W-:Y:S02]  /*1f740*/  MOV R66, R6 ;  /* 0x0000000600427202 */ /* 0x000fe40000000f00 */
[----:B------:R-:W-:Y:S02]  /*1f750*/  MOV R68, R8 ;  /* 0x0000000800447202 */ /* 0x000fe40000000f00 */
[----:B------:R-:W-:Y:S02]  /*1f760*/  MOV R70, R10 ;  /* 0x0000000a00467202 */ /* 0x000fe40000000f00 */
[----:B------:R-:W-:-:S02]  /*1f770*/  MOV R72, R14 ;  /* 0x0000000e00487202 */ /* 0x000fc40000000f00 */
[----:B------:R-:W-:Y:S02]  /*1f780*/  MOV R74, R20 ;  /* 0x00000014004a7202 */ /* 0x000fe40000000f00 */
[----:B------:R-:W-:Y:S02]  /*1f790*/  MOV R76, R24 ;  /* 0x00000018004c7202 */ /* 0x000fe40000000f00 */
[----:B------:R-:W-:Y:S02]  /*1f7a0*/  MOV R78, R26 ;  /* 0x0000001a004e7202 */ /* 0x000fe40000000f00 */
[----:B---3--:R-:W-:Y:S01]  /*1f7b0*/  LOP3.LUT R2, R0, 0x2, RZ, 0x3c, !PT ;  /* 0x0000000200027812 */ /* 0x008fe200078e3cff */
        /* <DEDUP_REMOVED lines=11> */
[----:B------:R-:W-:Y:S01]  /*1f870*/  SHFL.IDX PT, R26, R25, R0, 0x1c1f ;  /* 0x001c1f00191a7589 */ /* 0x000fe200000e0000 */
[----:B------:R-:W-:Y:S02]  /*1f880*/  SEL R33, R35, R48, P0 ;  /* 0x0000003023217207 */ /* 0x000fe40000000000 */
[----:B------:R-:W-:Y:S01]  /*1f890*/  SEL R37, R39, R54, P0 ;  /* 0x0000003627257207 */ /* 0x000fe20000000000 */
[----:B------:R-:W3:Y:S01]  /*1f8a0*/  SHFL.IDX PT, R27, R27, R2, 0x1c1f ;  /* 0x001c1f021b1b7589 */ /* 0x000ee200000e0000 */
[----:B------:R-:W-:Y:S02]  /*1f8b0*/  SEL R31, R44, R31, P0 ;  /* 0x0000001f2c1f7207 */ /* 0x000fe40000000000 */
[----:B------:R-:W-:Y:S01]  /*1f8c0*/  SEL R35, R48, R35, P0 ;  /* 0x0000002330237207 */ /* 0x000fe20000000000 */
[----:B------:R-:W-:Y:S01]  /*1f8d0*/  SHFL.IDX PT, R30, R29, R0, 0x1c1f ;  /* 0x001c1f001d1e7589 */ /* 0x000fe200000e0000 */
[----:B------:R-:W-:-:S02]  /*1f8e0*/  SEL R39, R54, R39, P0 ;  /* 0x0000002736277207 */ /* 0x000fc40000000000 */
[----:B------:R-:W-:Y:S01]  /*1f8f0*/  SEL R41, R43, R58, P0 ;  /* 0x0000003a2b297207 */ /* 0x000fe20000000000 */
[----:B------:R-:W4:Y:S01]  /*1f900*/  SHFL.IDX PT, R31, R31, R2, 0x1c1f ;  /* 0x001c1f021f1f7589 */ /* 0x000f2200000e0000 */
[----:B------:R-:W-:Y:S02]  /*1f910*/  SEL R43, R58, R43, P0 ;  /* 0x0000002b3a2b7207 */ /* 0x000fe40000000000 */
[----:B------:R-:W-:Y:S01]  /*1f920*/  SEL R45, R47, R40, P0 ;  /* 0x000000282f2d7207 */ /* 0x000fe20000000000 */
[----:B------:R-:W-:Y:S01]  /*1f930*/  SHFL.IDX PT, R34, R33, R0, 0x1c1f ;  /* 0x001c1f0021227589 */ /* 0x000fe200000e0000 */
[----:B------:R-:W-:Y:S02]  /*1f940*/  SEL R49, R51, R36, P0 ;  /* 0x0000002433317207 */ /* 0x000fe40000000000 */
[----:B------:R-:W-:Y:S01]  /*1f950*/  SEL R55, R57, R32, P0 ;  /* 0x0000002039377207 */ /* 0x000fe20000000000 */
[----:B------:R-:W5:Y:S01]  /*1f960*/  SHFL.IDX PT, R35, R35, R2, 0x1c1f ;  /* 0x001c1f0223237589 */ /* 0x000f6200000e0000 */
[----:B------:R-:W-:-:S02]  /*1f970*/  SEL R59, R61, R28, P0 ;  /* 0x0000001c3d3b7207 */ /* 0x000fc40000000000 */
[----:B------:R-:W-:Y:S01]  /*1f980*/  SEL R63, R65, R46, P0 ;  /* 0x0000002e413f7207 */ /* 0x000fe20000000000 */
[----:B------:R-:W-:Y:S01]  /*1f990*/  SHFL.IDX PT, R38, R37, R0, 0x1c1f ;  /* 0x001c1f0025267589 */ /* 0x000fe200000e0000 */
[----:B------:R-:W-:Y:S02]  /*1f9a0*/  SEL R67, R69, R50, P0 ;  /* 0x0000003245437207 */ /* 0x000fe40000000000 */
[----:B------:R-:W-:Y:S01]  /*1f9b0*/  SEL R71, R73, R56, P0 ;  /* 0x0000003849477207 */ /* 0x000fe20000000000 */
[----:B------:R-:W0:Y:S01]  /*1f9c0*/  SHFL.IDX PT, R39, R39, R2, 0x1c1f ;  /* 0x001c1f0227277589 */ /* 0x000e2200000e0000 */
[----:B------:R-:W-:Y:S02]  /*1f9d0*/  SEL R47, R40, R47, P0 ;  /* 0x0000002f282f7207 */ /* 0x000fe40000000000 */
[----:B------:R-:W-:Y:S01]  /*1f9e0*/  SEL R51, R36, R51, P0 ;  /* 0x0000003324337207 */ /* 0x000fe20000000000 */
[----:B------:R-:W1:Y:S01]  /*1f9f0*/  SHFL.IDX PT, R3, R3, R2, 0x1c1f ;  /* 0x001c1f0203037589 */ /* 0x000e6200000e0000 */
[----:B------:R-:W-:-:S02]  /*1fa00*/  SEL R57, R32, R57, P0 ;  /* 0x0000003920397207 */ /* 0x000fc40000000000 */
[----:B------:R-:W-:Y:S01]  /*1fa10*/  SEL R61, R28, R61, P0 ;  /* 0x0000003d1c3d7207 */ /* 0x000fe20000000000 */
[----:B------:R-:W-:Y:S01]  /*1fa20*/  SHFL.IDX PT, R9, R9, R0, 0x1c1f ;  /* 0x001c1f0009097589 */ /* 0x000fe200000e0000 */
[----:B------:R-:W-:Y:S02]  /*1fa30*/  SEL R65, R46, R65, P0 ;  /* 0x000000412e417207 */ /* 0x000fe40000000000 */
[----:B------:R-:W-:Y:S01]  /*1fa40*/  SEL R69, R50, R69, P0 ;  /* 0x0000004532457207 */ /* 0x000fe20000000000 */
[----:B------:R-:W1:Y:S01]  /*1fa50*/  SHFL.IDX PT, R20, R21, R2, 0x1c1f ;  /* 0x001c1f0215147589 */ /* 0x000e6200000e0000 */
[----:B------:R-:W-:Y:S02]  /*1fa60*/  SEL R73, R56, R73, P0 ;  /* 0x0000004938497207 */ /* 0x000fe40000000000 */
[----:B------:R-:W-:Y:S01]  /*1fa70*/  SEL R75, R77, R60, P0 ;  /* 0x0000003c4d4b7207 */ /* 0x000fe20000000000 */
[----:B------:R-:W-:Y:S01]  /*1fa80*/  SHFL.IDX PT, R42, R41, R0, 0x1c1f ;  /* 0x001c1f00292a7589 */ /* 0x000fe200000e0000 */
[----:B------:R-:W-:-:S02]  /*1fa90*/  SEL R77, R60, R77, P0 ;  /* 0x0000004d3c4d7207 */ /* 0x000fc40000000000 */
[----:B--2---:R-:W-:Y:S01]  /*1faa0*/  SEL R8, R10, R7, P0 ;  /* 0x000000070a087207 */ /* 0x004fe20000000000 */
[----:B------:R-:W2:Y:S01]  /*1fab0*/  SHFL.IDX PT, R43, R43, R2, 0x1c1f ;  /* 0x001c1f022b2b7589 */ /* 0x000ea200000e0000 */
[----:B---3--:R-:W-:Y:S02]  /*1fac0*/  SEL R24, R26, R27, P0 ;  /* 0x0000001b1a187207 */ /* 0x008fe40000000000 */
[----:B----4-:R-:W-:Y:S01]  /*1fad0*/  SEL R28, R30, R31, P0 ;  /* 0x0000001f1e1c7207 */ /* 0x010fe20000000000 */
[----:B------:R-:W-:Y:S01]  /*1fae0*/  SHFL.IDX PT, R45, R45, R0, 0x1c1f ;  /* 0x001c1f002d2d7589 */ /* 0x000fe200000e0000 */
[----:B-----5:R-:W-:Y:S02]  /*1faf0*/  SEL R32, R34, R35, P0 ;  /* 0x0000002322207207 */ /* 0x020fe40000000000 */
[----:B0-----:R-:W-:Y:S01]  /*1fb00*/  SEL R36, R38, R39, P0 ;  /* 0x0000002726247207 */ /* 0x001fe20000000000 */
[----:B------:R-:W-:Y:S01]  /*1fb10*/  SHFL.IDX PT, R49, R49, R0, 0x1c1f ;  /* 0x001c1f0031317589 */ /* 0x000fe200000e0000 */
[----:B-1----:R-:W-:-:S02]  /*1fb20*/  SEL R4, R6, R3, P0 ;  /* 0x0000000306047207 */ /* 0x002fc40000000000 */
        /* <DEDUP_REMOVED lines=11> */
[----:B--2---:R-:W-:Y:S02]  /*1fbe0*/  SEL R40, R42, R43, P0 ;  /* 0x0000002b2a287207 */ /* 0x004fe40000000000 */
[----:B------:R-:W-:Y:S01]  /*1fbf0*/  SEL R6, R3, R6, P0 ;  /* 0x0000000603067207 */ /* 0x000fe20000000000 */
[----:B------:R-:W-:Y:S01]  /*1fc00*/  SHFL.IDX PT, R71, R71, R0, 0x1c1f ;  /* 0x001c1f0047477589 */ /* 0x000fe200000e0000 */
[----:B------:R-:W-:-:S03]  /*1fc10*/  SEL R42, R43, R42, P0 ;  /* 0x0000002a2b2a7207 */ /* 0x000fc60000000000 */
[----:B------:R0:W1:Y:S04]  /*1fc20*/  SHFL.IDX PT, R44, R47, R2, 0x1c1f ;  /* 0x001c1f022f2c7589 */ /* 0x00006800000e0000 */
[----:B------:R-:W2:Y:S04]  /*1fc30*/  SHFL.IDX PT, R46, R51, R2, 0x1c1f ;  /* 0x001c1f02332e7589 */ /* 0x000ea800000e0000 */
[----:B------:R-:W3:Y:S01]  /*1fc40*/  SHFL.IDX PT, R48, R57, R2, 0x1c1f ;  /* 0x001c1f0239307589 */ /* 0x000ee200000e0000 */
[----:B0-----:R-:W-:-:S03]  /*1fc50*/  MOV R47, RZ ;  /* 0x000000ff002f7202 */ /* 0x001fc60000000f00 */
[----:B------:R-:W0:Y:S04]  /*1fc60*/  SHFL.IDX PT, R50, R61, R2, 0x1c1f ;  /* 0x001c1f023d327589 */ /* 0x000e2800000e0000 */
[----:B------:R-:W4:Y:S04]  /*1fc70*/  SHFL.IDX PT, R54, R65, R2, 0x1c1f ;  /* 0x001c1f0241367589 */ /* 0x000f2800000e0000 */
[----:B------:R-:W5:Y:S04]  /*1fc80*/  SHFL.IDX PT, R56, R69, R2, 0x1c1f ;  /* 0x001c1f0245387589 */ /* 0x000f6800000e0000 */
[----:B------:R-:W5:Y:S01]  /*1fc90*/  SHFL.IDX PT, R58, R73, R2, 0x1c1f ;  /* 0x001c1f02493a7589 */ /* 0x000f6200000e0000 */
        /* <DEDUP_REMOVED lines=12> */
[----:B-----5:R-:W-:Y:S02]  /*1fd60*/  SEL R33, R67, R56, P0 ;  /* 0x0000003843217207 */ /* 0x020fe40000000000 */
[----:B------:R-:W-:Y:S02]  /*1fd70*/  SEL R35, R56, R67, P0 ;  /* 0x0000004338237207 */ /* 0x000fe40000000000 */
[----:B------:R-:W-:-:S02]  /*1fd80*/  SEL R37, R71, R58, P0 ;  /* 0x0000003a47257207 */ /* 0x000fc40000000000 */
[----:B--2---:R-:W-:-:S07]  /*1fd90*/  SEL R39, R58, R71, P0 ;  /* 0x000000473a277207 */ /* 0x004fce0000000000 */
.L_x_1852:
[----:B------:R-:W-:Y:S05]  /*1fda0*/  WARPSYNC.ALL ;  /* 0x0000000000007948 */ /* 0x000fea0003800000 */
[----:B------:R-:W-:Y:S01]  /*1fdb0*/  BAR.SYNC.DEFER_BLOCKING 0x1, 0x100 ;  /* 0x0044000000007b1d */ /* 0x000fe20000010000 */
[----:B-1----:R-:W-:Y:S02]  /*1fdc0*/  SEL R41, R75, R60, P0 ;  /* 0x0000003c4b297207 */ /* 0x002fe40000000000 */
[----:B------:R-:W-:-:S03]  /*1fdd0*/  SEL R43, R60, R75, P0 ;  /* 0x0000004b3c2b7207 */ /* 0x000fc60000000000 */
[----:B------:R-:W-:Y:S02]  /*1fde0*/  ULDC.64 UR4, c[0x0][0xc00] ;  /* 0x0003000000047ab9 */ /* 0x000fe40000000a00 */
[----:B------:R-:W0:Y:S01]  /*1fdf0*/  LDC.64 R2, c[0x0][0xc00] ;  /* 0x00030000ff027b82 */ /* 0x000e220000000a00 */
[----:B------:R-:W-:-:S04]  /*1fe00*/  ISETP.NE.U32.AND P2, PT, RZ, UR4, PT ;  /* 0x00000004ff007c0c */ /* 0x000fc8000bf45070 */
[----:B------:R-:W-:Y:S01]  /*1fe10*/  ISETP.NE.AND.EX P2, PT, RZ, UR5, PT, P2 ;  /* 0x00000005ff007c0c */ /* 0x000fe2000bf45320 */
[----:B------:R-:W-:Y:S02]  /*1fe20*/  ULDC.64 UR4, c[0x0][0xc08] ;  /* 0x0003020000047ab9 */ /* 0x000fe40000000a00 */
[----:B------:R-:W-:Y:S01]  /*1fe30*/  ISETP.NE.U32.AND P0, PT, RZ, UR4, PT ;  /* 0x00000004ff007c0c */ /* 0x000fe2000bf05070 */
[----:B------:R-:W1:Y:S03]  /*1fe40*/  LDC R49, c[0x0][0xbe8] ;  /* 0x0002fa00ff317b82 */ /* 0x000e660000000800 */
[----:B------:R-:W-:Y:S01]  /*1fe50*/  ISETP.NE.AND.EX P0, PT, RZ, UR5, PT, P0 ;  /* 0x00000005ff007c0c */ /* 0x000fe2000bf05300 */
[----:B------:R-:W-:Y:S04]  /*1fe60*/  STSM.16.M88.4 [R79], R4 ;  /* 0x000000044f007844 */ /* 0x000fe80000000200 */
[----:B------:R-:W-:Y:S01]  /*1fe70*/  STSM.16.M88.4 [R78], R8 ;  /* 0x000000084e007844 */ /* 0x000fe20000000200 */
[----:B0-----:R-:W-:-:S03]  /*1fe80*/  IMAD.WIDE R20, R197, 0x4, R2 ;  /* 0x00000004c5147825 */ /* 0x001fc600078e0202 */
[----:B------:R0:W-:Y:S04]  /*1fe90*/  STSM.16.M88.4 [R76], R12 ;  /* 0x0000000c4c007844 */ /* 0x0001e80000000200 */
[----:B------:R-:W2:Y:S01]  /*1fea0*/  @P0 LDC.64 R2, c[0x0][0xc08] ;  /* 0x00030200ff020b82 */ /* 0x000ea20000000a00 */
[----:B------:R3:W-:Y:S04]  /*1feb0*/  STSM.16.M88.4 [R74], R24 ;  /* 0x000000184a007844 */ /* 0x0007e80000000200 */
[----:B------:R3:W-:Y:S04]  /*1fec0*/  STSM.16.M88.4 [R72], R28 ;  /* 0x0000001c48007844 */ /* 0x0007e80000000200 */
[----:B------:R3:W-:Y:S04]  /*1fed0*/  STSM.16.M88.4 [R70], R32 ;  /* 0x0000002046007844 */ /* 0x0007e80000000200 */
[----:B------:R3:W-:Y:S04]  /*1fee0*/  STSM.16.M88.4 [R68], R36 ;  /* 0x0000002444007844 */ /* 0x0007e80000000200 */
[----:B------:R3:W-:Y:S01]  /*1fef0*/  STSM.16.M88.4 [R66], R40 ;  /* 0x0000002842007844 */ /* 0x0007e20000000200 */
[----:B------:R-:W-:Y:S01]  /*1ff00*/  BAR.SYNC.DEFER_BLOCKING 0x1, 0x100 ;  /* 0x0044000000007b1d */ /* 0x000fe20000010000 */
[----:B--2---:R-:W-:-:S05]  /*1ff10*/  @P0 IMAD.WIDE R2, R197, 0x4, R2 ;  /* 0x00000004c5020825 */ /* 0x004fca00078e0202 */
[----:B------:R-:W-:Y:S02]  /*1ff20*/  ULDC UR4, c[0x0][0xa88] ;  /* 0x0002a20000047ab9 */ /* 0x000fe40000000800 */
[----:B------:R-:W-:Y:S01]  /*1ff30*/  IMAD.U32 R0, RZ, RZ, UR4 ;  /* 0x00000004ff007e24 */ /* 0x000fe2000f8e00ff */
[----:B------:R3:W5:Y:S01]  /*1ff40*/  @P2 LDG.E R47, desc[UR38][R20.64] ;  /* 0x00000026142f2981 */ /* 0x000762000c1e1900 */
[----:B-1----:R-:W-:Y:S01]  /*1ff50*/  ISETP.NE.AND P1, PT, R49, 0x1, PT ;  /* 0x000000013100780c */ /* 0x002fe20003f25270 */
[----:B0-----:R-:W-:-:S03]  /*1ff60*/  IMAD.IADD R13, R189, 0x1, R175 ;  /* 0x00000001bd0d7824 */ /* 0x001fc600078e02af */
[----:B------:R3:W5:Y:S09]  /*1ff70*/  @P0 LDG.E R0, desc[UR38][R2.64] ;  /* 0x0000002602000981 */ /* 0x000772000c1e1900 */
[----:B------:R-:W0:Y:S08]  /*1ff80*/  @P1 LDC R4, c[0x0][0xbec] ;  /* 0x0002fb00ff041b82 */ /* 0x000e300000000800 */
[----:B------:R-:W1:Y:S01]  /*1ff90*/  @P1 LDC R5, c[0x0][0xbf0] ;  /* 0x0002fc00ff051b82 */ /* 0x000e620000000800 */
[----:B---3--:R-:W-:Y:S05]  /*1ffa0*/  @P0 BRA `(.L_x_1627) ;  /* 0x0000000000100947 */ /* 0x008fea0003800000 */
[----:B------:R-:W-:Y:S05]  /*1ffb0*/  @!P2 BRA `(.L_x_1627) ;  /* 0x00000000000ca947 */ /* 0x000fea0003800000 */
[----:B------:R-:W2:Y:S04]  /*1ffc0*/  LDG.E R3, desc[UR38][R20.64] ;  /* 0x0000002614037981 */ /* 0x000ea8000c1e1900 */
[----:B-----5:R-:W2:Y:S02]  /*1ffd0*/  LDG.E R0, desc[UR38][R20.64+0x4] ;  /* 0x0000042614007981 */ /* 0x020ea4000c1e1900 */
[----:B--2---:R-:W-:-:S07]  /*1ffe0*/  IMAD.IADD R0, R0, 0x1, -R3 ;  /* 0x0000000100007824 */ /* 0x004fce00078e0a03 */
.L_x_1627:
[----:B0-----:R-:W-:Y:S01]  /*1fff0*/  @P1 IMAD.HI.U32 R2, R13, R4, RZ ;  /* 0x000000040d021227 */ /* 0x001fe200078e00ff */
[----:B------:R-:W-:Y:S01]  /*20000*/  SHF.R.S32.HI R48, RZ, 0x1f, R196 ;  /* 0x0000001fff307819 */ /* 0x000fe200000114c4 */
[----:B------:R-:W-:Y:S01]  /*20010*/  ULDC.64 UR4, c[0x0][0xb90] ;  /* 0x0002e40000047ab9 */ /* 0x000fe20000000a00 */
[----:B-----5:R-:W-:Y:S01]  /*20020*/  SHF.R.S32.HI R3, RZ, 0x1f, R47 ;  /* 0x0000001fff037819 */ /* 0x020fe2000001142f */
[----:B------:R-:W-:Y:S01]  /*20030*/  IMAD.MOV.U32 R7, RZ, RZ, R13 ;  /* 0x000000ffff077224 */ /* 0x000fe200078e000d */
[----:B-1----:R-:W-:Y:S01]  /*20040*/  @P1 SHF.R.U32.HI R7, RZ, R5, R2 ;  /* 0x00000005ff071219 */ /* 0x002fe20000011602 */
[----:B------:R-:W-:Y:S01]  /*20050*/  IMAD R9, R48, UR4, RZ ;  /* 0x0000000430097c24 */ /* 0x000fe2000f8e02ff */
[----:B------:R-:W-:Y:S01]  /*20060*/  SHF.R.S32.HI R46, RZ, 0x1f, R197 ;  /* 0x0000001fff2e7819 */ /* 0x000fe200000114c5 */
[----:B------:R-:W-:Y:S01]  /*20070*/  IMAD.MOV.U32 R2, RZ, RZ, R47 ;  /* 0x000000ffff027224 */ /* 0x000fe200078e002f */
[----:B------:R-:W-:Y:S01]  /*20080*/  SEL R51, R197, RZ, !P2 ;  /* 0x000000ffc5337207 */ /* 0x000fe20005000000 */
[----:B------:R-:W-:Y:S01]  /*20090*/  IMAD R9, R196, UR5, R9 ;  /* 0x00000005c4097c24 */ /* 0x000fe2000f8e0209 */
[----:B------:R-:W-:Y:S01]  /*200a0*/  SEL R46, R46, RZ, !P2 ;  /* 0x000000ff2e2e7207 */ /* 0x000fe20005000000 */
[----:B------:R-:W-:Y:S01]  /*200b0*/  IMAD.WIDE.U32 R4, R196, UR4, R2 ;  /* 0x00000004c4047c25 */ /* 0x000fe2000f8e0002 */
[----:B------:R-:W-:Y:S01]  /*200c0*/  ULDC.64 UR4, c[0x0][0xb98] ;  /* 0x0002e60000047ab9 */ /* 0x000fe20000000a00 */
[----:B------:R-:W0:Y:S02]  /*200d0*/  @P1 LDC R57, c[0x0][0xbec] ;  /* 0x0002fb00ff391b82 */ /* 0x000e240000000800 */
[----:B------:R-:W-:-:S02]  /*200e0*/  IMAD.MOV R2, RZ, RZ, -R7 ;  /* 0x000000ffff027224 */ /* 0x000fc400078e0a07 */
[----:B------:R-:W-:Y:S02]  /*200f0*/  IMAD.IADD R5, R5, 0x1, R9 ;  /* 0x0000000105057824 */ /* 0x000fe400078e0209 */
[----:B------:R-:W-:Y:S02]  /*20100*/  IMAD R9, R49, R2, R13 ;  /* 0x0000000231097224 */ /* 0x000fe400078e020d */
[----:B------:R-:W-:Y:S02]  /*20110*/  IMAD R11, R199, 0x40, R190 ;  /* 0x00000040c70b7824 */ /* 0x000fe400078e02be */
        /* <DEDUP_REMOVED lines=12> */
[----:B------:R-:W-:Y:S01]  /*201e0*/  IADD3 R29, P3, R52, 0x4000, RZ ;  /* 0x00004000341d7810 */ /* 0x000fe20007f7e0ff */
[----:B------:R-:W-:Y:S01]  /*201f0*/  IMAD.IADD R6, R214, 0x1, R175 ;  /* 0x00000001d6067824 */ /* 0x000fe200078e02af */
[----:B------:R-:W-:Y:S01]  /*20200*/  IADD3 R13, P4, R52, 0x2000, RZ ;  /* 0x00002000340d7810 */ /* 0x000fe20007f9e0ff */
[----:B------:R-:W-:Y:S01]  /*20210*/  IMAD R11, R9, UR5, R2 ;  /* 0x00000005090b7c24 */ /* 0x000fe2000f8e0202 */
[----:B------:R-:W-:Y:S01]  /*20220*/  LOP3.LUT R28, R29, 0x380, RZ, 0xc0, !PT ;  /* 0x000003801d1c7812 */ /* 0x000fe200078ec0ff */
[----:B------:R-:W-:Y:S01]  /*20230*/  IMAD.WIDE.U32 R4, R9, UR4, R4 ;  /* 0x0000000409047c25 */ /* 0x000fe2000f8e0004 */
[----:B------:R-:W-:Y:S01]  /*20240*/  ULDC.64 UR4, c[0x0][0xb50] ;  /* 0x0002d40000047ab9 */ /* 0x000fe20000000a00 */
[----:B------:R-:W-:-:S02]  /*20250*/  LOP3.LUT R12, R13, 0x380, RZ, 0xc0, !PT ;  /* 0x000003800d0c7812 */ /* 0x000fc400078ec0ff */
[----:B------:R-:W-:Y:S01]  /*20260*/  IMAD.IADD R5, R5, 0x1, R11 ;  /* 0x0000000105057824 */ /* 0x000fe200078e020b */
[----:B------:R-:W-:Y:S01]  /*20270*/  LEA R2, P2, R4, UR4, 0x2 ;  /* 0x0000000404027c11 */ /* 0x000fe2000f8410ff */
[----:B------:R-:W-:Y:S01]  /*20280*/  IMAD.X R9, RZ, RZ, R53, P0 ;  /* 0x000000ffff097224 */ /* 0x000fe200000e0635 */
[----:B------:R-:W-:Y:S01]  /*20290*/  LOP3.LUT P0, RZ, R203, 0x3, RZ, 0xc0, !PT ;  /* 0x00000003cbff7812 */ /* 0x000fe2000780c0ff */
[----:B------:R-:W-:Y:S01]  /*202a0*/  VIADD R0, R6, 0x8 ;  /* 0x0000000806007836 */ /* 0x000fe20000000000 */
        /* <DEDUP_REMOVED lines=13> */
[----:B------:R-:W-:Y:S01]  /*20380*/  LOP3.LUT R24, R24, R25, RZ, 0x3c, !PT ;  /* 0x0000001918187212 */ /* 0x000fe200078e3cff */
[--C-:B------:R-:W-:Y:S01]  /*20390*/  IMAD.X R25, RZ, RZ, R53.reuse, P2 ;  /* 0x000000ffff197224 */ /* 0x100fe200010e0635 */
[-C--:B------:R-:W-:Y:S01]  /*203a0*/  ISETP.GE.OR P2, PT, R6, R55.reuse, P0 ;  /* 0x000000370600720c */ /* 0x080fe20000746670 */
[----:B------:R-:W-:Y:S01]  /*203b0*/  IMAD.X R41, RZ, RZ, R53, P3 ;  /* 0x000000ffff297224 */ /* 0x000fe200018e0635 */
[----:B------:R-:W-:-:S02]  /*203c0*/  ISETP.GE.OR P0, PT, R0, R55, P0 ;  /* 0x000000370000720c */ /* 0x000fc40000706670 */
[----:B------:R-:W-:Y:S02]  /*203d0*/  LOP3.LUT R0, R5, 0x380, RZ, 0xc0, !PT ;  /* 0x0000038005007812 */ /* 0x000fe400078ec0ff */
[----:B------:R-:W-:Y:S02]  /*203e0*/  SHF.R.U64 R12, R12, 0x3, RZ ;  /* 0x000000030c0c7819 */ /* 0x000fe400000012ff */
[----:B------:R-:W-:Y:S02]  /*203f0*/  SHF.R.U64 R0, R0, 0x3, RZ ;  /* 0x0000000300007819 */ /* 0x000fe400000012ff */
[----:B------:R-:W-:Y:S02]  /*20400*/  LOP3.LUT R8, R7, 0x380, RZ, 0xc0, !PT ;  /* 0x0000038007087812 */ /* 0x000fe400078ec0ff */
[----:B------:R-:W-:Y:S01]  /*20410*/  LOP3.LUT R40, R0, R5, RZ, 0x3c, !PT ;  /* 0x0000000500287212 */ /* 0x000fe200078e3cff */
[----:B-1----:R1:W-:Y:S01]  /*20420*/  @!P2 ST.E desc[UR38][R20.64], R64 ;  /* 0x000000401400a985 */ /* 0x0023e2000c101926 */
[----:B------:R-:W-:Y:S01]  /*20430*/  IMAD R0, R3, UR4, RZ ;  /* 0x0000000403007c24 */ /* 0x000fe2000f8e02ff */
[----:B------:R-:W-:-:S02]  /*20440*/  LOP3.LUT R12, R12, R13, RZ, 0x3c, !PT ;  /* 0x0000000d0c0c7212 */ /* 0x000fc400078e3cff */
[----:B------:R-:W-:Y:S02]  /*20450*/  IADD3 R33, P5, R52, 0x5000, RZ ;  /* 0x0000500034217810 */ /* 0x000fe40007fbe0ff */
[----:B------:R-:W-:Y:S01]  /*20460*/  SHF.R.U64 R8, R8, 0x3, RZ ;  /* 0x0000000308087819 */ /* 0x000fe200000012ff */
[----:B--2---:R2:W-:Y:S01]  /*20470*/  @!P0 ST.E desc[UR38][R44.64], R62 ;  /* 0x0000003e2c008985 */ /* 0x0045e2000c101926 */
[----:B------:R-:W-:Y:S01]  /*20480*/  IMAD.WIDE.U32 R2, R47, UR4, RZ ;  /* 0x000000042f027c25 */ /* 0x000fe2000f8e00ff */
[----:B------:R-:W-:Y:S02]  /*20490*/  LOP3.LUT R32, R33, 0x380, RZ, 0xc0, !PT ;  /* 0x0000038021207812 */ /* 0x000fe400078ec0ff */
[----:B------:R-:W-:Y:S01]  /*204a0*/  LOP3.LUT R8, R8, R7, RZ, 0x3c, !PT ;  /* 0x0000000708087212 */ /* 0x000fe200078e3cff */
[----:B-1----:R-:W-:Y:S01]  /*204b0*/  IMAD R21, R47, UR5, R0 ;  /* 0x000000052f157c24 */ /* 0x002fe2000f8e0200 */
[----:B------:R-:W-:Y:S01]  /*204c0*/  ULDC.64 UR4, c[0x0][0xae8] ;  /* 0x0002ba0000047ab9 */ /* 0x000fe20000000a00 */
[----:B------:R-:W-:Y:S01]  /*204d0*/  IMAD.X R13, RZ, RZ, R53, P4 ;  /* 0x000000ffff0d7224 */ /* 0x000fe200020e0635 */
[----:B------:R-:W-:Y:S01]  /*204e0*/  IADD3 R37, P4, R52, 0x6000, RZ ;  /* 0x0000600034257810 */ /* 0x000fe20007f9e0ff */
[----:B--2---:R-:W1:Y:S01]  /*204f0*/  @P1 LDC R45, c[0x0][0xbf0] ;  /* 0x0002fc00ff2d1b82 */ /* 0x004e620000000800 */
[----:B------:R-:W-:Y:S01]  /*20500*/  IMAD R0, R195, 0x20, R199 ;  /* 0x00000020c3007824 */ /* 0x000fe200078e02c7 */
[----:B------:R-:W-:Y:S01]  /*20510*/  IADD3 R3, R3, R21, RZ ;  /* 0x0000001503037210 */ /* 0x000fe20007ffe0ff */
[----:B------:R-:W-:Y:S01]  /*20520*/  IMAD R21, R48, UR4, RZ ;  /* 0x0000000430157c24 */ /* 0x000fe2000f8e02ff */
[----:B------:R-:W-:Y:S01]  /*20530*/  LOP3.LUT R36, R37, 0x380, RZ, 0xc0, !PT ;  /* 0x0000038025247812 */ /* 0x000fe200078ec0ff */
[----:B------:R-:W-:Y:S01]  /*20540*/  IMAD.IADD R44, R175, 0x1, R0 ;  /* 0x00000001af2c7824 */ /* 0x000fe200078e0200 */
[----:B------:R-:W-:Y:S01]  /*20550*/  LOP3.LUT R7, R52, 0x380, RZ, 0xc0, !PT ;  /* 0x0000038034077812 */ /* 0x000fe200078ec0ff */
[----:B------:R-:W-:Y:S01]  /*20560*/  IMAD R21, R196, UR5, R21 ;  /* 0x00000005c4157c24 */ /* 0x000fe2000f8e0215 */
[----:B------:R-:W-:Y:S01]  /*20570*/  SHF.R.U64 R32, R32, 0x3, RZ ;  /* 0x0000000320207819 */ /* 0x000fe200000012ff */
[----:B------:R-:W-:Y:S01]  /*20580*/  IMAD.WIDE.U32 R2, R196, UR4, R2 ;  /* 0x00000004c4027c25 */ /* 0x000fe2000f8e0002 */
[----:B------:R-:W-:Y:S01]  /*20590*/  ULDC.64 UR4, c[0x0][0xaf0] ;  /* 0x0002bc0000047ab9 */ /* 0x000fe20000000a00 */
[----:B------:R-:W-:Y:S01]  /*205a0*/  SHF.R.U64 R36, R36, 0x3, RZ ;  /* 0x0000000324247819 */ /* 0x000fe200000012ff */
[----:B------:R-:W5:Y:S01]  /*205b0*/  LD.E.128 R8, desc[UR38][R8.64] ;  /* 0x0000002608087980 */ /* 0x000f62000c101d00 */
[----:B0-----:R-:W-:Y:S01]  /*205c0*/  @P1 IMAD.HI.U32 R0, R44, R57, RZ ;  /* 0x000000392c001227 */ /* 0x001fe200078e00ff */
[----:B------:R-:W-:-:S02]  /*205d0*/  SHF.R.U64 R7, R7, 0x3, RZ ;  /* 0x0000000307077819 */ /* 0x000fc400000012ff */
[----:B------:R-:W-:Y:S01]  /*205e0*/  LOP3.LUT R32, R32, R33, RZ, 0x3c, !PT ;  /* 0x0000002120207212 */ /* 0x000fe200078e3cff */
[----:B------:R-:W-:Y:S01]  /*205f0*/  IMAD.IADD R3, R3, 0x1, R21 ;  /* 0x0000000103037824 */ /* 0x000fe200078e0215 */
[----:B------:R-:W-:Y:S01]  /*20600*/  LOP3.LUT R36, R36, R37, RZ, 0x3c, !PT ;  /* 0x0000002524247212 */ /* 0x000fe200078e3cff */
[----:B------:R-:W-:Y:S01]  /*20610*/  IMAD.MOV.U32 R21, RZ, RZ, R44 ;  /* 0x000000ffff157224 */ /* 0x000fe200078e002c */
[----:B------:R-:W-:Y:S01]  /*20620*/  LOP3.LUT R52, R7, R52, RZ, 0x3c, !PT ;  /* 0x0000003407347212 */ /* 0x000fe200078e3cff */
[----:B------:R-:W-:Y:S01]  /*20630*/  IMAD R20, R46, UR4, RZ ;  /* 0x000000042e147c24 */ /* 0x000fe2000f8e02ff */
[----:B------:R-:W5:Y:S01]  /*20640*/  LD.E.128 R12, desc[UR38][R12.64] ;  /* 0x000000260c0c7980 */ /* 0x000f62000c101d00 */
[C---:B------:R-:W-:Y:S01]  /*20650*/  IMAD.WIDE.U32 R2, R51.reuse, UR4, R2 ;  /* 0x0000000433027c25 */ /* 0x040fe2000f8e0002 */
[----:B-1----:R-:W-:Y:S02]  /*20660*/  @P1 SHF.R.U32.HI R21, RZ, R45, R0 ;  /* 0x0000002dff151219 */ /* 0x002fe40000011600 */
[----:B------:R0:W5:Y:S01]  /*20670*/  LD.E.128 R4, desc[UR38][R52.64] ;  /* 0x0000002634047980 */ /* 0x000162000c101d00 */
[----:B------:R-:W-:Y:S01]  /*20680*/  IMAD R45, R51, UR5, R20 ;  /* 0x00000005332d7c24 */ /* 0x000fe2000f8e0214 */
[--C-:B------:R-:W-:Y:S01]  /*20690*/  SHF.R.S32.HI R0, RZ, 0x1f, R21.reuse ;  /* 0x0000001fff007819 */ /* 0x100fe20000011415 */
[----:B------:R-:W-:Y:S01]  /*206a0*/  IMAD.MOV R20, RZ, RZ, -R21 ;  /* 0x000000ffff147224 */ /* 0x000fe200078e0a15 */
[----:B------:R-:W-:Y:S01]  /*206b0*/  ULDC.64 UR4, c[0x0][0xae0] ;  /* 0x0002b80000047ab9 */ /* 0x000fe20000000a00 */
[--C-:B------:R-:W-:Y:S01]  /*206c0*/  IMAD.X R33, RZ, RZ, R53.reuse, P5 ;  /* 0x000000ffff217224 */ /* 0x100fe200028e0635 */
[----:B------:R-:W5:Y:S01]  /*206d0*/  LD.E.128 R24, desc[UR38][R24.64] ;  /* 0x0000002618187980 */ /* 0x000f62000c101d00 */
[----:B------:R-:W-:-:S02]  /*206e0*/  IMAD.X R37, RZ, RZ, R53, P4 ;  /* 0x000000ffff257224 */ /* 0x000fc400020e0635 */
[----:B------:R-:W-:Y:S01]  /*206f0*/  IMAD.IADD R3, R3, 0x1, R45 ;  /* 0x0000000103037824 */ /* 0x000fe200078e022d */
[----:B------:R-:W5:Y:S01]  /*20700*/  LD.E.128 R28, desc[UR38][R28.64] ;  /* 0x000000261c1c7980 */ /* 0x000f62000c101d00 */
[----:B------:R-:W-:Y:S02]  /*20710*/  IMAD R0, R0, UR4, RZ ;  /* 0x0000000400007c24 */ /* 0x000fe4000f8e02ff */
[----:B------:R-:W-:Y:S01]  /*20720*/  IMAD R45, R49, R20, R44 ;  /* 0x00000014312d7224 */ /* 0x000fe200078e022c */
[----:B------:R-:W5:Y:S01]  /*20730*/  LD.E.128 R32, desc[UR38][R32.64] ;  /* 0x0000002620207980 */ /* 0x000f62000c101d00 */
[----:B------:R-:W-:-:S03]  /*20740*/  IMAD R47, R21, UR5, R0 ;  /* 0x00000005152f7c24 */ /* 0x000fc6000f8e0200 */
        /* <DEDUP_REMOVED lines=10> */
[----:B-1----:R-:W1:Y:S01]  /*207f0*/  FENCE.VIEW.ASYNC.S ;  /* 0x00000000000073c6 */ /* 0x002e620000000000 */
[----:B------:R-:W-:-:S02]  /*20800*/  IMAD.IADD R46, R199, 0x1, R175 ;  /* 0x00000001c72e7824 */ /* 0x000fc400078e02af */
[----:B------:R-:W-:Y:S02]  /*20810*/  IMAD.IADD R3, R3, 0x1, R47 ;  /* 0x0000000103037824 */ /* 0x000fe400078e022f */
[----:B------:R-:W-:Y:S02]  /*20820*/  IMAD R20, R0, UR4, RZ ;  /* 0x0000000400147c24 */ /* 0x000fe4000f8e02ff */
[C---:B------:R-:W-:Y:S02]  /*20830*/  VIADD R0, R46.reuse, 0x20 ;  /* 0x000000202e007836 */ /* 0x040fe40000000000 */
[C---:B------:R-:W-:Y:S02]  /*20840*/  IMAD R21, R45.reuse, UR5, R20 ;  /* 0x000000052d157c24 */ /* 0x040fe4000f8e0214 */
[----:B------:R-:W-:Y:S01]  /*20850*/  IMAD.WIDE.U32 R2, R45, UR4, R2 ;  /* 0x000000042d027c25 */ /* 0x000fe2000f8e0002 */
[-C--:B------:R-:W-:Y:S01]  /*20860*/  ISETP.GE.AND P2, PT, R46, R55.reuse, PT ;  /* 0x000000372e00720c */ /* 0x080fe20003f46270 */
[----:B------:R-:W-:Y:S01]  /*20870*/  ULDC.64 UR4, c[0x0][0xa80] ;  /* 0x0002a00000047ab9 */ /* 0x000fe20000000a00 */
[----:B------:R-:W-:Y:S01]  /*20880*/  ISETP.GE.AND P0, PT, R0, R55, PT ;  /* 0x000000370000720c */ /* 0x000fe20003f06270 */
[----:B------:R-:W-:Y:S01]  /*20890*/  IMAD.IADD R3, R3, 0x1, R21 ;  /* 0x0000000103037824 */ /* 0x000fe200078e0215 */
[----:B------:R-:W-:Y:S01]  /*208a0*/  LEA R44, P3, R2, UR4, 0x1 ;  /* 0x00000004022c7c11 */ /* 0x000fe2000f8608ff */
[----:B------:R-:W-:-:S03]  /*208b0*/  VIADD R0, R16, 0x22820 ;  /* 0x0002282010007836 */ /* 0x000fc60000000000 */
[----:B------:R-:W-:Y:S02]  /*208c0*/  LEA.HI.X R45, R2, UR5, R3, 0x1, P3 ;  /* 0x00000005022d7c11 */ /* 0x000fe400098f0c03 */
[----:B------:R-:W-:Y:S01]  /*208d0*/  PRMT R0, RZ, 0x654, R0 ;  /* 0x00000654ff007816 */ /* 0x000fe20000000000 */
[----:B------:R-:W-:Y:S01]  /*208e0*/  VIADD R20, R46, 0x40 ;  /* 0x000000402e147836 */ /* 0x000fe20000000000 */
[----:B-1----:R0:W1:Y:S01]  /*208f0*/  SHFL.IDX PT, R3, R44, RZ, 0x181f ;  /* 0x00181fff2c037589 */ /* 0x00206200000e0000 */
[----:B------:R-:W-:Y:S01]  /*20900*/  BSSY B1, `(.L_x_1628) ;  /* 0x000000e000017945 */ /* 0x000fe20003800000 */
[----:B------:R0:W-:Y:S02]  /*20910*/  SYNCS.ARRIVE.TRANS64.RED.A1T0 RZ, [R0+URZ], RZ ;  /* 0x000000ff00ff79a7 */ /* 0x0001e4000810043f */
[----:B------:R0:W2:Y:S01]  /*20920*/  SHFL.IDX PT, R21, R45, RZ, 0x181f ;  /* 0x00181fff2d157589 */ /* 0x0000a200000e0000 */
        /* <DEDUP_REMOVED lines=11> */
.L_x_1629:
[----:B------:R-:W-:Y:S05]  /*209e0*/  BSYNC B1 ;  /* 0x0000000000017941 */ /* 0x000fea0003800000 */
.L_x_1628:
[----:B---3-5:R3:W4:Y:S01]  /*209f0*/  SHFL.IDX PT, R5, R45, 0x1, 0x181f ;  /* 0x00381f002d057f89 */ /* 0x02872200000e0000 */
        /* <DEDUP_REMOVED lines=10> */
[----:B------:R1:W-:Y:S04]  /*20aa0*/  @!P3 ST.E.128 desc[UR38][R2.64], R8 ;  /* 0x000000080200b985 */ /* 0x0003e8000c101d26 */
[----:B------:R1:W-:Y:S02]  /*20ab0*/  @!P4 ST.E.128 desc[UR38][R4.64], R32 ;  /* 0x000000200400c985 */ /* 0x0003e4000c101d26 */
.L_x_1631:
[----:B------:R-:W-:Y:S05]  /*20ac0*/  BSYNC B1 ;  /* 0x0000000000017941 */ /* 0x000fea0003800000 */
.L_x_1630:
[----:B-1--4-:R1:W4:Y:S01]  /*20ad0*/  SHFL.IDX PT, R5, R45, 0x2, 0x181f ;  /* 0x00581f002d057f89 */ /* 0x01232200000e0000 */
[----:B------:R-:W-:Y:S03]  /*20ae0*/  BSSY B1, `(.L_x_1632) ;  /* 0x000000c000017945 */ /* 0x000fe60003800000 */
[----:B------:R1:W0:Y:S01]  /*20af0*/  SHFL.IDX PT, R3, R44, 0x2, 0x181f ;  /* 0x00581f002c037f89 */ /* 0x00022200000e0000 */
[----:B------:R-:W-:Y:S05]  /*20b00*/  @P1 BRA `(.L_x_1633) ;  /* 0x0000000000241947 */ /* 0x000fea0003800000 */
[----:B------:R-:W-:Y:S02]  /*20b10*/  ULDC UR4, c[0x0][0xac8] ;  /* 0x0002b20000047ab9 */ /* 0x000fe40000000800 */
[----:B------:R-:W-:Y:S02]  /*20b20*/  ISETP.GE.AND P2, PT, R190, UR4, PT ;  /* 0x00000004be007c0c */ /* 0x000fe4000bf46270 */
[----:B------:R-:W-:-:S11]  /*20b30*/  ISETP.GE.AND P3, PT, R194, UR4, PT ;  /* 0x00000004c2007c0c */ /* 0x000fd6000bf66270 */
[-C--:B0-----:R-:W-:Y:S02]  /*20b40*/  @!P2 LEA R2, P0, R190, R3.reuse, 0x1 ;  /* 0x00000003be02a211 */ /* 0x081fe400078008ff */
[----:B------:R-:W-:Y:S02]  /*20b50*/  @!P3 LEA R4, P1, R194, R3, 0x1 ;  /* 0x00000003c204b211 */ /* 0x000fe400078208ff */
[-C--:B----4-:R-:W-:Y:S02]  /*20b60*/  @!P2 LEA.HI.X R3, R190, R5.reuse, R217, 0x1, P0 ;  /* 0x00000005be03a211 */ /* 0x090fe400000f0cd9 */
[----:B------:R-:W-:-:S03]  /*20b70*/  @!P3 LEA.HI.X R5, R194, R5, R216, 0x1, P1 ;  /* 0x00000005c205b211 */ /* 0x000fc600008f0cd8 */
[----:B------:R0:W-:Y:S04]  /*20b80*/  @!P2 ST.E.128 desc[UR38][R2.64], R12 ;  /* 0x0000000c0200a985 */ /* 0x0001e8000c101d26 */
[----:B------:R0:W-:Y:S02]  /*20b90*/  @!P3 ST.E.128 desc[UR38][R4.64], R36 ;  /* 0x000000240400b985 */ /* 0x0001e4000c101d26 */
.L_x_1633:
[----:B------:R-:W-:Y:S05]  /*20ba0*/  BSYNC B1 ;  /* 0x0000000000017941 */ /* 0x000fea0003800000 */
.L_x_1632:
[----:B0-----:R-:W-:Y:S01]  /*20bb0*/  VIADD R0, R46, 0x60 ;  /* 0x000000602e007836 */ /* 0x001fe20000000000 */
[----:B-1-3--:R-:W3:Y:S04]  /*20bc0*/  SHFL.IDX PT, R45, R45, 0x3, 0x181f ;  /* 0x00781f002d2d7f89 */ /* 0x00aee800000e0000 */
[----:B------:R-:W-:Y:S01]  /*20bd0*/  ISETP.GE.AND P0, PT, R0, R55, PT ;  /* 0x000000370000720c */ /* 0x000fe20003f06270 */
[----:B----4-:R4:W0:-:S12]  /*20be0*/  SHFL.IDX PT, R5, R44, 0x3, 0x181f ;  /* 0x00781f002c057f89 */ /* 0x01081800000e0000 */
[----:B----4-:R-:W-:Y:S05]  /*20bf0*/  @P0 BRA `(.L_x_1634) ;  /* 0x0000000800fc0947 */ /* 0x010fea0003800000 */
[----:B------:R-:W-:Y:S02]  /*20c00*/  ULDC UR4, c[0x0][0xac8] ;  /* 0x0002b20000047ab9 */ /* 0x000fe40000000800 */
[----:B------:R-:W-:-:S13]  /*20c10*/  ISETP.GE.AND P1, PT, R190, UR4, PT ;  /* 0x00000004be007c0c */ /* 0x000fda000bf26270 */
[----:B0-----:R-:W-:-:S04]  /*20c20*/  @!P1 LEA R2, P0, R190, R5, 0x1 ;  /* 0x00000005be029211 */ /* 0x001fc800078008ff */
[----:B---3--:R-:W-:Y:S02]  /*20c30*/  @!P1 LEA.HI.X R3, R190, R45, R217, 0x1, P0 ;  /* 0x0000002dbe039211 */ /* 0x008fe400000f0cd9 */
[----:B------:R-:W-:-:S03]  /*20c40*/  ISETP.GE.AND P0, PT, R194, UR4, PT ;  /* 0x00000004c2007c0c */ /* 0x000fc6000bf06270 */
[----:B------:R4:W-:Y:S10]  /*20c50*/  @!P1 ST.E.128 desc[UR38][R2.64], R24 ;  /* 0x0000001802009985 */ /* 0x0009f4000c101d26 */
[----:B------:R-:W-:Y:S05]  /*20c60*/  @P0 BRA `(.L_x_1634) ;  /* 0x0000000800e00947 */ /* 0x000fea0003800000 */
[----:B----4-:R-:W-:-:S04]  /*20c70*/  LEA R2, P0, R194, R5, 0x1 ;  /* 0x00000005c2027211 */ /* 0x010fc800078008ff */
[----:B------:R-:W-:-:S05]  /*20c80*/  LEA.HI.X R3, R194, R45, R216, 0x1, P0 ;  /* 0x0000002dc2037211 */ /* 0x000fca00000f0cd8 */
[----:B------:R0:W-:Y:S01]  /*20c90*/  ST.E.128 desc[UR38][R2.64], R40 ;  /* 0x0000002802007985 */ /* 0x0001e2000c101d26 */
[----:B------:R-:W-:Y:S05]  /*20ca0*/  BRA `(.L_x_1634) ;  /* 0x0000000800d07947 */ /* 0x000fea0003800000 */
.L_x_1625:
[----:B------:R-:W-:Y:S01]  /*20cb0*/  ULDC.64 UR4, c[0x0][0xc00] ;  /* 0x0003000000047ab9 */ /* 0x000fe20000000a00 */
[----:B------:R-:W2:Y:S01]  /*20cc0*/  LDC.64 R2, c[0x0][0xc00] ;  /* 0x00030000ff027b82 */ /* 0x000ea20000000a00 */
[----:B------:R-:W-:Y:S01]  /*20cd0*/  ISETP.NE.U32.AND P0, PT, RZ, UR4, PT ;  /* 0x00000004ff007c0c */ /* 0x000fe2000bf05070 */
[----:B------:R-:W-:-:S03]  /*20ce0*/  IMAD.MOV.U32 R0, RZ, RZ, RZ ;  /* 0x000000ffff007224 */ /* 0x000fc600078e00ff */
[----:B------:R-:W-:Y:S01]  /*20cf0*/  ISETP.NE.AND.EX P0, PT, RZ, UR5, PT, P0 ;  /* 0x00000005ff007c0c */ /* 0x000fe2000bf05300 */
[----:B------:R-:W-:Y:S02]  /*20d00*/  ULDC.64 UR4, c[0x0][0xc08] ;  /* 0x0003020000047ab9 */ /* 0x000fe40000000a00 */
[----:B------:R-:W-:Y:S01]  /*20d10*/  ISETP.NE.U32.AND P1, PT, RZ, UR4, PT ;  /* 0x00000004ff007c0c */ /* 0x000fe2000bf25070 */
[----:B------:R-:W3:Y:S03]  /*20d20*/  LDC R25, c[0x0][0xbe8] ;  /* 0x0002fa00ff197b82 */ /* 0x000ee60000000800 */
[----:B------:R-:W-:Y:S01]  /*20d30*/  ISETP.NE.AND.EX P1, PT, RZ, UR5, PT, P1 ;  /* 0x00000005ff007c0c */ /* 0x000fe2000bf25310 */
[----:B--2---:R-:W-:-:S12]  /*20d40*/  IMAD.WIDE R2, R197, 0x4, R2 ;  /* 0x00000004c5027825 */ /* 0x004fd800078e0202 */
[----:B------:R-:W2:Y:S01]  /*20d50*/  @P1 LDC.64 R4, c[0x0][0xc08] ;  /* 0x00030200ff041b82 */ /* 0x000ea20000000a00 */
[----:B------:R-:W-:Y:S02]  /*20d60*/  ULDC UR4, c[0x0][0xa88] ;  /* 0x0002a20000047ab9 */ /* 0x000fe40000000800 */
[----:B------:R-:W-:Y:S01]  /*20d70*/  IMAD.U32 R6, RZ, RZ, UR4 ;  /* 0x00000004ff067e24 */ /* 0x000fe2000f8e00ff */
[----:B------:R4:W5:Y:S01]  /*20d80*/  @P0 LDG.E R0, desc[UR38][R2.64] ;  /* 0x0000002602000981 */ /* 0x000962000c1e1900 */
[----:B--2---:R-:W-:-:S05]  /*20d90*/  @P1 IMAD.WIDE R4, R197, 0x4, R4 ;  /* 0x00000004c5041825 */ /* 0x004fca00078e0204 */
[----:B------:R4:W5:Y:S01]  /*20da0*/  @P1 LDG.E R6, desc[UR38][R4.64] ;  /* 0x0000002604061981 */ /* 0x000962000c1e1900 */
[----:B---3--:R-:W-:Y:S02]  /*20db0*/  ISETP.NE.AND P2, PT, R25, 0x1, PT ;  /* 0x000000011900780c */ /* 0x008fe40003f45270 */
[----:B------:R-:W-:Y:S02]  /*20dc0*/  ISETP.GE.AND P3, PT, R218, 0x80, PT ;  /* 0x00000080da00780c */ /* 0x000fe40003f66270 */
[----:B------:R-:W-:-:S09]  /*20dd0*/  SHF.R.S32.HI R7, RZ, 0x1f, R197 ;  /* 0x0000001fff077819 */ /* 0x000fd200000114c5 */
[----:B------:R-:W2:Y:S08]  /*20de0*/  @P2 LDC R14, c[0x0][0xbec] ;  /* 0x0002fb00ff0e2b82 */ /* 0x000eb00000000800 */
[----:B------:R-:W3:Y:S01]  /*20df0*/  @P2 LDC R27, c[0x0][0xbf0] ;  /* 0x0002fc00ff1b2b82 */ /* 0x000ee20000000800 */
[----:B----4-:R-:W-:Y:S05]  /*20e00*/  @P1 BRA `(.L_x_1635) ;  /* 0x0000000000101947 */ /* 0x010fea0003800000 */
[----:B------:R-:W-:Y:S05]  /*20e10*/  @!P0 BRA `(.L_x_1635) ;  /* 0x00000000000c8947 */ /* 0x000fea0003800000 */
[----:B------:R-:W4:Y:S04]  /*20e20*/  LDG.E R5, desc[UR38][R2.64] ;  /* 0x0000002602057981 */ /* 0x000f28000c1e1900 */
[----:B-----5:R-:W4:Y:S02]  /*20e30*/  LDG.E R6, desc[UR38][R2.64+0x4] ;  /* 0x0000042602067981 */ /* 0x020f24000c1e1900 */
[----:B----4-:R-:W-:-:S07]  /*20e40*/  IMAD.IADD R6, R6, 0x1, -R5 ;  /* 0x0000000106067824 */ /* 0x010fce00078e0a05 */
.L_x_1635:
[----:B------:R-:W-:Y:S01]  /*20e50*/  BSSY B1, `(.L_x_1636) ;  /* 0x000002d000017945 */ /* 0x000fe20003800000 */
[----:B------:R-:W-:Y:S02]  /*20e60*/  SHF.R.S32.HI R10, RZ, 0x1f, R196 ;  /* 0x0000001fff0a7819 */ /* 0x000fe400000114c4 */
[----:B------:R-:W-:Y:S02]  /*20e70*/  SEL R13, R197, RZ, !P0 ;  /* 0x000000ffc50d7207 */ /* 0x000fe40004000000 */
[----:B------:R-:W-:Y:S02]  /*20e80*/  SEL R12, R7, RZ, !P0 ;  /* 0x000000ff070c7207 */ /* 0x000fe40004000000 */
[----:B-----5:R-:W-:Y:S01]  /*20e90*/  SHF.R.S32.HI R11, RZ, 0x1f, R0 ;  /* 0x0000001fff0b7819 */ /* 0x020fe20000011400 */
[----:B------:R-:W-:Y:S06]  /*20ea0*/  @P3 BRA `(.L_x_1637) ;  /* 0x00000000009c3947 */ /* 0x000fec0003800000 */
[----:B------:R-:W4:Y:S01]  /*20eb0*/  S2R R3, SR_TID.X ;  /* 0x0000000000037919 */ /* 0x000f220000002100 */
[----:B------:R-:W5:Y:S02]  /*20ec0*/  LDC R9, c[0x0][0xbe8] ;  /* 0x0002fa00ff097b82 */ /* 0x000f640000000800 */
[----:B-----5:R-:W-:Y:S01]  /*20ed0*/  IMAD R2, R6, R9, RZ ;  /* 0x0000000906027224 */ /* 0x020fe200078e02ff */
[----:B----4-:R-:W-:-:S04]  /*20ee0*/  IADD3 R8, R175, -0x80, R3 ;  /* 0xffffff80af087810 */ /* 0x010fc80007ffe003 */
        /* <DEDUP_REMOVED lines=9> */
[----:B------:R-:W4:Y:S01]  /*20f80*/  @P0 LDC R15, c[0x0][0xbec] ;  /* 0x0002fb00ff0f0b82 */ /* 0x000f220000000800 */
[----:B------:R-:W-:Y:S01]  /*20f90*/  IMAD R7, R196, UR5, R7 ;  /* 0x00000005c4077c24 */ /* 0x000fe2000f8e0207 */
[----:B------:R-:W-:-:S03]  /*20fa0*/  ULDC.64 UR4, c[0x0][0xb98] ;  /* 0x0002e60000047ab9 */ /* 0x000fc60000000a00 */
[----:B------:R-:W-:-:S03]  /*20fb0*/  IMAD.IADD R3, R3, 0x1, R7 ;  /* 0x0000000103037824 */ /* 0x000fc600078e0207 */
[----:B------:R-:W5:Y:S01]  /*20fc0*/  @P0 LDC R21, c[0x0][0xbf0] ;  /* 0x0002fc00ff150b82 */ /* 0x000f620000000800 */
[----:B------:R-:W-:-:S04]  /*20fd0*/  IMAD.WIDE.U32 R2, R13, UR4, R2 ;  /* 0x000000040d027c25 */ /* 0x000fc8000f8e0002 */
[----:B----4-:R-:W-:-:S05]  /*20fe0*/  @P0 IMAD.HI.U32 R4, R8, R15, RZ ;  /* 0x0000000f08040227 */ /* 0x010fca00078e00ff */
[----:B-----5:R-:W-:Y:S01]  /*20ff0*/  @P0 SHF.R.U32.HI R5, RZ, R21, R4 ;  /* 0x00000015ff050219 */ /* 0x020fe20000011604 */
[----:B------:R-:W-:-:S03]  /*21000*/  IMAD R4, R12, UR4, RZ ;  /* 0x000000040c047c24 */ /* 0x000fc6000f8e02ff */
[----:B------:R-:W-:Y:S01]  /*21010*/  IADD3 R2, P0, R5, R2, RZ ;  /* 0x0000000205027210 */ /* 0x000fe20007f1e0ff */
[----:B------:R-:W-:-:S04]  /*21020*/  IMAD.MOV R7, RZ, RZ, -R5 ;  /* 0x000000ffff077224 */ /* 0x000fc800078e0a05 */
[----:B------:R-:W-:Y:S01]  /*21030*/  IMAD R7, R9, R7, R8 ;  /* 0x0000000709077224 */ /* 0x000fe200078e0208 */
[----:B------:R-:W-:Y:S01]  /*21040*/  SHF.R.S32.HI R9, RZ, 0x1f, R5 ;  /* 0x0000001fff097819 */ /* 0x000fe20000011405 */
[----:B------:R-:W-:Y:S01]  /*21050*/  IMAD R8, R13, UR5, R4 ;  /* 0x000000050d087c24 */ /* 0x000fe2000f8e0204 */
[----:B------:R-:W-:Y:S02]  /*21060*/  ULDC.64 UR4, c[0x0][0xb88] ;  /* 0x0002e20000047ab9 */ /* 0x000fe40000000a00 */
        /* <DEDUP_REMOVED lines=11> */
.L_x_1637:
[----:B------:R-:W-:Y:S05]  /*21120*/  BSYNC B1 ;  /* 0x0000000000017941 */ /* 0x000fea0003800000 */
.L_x_1636:
[----:B------:R-:W-:Y:S02]  /*21130*/  ULDC.64 UR4, c[0x0][0xaa0] ;  /* 0x0002a80000047ab9 */ /* 0x000fe40000000a00 */
[----:B----4-:R-:W-:-:S04]  /*21140*/  IMAD R3, R11, UR4, RZ ;  /* 0x000000040b037c24 */ /* 0x010fc8000f8e02ff */
[C---:B------:R-:W-:Y:S02]  /*21150*/  IMAD R5, R0.reuse, UR5, R3 ;  /* 0x0000000500057c24 */ /* 0x040fe4000f8e0203 */
[----:B------:R-:W-:Y:S01]  /*21160*/  IMAD.WIDE.U32 R2, R0, UR4, RZ ;  /* 0x0000000400027c25 */ /* 0x000fe2000f8e00ff */
[----:B------:R-:W-:-:S03]  /*21170*/  ULDC.64 UR4, c[0x0][0xae8] ;  /* 0x0002ba0000047ab9 */ /* 0x000fc60000000a00 */
[----:B------:R-:W-:Y:S02]  /*21180*/  IMAD R0, R195, 0x20, R199 ;  /* 0x00000020c3007824 */ /* 0x000fe400078e02c7 */
[----:B------:R-:W-:Y:S02]  /*21190*/  IMAD.IADD R3, R3, 0x1, R5 ;  /* 0x0000000103037824 */ /* 0x000fe400078e0205 */
        /* <DEDUP_REMOVED lines=34> */
.L_x_1855:
[----:B------:R-:W-:Y:S01]  /*213c0*/  IMAD R25, R6, R25, RZ ;  /* 0x0000001906197224 */ /* 0x000fe200078e02ff */
[----:B------:R-:W-:Y:S01]  /*213d0*/  BSSY B1, `(.L_x_1639) ;  /* 0x000000d000017945 */ /* 0x000fe20003800000 */
[----:B------:R-:W-:-:S05]  /*213e0*/  IMAD.IADD R6, R199, 0x1, R175 ;  /* 0x00000001c7067824 */ /* 0x000fca00078e02af */
[----:B------:R-:W-:-:S13]  /*213f0*/  ISETP.GE.AND P0, PT, R6, R25, PT ;  /* 0x000000190600720c */ /* 0x000fda0003f06270 */
[----:B------:R-:W-:Y:S05]  /*21400*/  @P0 BRA `(.L_x_1640) ;  /* 0x0000000000240947 */ /* 0x000fea0003800000 */
[----:B------:R-:W-:Y:S02]  /*21410*/  ULDC UR4, c[0x0][0xac8] ;  /* 0x0002b20000047ab9 */ /* 0x000fe40000000800 */
[----:B------:R-:W-:Y:S02]  /*21420*/  ISETP.GE.AND P2, PT, R190, UR4, PT ;  /* 0x00000004be007c0c */ /* 0x000fe4000bf46270 */
[----:B------:R-:W-:-:S11]  /*21430*/  ISETP.GE.AND P3, PT, R194, UR4, PT ;  /* 0x00000004c2007c0c */ /* 0x000fd6000bf66270 */
[-C--:B----4-:R-:W-:Y:S02]  /*21440*/  @!P2 LEA R4, P0, R190, R14.reuse, 0x1 ;  /* 0x0000000ebe04a211 */ /* 0x090fe400078008ff */
[----:B------:R-:W-:Y:S02]  /*21450*/  @!P3 LEA R14, P1, R194, R14, 0x1 ;  /* 0x0000000ec20eb211 */ /* 0x000fe400078208ff */
[-C--:B---3--:R-:W-:Y:S02]  /*21460*/  @!P2 LEA.HI.X R5, R190, R3.reuse, R217, 0x1, P0 ;  /* 0x00000003be05a211 */ /* 0x088fe400000f0cd9 */
[----:B------:R-:W-:-:S03]  /*21470*/  @!P3 LEA.HI.X R15, R194, R3, R216, 0x1, P1 ;  /* 0x00000003c20fb211 */ /* 0x000fc600008f0cd8 */
[----:B------:R3:W-:Y:S04]  /*21480*/  @!P2 ST.E.128 desc[UR38][R4.64], RZ ;  /* 0x000000ff0400a985 */ /* 0x0007e8000c101d26 */
[----:B------:R3:W-:Y:S02]  /*21490*/  @!P3 ST.E.128 desc[UR38][R14.64], RZ ;  /* 0x000000ff0e00b985 */ /* 0x0007e4000c101d26 */
.L_x_1640:
[----:B------:R-:W-:Y:S05]  /*214a0*/  BSYNC B1 ;  /* 0x0000000000017941 */ /* 0x000fea0003800000 */
.L_x_1639:
[----:B------:R-:W-:-:S03]  /*214b0*/  UMOV UR4, 0xffffffff ;  /* 0xffffffff00047882 */ /* 0x000fc60000000000 */
[----:B------:R-:W-:Y:S05]  /*214c0*/  BRA.DIV UR4, `(.L_x_1641) ;  /* 0x0000008e04d87947 */ /* 0x000fea000b800000 */
[----:B---3--:R3:W0:Y:S04]  /*214d0*/  SHFL.IDX PT, R3, R2, 0x1, 0x181f ;  /* 0x00381f0002037f89 */ /* 0x00862800000e0000 */
[----:B----4-:R3:W4:Y:S02]  /*214e0*/  SHFL.IDX PT, R14, R0, 0x1, 0x181f ;  /* 0x00381f00000e7f89 */ /* 0x01072400000e0000 */
.L_x_1859:
[----:B------:R-:W-:Y:S01]  /*214f0*/  VIADD R4, R6, 0x20 ;  /* 0x0000002006047836 */ /* 0x000fe20000000000 */
[----:B------:R-:W-:Y:S04]  /*21500*/  BSSY B1, `(.L_x_1642) ;  /* 0x000000c000017945 */ /* 0x000fe80003800000 */
[----:B------:R-:W-:-:S13]  /*21510*/  ISETP.GE.AND P0, PT, R4, R25, PT ;  /* 0x000000190400720c */ /* 0x000fda0003f06270 */
        /* <DEDUP_REMOVED lines=10> */
.L_x_1643:
[----:B------:R-:W-:Y:S05]  /*215c0*/  BSYNC B1 ;  /* 0x0000000000017941 */ /* 0x000fea0003800000 */
.L_x_1642:
[----:B------:R-:W-:-:S03]  /*215d0*/  UMOV UR4, 0xffffffff ;  /* 0xffffffff00047882 */ /* 0x000fc60000000000 */
[----:B------:R-:W-:Y:S05]  /*215e0*/  BRA.DIV UR4, `(.L_x_1644) ;  /* 0x0000008e04d87947 */ /* 0x000fea000b800000 */
[----:B0-----:R0:W0:Y:S04]  /*215f0*/  SHFL.IDX PT, R3, R2, 0x2, 0x181f ;  /* 0x00581f0002037f89 */ /* 0x00102800000e0000 */
[----:B----4-:R4:W0:Y:S02]  /*21600*/  SHFL.IDX PT, R14, R0, 0x2, 0x181f ;  /* 0x00581f00000e7f89 */ /* 0x01082400000e0000 */
.L_x_1863:
[----:B------:R-:W-:Y:S01]  /*21610*/  VIADD R4, R6, 0x40 ;  /* 0x0000004006047836 */ /* 0x000fe20000000000 */
[----:B------:R-:W-:Y:S04]  /*21620*/  BSSY B1, `(.L_x_1645) ;  /* 0x000000c000017945 */ /* 0x000fe80003800000 */
[----:B------:R-:W-:-:S13]  /*21630*/  ISETP.GE.AND P0, PT, R4, R25, PT ;  /* 0x000000190400720c */ /* 0x000fda0003f06270 */
[----:B------:R-:W-:Y:S05]  /*21640*/  @P0 BRA `(.L_x_1646) ;  /* 0x0000000000240947 */ /* 0x000fea0003800000 */
[----:B------:R-:W-:Y:S02]  /*21650*/  ULDC UR4, c[0x0][0xac8] ;  /* 0x0002b20000047ab9 */ /* 0x000fe40000000800 */
[----:B------:R-:W-:Y:S02]  /*21660*/  ISETP.GE.AND P2, PT, R190, UR4, PT ;  /* 0x00000004be007c0c */ /* 0x000fe4000bf46270 */
[----:B------:R-:W-:-:S11]  /*21670*/  ISETP.GE.AND P3, PT, R194, UR4, PT ;  /* 0x00000004c2007c0c */ /* 0x000fd6000bf66270 */
[-C--:B0-----:R-:W-:Y:S02]  /*21680*/  @!P2 LEA R4, P0, R190, R14.reuse, 0x1 ;  /* 0x0000000ebe04a211 */ /* 0x081fe400078008ff */
[----:B------:R-:W-:Y:S02]  /*21690*/  @!P3 LEA R14, P1, R194, R14, 0x1 ;  /* 0x0000000ec20eb211 */ /* 0x000fe400078208ff */
[-C--:B------:R-:W-:Y:S02]  /*216a0*/  @!P2 LEA.HI.X R5, R190, R3.reuse, R217, 0x1, P0 ;  /* 0x00000003be05a211 */ /* 0x080fe400000f0cd9 */
[----:B------:R-:W-:-:S03]  /*216b0*/  @!P3 LEA.HI.X R15, R194, R3, R216, 0x1, P1 ;  /* 0x00000003c20fb211 */ /* 0x000fc600008f0cd8 */
[----:B------:R0:W-:Y:S04]  /*216c0*/  @!P2 ST.E.128 desc[UR38][R4.64], RZ ;  /* 0x000000ff0400a985 */ /* 0x0001e8000c101d26 */
[----:B------:R0:W-:Y:S02]  /*216d0*/  @!P3 ST.E.128 desc[UR38][R14.64], RZ ;  /* 0x000000ff0e00b985 */ /* 0x0001e4000c101d26 */
.L_x_1646:
[----:B------:R-:W-:Y:S05]  /*216e0*/  BSYNC B1 ;  /* 0x0000000000017941 */ /* 0x000fea0003800000 */
.L_x_1645:
[----:B------:R-:W-:-:S03]  /*216f0*/  UMOV UR4, 0xffffffff ;  /* 0xffffffff00047882 */ /* 0x000fc60000000000 */
[----:B------:R-:W-:Y:S05]  /*21700*/  BRA.DIV UR4, `(.L_x_1647) ;  /* 0x0000008e04d87947 */ /* 0x000fea000b800000 */
[----:B0-----:R0:W0:Y:S04]  /*21710*/  SHFL.IDX PT, R3, R2, 0x3, 0x181f ;  /* 0x00781f0002037f89 */ /* 0x00102800000e0000 */
[----:B------:R0:W0:Y:S02]  /*21720*/  SHFL.IDX PT, R14, R0, 0x3, 0x181f ;  /* 0x00781f00000e7f89 */ /* 0x00002400000e0000 */
.L_x_1867:
[----:B0-234-:R-:W-:-:S05]  /*21730*/  VIADD R0, R6, 0x60 ;  /* 0x0000006006007836 */ /* 0x01dfca0000000000 */
[----:B------:R-:W-:-:S13]  /*21740*/  ISETP.GE.AND P0, PT, R0, R25, PT ;  /* 0x000000190000720c */ /* 0x000fda0003f06270 */
[----:B------:R-:W-:Y:S05]  /*21750*/  @P0 BRA `(.L_x_1634) ;  /* 0x0000000000240947 */ /* 0x000fea0003800000 */
[----:B------:R-:W-:Y:S02]  /*21760*/  ULDC UR4, c[0x0][0xac8] ;  /* 0x0002b20000047ab9 */ /* 0x000fe40000000800 */
[----:B------:R-:W-:Y:S02]  /*21770*/  ISETP.GE.AND P2, PT, R190, UR4, PT ;  /* 0x00000004be007c0c */ /* 0x000fe4000bf46270 */
[----:B------:R-:W-:-:S11]  /*21780*/  ISETP.GE.AND P3, PT, R194, UR4, PT ;  /* 0x00000004c2007c0c */ /* 0x000fd6000bf66270 */
[-C--:B------:R-:W-:Y:S02]  /*21790*/  @!P2 LEA R4, P0, R190, R14.reuse, 0x1 ;  /* 0x0000000ebe04a211 */ /* 0x080fe400078008ff */
[----:B------:R-:W-:Y:S02]  /*217a0*/  @!P3 LEA R14, P1, R194, R14, 0x1 ;  /* 0x0000000ec20eb211 */ /* 0x000fe400078208ff */
[-C--:B------:R-:W-:Y:S02]  /*217b0*/  @!P2 LEA.HI.X R5, R190, R3.reuse, R217, 0x1, P0 ;  /* 0x00000003be05a211 */ /* 0x080fe400000f0cd9 */
[----:B------:R-:W-:-:S03]  /*217c0*/  @!P3 LEA.HI.X R15, R194, R3, R216, 0x1, P1 ;  /* 0x00000003c20fb211 */ /* 0x000fc600008f0cd8 */
[----:B------:R0:W-:Y:S04]  /*217d0*/  @!P2 ST.E.128 desc[UR38][R4.64], RZ ;  /* 0x000000ff0400a985 */ /* 0x0001e8000c101d26 */
[----:B------:R0:W-:Y:S02]  /*217e0*/  @!P3 ST.E.128 desc[UR38][R14.64], RZ ;  /* 0x000000ff0e00b985 */ /* 0x0001e4000c101d26 */
.L_x_1634:
[----:B------:R-:W-:Y:S05]  /*217f0*/  BSYNC B0 ;  /* 0x0000000000007941 */ /* 0x000fea0003800000 */
.L_x_1624:
[----:B------:R-:W-:Y:S02]  /*21800*/  ULDC UR4, c[0x0][0xc3c] ;  /* 0x00030f0000047ab9 */ /* 0x000fe40000000800 */
[----:B-1----:R-:W-:-:S13]  /*21810*/  ISETP.GE.AND P0, PT, R179, UR4, PT ;  /* 0x00000004b3007c0c */ /* 0x002fda000bf06270 */
[----:B------:R-:W-:Y:S05]  /*21820*/  @!P0 BRA `(.L_x_1648) ;  /* 0xfffffdf800c48947 */ /* 0x000fea000383ffff */
[----:B------:R-:W-:Y:S05]  /*21830*/  BRA `(.L_x_1429) ;  /* 0x0000007000a47947 */ /* 0x000fea0003800000 */
.L_x_1427:
        /* <DEDUP_REMOVED lines=18> */
.L_x_1649:
[----:B------:R-:W1:Y:S01]  /*21960*/  S2R R0, SR_TID.X ;  /* 0x0000000000007919 */ /* 0x000e620000002100 */
[----:B------:R-:W-:Y:S01]  /*21970*/  ULDC UR4, c[0x0][0xc3c] ;  /* 0x00030f0000047ab9 */ /* 0x000fe20000000800 */
[----:B------:R-:W2:Y:S01]  /*21980*/  S2UR UR6, SR_CTAID.X ;  /* 0x00000000000679c3 */ /* 0x000ea20000002500 */
[----:B------:R-:W-:Y:S01]  /*21990*/  ULDC UR5, c[0x0][0xc38] ;  /* 0x00030e0000057ab9 */ /* 0x000fe20000000800 */
[----:B-1----:R-:W-:-:S04]  /*219a0*/  LOP3.LUT R0, R0, 0x1f, RZ, 0xc0, !PT ;  /* 0x0000001f00007812 */ /* 0x002fc800078ec0ff */
[----:B------:R-:W-:-:S04]  /*219b0*/  ISETP.NE.AND P0, PT, R0, 0x1f, PT ;  /* 0x0000001f0000780c */ /* 0x000fc80003f05270 */
[----:B------:R-:W-:-:S13]  /*219c0*/  ISETP.GE.OR P1, PT, R0, UR4, !P0 ;  /* 0x0000000400007c0c */ /* 0x000fda000c726670 */
[----:B0-----:R-:W0:Y:S02]  /*219d0*/  @!P1 LDC.64 R2, c[0x0][0xc80] ;  /* 0x00032000ff029b82 */ /* 0x001e240000000a00 */
[----:B0-----:R-:W-:-:S05]  /*219e0*/  @!P1 IMAD.WIDE.U32 R2, R0, 0x4, R2 ;  /* 0x0000000400029825 */ /* 0x001fca00078e0002 */
[----:B------:R-:W3:Y:S01]  /*219f0*/  @!P1 LDG.E R4, desc[UR38][R2.64] ;  /* 0x0000002602049981 */ /* 0x000ee2000c1e1900 */
[C---:B------:R-:W-:Y:S01]  /*21a00*/  ISETP.NE.AND P1, PT, R0.reuse, RZ, PT ;  /* 0x000000ff0000720c */ /* 0x040fe20003f25270 */
[----:B------:R-:W-:Y:S01]  /*21a10*/  UMOV UR4, URZ ;  /* 0x0000003f00047c82 */ /* 0x000fe20008000000 */
[C---:B------:R-:W-:Y:S01]  /*21a20*/  ISETP.GE.U32.AND P2, PT, R0.reuse, 0x2, PT ;  /* 0x000000020000780c */ /* 0x040fe20003f46070 */
[----:B------:R-:W-:Y:S01]  /*21a30*/  IMAD.MOV.U32 R16, RZ, RZ, RZ ;  /* 0x000000ffff107224 */ /* 0x000fe200078e00ff */
[C---:B------:R-:W-:Y:S02]  /*21a40*/  ISETP.GE.U32.AND P3, PT, R0.reuse, 0x4, PT ;  /* 0x000000040000780c */ /* 0x040fe40003f66070 */
[C---:B------:R-:W-:Y:S02]  /*21a50*/  ISETP.GE.U32.AND P4, PT, R0.reuse, 0x8, PT ;  /* 0x000000080000780c */ /* 0x040fe40003f86070 */
[----:B------:R-:W-:Y:S01]  /*21a60*/  ISETP.GE.U32.AND P5, PT, R0, 0x10, PT ;  /* 0x000000100000780c */ /* 0x000fe20003fa6070 */
[----:B---3--:R-:W0:Y:S02]  /*21a70*/  SHFL.UP PT, R5, R4, 0x1, RZ ;  /* 0x0420000004057989 */ /* 0x008e2400000e00ff */
        /* <DEDUP_REMOVED lines=14> */
[----:B------:R-:W0:Y:S02]  /*21b60*/  SHFL.IDX PT, R6, R5, 0x1f, 0x1f ;  /* 0x03e01f0005067f89 */ /* 0x000e2400000e0000 */
[----:B0-----:R-:W-:-:S04]  /*21b70*/  IMAD R6, R6, UR5, RZ ;  /* 0x0000000506067c24 */ /* 0x001fc8000f8e02ff */
[----:B------:R-:W-:Y:S01]  /*21b80*/  IMAD.MOV.U32 R3, RZ, RZ, R6 ;  /* 0x000000ffff037224 */ /* 0x000fe200078e0006 */
[----:B--2---:R-:W-:-:S13]  /*21b90*/  ISETP.GT.AND P6, PT, R6, UR6, PT ;  /* 0x0000000606007c0c */ /* 0x004fda000bfc4270 */
[----:B------:R-:W-:Y:S05]  /*21ba0*/  @P6 BRA `(.L_x_1651) ;  /* 0x00000000009c6947 */ /* 0x000fea0003800000 */
[----:B------:R-:W0:Y:S01]  /*21bb0*/  LDC R5, c[0x0][0xc3c] ;  /* 0x00030f00ff057b82 */ /* 0x000e220000000800 */
[----:B------:R-:W-:Y:S01]  /*21bc0*/  IMAD.MOV.U32 R6, RZ, RZ, R3 ;  /* 0x000000ffff067224 */ /* 0x000fe200078e0003 */
[----:B------:R-:W-:Y:S01]  /*21bd0*/  UMOV UR4, URZ ;  /* 0x0000003f00047c82 */ /* 0x000fe20008000000 */
[----:B------:R-:W-:Y:S01]  /*21be0*/  ULDC UR7, c[0x0][0xc3c] ;  /* 0x00030f0000077ab9 */ /* 0x000fe20000000800 */
[----:B------:R-:W-:-:S05]  /*21bf0*/  ULDC UR5, c[0x0][0xc38] ;  /* 0x00030e0000057ab9 */ /* 0x000fca0000000800 */
.L_x_1655:
[----:B------:R-:W-:Y:S01]  /*21c00*/  UIADD3 UR4, UR4, 0x1f, URZ ;  /* 0x0000001f04047890 */ /* 0x000fe2000fffe03f */
[----:B------:R-:W-:-:S05]  /*21c10*/  IMAD.U32 R19, RZ, RZ, UR7 ;  /* 0x00000007ff137e24 */ /* 0x000fca000f8e00ff */
[----:B0-----:R-:W-:-:S13]  /*21c20*/  ISETP.LE.AND P6, PT, R5, UR4, PT ;  /* 0x0000000405007c0c */ /* 0x001fda000bfc3270 */
[----:B------:R-:W-:Y:S05]  /*21c30*/  @P6 BRA `(.L_x_1652) ;  /* 0x0000000400a86947 */ /* 0x000fea0003800000 */
[----:B------:R-:W-:Y:S01]  /*21c40*/  VIADD R7, R0, UR4 ;  /* 0x0000000400077c36 */ /* 0x000fe20008000000 */
[----:B------:R-:W-:Y:S01]  /*21c50*/  BSSY B0, `(.L_x_1653) ;  /* 0x0000007000007945 */ /* 0x000fe20003800000 */
[----:B------:R-:W-:-:S03]  /*21c60*/  IMAD.MOV.U32 R4, RZ, RZ, RZ ;  /* 0x000000ffff047224 */ /* 0x000fc600078e00ff */
[----:B------:R-:W-:-:S13]  /*21c70*/  ISETP.GE.OR P6, PT, R7, R5, !P0 ;  /* 0x000000050700720c */ /* 0x000fda00047c6670 */
[----:B------:R-:W-:Y:S05]  /*21c80*/  @P6 BRA `(.L_x_1654) ;  /* 0x00000000000c6947 */ /* 0x000fea0003800000 */
[----:B------:R-:W0:Y:S02]  /*21c90*/  LDC.64 R2, c[0x0][0xc80] ;  /* 0x00032000ff027b82 */ /* 0x000e240000000a00 */
[----:B0-----:R-:W-:-:S05]  /*21ca0*/  IMAD.WIDE R2, R7, 0x4, R2 ;  /* 0x0000000407027825 */ /* 0x001fca00078e0202 */
[----:B------:R0:W5:Y:S02]  /*21cb0*/  LDG.E R4, desc[UR38][R2.64] ;  /* 0x0000002602047981 */ /* 0x000164000c1e1900 */
.L_x_1654:
[----:B------:R-:W-:Y:S05]  /*21cc0*/  BSYNC B0 ;  /* 0x0000000000007941 */ /* 0x000fea0003800000 */
.L_x_1653:
        /* <DEDUP_REMOVED lines=17> */
[----:B------:R-:W-:-:S05]  /*21de0*/  IMAD.IADD R6, R3, 0x1, R6 ;  /* 0x0000000103067824 */ /* 0x000fca00078e0206 */
[----:B------:R-:W-:-:S13]  /*21df0*/  ISETP.GT.AND P6, PT, R6, UR6, PT ;  /* 0x0000000606007c0c */ /* 0x000fda000bfc4270 */
[----:B------:R-:W-:Y:S05]  /*21e00*/  @!P6 BRA `(.L_x_1655) ;  /* 0xfffffffc007ce947 */ /* 0x000fea000383ffff */
[----:B------:R-:W-:-:S07]  /*21e10*/  IMAD.MOV.U32 R5, RZ, RZ, R9 ;  /* 0x000000ffff057224 */ /* 0x000fce00078e0009 */
.L_x_1651:
[----:B------:R-:W-:-:S04]  /*21e20*/  IMAD.IADD R6, R6, 0x1, -R3 ;  /* 0x0000000106067824 */ /* 0x000fc800078e0a03 */
[----:B------:R-:W-:-:S05]  /*21e30*/  IMAD R2, R5, UR5, R6 ;  /* 0x0000000505027c24 */ /* 0x000fca000f8e0206 */
[----:B------:R-:W-:Y:S02]  /*21e40*/  ISETP.GT.AND P0, PT, R2, UR6, PT ;  /* 0x0000000602007c0c */ /* 0x000fe4000bf04270 */
[----:B------:R-:W0:Y:S11]  /*21e50*/  LDC.64 R2, c[0x0][0xc90] ;  /* 0x00032400ff027b82 */ /* 0x000e360000000a00 */
[----:B------:R-:W-:-:S04]  /*21e60*/  VOTE.ANY R11, PT, !P0 ;  /* 0x00000000000b7806 */ /* 0x000fc800040e0100 */
[----:B------:R-:W1:Y:S02]  /*21e70*/  POPC R7, R11 ;  /* 0x0000000b00077309 */ /* 0x000e640000000000 */
[----:B-1----:R-:W-:-:S05]  /*21e80*/  IADD3 R19, R7, UR4, RZ ;  /* 0x0000000407137c10 */ /* 0x002fca000fffe0ff */
[----:B0-----:R-:W-:-:S05]  /*21e90*/  IMAD.WIDE R2, R19, 0x4, R2 ;  /* 0x0000000413027825 */ /* 0x001fca00078e0202 */
[----:B------:R-:W2:Y:S01]  /*21ea0*/  LDG.E R9, desc[UR38][R2.64] ;  /* 0x0000002602097981 */ /* 0x000ea2000c1e1900 */
[----:B------:R-:W-:-:S03]  /*21eb0*/  ISETP.NE.AND P0, PT, R11, RZ, PT ;  /* 0x000000ff0b00720c */ /* 0x000fc60003f05270 */
[----:B------:R-:W2:Y:S02]  /*21ec0*/  SHFL.IDX PT, R4, R4, R7, 0x1f ;  /* 0x00001f0704047589 */ /* 0x000ea400000e0000 */
[----:B--2---:R-:W-:-:S05]  /*21ed0*/  IMAD R8, R4, R9, RZ ;  /* 0x0000000904087224 */ /* 0x004fca00078e02ff */
[----:B------:R-:W-:-:S04]  /*21ee0*/  IABS R10, R8 ;  /* 0x00000008000a7213 */ /* 0x000fc80000000000 */
[----:B------:R-:W0:Y:S08]  /*21ef0*/  I2F.RP R12, R10 ;  /* 0x0000000a000c7306 */ /* 0x000e300000209400 */
[----:B0-----:R-:W0:Y:S02]  /*21f00*/  MUFU.RCP R12, R12 ;  /* 0x0000000c000c7308 */ /* 0x001e240000001000 */
[----:B0-----:R-:W-:-:S06]  /*21f10*/  VIADD R13, R12, 0xffffffe ;  /* 0x0ffffffe0c0d7836 */ /* 0x001fcc0000000000 */
[----:B------:R0:W1:Y:S01]  /*21f20*/  F2I.FTZ.U32.TRUNC.NTZ R3, R13 ;  /* 0x0000000d00037305 */ /* 0x000062000021f000 */
[----:B------:R-:W-:Y:S05]  /*21f30*/  @!P0 BRA `(.L_x_1656) ;  /* 0x0000000000088947 */ /* 0x000fea0003800000 */
[----:B------:R-:W-:-:S06]  /*21f40*/  VIADD R16, R7, 0xffffffff ;  /* 0xffffffff07107836 */ /* 0x000fcc0000000000 */
[----:B------:R2:W3:Y:S02]  /*21f50*/  SHFL.IDX PT, R16, R5, R16, 0x1f ;  /* 0x00001f1005107589 */ /* 0x0004e400000e0000 */
.L_x_1656:
[--C-:B-12---:R-:W-:Y:S02]  /*21f60*/  IMAD.MOV R5, RZ, RZ, -R3.reuse ;  /* 0x000000ffff057224 */ /* 0x106fe400078e0a03 */
[----:B---3--:R-:W-:Y:S01]  /*21f70*/  IMAD R16, R16, UR5, R6 ;  /* 0x0000000510107c24 */ /* 0x008fe2000f8e0206 */
[----:B------:R-:W-:Y:S01]  /*21f80*/  IABS R6, R8 ;  /* 0x0000000800067213 */ /* 0x000fe20000000000 */
[----:B------:R-:W-:Y:S02]  /*21f90*/  IMAD R5, R5, R10, RZ ;  /* 0x0000000a05057224 */ /* 0x000fe400078e02ff */
[----:B------:R-:W-:Y:S02]  /*21fa0*/  IMAD.MOV.U32 R2, RZ, RZ, RZ ;  /* 0x000000ffff027224 */ /* 0x000fe400078e00ff */
[----:B------:R-:W-:Y:S02]  /*21fb0*/  IMAD.MOV R6, RZ, RZ, -R6 ;  /* 0x000000ffff067224 */ /* 0x000fe400078e0a06 */
[----:B------:R-:W-:Y:S01]  /*21fc0*/  IMAD.HI.U32 R2, R3, R5, R2 ;  /* 0x0000000503027227 */ /* 0x000fe200078e0002 */
[----:B------:R-:W-:-:S04]  /*21fd0*/  IADD3 R5, -R16, UR6, RZ ;  /* 0x0000000610057c10 */ /* 0x000fc8000fffe1ff */
[----:B------:R-:W-:-:S05]  /*21fe0*/  IABS R3, R5 ;  /* 0x0000000500037213 */ /* 0x000fca0000000000 */
        /* <DEDUP_REMOVED lines=16> */
[----:B------:R-:W-:-:S04]  /*220f0*/  VIADDMNMX R9, R10, UR5, R9, PT ;  /* 0x000000050a097c46 */ /* 0x000fc8000b800109 */
[-C--:B------:R-:W-:Y:S02]  /*22100*/  IABS R7, R9.reuse ;  /* 0x0000000900077213 */ /* 0x080fe40000000000 */
[----:B------:R-:W-:Y:S02]  /*22110*/  IABS R8, R9 ;  /* 0x0000000900087213 */ /* 0x000fe40000000000 */
[----:B------:R-:W1:Y:S03]  /*22120*/  I2F.RP R10, R7 ;  /* 0x00000007000a7306 */ /* 0x000e660000209400 */
[----:B------:R-:W-:-:S05]  /*22130*/  IMAD.MOV R8, RZ, RZ, -R8 ;  /* 0x000000ffff087224 */ /* 0x000fca00078e0a08 */
        /* <DEDUP_REMOVED lines=8> */
[C---:B------:R-:W-:Y:S01]  /*221c0*/  LOP3.LUT R3, R5.reuse, R9, RZ, 0x3c, !PT ;  /* 0x0000000905037212 */ /* 0x040fe200078e3cff */
[----:B------:R-:W-:Y:S02]  /*221d0*/  IMAD.IADD R5, R5, 0x1, R6 ;  /* 0x0000000105057824 */ /* 0x000fe400078e0206 */
[----:B------:R-:W-:Y:S01]  /*221e0*/  IMAD.HI.U32 R2, R2, R11, RZ ;  /* 0x0000000b02027227 */ /* 0x000fe200078e00ff */
[----:B------:R-:W-:-:S03]  /*221f0*/  ISETP.GE.AND P2, PT, R3, RZ, PT ;  /* 0x000000ff0300720c */ /* 0x000fc60003f46270 */
[----:B------:R-:W-:-:S05]  /*22200*/  IMAD R8, R2, R8, R11 ;  /* 0x0000000802087224 */ /* 0x000fca00078e020b */
[----:B------:R-:W-:-:S13]  /*22210*/  ISETP.GT.U32.AND P1, PT, R7, R8, PT ;  /* 0x000000080700720c */ /* 0x000fda0003f24070 */
[----:B------:R-:W-:Y:S02]  /*22220*/  @!P1 IMAD.IADD R8, R8, 0x1, -R7 ;  /* 0x0000000108089824 */ /* 0x000fe400078e0a07 */
[----:B------:R-:W-:Y:S01]  /*22230*/  @!P1 VIADD R2, R2, 0x1 ;  /* 0x0000000102029836 */ /* 0x000fe20000000000 */
[----:B------:R-:W-:Y:S02]  /*22240*/  ISETP.NE.AND P1, PT, R9, RZ, PT ;  /* 0x000000ff0900720c */ /* 0x000fe40003f25270 */
[----:B------:R-:W-:-:S13]  /*22250*/  ISETP.GE.U32.AND P0, PT, R8, R7, PT ;  /* 0x000000070800720c */ /* 0x000fda0003f06070 */
[----:B------:R-:W-:-:S05]  /*22260*/  @P0 VIADD R2, R2, 0x1 ;  /* 0x0000000102020836 */ /* 0x000fca0000000000 */
[----:B------:R-:W-:Y:S02]  /*22270*/  @!P2 IADD3 R2, -R2, RZ, RZ ;  /* 0x000000ff0202a210 */ /* 0x000fe40007ffe1ff */
[----:B------:R-:W-:Y:S01]  /*22280*/  @!P1 LOP3.LUT R2, RZ, R9, RZ, 0x33, !PT ;  /* 0x00000009ff029212 */ /* 0x000fe200078e33ff */
[----:B------:R-:W-:-:S03]  /*22290*/  IMAD.MOV R9, RZ, RZ, -R9 ;  /* 0x000000ffff097224 */ /* 0x000fc600078e0a09 */
[----:B------:R-:W-:Y:S01]  /*222a0*/  LOP3.LUT R17, RZ, R2, RZ, 0x33, !PT ;  /* 0x00000002ff117212 */ /* 0x000fe200078e33ff */
[----:B------:R-:W-:-:S04]  /*222b0*/  IMAD R18, R2, R9, R5 ;  /* 0x0000000902127224 */ /* 0x000fc800078e0205 */
[----:B------:R-:W-:Y:S01]  /*222c0*/  IMAD.IADD R17, R4, 0x1, R17 ;  /* 0x0000000104117824 */ /* 0x000fe200078e0211 */
[----:B------:R-:W-:Y:S06]  /*222d0*/  BRA `(.L_x_1657) ;  /* 0x00000000000c7947 */ /* 0x000fec0003800000 */
.L_x_1652:
[----:B------:R-:W-:Y:S02]  /*222e0*/  IMAD.MOV.U32 R17, RZ, RZ, RZ ;  /* 0x000000ffff117224 */ /* 0x000fe400078e00ff */
[----:B------:R-:W-:Y:S02]  /*222f0*/  IMAD.U32 R16, RZ, RZ, UR6 ;  /* 0x00000006ff107e24 */ /* 0x000fe4000f8e00ff */
[----:B------:R-:W-:-:S07]  /*22300*/  IMAD.MOV.U32 R18, RZ, RZ, RZ ;  /* 0x000000ffff127224 */ /* 0x000fce00078e00ff */
.L_x_1657:
[----:B------:R-:W-:-:S13]  /*22310*/  ISETP.NE.AND P0, PT, R0, RZ, PT ;  /* 0x000000ff0000720c */ /* 0x000fda0003f05270 */
[----:B------:R-:W1:Y:S01]  /*22320*/  @!P0 S2R R3, SR_CgaCtaId ;  /* 0x0000000000038919 */ /* 0x000e620000008800 */
[----:B------:R-:W-:-:S04]  /*22330*/  @!P0 MOV R0, 0x400 ;  /* 0x0000040000008802 */ /* 0x000fc80000000f00 */
[----:B-1----:R-:W-:-:S05]  /*22340*/  @!P0 LEA R0, R3, R0, 0x18 ;  /* 0x0000000003008211 */ /* 0x002fca00078ec0ff */
[----:B------:R2:W-:Y:S01]  /*22350*/  @!P0 STS.128 [R0+0x228d0], R16 ;  /* 0x0228d01000008388 */ /* 0x0005e20000000c00 */
[----:B------:R-:W-:Y:S06]  /*22360*/  BAR.ARV 0x5, 0x180 ;  /* 0x0146000000007b1d */ /* 0x000fec0000002000 */
.L_x_1650:
[----:B--2---:R-:W-:Y:S01]  /*22370*/  IMAD.MOV.U32 R0, RZ, RZ, 0x1 ;  /* 0x00000001ff007424 */ /* 0x004fe200078e00ff */
[----:B------:R2:W-:Y:S01]  /*22380*/  STL [R1+0x4], RZ ;  /* 0x000004ff01007387 */ /* 0x0005e20000100800 */
[----:B------:R-:W-:Y:S02]  /*22390*/  ULDC UR4, c[0x0][0xc3c] ;  /* 0x00030f0000047ab9 */ /* 0x000fe40000000800 */
[----:B-1----:R-:W-:Y:S01]  /*223a0*/  ISETP.GE.AND P0, PT, R19, UR4, PT ;  /* 0x0000000413007c0c */ /* 0x002fe2000bf06270 */
[----:B------:R2:W-:Y:S04]  /*223b0*/  STL [R1+0x10], R0 ;  /* 0x0000100001007387 */ /* 0x0005e80000100800 */
[----:B------:R2:W-:Y:S08]  /*223c0*/  STL [R1+0x58], RZ ;  /* 0x000058ff01007387 */ /* 0x0005f00000100800 */
[----:B--2---:R-:W-:Y:S05]  /*223d0*/  @P0 BRA `(.L_x_1658) ;  /* 0x0000006000b80947 */ /* 0x004fea0003800000 */
[----:B------:R-:W0:Y:S01]  /*223e0*/  S2R R8, SR_TID.X ;  /* 0x0000000000087919 */ /* 0x000e220000002100 */
[----:B------:R-:W1:Y:S01]  /*223f0*/  S2UR UR5, SR_CgaCtaId ;  /* 0x00000000000579c3 */ /* 0x000e620000008800 */
[----:B------:R-:W-:Y:S01]  /*22400*/  UMOV UR4, 0x400 ;  /* 0x0000040000047882 */ /* 0x000fe20000000000 */
[----:B------:R-:W-:Y:S01]  /*22410*/  BSSY B7, `(.L_x_1658) ;  /* 0x000062a000077945 */ /* 0x000fe20003800000 */
[----:B------:R-:W-:Y:S01]  /*22420*/  ULDC.64 UR42, c[0x0][0x198] ;  /* 0x00006600002a7ab9 */ /* 0x000fe20000000a00 */
[----:B------:R-:W-:Y:S02]  /*22430*/  ULOP3.LUT UR37, UR36, 0x1, URZ, 0xfc, !UPT ;  /* 0x0000000124257892 */ /* 0x000fe4000f8efc3f */
[----:B------:R-:W-:Y:S01]  /*22440*/  ULOP3.LUT UR41, UR36, 0x2, URZ, 0xfc, !UPT ;  /* 0x0000000224297892 */ /* 0x000fe2000f8efc3f */
[----:B------:R-:W-:Y:S01]  /*22450*/  ULDC UR40, c[0x0][0xc] ;  /* 0x0000030000287ab9 */ /* 0x000fe20000000800 */
[----:B-1----:R-:W-:Y:S01]  /*22460*/  ULEA UR4, UR5, UR4, 0x18 ;  /* 0x0000000405047291 */ /* 0x002fe2000f8ec03f */
[----:B0-----:R-:W-:Y:S01]  /*22470*/  IMAD.SHL.U32 R2, R8, 0x80, RZ ;  /* 0x0000008008027824 */ /* 0x001fe200078e00ff */
[----:B------:R-:W-:-:S02]  /*22480*/  SHF.R.U32.HI R3, RZ, 0x1, R8 ;  /* 0x00000001ff037819 */ /* 0x000fc40000011608 */
[----:B------:R-:W-:Y:S02]  /*22490*/  LOP3.LUT R6, R8, 0x7f, RZ, 0xc0, !PT ;  /* 0x0000007f08067812 */ /* 0x000fe400078ec0ff */
[----:B------:R-:W-:Y:S02]  /*224a0*/  LOP3.LUT R0, R2, 0x380, RZ, 0xc0, !PT ;  /* 0x0000038002007812 */ /* 0x000fe400078ec0ff */
[----:B------:R-:W-:Y:S02]  /*224b0*/  SHF.R.U32.HI R7, RZ, 0x5, R6 ;  /* 0x00000005ff077819 */ /* 0x000fe40000011606 */
[C---:B------:R-:W-:Y:S02]  /*224c0*/  LOP3.LUT R3, R0.reuse, 0x30, R3, 0xf8, !PT ;  /* 0x0000003000037812 */ /* 0x040fe400078ef803 */
[----:B------:R-:W-:Y:S01]  /*224d0*/  LOP3.LUT R5, R0, 0x10, R8, 0xf8, !PT ;  /* 0x0000001000057812 */ /* 0x000fe200078ef808 */
[----:B------:R-:W-:Y:S01]  /*224e0*/  IMAD.SHL.U32 R0, R8, 0x10, RZ ;  /* 0x0000001008007824 */ /* 0x000fe200078e00ff */
[----:B------:R-:W-:-:S02]  /*224f0*/  LOP3.LUT R4, R2, 0x400, RZ, 0xc0, !PT ;  /* 0x0000040002047812 */ /* 0x000fc400078ec0ff */
[----:B------:R-:W-:Y:S02]  /*22500*/  R2P PR, R8, 0x6 ;  /* 0x0000000608007804 */ /* 0x000fe40000000000 */
[----:B------:R-:W-:Y:S01]  /*22510*/  LOP3.LUT R3, R3, 0x70, R0, 0x78, !PT ;  /* 0x0000007003037812 */ /* 0x000fe200078e7800 */
[----:B------:R-:W-:Y:S01]  /*22520*/  IMAD R4, R7, 0x800, R4 ;  /* 0x0000080007047824 */ /* 0x000fe200078e0204 */
[----:B------:R-:W-:Y:S02]  /*22530*/  LOP3.LUT R5, R5, 0x70, R0, 0x78, !PT ;  /* 0x0000007005057812 */ /* 0x000fe400078e7800 */
[----:B------:R-:W-:Y:S02]  /*22540*/  LOP3.LUT R9, R3, 0xc00, R2, 0xf8, !PT ;  /* 0x00000c0003097812 */ /* 0x000fe400078ef802 */
[----:B------:R-:W-:Y:S01]  /*22550*/  LOP3.LUT R2, R0, 0x40, RZ, 0xc0, !PT ;  /* 0x0000004000027812 */ /* 0x000fe200078ec0ff */
[----:B------:R-:W-:Y:S01]  /*22560*/  IMAD.IADD R3, R4, 0x1, R5 ;  /* 0x0000000104037824 */ /* 0x000fe200078e0205 */
[C---:B------:R-:W-:Y:S01]  /*22570*/  LOP3.LUT R4, R0.reuse, 0x30, RZ, 0xc0, !PT ;  /* 0x0000003000047812 */ /* 0x040fe200078ec0ff */
[----:B------:R0:W-:Y:S01]  /*22580*/  STL [R1+0x38], R9 ;  /* 0x0000380901007387 */ /* 0x0001e20000100800 */
[----:B------:R-:W-:Y:S01]  /*22590*/  SHF.R.U32.HI R5, RZ, 0x2, R6 ;  /* 0x00000002ff057819 */ /* 0x000fe20000011606 */
[----:B------:R-:W-:Y:S01]  /*225a0*/  IMAD R7, R7, 0x200, R2 ;  /* 0x0000020007077824 */ /* 0x000fe200078e0202 */
[----:B------:R-:W-:Y:S01]  /*225b0*/  LOP3.LUT R2, R0, 0x1b0, RZ, 0xc0, !PT ;  /* 0x000001b000027812 */ /* 0x000fe200078ec0ff */
[----:B------:R1:W-:Y:S01]  /*225c0*/  STL [R1+0x34], R3 ;  /* 0x0000340301007387 */ /* 0x0003e20000100800 */
[----:B------:R-:W-:-:S02]  /*225d0*/  IMAD.MOV.U32 R0, RZ, RZ, 0x40 ;  /* 0x00000040ff007424 */ /* 0x000fc400078e00ff */
[----:B0-----:R-:W-:-:S03]  /*225e0*/  IMAD.U32 R9, RZ, RZ, UR4 ;  /* 0x00000004ff097e24 */ /* 0x001fc6000f8e00ff */
[----:B------:R-:W-:Y:S01]  /*225f0*/  SEL R0, R0, 0xffffffc0, !P2 ;  /* 0xffffffc000007807 */ /* 0x000fe20005000000 */
[----:B-1----:R-:W-:Y:S01]  /*22600*/  IMAD.SHL.U32 R3, R8, 0x2, RZ ;  /* 0x0000000208037824 */ /* 0x002fe200078e00ff */
[----:B------:R-:W-:Y:S04]  /*22610*/  STL [R1], R9 ;  /* 0x0000000901007387 */ /* 0x000fe80000100800 */
[----:B------:R-:W-:Y:S01]  /*22620*/  LOP3.LUT R2, R2, 0x30, R3, 0x78, !PT ;  /* 0x0000003002027812 */ /* 0x000fe200078e7803 */
[----:B------:R-:W-:-:S03]  /*22630*/  IMAD.MOV.U32 R3, RZ, RZ, 0x20 ;  /* 0x00000020ff037424 */ /* 0x000fc600078e00ff */
[----:B------:R-:W-:Y:S02]  /*22640*/  IADD3 R2, R9, R7, R2 ;  /* 0x0000000709027210 */ /* 0x000fe40007ffe002 */
[----:B------:R-:W-:-:S03]  /*22650*/  SEL R3, R3, 0xffffffe0, !P1 ;  /* 0xffffffe003037807 */ /* 0x000fc60004800000 */
[----:B------:R0:W-:Y:S04]  /*22660*/  STL [R1+0x3c], R2 ;  /* 0x00003c0201007387 */ /* 0x0001e80000100800 */
[----:B------:R1:W-:Y:S04]  /*22670*/  STL [R1+0x20], R0 ;  /* 0x0000200001007387 */ /* 0x0003e80000100800 */
[----:B------:R2:W-:Y:S01]  /*22680*/  STL [R1+0x1c], R3 ;  /* 0x00001c0301007387 */ /* 0x0005e20000100800 */
[----:B0-----:R-:W-:-:S03]  /*22690*/  IMAD.SHL.U32 R2, R8, 0x20, RZ ;  /* 0x0000002008027824 */ /* 0x001fc600078e00ff */
[----:B------:R-:W-:Y:S01]  /*226a0*/  STL [R1+0x58], RZ ;  /* 0x000058ff01007387 */ /* 0x000fe20000100800 */
[----:B-1----:R-:W-:Y:S01]  /*226b0*/  IMAD.MOV.U32 R0, RZ, RZ, 0x1 ;  /* 0x00000001ff007424 */ /* 0x002fe200078e00ff */
[----:B------:R-:W-:Y:S02]  /*226c0*/  LOP3.LUT R2, R5, 0x60, R2, 0xf8, !PT ;  /* 0x0000006005027812 */ /* 0x000fe400078ef802 */
[C---:B------:R-:W-:Y:S02]  /*226d0*/  LOP3.LUT R2, R4.reuse, 0x40, RZ, 0xfc, !PT ;  /* 0x0000004004027812 */ /* 0x040fe400078efcff */
[----:B--2---:R-:W-:Y:S01]  /*226e0*/  MOV R3, 0x1 ;  /* 0x0000000100037802 */ /* 0x004fe20000000f00 */
[----:B------:R0:W-:Y:S04]  /*226f0*/  STL [R1+0x14], R0 ;  /* 0x0000140001007387 */ /* 0x0001e80000100800 */
[----:B------:R1:W-:Y:S04]  /*22700*/  STL [R1+0x8], RZ ;  /* 0x000008ff01007387 */ /* 0x0003e80000100800 */
[----:B------:R1:W-:Y:S01]  /*22710*/  STL [R1+0x4], RZ ;  /* 0x000004ff01007387 */ /* 0x0003e20000100800 */
[----:B0-----:R-:W-:-:S03]  /*22720*/  LOP3.LUT R0, R4, 0x80, RZ, 0xfc, !PT ;  /* 0x0000008004007812 */ /* 0x001fc600078efcff */
[----:B------:R1:W-:Y:S04]  /*22730*/  STL [R1+0x10], R3 ;  /* 0x0000100301007387 */ /* 0x0003e80000100800 */
.L_x_1784:
[----:B------:R-:W-:Y:S05]  /*22740*/  YIELD ;  /* 0x0000000000007946 */ /* 0x000fea0003800000 */
[----:B------:R-:W-:Y:S01]  /*22750*/  ULDC.64 UR4, c[0x0][0xa28] ;  /* 0x00028a0000047ab9 */ /* 0x000fe20000000a00 */
[----:B------:R-:W-:Y:S02]  /*22760*/  CS2R R6, SRZ ;  /* 0x0000000000067805 */ /* 0x000fe4000001ff00 */
[----:B------:R-:W-:Y:S01]  /*22770*/  ISETP.NE.U32.AND P0, PT, RZ, UR4, PT ;  /* 0x00000004ff007c0c */ /* 0x000fe2000bf05070 */
[----:B0---4-:R-:W0:Y:S01]  /*22780*/  LDC.64 R12, c[0x0][0xa00] ;  /* 0x00028000ff0c7b82 */ /* 0x011e220000000a00 */
[----:B------:R-:W-:Y:S01]  /*22790*/  ULDC.64 UR6, c[0x0][0xa08] ;  /* 0x0002820000067ab9 */ /* 0x000fe20000000a00 */
[----:B------:R-:W-:Y:S01]  /*227a0*/  ULDC.64 UR8, c[0x0][0xa10] ;  /* 0x0002840000087ab9 */ /* 0x000fe20000000a00 */
[----:B------:R-:W-:Y:S01]  /*227b0*/  ISETP.NE.AND.EX P0, PT, RZ, UR5, PT, P0 ;  /* 0x00000005ff007c0c */ /* 0x000fe2000bf05300 */
[----:B------:R-:W-:-:S04]  /*227c0*/  ULDC.64 UR4, c[0x0][0xa18] ;  /* 0x0002860000047ab9 */ /* 0x000fc80000000a00 */
[----:B--2---:R-:W2:Y:S08]  /*227d0*/  LDC.64 R4, c[0x0][0xa08] ;  /* 0x00028200ff047b82 */ /* 0x004eb00000000a00 */
[----:B-1----:R-:W1:Y:S02]  /*227e0*/  @P0 LDC.64 R2, c[0x0][0xa28] ;  /* 0x00028a00ff020b82 */ /* 0x002e640000000a00 */
[----:B-1----:R-:W-:-:S05]  /*227f0*/  @P0 IMAD.WIDE R2, R19, 0x4, R2 ;  /* 0x0000000413020825 */ /* 0x002fca00078e0202 */
[----:B------:R1:W5:Y:S01]  /*22800*/  @P0 LDG.E R6, desc[UR38][R2.64] ;  /* 0x0000002602060981 */ /* 0x000362000c1e1900 */
[----:B------:R-:W-:Y:S01]  /*22810*/  ISETP.NE.U32.AND P0, PT, RZ, UR4, PT ;  /* 0x00000004ff007c0c */ /* 0x000fe2000bf05070 */
[----:B0-----:R-:W-:Y:S01]  /*22820*/  IMAD.WIDE R12, R19, 0x4, R12 ;  /* 0x00000004130c7825 */ /* 0x001fe200078e020c */
[----:B------:R-:W-:Y:S02]  /*22830*/  ISETP.NE.U32.AND P2, PT, RZ, UR6, PT ;  /* 0x00000006ff007c0c */ /* 0x000fe4000bf45070 */
[----:B------:R-:W-:Y:S01]  /*22840*/  ISETP.NE.AND.EX P0, PT, RZ, UR5, PT, P0 ;  /* 0x00000005ff007c0c */ /* 0x000fe2000bf05300 */
[----:B------:R-:W-:Y:S01]  /*22850*/  ULDC.64 UR4, c[0x0][0xa00] ;  /* 0x0002800000047ab9 */ /* 0x000fe20000000a00 */
[----:B------:R-:W-:Y:S01]  /*22860*/  ISETP.NE.U32.AND P4, PT, RZ, UR8, PT ;  /* 0x00000008ff007c0c */ /* 0x000fe2000bf85070 */
[----:B------:R-:W-:Y:S01]  /*22870*/  IMAD.MOV.U32 R8, RZ, RZ, RZ ;  /* 0x000000ffff087224 */ /* 0x000fe200078e00ff */
[----:B------:R-:W-:Y:S01]  /*22880*/  ISETP.NE.U32.AND P1, PT, RZ, UR4, PT ;  /* 0x00000004ff007c0c */ /* 0x000fe2000bf25070 */
[----:B-1----:R-:W0:Y:S01]  /*22890*/  LDC.64 R2, c[0x0][0xa10] ;  /* 0x00028400ff027b82 */ /* 0x002e220000000a00 */
[----:B------:R-:W-:-:S02]  /*228a0*/  IMAD.MOV.U32 R0, RZ, RZ, RZ ;  /* 0x000000ffff007224 */ /* 0x000fc400078e00ff */
[----:B------:R-:W-:Y:S01]  /*228b0*/  ISETP.NE.AND.EX P3, PT, RZ, UR5, PT, P1 ;  /* 0x00000005ff007c0c */ /* 0x000fe2000bf65310 */
[----:B--2---:R-:W-:-:S04]  /*228c0*/  IMAD.WIDE R4, R19, 0x4, R4 ;  /* 0x0000000413047825 */ /* 0x004fc800078e0204 */
[----:B------:R-:W1:Y:S01]  /*228d0*/  @P0 LDC.64 R10, c[0x0][0xa18] ;  /* 0x00028600ff0a0b82 */ /* 0x000e620000000a00 */
[----:B------:R-:W-:Y:S01]  /*228e0*/  ULDC UR4, c[0x0][0x288] ;  /* 0x0000a20000047ab9 */ /* 0x000fe20000000800 */
[----:B------:R-:W-:Y:S02]  /*228f0*/  ISETP.NE.AND.EX P1, PT, RZ, UR7, PT, P2 ;  /* 0x00000007ff007c0c */ /* 0x000fe4000bf25320 */
[----:B------:R-:W-:-:S04]  /*22900*/  ISETP.NE.AND.EX P2, PT, RZ, UR9, PT, P4 ;  /* 0x00000009ff007c0c */ /* 0x000fc8000bf45340 */
[----:B------:R-:W2:Y:S07]  /*22910*/  @P3 LDG.E R7, desc[UR38][R12.64] ;  /* 0x000000260c073981 */ /* 0x000eae000c1e1900 */
[----:B------:R-:W5:Y:S01]  /*22920*/  @P1 LDG.E R8, desc[UR38][R4.64] ;  /* 0x0000002604081981 */ /* 0x000f62000c1e1900 */
[----:B0-----:R-:W-:-:S05]  /*22930*/  IMAD.WIDE R2, R19, 0x4, R2 ;  /* 0x0000000413027825 */ /* 0x001fca00078e0202 */
[----:B------:R-:W5:Y:S01]  /*22940*/  @P2 LDG.E R0, desc[UR38][R2.64] ;  /* 0x0000002602002981 */ /* 0x000f62000c1e1900 */
[----:B-1----:R-:W-:-:S03]  /*22950*/  @P0 IMAD.WIDE R10, R19, 0x4, R10 ;  /* 0x00000004130a0825 */ /* 0x002fc600078e020a */
        /* <DEDUP_REMOVED lines=12> */
[----:B--2---:R0:W-:Y:S01]  /*22a20*/  STL [R1+0x40], R7 ;  /* 0x0000400701007387 */ /* 0x0041e20000100800 */
[----:B------:R-:W-:Y:S02]  /*22a30*/  IMAD.MOV.U32 R11, RZ, RZ, R7 ;  /* 0x000000ffff0b7224 */ /* 0x000fe400078e0007 */
[----:B0-----:R-:W-:Y:S01]  /*22a40*/  IMAD.U32 R7, RZ, RZ, UR4 ;  /* 0x00000004ff077e24 */ /* 0x001fe2000f8e00ff */
[----:B------:R-:W-:Y:S06]  /*22a50*/  @P0 BRA `(.L_x_1659) ;  /* 0x0000000000140947 */ /* 0x000fec0003800000 */
[----:B------:R-:W-:Y:S05]  /*22a60*/  @!P3 BRA `(.L_x_1659) ;  /* 0x000000000010b947 */ /* 0x000fea0003800000 */
[----:B------:R-:W2:Y:S04]  /*22a70*/  LDG.E R9, desc[UR38][R12.64] ;  /* 0x000000260c097981 */ /* 0x000ea8000c1e1900 */
[----:B------:R-:W2:Y:S02]  /*22a80*/  LDG.E R12, desc[UR38][R12.64+0x4] ;  /* 0x000004260c0c7981 */ /* 0x000ea4000c1e1900 */
[----:B--2---:R-:W-:-:S05]  /*22a90*/  IMAD.IADD R11, R12, 0x1, -R9 ;  /* 0x000000010c0b7824 */ /* 0x004fca00078e0a09 */
[----:B------:R0:W-:Y:S02]  /*22aa0*/  STL [R1+0x40], R11 ;  /* 0x0000400b01007387 */ /* 0x0001e40000100800 */
.L_x_1659:
[----:B-----5:R-:W-:Y:S01]  /*22ab0*/  IMAD.IADD R8, R8, 0x1, R6 ;  /* 0x0000000108087824 */ /* 0x020fe200078e0206 */
[----:B------:R-:W-:Y:S02]  /*22ac0*/  ULDC.64 UR4, c[0x0][0xa20] ;  /* 0x0002880000047ab9 */ /* 0x000fe40000000a00 */
[----:B------:R-:W-:Y:S02]  /*22ad0*/  ISETP.NE.U32.AND P0, PT, RZ, UR4, PT ;  /* 0x00000004ff007c0c */ /* 0x000fe4000bf05070 */
[----:B------:R1:W-:Y:S02]  /*22ae0*/  STL [R1+0x30], R8 ;  /* 0x0000300801007387 */ /* 0x0003e40000100800 */
[----:B------:R-:W-:-:S13]  /*22af0*/  ISETP.NE.AND.EX P0, PT, RZ, UR5, PT, P0 ;  /* 0x00000005ff007c0c */ /* 0x000fda000bf05300 */
[----:B-1----:R-:W-:Y:S05]  /*22b00*/  @!P0 BRA `(.L_x_1660) ;  /* 0x0000000000108947 */ /* 0x002fea0003800000 */
[----:B------:R-:W1:Y:S02]  /*22b10*/  LDC.64 R4, c[0x0][0xa20] ;  /* 0x00028800ff047b82 */ /* 0x000e640000000a00 */
[----:B-1----:R-:W-:-:S05]  /*22b20*/  IMAD.WIDE R4, R19, 0x4, R4 ;  /* 0x0000000413047825 */ /* 0x002fca00078e0204 */
[----:B------:R1:W5:Y:S01]  /*22b30*/  LDG.E R7, desc[UR38][R4.64] ;  /* 0x0000002604077981 */ /* 0x000362000c1e1900 */
[----:B------:R-:W-:Y:S05]  /*22b40*/  BRA `(.L_x_1661) ;  /* 0x0000000000107947 */ /* 0x000fea0003800000 */
.L_x_1660:
[----:B------:R-:W-:Y:S05]  /*22b50*/  @!P1 BRA `(.L_x_1661) ;  /* 0x00000000000c9947 */ /* 0x000fea0003800000 */
[----:B------:R-:W2:Y:S04]  /*22b60*/  LDG.E R7, desc[UR38][R4.64] ;  /* 0x0000002604077981 */ /* 0x000ea8000c1e1900 */
[----:B------:R-:W2:Y:S02]  /*22b70*/  LDG.E R4, desc[UR38][R4.64+0x4] ;  /* 0x0000042604047981 */ /* 0x000ea4000c1e1900 */
[----:B--2---:R-:W-:-:S07]  /*22b80*/  IMAD.IADD R7, R4, 0x1, -R7 ;  /* 0x0000000104077824 */ /* 0x004fce00078e0a07 */
.L_x_1661:
[----:B-1----:R-:W2:Y:S04]  /*22b90*/  @P2 LDG.E R4, desc[UR38][R2.64] ;  /* 0x0000002602042981 */ /* 0x002ea8000c1e1900 */
[----:B------:R1:W2:Y:S01]  /*22ba0*/  @P2 LDG.E R2, desc[UR38][R2.64+0x4] ;  /* 0x0000042602022981 */ /* 0x0002a2000c1e1900 */
[----:B------:R-:W-:Y:S02]  /*22bb0*/  IMAD.SHL.U32 R12, R17, 0x80, RZ ;  /* 0x00000080110c7824 */ /* 0x000fe400078e00ff */
[----:B-----5:R-:W-:-:S03]  /*22bc0*/  IMAD.IADD R9, R7, 0x1, -R6 ;  /* 0x0000000107097824 */ /* 0x020fc600078e0a06 */
[----:B------:R3:W-:Y:S01]  /*22bd0*/  STL [R1+0xc], R12 ;  /* 0x00000c0c01007387 */ /* 0x0007e20000100800 */
[----:B-1----:R-:W1:Y:S02]  /*22be0*/  LDC R3, c[0x0][0x448] ;  /* 0x00011200ff037b82 */ /* 0x002e640000000800 */
[----:B-1----:R-:W-:-:S13]  /*22bf0*/  ISETP.NE.AND P1, PT, R3, 0x1, PT ;  /* 0x000000010300780c */ /* 0x002fda0003f25270 */
[----:B------:R-:W1:Y:S08]  /*22c00*/  @P1 LDC R3, c[0x0][0x44c] ;  /* 0x00011300ff031b82 */ /* 0x000e700000000800 */
[----:B------:R-:W4:Y:S01]  /*22c10*/  @P1 LDC R5, c[0x0][0x450] ;  /* 0x00011400ff051b82 */ /* 0x000f220000000800 */
[----:B--2---:R-:W-:Y:S02]  /*22c20*/  @P2 IMAD.IADD R10, R2, 0x1, -R4 ;  /* 0x00000001020a2824 */ /* 0x004fe400078e0a04 */
[----:B------:R-:W-:-:S02]  /*22c30*/  VIADD R2, R12, 0x7f ;  /* 0x0000007f0c027836 */ /* 0x000fc40000000000 */
[----:B------:R-:W-:Y:S02]  /*22c40*/  IMAD.IADD R7, R9, 0x1, R10 ;  /* 0x0000000109077824 */ /* 0x000fe400078e020a */
[----:B-1----:R-:W-:-:S03]  /*22c50*/  @P1 IMAD.HI.U32 R3, R2, R3, RZ ;  /* 0x0000000302031227 */ /* 0x002fc600078e00ff */
[C---:B------:R-:W-:Y:S01]  /*22c60*/  IADD3 R17, R7.reuse, 0x1, -R11 ;  /* 0x0000000107117810 */ /* 0x040fe20007ffe80b */
[----:B------:R-:W-:Y:S01]  /*22c70*/  IMAD.MOV.U32 R6, RZ, RZ, R2 ;  /* 0x000000ffff067224 */ /* 0x000fe200078e0002 */
[----:B----4-:R-:W-:Y:S01]  /*22c80*/  @P1 SHF.R.U32.HI R6, RZ, R5, R3 ;  /* 0x00000005ff061219 */ /* 0x010fe20000011603 */
[----:B------:R-:W-:-:S04]  /*22c90*/  VIADD R2, R7, 0x7f ;  /* 0x0000007f07027836 */ /* 0x000fc80000000000 */
[----:B------:R-:W-:Y:S01]  /*22ca0*/  IMAD.IADD R6, R17, 0x1, R6 ;  /* 0x0000000111067824 */ /* 0x000fe200078e0206 */
[----:B------:R-:W-:-:S04]  /*22cb0*/  SHF.R.S32.HI R3, RZ, 0x1f, R2 ;  /* 0x0000001fff037819 */ /* 0x000fc80000011402 */
[----:B------:R-:W-:Y:S02]  /*22cc0*/  LEA.HI R21, R3, R2, RZ, 0x7 ;  /* 0x0000000203157211 */ /* 0x000fe400078f38ff */
[----:B------:R-:W1:Y:S02]  /*22cd0*/  LDC.64 R2, c[0x0][0x9e0] ;  /* 0x00027800ff027b82 */ /* 0x000e640000000a00 */
[----:B------:R-:W-:Y:S02]  /*22ce0*/  SHF.R.S32.HI R21, RZ, 0x7, R21 ;  /* 0x00000007ff157819 */ /* 0x000fe40000011415 */
[----:B-1----:R-:W-:Y:S01]  /*22cf0*/  ISETP.GE.AND P3, PT, R3, 0x1, PT ;  /* 0x000000010300780c */ /* 0x002fe20003f66270 */
[----:B------:R-:W-:-:S12]  /*22d00*/  IMAD.IADD R8, R6, 0x1, R2 ;  /* 0x0000000106087824 */ /* 0x000fd800078e0202 */
[----:B---3--:R-:W-:Y:S05]  /*22d10*/  @!P3 BRA `(.L_x_1662) ;  /* 0x000000000048b947 */ /* 0x008fea0003800000 */
[C---:B------:R-:W-:Y:S01]  /*22d20*/  ISETP.GT.AND P0, PT, R6.reuse, RZ, PT ;  /* 0x000000ff0600720c */ /* 0x040fe20003f04270 */
[----:B------:R-:W-:Y:S01]  /*22d30*/  BSSY B0, `(.L_x_1663) ;  /* 0x000000e000007945 */ /* 0x000fe20003800000 */
[----:B------:R-:W-:-:S11]  /*22d40*/  IADD3 R2, R6, -0x1, RZ ;  /* 0xffffffff06027810 */ /* 0x000fd60007ffe0ff */
        /* <DEDUP_REMOVED lines=8> */
.L_x_1664:
[----:B------:R-:W-:-:S13]  /*22dd0*/  ISETP.NE.AND P0, PT, R3, 0x1, PT ;  /* 0x000000010300780c */ /* 0x000fda0003f05270 */
[----:B------:R-:W1:Y:S02]  /*22de0*/  @P0 LDC.64 R4, c[0x0][0x9e8] ;  /* 0x00027a00ff040b82 */ /* 0x000e640000000a00 */
[----:B-1----:R-:W-:-:S05]  /*22df0*/  @P0 IMAD.HI.U32 R4, R2, R4, RZ ;  /* 0x0000000402040227 */ /* 0x002fca00078e00ff */
[----:B------:R-:W-:-:S07]  /*22e00*/  @P0 SHF.R.U32.HI R2, RZ, R5, R4 ;  /* 0x00000005ff020219 */ /* 0x000fce0000011604 */
.L_x_1665:
[----:B------:R-:W-:Y:S05]  /*22e10*/  BSYNC B0 ;  /* 0x0000000000007941 */ /* 0x000fea0003800000 */
.L_x_1663:
[----:B------:R-:W-:-:S05]  /*22e20*/  IMAD R2, R2, R3, R3 ;  /* 0x0000000302027224 */ /* 0x000fca00078e0203 */
[----:B------:R-:W-:-:S07]  /*22e30*/  VIMNMX R8, R8, R2, PT ;  /* 0x0000000208087248 */ /* 0x000fce0003fe0100 */
.L_x_1662:
[----:B------:R-:W1:Y:S01]  /*22e40*/  @P1 LDC R4, c[0x0][0x44c] ;  /* 0x00011300ff041b82 */ /* 0x000e620000000800 */
[----:B------:R-:W-:Y:S01]  /*22e50*/  IMAD.MOV.U32 R2, RZ, RZ, R12 ;  /* 0x000000ffff027224 */ /* 0x000fe200078e000c */
[----:B------:R-:W-:Y:S01]  /*22e60*/  ULDC UR4, c[0x0][0x9dc] ;  /* 0x0002770000047ab9 */ /* 0x000fe20000000800 */
[----:B------:R-:W-:-:S05]  /*22e70*/  IMAD.IADD R20, R7, 0x1, -R11 ;  /* 0x0000000107147824 */ /* 0x000fca00078e0a0b */
[----:B------:R-:W2:Y:S01]  /*22e80*/  @P1 LDC R5, c[0x0][0x450] ;  /* 0x00011400ff051b82 */ /* 0x000ea20000000800 */
        /* <DEDUP_REMOVED lines=15> */
.L_x_1668:
[----:B------:R-:W-:-:S13]  /*22f80*/  ISETP.NE.AND P0, PT, R3, 0x1, PT ;  /* 0x000000010300780c */ /* 0x000fda0003f05270 */
[----:B------:R-:W1:Y:S02]  /*22f90*/  @P0 LDC.64 R4, c[0x0][0x9e8] ;  /* 0x00027a00ff040b82 */ /* 0x000e640000000a00 */
[----:B-1----:R-:W-:-:S05]  /*22fa0*/  @P0 IMAD.HI.U32 R4, R2, R4, RZ ;  /* 0x0000000402040227 */ /* 0x002fca00078e00ff */
[----:B------:R-:W-:-:S07]  /*22fb0*/  @P0 SHF.R.U32.HI R2, RZ, R5, R4 ;  /* 0x00000005ff020219 */ /* 0x000fce0000011604 */
.L_x_1669:
[----:B------:R-:W-:Y:S05]  /*22fc0*/  BSYNC B0 ;  /* 0x0000000000007941 */ /* 0x000fea0003800000 */
.L_x_1667:
[----:B------:R-:W-:-:S05]  /*22fd0*/  IMAD R2, R2, R3, RZ ;  /* 0x0000000302027224 */ /* 0x000fca00078e02ff */
[----:B------:R-:W-:-:S07]  /*22fe0*/  VIMNMX R6, R6, R2, !PT ;  /* 0x0000000206067248 */ /* 0x000fce0007fe0100 */
.L_x_1666:
[----:B------:R-:W-:Y:S01]  /*22ff0*/  VIADD R8, R8, 0x7f ;  /* 0x0000007f08087836 */ /* 0x000fe20000000000 */
[----:B------:R-:W-:Y:S04]  /*23000*/  BSSY B0, `(.L_x_1670) ;  /* 0x0000131000007945 */ /* 0x000fe80003800000 */
[----:B------:R-:W-:-:S04]  /*23010*/  SHF.R.S32.HI R2, RZ, 0x1f, R8 ;  /* 0x0000001fff027819 */ /* 0x000fc80000011408 */
[----:B------:R-:W-:Y:S02]  /*23020*/  LEA.HI R4, R2, R8, RZ, 0x7 ;  /* 0x0000000802047211 */ /* 0x000fe400078f38ff */
[----:B------:R-:W-:Y:S02]  /*23030*/  SHF.R.S32.HI R2, RZ, 0x1f, R6 ;  /* 0x0000001fff027819 */ /* 0x000fe40000011406 */
[----:B------:R-:W-:Y:S02]  /*23040*/  SHF.R.S32.HI R4, RZ, 0x7, R4 ;  /* 0x00000007ff047819 */ /* 0x000fe40000011404 */
[----:B------:R-:W-:-:S04]  /*23050*/  LEA.HI R2, R2, R6, RZ, 0x7 ;  /* 0x0000000602027211 */ /* 0x000fc800078f38ff */
[----:B------:R-:W-:-:S04]  /*23060*/  SHF.R.S32.HI R2, RZ, 0x7, R2 ;  /* 0x00000007ff027819 */ /* 0x000fc80000011402 */
[----:B------:R-:W-:Y:S02]  /*23070*/  VIMNMX R3, RZ, R2, !PT ;  /* 0x00000002ff037248 */ /* 0x000fe40007fe0100 */
[----:B------:R-:W-:-:S03]  /*23080*/  VIMNMX R2, R21, R4, PT ;  /* 0x0000000415027248 */ /* 0x000fc60003fe0100 */
[--C-:B------:R-:W-:Y:S02]  /*23090*/  IMAD R3, R3, 0x80, -R9.reuse ;  /* 0x0000008003037824 */ /* 0x100fe400078e0a09 */
[----:B------:R-:W-:-:S03]  /*230a0*/  IMAD R2, R2, 0x80, -R9 ;  /* 0x0000008002027824 */ /* 0x000fc600078e0a09 */
[----:B------:R-:W-:Y:S02]  /*230b0*/  VIMNMX R3, RZ, R3, !PT ;  /* 0x00000003ff037248 */ /* 0x000fe40007fe0100 */
[----:B------:R-:W-:-:S04]  /*230c0*/  VIMNMX R2, R2, R10, PT ;  /* 0x0000000a02027248 */ /* 0x000fc80003fe0100 */
[----:B------:R-:W-:Y:S02]  /*230d0*/  ISETP.GT.AND P0, PT, R2, R3, PT ;  /* 0x000000030200720c */ /* 0x000fe40003f04270 */
[----:B------:R-:W-:-:S05]  /*230e0*/  SHF.R.U32.HI R3, RZ, 0x7, R3 ;  /* 0x00000007ff037819 */ /* 0x000fca0000011603 */
[----:B------:R-:W-:-:S06]  /*230f0*/  IMAD.MOV.U32 R8, RZ, RZ, R3 ;  /* 0x000000ffff087224 */ /* 0x000fcc00078e0003 */
[----:B------:R-:W-:-:S05]  /*23100*/  @P0 VIADD R2, R2, 0x7f ;  /* 0x0000007f02020836 */ /* 0x000fca0000000000 */
[----:B------:R-:W-:-:S04]  /*23110*/  @P0 SHF.R.S32.HI R4, RZ, 0x1f, R2 ;  /* 0x0000001fff040819 */ /* 0x000fc80000011402 */
[----:B------:R-:W-:-:S04]  /*23120*/  @P0 LEA.HI R2, R4, R2, RZ, 0x7 ;  /* 0x0000000204020211 */ /* 0x000fc800078f38ff */
[----:B------:R-:W-:Y:S02]  /*23130*/  @P0 SHF.R.S32.HI R8, RZ, 0x7, R2 ;  /* 0x00000007ff080819 */ /* 0x000fe40000011402 */
[----:B------:R-:W-:Y:S02]  /*23140*/  PLOP3.LUT P0, PT, PT, PT, PT, 0x80, 0x0 ;  /* 0x000000000000781c */ /* 0x000fe40003f0f070 */
[----:B------:R-:W-:-:S13]  /*23150*/  ISETP.GT.AND P1, PT, R8, R3, PT ;  /* 0x000000030800720c */ /* 0x000fda0003f24270 */
[----:B------:R-:W-:Y:S05]  /*23160*/  @!P1 BRA `(.L_x_1671) ;  /* 0x0000001000689947 */ /* 0x000fea0003800000 */
[----:B------:R-:W-:Y:S01]  /*23170*/  UMOV UR4, 0xffffffff ;  /* 0xffffffff00047882 */ /* 0x000fe20000000000 */
[----:B------:R-:W-:Y:S02]  /*23180*/  SEL R2, R19, RZ, !P2 ;  /* 0x000000ff13027207 */ /* 0x000fe40005000000 */
[----:B------:R-:W-:Y:S05]  /*23190*/  BRA.DIV UR4, `(.L_x_1672) ;  /* 0x00000076047c7947 */ /* 0x000fea000b800000 */
[----:B------:R-:W1:Y:S02]  /*231a0*/  S2R R4, SR_TID.X ;  /* 0x0000000000047919 */ /* 0x000e640000002100 */
[----:B-1----:R-:W-:-:S04]  /*231b0*/  SHF.R.U32.HI R4, RZ, 0x5, R4 ;  /* 0x00000005ff047819 */ /* 0x002fc80000011604 */
[----:B------:R-:W-:-:S05]  /*231c0*/  LOP3.LUT R4, R4, 0x3, RZ, 0xc0, !PT ;  /* 0x0000000304047812 */ /* 0x000fca00078ec0ff */
[----:B------:R1:W2:Y:S02]  /*231d0*/  SHFL.IDX PT, R14, R4, RZ, 0x1f ;  /* 0x00001fff040e7589 */ /* 0x0002a400000e0000 */
.L_x_1870:
[----:B--2---:R-:W-:Y:S02]  /*231e0*/  ISETP.NE.AND P0, PT, R14, RZ, PT ;  /* 0x000000ff0e00720c */ /* 0x004fe40003f05270 */
[----:B------:R-:W-:-:S11]  /*231f0*/  PLOP3.LUT P6, PT, PT, PT, PT, 0x8, 0x0 ;  /* 0x000000000000781c */ /* 0x000fd60003fce170 */
[----:B------:R-:W-:Y:S05]  /*23200*/  @P0 BRA `(.L_x_1673) ;  /* 0x00000000000c0947 */ /* 0x000fea0003800000 */
[----:B------:R-:W-:-:S03]  /*23210*/  UMOV UR4, 0xffffffff ;  /* 0xffffffff00047882 */ /* 0x000fc60000000000 */
[----:B------:R-:W-:Y:S05]  /*23220*/  BRA.DIV UR4, `(.L_x_1674) ;  /* 0x00000076048c7947 */ /* 0x000fea000b800000 */
[----:B------:R-:W-:-:S13]  /*23230*/  ELECT P6, URZ, PT ;  /* 0x00000000003f782f */ /* 0x000fda00038c0000 */
.L_x_1673:
[----:B-1----:R-:W2:Y:S04]  /*23240*/  LDL R4, [R1+0x58] ;  /* 0x0000580001047983 */ /* 0x002ea80000100800 */
[----:B------:R-:W3:Y:S01]  /*23250*/  LDL R6, [R1] ;  /* 0x0000000001067983 */ /* 0x000ee20000100800 */
[----:B------:R-:W-:Y:S01]  /*23260*/  BSSY B1, `(.L_x_1675) ;  /* 0x0000008000017945 */ /* 0x000fe20003800000 */
[----:B--2---:R-:W-:-:S05]  /*23270*/  VIADD R4, R4, 0x1 ;  /* 0x0000000104047836 */ /* 0x004fca0000000000 */
[----:B------:R-:W-:-:S04]  /*23280*/  LEA.HI R5, R4, R4, RZ, 0x1 ;  /* 0x0000000404057211 */ /* 0x000fc800078f08ff */
[----:B------:R-:W-:-:S05]  /*23290*/  LOP3.LUT R5, R5, 0xfffffffe, RZ, 0xc0, !PT ;  /* 0xfffffffe05057812 */ /* 0x000fca00078ec0ff */
[----:B------:R-:W-:-:S05]  /*232a0*/  IMAD.IADD R4, R4, 0x1, -R5 ;  /* 0x0000000104047824 */ /* 0x000fca00078e0a05 */
[----:B------:R-:W-:-:S04]  /*232b0*/  SHF.L.U32 R4, R4, 0x1f, RZ ;  /* 0x0000001f04047819 */ /* 0x000fc800000006ff */
[----:B---3--:R-:W1:Y:S02]  /*232c0*/  SYNCS.PHASECHK.TRANS64.TRYWAIT P0, [R6+URZ+0x22820], R4 ;  /* 0x02282004060075a7 */ /* 0x008e64000800017f */
[----:B-1----:R-:W-:Y:S05]  /*232d0*/  @!P0 BRA `(.L_x_1676) ;  /* 0x0000007400808947 */ /* 0x002fea0003800000 */
.L_x_1873:
[----:B------:R-:W-:Y:S05]  /*232e0*/  BSYNC B1 ;  /* 0x0000000000017941 */ /* 0x000fea0003800000 */
.L_x_1675:
[----:B------:R-:W-:Y:S04]  /*232f0*/  BSSY B1, `(.L_x_1677) ;  /* 0x0000074000017945 */ /* 0x000fe80003800000 */
[----:B------:R-:W-:Y:S05]  /*23300*/  @!P6 BRA `(.L_x_1678) ;  /* 0x0000000400c8e947 */ /* 0x000fea0003800000 */
[----:B------:R-:W2:Y:S04]  /*23310*/  LDL R6, [R1] ;  /* 0x0000000001067983 */ /* 0x000ea80000100800 */
[----:B------:R-:W3:Y:S01]  /*23320*/  LDL R7, [R1+0x8] ;  /* 0x0000080001077983 */ /* 0x000ee20000100800 */
[----:B-1----:R-:W1:Y:S01]  /*23330*/  S2R R5, SR_TID.X ;  /* 0x0000000000057919 */ /* 0x002e620000002100 */
[----:B--2---:R-:W-:Y:S02]  /*23340*/  IMAD.MOV.U32 R9, RZ, RZ, R6 ;  /* 0x000000ffff097224 */ /* 0x004fe400078e0006 */
[----:B------:R-:W2:Y:S02]  /*23350*/  LDL R6, [R1+0x14] ;  /* 0x0000140001067983 */ /* 0x000ea40000100800 */
[----:B---3--:R-:W-:Y:S01]  /*23360*/  IMAD R7, R7, 0x8, R9 ;  /* 0x0000000807077824 */ /* 0x008fe200078e0209 */
[----:B-1----:R-:W-:Y:S01]  /*23370*/  LOP3.LUT R5, R5, 0x7f, RZ, 0xc0, !PT ;  /* 0x0000007f05057812 */ /* 0x002fe200078ec0ff */
[----:B------:R-:W-:Y:S03]  /*23380*/  BSSY B2, `(.L_x_1679) ;  /* 0x0000005000027945 */ /* 0x000fe60003800000 */
[----:B------:R-:W-:-:S02]  /*23390*/  ISETP.NE.AND P1, PT, R5, RZ, PT ;  /* 0x000000ff0500720c */ /* 0x000fc40003f25270 */
[----:B--2---:R-:W-:-:S04]  /*233a0*/  SHF.L.U32 R10, R6, 0x1f, RZ ;  /* 0x0000001f060a7819 */ /* 0x004fc800000006ff */
[----:B------:R-:W1:Y:S02]  /*233b0*/  SYNCS.PHASECHK.TRANS64.TRYWAIT P0, [R7+URZ+0x228a0], R10 ;  /* 0x0228a00a070075a7 */ /* 0x000e64000800017f */
[----:B-1----:R-:W-:Y:S05]  /*233c0*/  @!P0 BRA `(.L_x_1680) ;  /* 0x00000074005c8947 */ /* 0x002fea0003800000 */
.L_x_1874:
[----:B------:R-:W-:Y:S05]  /*233d0*/  BSYNC B2 ;  /* 0x0000000000027941 */ /* 0x000fea0003800000 */
.L_x_1679:
        /* <DEDUP_REMOVED lines=9> */
.L_x_1682:
[----:B------:R-:W-:Y:S05]  /*23470*/  BSYNC B2 ;  /* 0x0000000000027941 */ /* 0x000fea0003800000 */
.L_x_1681:
[----:B------:R-:W2:Y:S04]  /*23480*/  LDL R6, [R1] ;  /* 0x0000000001067983 */ /* 0x000ea80000100800 */
[----:B------:R-:W2:Y:S01]  /*23490*/  LDL R4, [R1+0x8] ;  /* 0x0000080001047983 */ /* 0x000ea20000100800 */
[----:B0-----:R-:W-:Y:S01]  /*234a0*/  IMAD.MOV.U32 R11, RZ, RZ, RZ ;  /* 0x000000ffff0b7224 */ /* 0x001fe200078e00ff */
        /* <DEDUP_REMOVED lines=8> */
[----:B--2---:R-:W-:Y:S01]  /*23530*/  IMAD R9, R4, 0x6000, R6 ;  /* 0x0000600004097824 */ /* 0x004fe200078e0206 */
[----:B------:R-:W-:-:S03]  /*23540*/  IADD3 R4, R7, 0x22890, RZ ;  /* 0x0002289007047810 */ /* 0x000fc60007ffe0ff */
[----:B------:R-:W-:-:S07]  /*23550*/  VIADD R6, R9, 0x16400 ;  /* 0x0001640009067836 */ /* 0x000fce0000000000 */
.L_x_1683:
        /* <DEDUP_REMOVED lines=9> */
[----:B0-----:R-:W-:Y:S05]  /*235f0*/  @P0 BRA.U.ANY `(.L_x_1683) ;  /* 0xfffffffd00d80947 */ /* 0x001fea000393ffff */
[----:B------:R-:W-:Y:S01]  /*23600*/  PLOP3.LUT P0, PT, PT, PT, PT, 0x80, 0x0 ;  /* 0x000000000000781c */ /* 0x000fe20003f0f070 */
[----:B------:R-:W-:Y:S01]  /*23610*/  VIADD R6, R9, 0x18400 ;  /* 0x0001840009067836 */ /* 0x000fe20000000000 */
[----:B------:R-:W-:Y:S01]  /*23620*/  UMOV UR6, 0x0 ;  /* 0x0000000000067882 */ /* 0x000fe20000000000 */
[----:B------:R-:W-:Y:S01]  /*23630*/  UMOV UR7, 0x12f00000 ;  /* 0x12f0000000077882 */ /* 0x000fe20000000000 */
[----:B------:R-:W-:-:S09]  /*23640*/  UMOV UR10, 0x40 ;  /* 0x00000040000a7882 */ /* 0x000fd20000000000 */
.L_x_1684:
        /* <DEDUP_REMOVED lines=15> */
.L_x_1685:
        /* <DEDUP_REMOVED lines=10> */
[----:B------:R-:W0:Y:S01]  /*237e0*/  SYNCS.PHASECHK.TRANS64.TRYWAIT P0, [R7+URZ+0x228c0], R10 ;  /* 0x0228c00a070075a7 */ /* 0x000e22000800017f */
[----:B------:R-:W-:Y:S04]  /*237f0*/  BSSY B2, `(.L_x_1686) ;  /* 0x0000002000027945 */ /* 0x000fe80003800000 */
[----:B0-----:R-:W-:Y:S05]  /*23800*/  @!P0 BRA `(.L_x_1687) ;  /* 0x0000007000608947 */ /* 0x001fea0003800000 */
.L_x_1875:
[----:B------:R-:W-:Y:S05]  /*23810*/  BSYNC B2 ;  /* 0x0000000000027941 */ /* 0x000fea0003800000 */
.L_x_1686:
[----:B------:R-:W-:Y:S01]  /*23820*/  BSSY B2, `(.L_x_1688) ;  /* 0x000000b000027945 */ /* 0x000fe20003800000 */
[----:B------:R-:W-:Y:S02]  /*23830*/  IMAD.MOV.U32 R12, RZ, RZ, 0x0 ;  /* 0x00000000ff0c7424 */ /* 0x000fe400078e00ff */
[----:B------:R-:W-:Y:S01]  /*23840*/  IMAD.MOV.U32 R13, RZ, RZ, 0x12f00000 ;  /* 0x12f00000ff0d7424 */ /* 0x000fe200078e00ff */
[----:B------:R-:W-:Y:S06]  /*23850*/  @P1 BRA `(.L_x_1689) ;  /* 0x00000000001c1947 */ /* 0x000fec0003800000 */
[----:B------:R-:W2:Y:S02]  /*23860*/  S2R R4, SR_TID.X ;  /* 0x0000000000047919 */ /* 0x000ea40000002100 */
[----:B--2---:R-:W-:Y:S01]  /*23870*/  LOP3.LUT R6, R4, 0x1f, RZ, 0xc0, !PT ;  /* 0x0000001f04067812 */ /* 0x004fe200078ec0ff */
[----:B------:R-:W-:-:S03]  /*23880*/  IMAD.MOV.U32 R4, RZ, RZ, 0x4000 ;  /* 0x00004000ff047424 */ /* 0x000fc600078e00ff */
[----:B------:R-:W-:Y:S01]  /*23890*/  ISETP.NE.AND P0, PT, R6, RZ, PT ;  /* 0x000000ff0600720c */ /* 0x000fe20003f05270 */
[----:B------:R2:W-:-:S12]  /*238a0*/  SYNCS.ARRIVE.TRANS64 RZ, [R7+URZ+0x228b0], R4 ;  /* 0x0228b00407ff79a7 */ /* 0x0005d8000800003f */
[----:B--2---:R-:W-:Y:S05]  /*238b0*/  @!P0 BRA `(.L_x_1689) ;  /* 0x0000000000048947 */ /* 0x004fea0003800000 */
[----:B------:R-:W-:Y:S01]  /*238c0*/  BPT.TRAP 0x1 ;  /* 0x000000040000795c */ /* 0x000fe20000300000 */
.L_x_1689:
[----:B------:R-:W-:Y:S05]  /*238d0*/  BSYNC B2 ;  /* 0x0000000000027941 */ /* 0x000fea0003800000 */
.L_x_1688:
[----:B------:R-:W2:Y:S04]  /*238e0*/  LDL R6, [R1] ;  /* 0x0000000001067983 */ /* 0x000ea80000100800 */
        /* <DEDUP_REMOVED lines=8> */
[----:B--2---:R-:W-:-:S04]  /*23970*/  IMAD R4, R4, 0x4000, R6 ;  /* 0x0000400004047824 */ /* 0x004fc800078e0206 */
[----:B------:R-:W-:-:S08]  /*23980*/  VIADD R4, R4, 0x8400 ;  /* 0x0000840004047836 */ /* 0x000fd00000000000 */
.L_x_1690:
        /* <DEDUP_REMOVED lines=9> */
[----:B--2---:R-:W-:Y:S05]  /*23a20*/  @P0 BRA.U.ANY `(.L_x_1690) ;  /* 0xfffffffd00d80947 */ /* 0x004fea000393ffff */
.L_x_1678:
[----:B------:R-:W-:Y:S05]  /*23a30*/  BSYNC B1 ;  /* 0x0000000000017941 */ /* 0x000fea0003800000 */
.L_x_1677:
[----:B------:R-:W1:Y:S04]  /*23a40*/  LDL.LU R9, [R1+0x8] ;  /* 0x0000080001097983 */ /* 0x000e680000300800 */
[----:B------:R-:W2:Y:S01]  /*23a50*/  LDL.LU R6, [R1+0x14] ;  /* 0x0000140001067983 */ /* 0x000ea20000300800 */
[----:B------:R-:W-:Y:S01]  /*23a60*/  PLOP3.LUT P0, PT, PT, PT, PT, 0x8, 0x0 ;  /* 0x000000000000781c */ /* 0x000fe20003f0e170 */
[----:B-1----:R-:W-:Y:S02]  /*23a70*/  VIADD R4, R9, 0x1 ;  /* 0x0000000109047836 */ /* 0x002fe40000000000 */
        /* <DEDUP_REMOVED lines=9> */
.L_x_1705:
[----:B------:R-:W-:Y:S05]  /*23b10*/  YIELD ;  /* 0x0000000000007946 */ /* 0x000fea0003800000 */
[----:B------:R-:W-:Y:S04]  /*23b20*/  BSSY B1, `(.L_x_1691) ;  /* 0x0000072000017945 */ /* 0x000fe80003800000 */
[----:B--2---:R-:W-:Y:S05]  /*23b30*/  @!P6 BRA `(.L_x_1692) ;  /* 0x0000000400c0e947 */ /* 0x004fea0003800000 */
[----:B------:R-:W2:Y:S04]  /*23b40*/  LDL R7, [R1] ;  /* 0x0000000001077983 */ /* 0x000ea80000100800 */
[----:B-1----:R-:W2:Y:S04]  /*23b50*/  LDL R6, [R1+0x8] ;  /* 0x0000080001067983 */ /* 0x002ea80000100800 */
[----:B------:R-:W3:Y:S01]  /*23b60*/  LDL R5, [R1+0x14] ;  /* 0x0000140001057983 */ /* 0x000ee20000100800 */
[----:B------:R-:W1:Y:S01]  /*23b70*/  S2R R4, SR_TID.X ;  /* 0x0000000000047919 */ /* 0x000e620000002100 */
[----:B------:R-:W-:Y:S01]  /*23b80*/  BSSY B2, `(.L_x_1693) ;  /* 0x0000007000027945 */ /* 0x000fe20003800000 */
[----:B-1----:R-:W-:-:S04]  /*23b90*/  LOP3.LUT R4, R4, 0x7f, RZ, 0xc0, !PT ;  /* 0x0000007f04047812 */ /* 0x002fc800078ec0ff */
[----:B------:R-:W-:Y:S01]  /*23ba0*/  ISETP.NE.AND P2, PT, R4, RZ, PT ;  /* 0x000000ff0400720c */ /* 0x000fe20003f45270 */
[----:B--2---:R-:W-:Y:S01]  /*23bb0*/  IMAD R8, R6, 0x8, R7 ;  /* 0x0000000806087824 */ /* 0x004fe200078e0207 */
[----:B---3--:R-:W-:-:S04]  /*23bc0*/  SHF.L.U32 R7, R5, 0x1f, RZ ;  /* 0x0000001f05077819 */ /* 0x008fc800000006ff */
[----:B------:R-:W1:Y:S02]  /*23bd0*/  SYNCS.PHASECHK.TRANS64.TRYWAIT P1, [R8+URZ+0x228a0], R7 ;  /* 0x0228a007080075a7 */ /* 0x000e64000802017f */
[----:B-1----:R-:W-:Y:S05]  /*23be0*/  @!P1 BRA `(.L_x_1694) ;  /* 0x0000006c007c9947 */ /* 0x002fea0003800000 */
.L_x_1876:
[----:B------:R-:W-:Y:S05]  /*23bf0*/  BSYNC B2 ;  /* 0x0000000000027941 */ /* 0x000fea0003800000 */
.L_x_1693:
        /* <DEDUP_REMOVED lines=9> */
.L_x_1696:
[----:B------:R-:W-:Y:S05]  /*23c90*/  BSYNC B2 ;  /* 0x0000000000027941 */ /* 0x000fea0003800000 */
.L_x_1695:
[----:B------:R-:W2:Y:S04]  /*23ca0*/  LDL R5, [R1] ;  /* 0x0000000001057983 */ /* 0x000ea80000100800 */
[----:B------:R-:W2:Y:S01]  /*23cb0*/  LDL R4, [R1+0x8] ;  /* 0x0000080001047983 */ /* 0x000ea20000100800 */
[----:B0-----:R-:W-:Y:S01]  /*23cc0*/  IMAD.MOV.U32 R11, RZ, RZ, RZ ;  /* 0x000000ffff0b7224 */ /* 0x001fe200078e00ff */
[----:B------:R-:W-:Y:S01]  /*23cd0*/  UIADD3 UR4, UP0, UR42, 0x570, URZ ;  /* 0x000005702a047890 */ /* 0x000fe2000ff1e03f */
[----:B------:R-:W-:Y:S01]  /*23ce0*/  PLOP3.LUT P1, PT, PT, PT, PT, 0x80, 0x0 ;  /* 0x000000000000781c */ /* 0x000fe20003f2f070 */
[----:B------:R-:W-:Y:S01]  /*23cf0*/  UMOV UR6, 0x0 ;  /* 0x0000000000067882 */ /* 0x000fe20000000000 */
[----:B------:R-:W-:Y:S01]  /*23d00*/  UMOV UR7, 0x12f00000 ;  /* 0x12f0000000077882 */ /* 0x000fe20000000000 */
[----:B------:R-:W-:Y:S01]  /*23d10*/  R2UR UR10, R11 ;  /* 0x000000000b0a72ca */ /* 0x000fe200000e0000 */
[----:B------:R-:W-:Y:S01]  /*23d20*/  UIADD3.X UR5, URZ, UR43, URZ, UP0, !UPT ;  /* 0x0000002b3f057290 */ /* 0x000fe200087fe43f */
[----:B--2---:R-:W-:-:S02]  /*23d30*/  IMAD R6, R4, 0x6000, R5 ;  /* 0x0000600004067824 */ /* 0x004fc400078e0205 */
[----:B------:R-:W-:Y:S02]  /*23d40*/  IMAD R5, R9, 0x80, R0 ;  /* 0x0000008009057824 */ /* 0x000fe400078e0200 */
[----:B------:R-:W-:Y:S02]  /*23d50*/  VIADD R4, R8, 0x22890 ;  /* 0x0002289008047836 */ /* 0x000fe40000000000 */
[----:B------:R-:W-:-:S07]  /*23d60*/  VIADD R10, R6, 0x16400 ;  /* 0x00016400060a7836 */ /* 0x000fce0000000000 */
.L_x_1697:
        /* <DEDUP_REMOVED lines=15> */
.L_x_1698:
        /* <DEDUP_REMOVED lines=11> */
[----:B------:R-:W-:Y:S01]  /*23f10*/  UMOV UR6, 0x0 ;  /* 0x0000000000067882 */ /* 0x000fe20000000000 */
[----:B------:R-:W-:Y:S01]  /*23f20*/  IADD3 R6, R6, 0x1a400, RZ ;  /* 0x0001a40006067810 */ /* 0x000fe20007ffe0ff */
[----:B------:R-:W-:Y:S01]  /*23f30*/  UMOV UR7, 0x12f00000 ;  /* 0x12f0000000077882 */ /* 0x000fe20000000000 */
[----:B------:R-:W-:-:S09]  /*23f40*/  UMOV UR10, 0x80 ;  /* 0x00000080000a7882 */ /* 0x000fd20000000000 */
.L_x_1699:
        /* <DEDUP_REMOVED lines=13> */
.L_x_1877:
[----:B------:R-:W-:Y:S05]  /*24020*/  BSYNC B2 ;  /* 0x0000000000027941 */ /* 0x000fea0003800000 */
.L_x_1700:
[----:B------:R-:W-:Y:S01]  /*24030*/  BSSY B2, `(.L_x_1702) ;  /* 0x000000b000027945 */ /* 0x000fe20003800000 */
[----:B------:R-:W-:Y:S02]  /*24040*/  IMAD.MOV.U32 R6, RZ, RZ, 0x0 ;  /* 0x00000000ff067424 */ /* 0x000fe400078e00ff */
[----:B01----:R-:W-:Y:S01]  /*24050*/  IMAD.MOV.U32 R7, RZ, RZ, 0x12f00000 ;  /* 0x12f00000ff077424 */ /* 0x003fe200078e00ff */
        /* <DEDUP_REMOVED lines=8> */
.L_x_1703:
[----:B------:R-:W-:Y:S05]  /*240e0*/  BSYNC B2 ;  /* 0x0000000000027941 */ /* 0x000fea0003800000 */
.L_x_1702:
[----:B------:R-:W2:Y:S04]  /*240f0*/  LDL R10, [R1] ;  /* 0x00000000010a7983 */ /* 0x000ea80000100800 */
        /* <DEDUP_REMOVED lines=10> */
.L_x_1704:
        /* <DEDUP_REMOVED lines=10> */
.L_x_1692:
[----:B------:R-:W-:Y:S05]  /*24240*/  BSYNC B1 ;  /* 0x0000000000017941 */ /* 0x000fea0003800000 */
.L_x_1691:
[----:B------:R-:W2:Y:S04]  /*24250*/  LDL.LU R7, [R1+0x8] ;  /* 0x0000080001077983 */ /* 0x000ea80000300800 */
[----:B-1----:R-:W3:Y:S01]  /*24260*/  LDL.LU R6, [R1+0x14] ;  /* 0x0000140001067983 */ /* 0x002ee20000300800 */
[C---:B------:R-:W-:Y:S01]  /*24270*/  ISETP.GT.AND P2, PT, R9.reuse, R3, PT ;  /* 0x000000030900720c */ /* 0x040fe20003f44270 */
[----:B------:R-:W-:Y:S02]  /*24280*/  VIADD R9, R9, 0xffffffff ;  /* 0xffffffff09097836 */ /* 0x000fe40000000000 */
[----:B--2---:R-:W-:-:S05]  /*24290*/  VIADD R4, R7, 0x1 ;  /* 0x0000000107047836 */ /* 0x004fca0000000000 */
[----:B------:R-:W-:-:S04]  /*242a0*/  ISETP.NE.AND P1, PT, R4, 0x2, PT ;  /* 0x000000020400780c */ /* 0x000fc80003f25270 */
[----:B------:R-:W-:Y:S02]  /*242b0*/  SEL R5, RZ, 0x1, P1 ;  /* 0x00000001ff057807 */ /* 0x000fe40000800000 */
[----:B------:R-:W-:Y:S02]  /*242c0*/  SEL R4, R4, RZ, P1 ;  /* 0x000000ff04047207 */ /* 0x000fe40000800000 */
[----:B---3--:R-:W-:-:S05]  /*242d0*/  LOP3.LUT R6, R6, R5, RZ, 0x3c, !PT ;  /* 0x0000000506067212 */ /* 0x008fca00078e3cff */
[----:B------:R2:W-:Y:S04]  /*242e0*/  STL [R1+0x14], R6 ;  /* 0x0000140601007387 */ /* 0x0005e80000100800 */
[----:B------:R2:W-:Y:S01]  /*242f0*/  STL [R1+0x8], R4 ;  /* 0x0000080401007387 */ /* 0x0005e20000100800 */
[----:B------:R-:W-:Y:S05]  /*24300*/  @P2 BRA `(.L_x_1705) ;  /* 0xfffffff800002947 */ /* 0x000fea000383ffff */
.L_x_1671:
[----:B------:R-:W-:Y:S05]  /*24310*/  BSYNC B0 ;  /* 0x0000000000007941 */ /* 0x000fea0003800000 */
.L_x_1670:
[----:B------:R-:W3:Y:S01]  /*24320*/  LDL R8, [R1+0xc] ;  /* 0x00000c0001087983 */ /* 0x000ee20000100800 */
[----:B------:R-:W4:Y:S01]  /*24330*/  LDC R0, c[0x0][0x448] ;  /* 0x00011200ff007b82 */ /* 0x000f220000000800 */
[----:B------:R-:W-:Y:S07]  /*24340*/  @!P0 WARPSYNC.ALL ;  /* 0x0000000000008948 */ /* 0x000fee0003800000 */
[----:B------:R-:W-:Y:S01]  /*24350*/  @!P0 BAR.SYNC.DEFER_BLOCKING 0xc, 0x180 ;  /* 0x0306000000008b1d */ /* 0x000fe20000010000 */
[----:B----4-:R-:W-:-:S13]  /*24360*/  ISETP.NE.AND P1, PT, R0, 0x1, PT ;  /* 0x000000010000780c */ /* 0x010fda0003f25270 */
[----:B------:R-:W4:Y:S08]  /*24370*/  @P1 LDC R2, c[0x0][0x44c] ;  /* 0x00011300ff021b82 */ /* 0x000f300000000800 */
[----:B------:R-:W5:Y:S01]  /*24380*/  @P1 LDC R3, c[0x0][0x450] ;  /* 0x00011400ff031b82 */ /* 0x000f620000000800 */
[----:B---3--:R-:W-:-:S04]  /*24390*/  VIADD R0, R8, 0x7f ;  /* 0x0000007f08007836 */ /* 0x008fc80000000000 */
[----:B----4-:R-:W-:-:S05]  /*243a0*/  @P1 IMAD.HI.U32 R2, R0, R2, RZ ;  /* 0x0000000200021227 */ /* 0x010fca00078e00ff */
[----:B-----5:R-:W-:Y:S02]  /*243b0*/  @P1 SHF.R.U32.HI R0, RZ, R3, R2 ;  /* 0x00000003ff001219 */ /* 0x020fe40000011602 */
[----:B------:R-:W3:Y:S03]  /*243c0*/  LDC.64 R2, c[0x0][0x9e0] ;  /* 0x00027800ff027b82 */ /* 0x000ee60000000a00 */
[----:B------:R-:W-:Y:S01]  /*243d0*/  IMAD.IADD R0, R17, 0x1, R0 ;  /* 0x0000000111007824 */ /* 0x000fe200078e0200 */
[----:B---3--:R-:W-:-:S03]  /*243e0*/  ISETP.GE.AND P2, PT, R3, 0x1, PT ;  /* 0x000000010300780c */ /* 0x008fc60003f46270 */
[----:B-12---:R-:W-:-:S10]  /*243f0*/  IMAD.IADD R6, R0, 0x1, R2 ;  /* 0x0000000100067824 */ /* 0x006fd400078e0202 */
[----:B------:R-:W-:Y:S05]  /*24400*/  @!P2 BRA `(.L_x_1706) ;  /* 0x000000000048a947 */ /* 0x000fea0003800000 */
        /* <DEDUP_REMOVED lines=11> */
.L_x_1708:
[----:B------:R-:W-:-:S13]  /*244c0*/  ISETP.NE.AND P0, PT, R3, 0x1, PT ;  /* 0x000000010300780c */ /* 0x000fda0003f05270 */
[----:B------:R-:W1:Y:S02]  /*244d0*/  @P0 LDC.64 R4, c[0x0][0x9e8] ;  /* 0x00027a00ff040b82 */ /* 0x000e640000000a00 */
[----:B-1----:R-:W-:-:S05]  /*244e0*/  @P0 IMAD.HI.U32 R4, R2, R4, RZ ;  /* 0x0000000402040227 */ /* 0x002fca00078e00ff */
[----:B------:R-:W-:-:S07]  /*244f0*/  @P0 SHF.R.U32.HI R2, RZ, R5, R4 ;  /* 0x00000005ff020219 */ /* 0x000fce0000011604 */
.L_x_1709:
[----:B------:R-:W-:Y:S05]  /*24500*/  BSYNC B0 ;  /* 0x0000000000007941 */ /* 0x000fea0003800000 */
.L_x_1707:
[----:B------:R-:W-:-:S05]  /*24510*/  IMAD R2, R2, R3, R3 ;  /* 0x0000000302027224 */ /* 0x000fca00078e0203 */
[----:B------:R-:W-:-:S07]  /*24520*/  VIMNMX R6, R6, R2, PT ;  /* 0x0000000206067248 */ /* 0x000fce0003fe0100 */
.L_x_1706:
[----:B------:R-:W-:Y:S01]  /*24530*/  VIADD R6, R6, 0x7f ;  /* 0x0000007f06067836 */ /* 0x000fe20000000000 */
[----:B------:R-:W1:Y:S01]  /*24540*/  @P1 LDC R2, c[0x0][0x44c] ;  /* 0x00011300ff021b82 */ /* 0x000e620000000800 */
[----:B------:R-:W-:-:S03]  /*24550*/  ULDC UR4, c[0x0][0x9dc] ;  /* 0x0002770000047ab9 */ /* 0x000fc60000000800 */
[----:B------:R-:W-:-:S04]  /*24560*/  SHF.R.S32.HI R0, RZ, 0x1f, R6 ;  /* 0x0000001fff007819 */ /* 0x000fc80000011406 */
[----:B------:R-:W2:Y:S01]  /*24570*/  @P1 LDC R4, c[0x0][0x450] ;  /* 0x00011400ff041b82 */ /* 0x000ea20000000800 */
[----:B------:R-:W-:-:S04]  /*24580*/  LEA.HI R0, R0, R6, RZ, 0x7 ;  /* 0x0000000600007211 */ /* 0x000fc800078f38ff */
[----:B------:R-:W-:-:S04]  /*24590*/  SHF.R.S32.HI R0, RZ, 0x7, R0 ;  /* 0x00000007ff007819 */ /* 0x000fc80000011400 */
[----:B------:R-:W-:Y:S01]  /*245a0*/  VIMNMX R7, R21, R0, PT ;  /* 0x0000000015077248 */ /* 0x000fe20003fe0100 */
[----:B------:R-:W-:-:S04]  /*245b0*/  IMAD.MOV.U32 R0, RZ, RZ, R8 ;  /* 0x000000ffff007224 */ /* 0x000fc800078e0008 */
[----:B------:R3:W-:Y:S01]  /*245c0*/  STL [R1+0x48], R7 ;  /* 0x0000480701007387 */ /* 0x0007e20000100800 */
[----:B-1----:R-:W-:-:S05]  /*245d0*/  @P1 IMAD.HI.U32 R2, R8, R2, RZ ;  /* 0x0000000208021227 */ /* 0x002fca00078e00ff */
[----:B--2---:R-:W-:-:S05]  /*245e0*/  @P1 SHF.R.U32.HI R0, RZ, R4, R2 ;  /* 0x00000004ff001219 */ /* 0x004fca0000011602 */
[----:B------:R-:W-:-:S04]  /*245f0*/  IMAD.IADD R0, R20, 0x1, R0 ;  /* 0x0000000114007824 */ /* 0x000fc800078e0200 */
[----:B------:R-:W-:Y:S01]  /*24600*/  VIADD R2, R0, -UR4 ;  /* 0x8000000400027c36 */ /* 0x000fe20008000000 */
[----:B---3--:R-:W-:Y:S06]  /*24610*/  @!P2 BRA `(.L_x_1710) ;  /* 0x000000000044a947 */ /* 0x008fec0003800000 */
        /* <DEDUP_REMOVED lines=10> */
.L_x_1712:
[----:B------:R-:W-:-:S13]  /*246c0*/  ISETP.NE.AND P0, PT, R3, 0x1, PT ;  /* 0x000000010300780c */ /* 0x000fda0003f05270 */
[----:B------:R-:W1:Y:S02]  /*246d0*/  @P0 LDC.64 R4, c[0x0][0x9e8] ;  /* 0x00027a00ff040b82 */ /* 0x000e640000000a00 */
[----:B-1----:R-:W-:-:S05]  /*246e0*/  @P0 IMAD.HI.U32 R4, R0, R4, RZ ;  /* 0x0000000400040227 */ /* 0x002fca00078e00ff */
[----:B------:R-:W-:-:S07]  /*246f0*/  @P0 SHF.R.U32.HI R0, RZ, R5, R4 ;  /* 0x00000005ff000219 */ /* 0x000fce0000011604 */
.L_x_1713:
[----:B------:R-:W-:Y:S05]  /*24700*/  BSYNC B0 ;  /* 0x0000000000007941 */ /* 0x000fea0003800000 */
.L_x_1711:
[----:B------:R-:W-:-:S05]  /*24710*/  IMAD R0, R0, R3, RZ ;  /* 0x0000000300007224 */ /* 0x000fca00078e02ff */
[----:B------:R-:W-:-:S07]  /*24720*/  VIMNMX R2, R2, R0, !PT ;  /* 0x0000000002027248 */ /* 0x000fce0007fe0100 */
.L_x_1710:
[----:B------:R-:W-:-:S04]  /*24730*/  SHF.R.S32.HI R0, RZ, 0x1f, R2 ;  /* 0x0000001fff007819 */ /* 0x000fc80000011402 */
[----:B------:R-:W-:-:S04]  /*24740*/  LEA.HI R0, R0, R2, RZ, 0x7 ;  /* 0x0000000200007211 */ /* 0x000fc800078f38ff */
[----:B------:R-:W-:-:S04]  /*24750*/  SHF.R.S32.HI R0, RZ, 0x7, R0 ;  /* 0x00000007ff007819 */ /* 0x000fc80000011400 */
[----:B------:R-:W-:-:S04]  /*24760*/  VIMNMX R3, RZ, R0, !PT ;  /* 0x00000000ff037248 */ /* 0x000fc80007fe0100 */
[----:B------:R-:W-:Y:S01]  /*24770*/  ISETP.GT.AND P0, PT, R7, R3, PT ;  /* 0x000000030700720c */ /* 0x000fe20003f04270 */
[----:B------:R1:W-:-:S12]  /*24780*/  STL [R1+0x2c], R3 ;  /* 0x00002c0301007387 */ /* 0x0003d80000100800 */
[----:B-1----:R-:W-:Y:S05]  /*24790*/  @P0 BRA `(.L_x_1714) ;  /* 0x0000000000440947 */ /* 0x002fea0003800000 */
[----:B------:R-:W1:Y:S02]  /*247a0*/  S2R R3, SR_TID.X ;  /* 0x0000000000037919 */ /* 0x000e640000002100 */
[----:B-1----:R-:W-:-:S04]  /*247b0*/  LOP3.LUT R3, R3, 0x7f, RZ, 0xc0, !PT ;  /* 0x0000007f03037812 */ /* 0x002fc800078ec0ff */
[----:B------:R-:W-:-:S13]  /*247c0*/  ISETP.NE.AND P0, PT, R3, RZ, PT ;  /* 0x000000ff0300720c */ /* 0x000fda0003f05270 */
[----:B------:R-:W-:Y:S05]  /*247d0*/  @P0 BRA `(.L_x_1715) ;  /* 0x0000003000940947 */ /* 0x000fea0003800000 */
[----:B------:R-:W1:Y:S01]  /*247e0*/  S2R R2, SR_LANEID ;  /* 0x0000000000027919 */ /* 0x000e620000000000 */
[----:B------:R-:W-:Y:S01]  /*247f0*/  VOTEU.ANY UR4, UPT, PT ;  /* 0x0000000000047886 */ /* 0x000fe200038e0100 */
[----:B------:R-:W2:Y:S01]  /*24800*/  LDC.64 R4, c[0x0][0xc60] ;  /* 0x00031800ff047b82 */ /* 0x000ea20000000a00 */
[----:B------:R-:W1:Y:S02]  /*24810*/  FLO.U32 R0, UR4 ;  /* 0x0000000400007d00 */ /* 0x000e6400080e0000 */
[----:B-1----:R-:W-:-:S06]  /*24820*/  ISETP.EQ.U32.AND P0, PT, R0, R2, PT ;  /* 0x000000020000720c */ /* 0x002fcc0003f02070 */
[----:B------:R-:W2:Y:S07]  /*24830*/  POPC R2, UR4 ;  /* 0x0000000400027d09 */ /* 0x000eae0008000000 */
[----:B--2---:R-:W2:Y:S04]  /*24840*/  @P0 ATOMG.E.ADD.STRONG.GPU PT, R2, desc[UR38][R4.64], R2 ;  /* 0x00000002040209a8 */ /* 0x004ea800081ee1e6 */
[----:B--2---:R1:W2:Y:S02]  /*24850*/  SHFL.IDX PT, R2, R2, R0, 0x1f ;  /* 0x00001f0002027589 */ /* 0x0042a400000e0000 */
[----:B-1----:R-:W1:Y:S02]  /*24860*/  S2R R0, SR_LTMASK ;  /* 0x0000000000007919 */ /* 0x002e640000003900 */
[----:B-1----:R-:W-:-:S06]  /*24870*/  LOP3.LUT R0, R0, UR4, RZ, 0xc0, !PT ;  /* 0x0000000400007c12 */ /* 0x002fcc000f8ec0ff */
[----:B------:R-:W2:Y:S02]  /*24880*/  POPC R0, R0 ;  /* 0x0000000000007309 */ /* 0x000ea40000000000 */
[----:B--2---:R-:W-:Y:S01]  /*24890*/  IADD3 R16, R2, UR40, R0 ;  /* 0x0000002802107c10 */ /* 0x004fe2000fffe000 */
[----:B------:R-:W-:Y:S06]  /*248a0*/  BRA `(.L_x_1715) ;  /* 0x0000003000607947 */ /* 0x000fec0003800000 */
.L_x_1714:
[----:B------:R-:W2:Y:S01]  /*248b0*/  LDL R17, [R1] ;  /* 0x0000000001117983 */ /* 0x000ea20000100800 */
        /* <DEDUP_REMOVED lines=10> */
[----:B------:R-:W1:Y:S01]  /*24960*/  LDC.64 R2, c[0x4][R2] ;  /* 0x0100000002027b82 */ /* 0x000e620000000a00 */
[----:B------:R-:W-:Y:S02]  /*24970*/  IMAD.U32 R6, RZ, RZ, UR8 ;  /* 0x00000008ff067e24 */ /* 0x000fe4000f8e00ff */
[----:B------:R-:W-:Y:S02]  /*24980*/  IMAD.U32 R7, RZ, RZ, UR9 ;  /* 0x00000009ff077e24 */ /* 0x000fe4000f8e00ff */
[----:B------:R-:W-:-:S02]  /*24990*/  IMAD.U32 R10, RZ, RZ, UR4 ;  /* 0x00000004ff0a7e24 */ /* 0x000fc4000f8e00ff */
[----:B0-----:R-:W-:Y:S02]  /*249a0*/  IMAD.U32 R11, RZ, RZ, UR5 ;  /* 0x00000005ff0b7e24 */ /* 0x001fe4000f8e00ff */
[----:B------:R-:W-:Y:S02]  /*249b0*/  IMAD.MOV.U32 R8, RZ, RZ, 0x70 ;  /* 0x00000070ff087424 */ /* 0x000fe400078e00ff */
[----:B------:R-:W-:Y:S02]  /*249c0*/  IMAD.MOV.U32 R12, RZ, RZ, 0x1 ;  /* 0x00000001ff0c7424 */ /* 0x000fe400078e00ff */
[----:B------:R-:W-:-:S07]  /*249d0*/  IMAD.MOV.U32 R13, RZ, RZ, RZ ;  /* 0x000000ffff0d7224 */ /* 0x000fce00078e00ff */
[----:B------:R-:W-:-:S07]  /*249e0*/  LEPC R20, `(.L_x_1717) ;  /* 0x000000001014794e */ /* 0x000fce0000000000 */
[----:B-1----:R-:W-:Y:S05]  /*249f0*/  CALL.ABS.NOINC R2 ;  /* 0x0000000002007343 */ /* 0x002fea0003c00000 */
.L_x_1717:
[----:B------:R-:W-:Y:S05]  /*24a00*/  BSYNC B6 ;  /* 0x0000000000067941 */ /* 0x000fea0003800000 */
.L_x_1716:
[----:B------:R-:W-:Y:S02]  /*24a10*/  IMAD.MOV.U32 R2, RZ, RZ, R17 ;  /* 0x000000ffff027224 */ /* 0x000fe400078e0011 */
[----:B------:R-:W2:Y:S01]  /*24a20*/  LDL.LU R17, [R1+0x24] ;  /* 0x0000240001117983 */ /* 0x000ea20000300800 */
[----:B------:R-:W-:Y:S01]  /*24a30*/  BSSY B6, `(.L_x_1718) ;  /* 0x0000017000067945 */ /* 0x000fe20003800000 */
[----:B------:R-:W-:-:S05]  /*24a40*/  VIADD R0, R2, 0x8400 ;  /* 0x0000840002007836 */ /* 0x000fca0000000000 */
        /* <DEDUP_REMOVED lines=9> */
[----:B------:R-:W-:Y:S01]  /*24ae0*/  IMAD.U32 R4, RZ, RZ, UR6 ;  /* 0x00000006ff047e24 */ /* 0x000fe2000f8e00ff */
[----:B------:R-:W-:Y:S01]  /*24af0*/  MOV R13, RZ ;  /* 0x000000ff000d7202 */ /* 0x000fe20000000f00 */
[----:B------:R-:W2:Y:S01]  /*24b00*/  LDC.64 R2, c[0x4][R2] ;  /* 0x0100000002027b82 */ /* 0x000ea20000000a00 */
[----:B------:R-:W-:Y:S02]  /*24b10*/  IMAD.U32 R5, RZ, RZ, UR7 ;  /* 0x00000007ff057e24 */ /* 0x000fe4000f8e00ff */
[----:B------:R-:W-:Y:S02]  /*24b20*/  IMAD.U32 R6, RZ, RZ, UR8 ;  /* 0x00000008ff067e24 */ /* 0x000fe4000f8e00ff */
[----:B------:R-:W-:-:S02]  /*24b30*/  IMAD.U32 R7, RZ, RZ, UR9 ;  /* 0x00000009ff077e24 */ /* 0x000fc4000f8e00ff */
[----:B------:R-:W-:Y:S02]  /*24b40*/  IMAD.U32 R10, RZ, RZ, UR4 ;  /* 0x00000004ff0a7e24 */ /* 0x000fe4000f8e00ff */
[----:B0-----:R-:W-:Y:S02]  /*24b50*/  IMAD.U32 R11, RZ, RZ, UR5 ;  /* 0x00000005ff0b7e24 */ /* 0x001fe4000f8e00ff */
[----:B------:R-:W-:Y:S02]  /*24b60*/  IMAD.MOV.U32 R8, RZ, RZ, 0x70 ;  /* 0x00000070ff087424 */ /* 0x000fe400078e00ff */
[----:B------:R-:W-:-:S07]  /*24b70*/  IMAD.MOV.U32 R12, RZ, RZ, 0x1 ;  /* 0x00000001ff0c7424 */ /* 0x000fce00078e00ff */
[----:B------:R-:W-:-:S07]  /*24b80*/  LEPC R20, `(.L_x_1719) ;  /* 0x000000001014794e */ /* 0x000fce0000000000 */
[----:B-12---:R-:W-:Y:S05]  /*24b90*/  CALL.ABS.NOINC R2 ;  /* 0x0000000002007343 */ /* 0x006fea0003c00000 */
.L_x_1719:
[----:B------:R-:W-:Y:S05]  /*24ba0*/  BSYNC B6 ;  /* 0x0000000000067941 */ /* 0x000fea0003800000 */
.L_x_1718:
        /* <DEDUP_REMOVED lines=9> */
[----:B------:R-:W-:Y:S02]  /*24c40*/  IMAD.U32 R4, RZ, RZ, UR4 ;  /* 0x00000004ff047e24 */ /* 0x000fe4000f8e00ff */
[----:B------:R-:W2:Y:S01]  /*24c50*/  LDC.64 R2, c[0x4][R2] ;  /* 0x0100000002027b82 */ /* 0x000ea20000000a00 */
[----:B------:R-:W-:Y:S02]  /*24c60*/  IMAD.U32 R5, RZ, RZ, UR5 ;  /* 0x00000005ff057e24 */ /* 0x000fe4000f8e00ff */
[----:B------:R-:W-:Y:S02]  /*24c70*/  IMAD.U32 R6, RZ, RZ, UR6 ;  /* 0x00000006ff067e24 */ /* 0x000fe4000f8e00ff */
[----:B------:R-:W-:-:S02]  /*24c80*/  IMAD.U32 R7, RZ, RZ, UR7 ;  /* 0x00000007ff077e24 */ /* 0x000fc4000f8e00ff */
[----:B------:R-:W-:Y:S02]  /*24c90*/  IMAD.U32 R10, RZ, RZ, UR8 ;  /* 0x00000008ff0a7e24 */ /* 0x000fe4000f8e00ff */
[----:B0-----:R-:W-:Y:S02]  /*24ca0*/  IMAD.U32 R11, RZ, RZ, UR9 ;  /* 0x00000009ff0b7e24 */ /* 0x001fe4000f8e00ff */
[----:B------:R-:W-:Y:S02]  /*24cb0*/  IMAD.MOV.U32 R8, RZ, RZ, 0x70 ;  /* 0x00000070ff087424 */ /* 0x000fe400078e00ff */
[----:B------:R-:W-:Y:S02]  /*24cc0*/  IMAD.MOV.U32 R12, RZ, RZ, 0x1 ;  /* 0x00000001ff0c7424 */ /* 0x000fe400078e00ff */
[----:B------:R-:W-:-:S07]  /*24cd0*/  IMAD.MOV.U32 R13, RZ, RZ, RZ ;  /* 0x000000ffff0d7224 */ /* 0x000fce00078e00ff */
[----:B------:R-:W-:-:S07]  /*24ce0*/  LEPC R20, `(.L_x_1721) ;  /* 0x000000001014794e */ /* 0x000fce0000000000 */
[----:B-12---:R-:W-:Y:S05]  /*24cf0*/  CALL.ABS.NOINC R2 ;  /* 0x0000000002007343 */ /* 0x006fea0003c00000 */
.L_x_1721:
[----:B------:R-:W-:Y:S05]  /*24d00*/  BSYNC B6 ;  /* 0x0000000000067941 */ /* 0x000fea0003800000 */
.L_x_1720:
[----:B------:R-:W-:Y:S01]  /*24d10*/  LOP3.LUT P6, RZ, R17, 0x1, RZ, 0xc0, !PT ;  /* 0x0000000111ff7812 */ /* 0x000fe200078cc0ff */
[----:B------:R-:W-:-:S12]  /*24d20*/  BSSY B6, `(.L_x_1722) ;  /* 0x0000012000067945 */ /* 0x000fd80003800000 */
        /* <DEDUP_REMOVED lines=17> */
.L_x_1723:
[----:B------:R-:W-:Y:S05]  /*24e40*/  BSYNC B6 ;  /* 0x0000000000067941 */ /* 0x000fea0003800000 */
.L_x_1722:
[----:B------:R-:W-:Y:S01]  /*24e50*/  ULDC.64 UR4, c[0x0][0x9f8] ;  /* 0x00027e0000047ab9 */ /* 0x000fe20000000a00 */
[----:B------:R-:W-:Y:S01]  /*24e60*/  IMAD.MOV.U32 R9, RZ, RZ, R19 ;  /* 0x000000ffff097224 */ /* 0x000fe200078e0013 */
[----:B------:R-:W-:-:S04]  /*24e70*/  ISETP.NE.U32.AND P0, PT, RZ, UR4, PT ;  /* 0x00000004ff007c0c */ /* 0x000fc8000bf05070 */
[----:B------:R-:W-:Y:S01]  /*24e80*/  ISETP.NE.AND.EX P0, PT, RZ, UR5, PT, P0 ;  /* 0x00000005ff007c0c */ /* 0x000fe2000bf05300 */
[----:B------:R-:W-:-:S12]  /*24e90*/  ULDC.64 UR4, c[0x0][0xa08] ;  /* 0x0002820000047ab9 */ /* 0x000fd80000000a00 */
[----:B------:R-:W2:Y:S02]  /*24ea0*/  @P0 LDC.64 R2, c[0x0][0x9f8] ;  /* 0x00027e00ff020b82 */ /* 0x000ea40000000a00 */
[----:B--2---:R-:W-:-:S05]  /*24eb0*/  @P0 IMAD.WIDE R2, R19, 0x4, R2 ;  /* 0x0000000413020825 */ /* 0x004fca00078e0202 */
[----:B------:R2:W3:Y:S02]  /*24ec0*/  @P0 LDG.E R9, desc[UR38][R2.64] ;  /* 0x0000002602090981 */ /* 0x0004e4000c1e1900 */
[----:B--2---:R-:W2:Y:S02]  /*24ed0*/  LDC.64 R2, c[0x0][0x418] ;  /* 0x00010600ff027b82 */ /* 0x004ea40000000a00 */
[----:B--2---:R-:W-:Y:S01]  /*24ee0*/  LOP3.LUT P0, RZ, R2, UR4, RZ, 0xfc, !PT ;  /* 0x0000000402ff7c12 */ /* 0x004fe2000f80fcff */
[----:B------:R-:W-:-:S03]  /*24ef0*/  UMOV UR4, 0xffffffff ;  /* 0xffffffff00047882 */ /* 0x000fc60000000000 */
[----:B------:R-:W-:Y:S02]  /*24f00*/  LOP3.LUT P0, RZ, R3, UR5, RZ, 0xfc, P0 ;  /* 0x0000000503ff7c12 */ /* 0x000fe4000800fcff */
[----:B---3--:R-:W-:Y:S01]  /*24f10*/  SHF.R.S32.HI R10, RZ, 0x1f, R9 ;  /* 0x0000001fff0a7819 */ /* 0x008fe20000011409 */
[----:B------:R2:W-:Y:S01]  /*24f20*/  STL [R1+0x18], R9 ;  /* 0x0000180901007387 */ /* 0x0005e20000100800 */
[----:B-1----:R-:W-:-:S03]  /*24f30*/  SEL R17, R9, RZ, !P0 ;  /* 0x000000ff09117207 */ /* 0x002fc60004000000 */
[----:B------:R2:W-:Y:S01]  /*24f40*/  STL [R1+0x28], R10 ;  /* 0x0000280a01007387 */ /* 0x0005e20000100800 */
[----:B------:R-:W-:Y:S05]  /*24f50*/  BRA.DIV UR4, `(.L_x_1724) ;  /* 0x0000005a04c87947 */ /* 0x000fea000b800000 */
[----:B------:R-:W1:Y:S02]  /*24f60*/  S2R R0, SR_TID.X ;  /* 0x0000000000007919 */ /* 0x000e640000002100 */
[----:B-1----:R-:W-:-:S04]  /*24f70*/  SHF.R.U32.HI R0, RZ, 0x5, R0 ;  /* 0x00000005ff007819 */ /* 0x002fc80000011600 */
[----:B------:R-:W-:-:S05]  /*24f80*/  LOP3.LUT R0, R0, 0x3, RZ, 0xc0, !PT ;  /* 0x0000000300007812 */ /* 0x000fca00078ec0ff */
[----:B------:R1:W3:Y:S02]  /*24f90*/  SHFL.IDX PT, R14, R0, RZ, 0x1f ;  /* 0x00001fff000e7589 */ /* 0x0002e400000e0000 */
.L_x_1880:
[----:B-1----:R-:W4:Y:S01]  /*24fa0*/  LDL.LU R0, [R1+0x24] ;  /* 0x0000240001007983 */ /* 0x002f220000300800 */
[----:B------:R-:W-:Y:S02]  /*24fb0*/  PLOP3.LUT P1, PT, PT, PT, PT, 0x8, 0x0 ;  /* 0x000000000000781c */ /* 0x000fe40003f2e170 */
[----:B---3--:R-:W-:Y:S02]  /*24fc0*/  ISETP.NE.AND P0, PT, R14, RZ, PT ;  /* 0x000000ff0e00720c */ /* 0x008fe40003f05270 */
[----:B----4-:R-:W-:-:S09]  /*24fd0*/  LOP3.LUT R0, R0, 0xfffffffe, RZ, 0xc0, !PT ;  /* 0xfffffffe00007812 */ /* 0x010fd200078ec0ff */
[----:B------:R-:W-:-:S05]  /*24fe0*/  @P1 LOP3.LUT R0, R0, 0x1, RZ, 0xfc, !PT ;  /* 0x0000000100001812 */ /* 0x000fca00078efcff */
[----:B------:R1:W-:Y:S01]  /*24ff0*/  STL [R1+0x24], R0 ;  /* 0x0000240001007387 */ /* 0x0003e20000100800 */
[----:B------:R-:W-:Y:S05]  /*25000*/  @P0 BRA `(.L_x_1725) ;  /* 0x0000000400a80947 */ /* 0x000fea0003800000 */
[----:B------:R-:W-:-:S03]  /*25010*/  UMOV UR4, 0xffffffff ;  /* 0xffffffff00047882 */ /* 0x000fc60000000000 */
[----:B------:R-:W-:Y:S05]  /*25020*/  BRA.DIV UR4, `(.L_x_1726) ;  /* 0x0000005a04c87947 */ /* 0x000fea000b800000 */
[----:B------:R-:W-:-:S13]  /*25030*/  ELECT P6, URZ, PT ;  /* 0x00000000003f782f */ /* 0x000fda00038c0000 */
.L_x_1883:
[----:B------:R-:W-:Y:S05]  /*25040*/  @!P6 BRA `(.L_x_1725) ;  /* 0x000000040098e947 */ /* 0x000fea0003800000 */
[----:B-1----:R-:W3:Y:S01]  /*25050*/  LDL R0, [R1+0x48] ;  /* 0x0000480001007983 */ /* 0x002ee20000100800 */
[----:B------:R-:W-:-:S04]  /*25060*/  ISETP.NE.U32.AND P0, PT, R2, RZ, PT ;  /* 0x000000ff0200720c */ /* 0x000fc80003f05070 */
[----:B------:R-:W-:Y:S01]  /*25070*/  ISETP.NE.AND.EX P0, PT, R3, RZ, PT, P0 ;  /* 0x000000ff0300720c */ /* 0x000fe20003f05300 */
[----:B---3--:R-:W-:-:S12]  /*25080*/  VIADD R4, R0, 0xffffffff ;  /* 0xffffffff00047836 */ /* 0x008fd80000000000 */
[----:B------:R-:W-:Y:S05]  /*25090*/  @!P0 BRA `(.L_x_1727) ;  /* 0x0000000000488947 */ /* 0x000fea0003800000 */
[----:B------:R-:W1:Y:S01]  /*250a0*/  LDC R8, c[0x0][0x43c] ;  /* 0x00010f00ff087b82 */ /* 0x000e620000000800 */
[----:B------:R-:W-:Y:S01]  /*250b0*/  IMAD.MOV.U32 R0, RZ, RZ, R4 ;  /* 0x000000ffff007224 */ /* 0x000fe200078e0004 */
[----:B------:R-:W-:Y:S01]  /*250c0*/  ULDC.64 UR4, c[0x0][0x428] ;  /* 0x00010a0000047ab9 */ /* 0x000fe20000000a00 */
[----:B-1----:R-:W-:-:S13]  /*250d0*/  ISETP.NE.AND P0, PT, R8, 0x1, PT ;  /* 0x000000010800780c */ /* 0x002fda0003f05270 */
[----:B------:R-:W1:Y:S02]  /*250e0*/  @P0 LDC.64 R6, c[0x0][0x440] ;  /* 0x00011000ff060b82 */ /* 0x000e640000000a00 */
[----:B-1----:R-:W-:-:S05]  /*250f0*/  @P0 IMAD.HI.U32 R6, R4, R6, RZ ;  /* 0x0000000604060227 */ /* 0x002fca00078e00ff */
[----:B------:R-:W-:-:S04]  /*25100*/  @P0 SHF.R.U32.HI R0, RZ, R7, R6 ;  /* 0x00000007ff000219 */ /* 0x000fc80000011606 */
[--C-:B------:R-:W-:Y:S01]  /*25110*/  SHF.R.S32.HI R7, RZ, 0x1f, R0.reuse ;  /* 0x0000001fff077819 */ /* 0x100fe20000011400 */
[--C-:B------:R-:W-:Y:S02]  /*25120*/  IMAD.MOV R5, RZ, RZ, -R0.reuse ;  /* 0x000000ffff057224 */ /* 0x100fe400078e0a00 */
[----:B------:R-:W-:Y:S02]  /*25130*/  IMAD.MOV.U32 R6, RZ, RZ, R0 ;  /* 0x000000ffff067224 */ /* 0x000fe400078e0000 */
[----:B------:R-:W-:Y:S02]  /*25140*/  IMAD R4, R8, R5, R4 ;  /* 0x0000000508047224 */ /* 0x000fe400078e0204 */
[----:B------:R-:W-:Y:S02]  /*25150*/  IMAD R5, R10, UR4, RZ ;  /* 0x000000040a057c24 */ /* 0x000fe4000f8e02ff */
[----:B------:R-:W-:-:S04]  /*25160*/  IMAD.WIDE.U32 R6, R9, UR4, R6 ;  /* 0x0000000409067c25 */ /* 0x000fc8000f8e0006 */
[----:B------:R-:W-:Y:S01]  /*25170*/  IMAD R0, R9, UR5, R5 ;  /* 0x0000000509007c24 */ /* 0x000fe2000f8e0205 */
[----:B------:R-:W-:-:S03]  /*25180*/  LEA R2, P0, R6, R2, 0x2 ;  /* 0x0000000206027211 */ /* 0x000fc600078010ff */
[----:B------:R-:W-:-:S05]  /*25190*/  IMAD.IADD R0, R7, 0x1, R0 ;  /* 0x0000000107007824 */ /* 0x000fca00078e0200 */
[----:B------:R-:W-:-:S05]  /*251a0*/  LEA.HI.X R3, R6, R3, R0, 0x2, P0 ;  /* 0x0000000306037211 */ /* 0x000fca00000f1400 */
[----:B------:R1:W5:Y:S02]  /*251b0*/  LDG.E R17, desc[UR38][R2.64] ;  /* 0x0000002602117981 */ /* 0x000364000c1e1900 */
.L_x_1727:
[----:B--2---:R-:W2:Y:S04]  /*251c0*/  LDL R10, [R1] ;  /* 0x00000000010a7983 */ /* 0x004ea80000100800 */
[----:B------:R-:W2:Y:S04]  /*251d0*/  LDL R0, [R1+0x4] ;  /* 0x0000040001007983 */ /* 0x000ea80000100800 */
[----:B-1----:R-:W3:Y:S01]  /*251e0*/  LDL R2, [R1+0x10] ;  /* 0x0000100001027983 */ /* 0x002ee20000100800 */
[----:B------:R-:W1:Y:S02]  /*251f0*/  S2R R9, SR_TID.X ;  /* 0x0000000000097919 */ /* 0x000e640000002100 */
[----:B-1----:R-:W-:-:S04]  /*25200*/  LOP3.LUT R9, R9, 0x7f, RZ, 0xc0, !PT ;  /* 0x0000007f09097812 */ /* 0x002fc800078ec0ff */
[----:B------:R-:W-:Y:S01]  /*25210*/  ISETP.NE.AND P1, PT, R9, RZ, PT ;  /* 0x000000ff0900720c */ /* 0x000fe20003f25270 */
[----:B--2---:R-:W-:Y:S01]  /*25220*/  IMAD R0, R0, 0x8, R10 ;  /* 0x0000000800007824 */ /* 0x004fe200078e020a */
[----:B---3--:R-:W-:-:S04]  /*25230*/  SHF.L.U32 R2, R2, 0x1f, RZ ;  /* 0x0000001f02027819 */ /* 0x008fc800000006ff */
[----:B------:R-:W1:Y:S02]  /*25240*/  SYNCS.PHASECHK.TRANS64.TRYWAIT P0, [R0+URZ+0x22880], R2 ;  /* 0x02288002000075a7 */ /* 0x000e64000800017f */
[----:B-1----:R-:W-:Y:S05]  /*25250*/  @!P0 BRA `(.L_x_1728) ;  /* 0x00000058005c8947 */ /* 0x002fea0003800000 */
.L_x_1884:
        /* <DEDUP_REMOVED lines=8> */
.L_x_1729:
[----:B------:R-:W2:Y:S04]  /*252e0*/  LDL R6, [R1] ;  /* 0x0000000001067983 */ /* 0x000ea80000100800 */
[----:B------:R-:W2:Y:S04]  /*252f0*/  LDL R3, [R1+0x4] ;  /* 0x0000040001037983 */ /* 0x000ea80000100800 */
[----:B------:R-:W3:Y:S01]  /*25300*/  LDL R5, [R1+0x30] ;  /* 0x0000300001057983 */ /* 0x000ee20000100800 */
[----:B------:R-:W-:Y:S01]  /*25310*/  R2UR UR9, R0 ;  /* 0x00000000000972ca */ /* 0x000fe200000e0000 */
[----:B------:R-:W-:Y:S01]  /*25320*/  UIADD3 UR4, UP0, UR42, 0x470, URZ ;  /* 0x000004702a047890 */ /* 0x000fe2000ff1e03f */
[----:B------:R-:W-:Y:S01]  /*25330*/  R2UR UR12, R18 ;  /* 0x00000000120c72ca */ /* 0x000fe200000e0000 */
[----:B------:R-:W-:Y:S01]  /*25340*/  UMOV UR6, 0x0 ;  /* 0x0000000000067882 */ /* 0x000fe20000000000 */
[----:B-----5:R-:W-:Y:S01]  /*25350*/  R2UR UR13, R17 ;  /* 0x00000000110d72ca */ /* 0x020fe200000e0000 */
[----:B------:R-:W-:Y:S01]  /*25360*/  UIADD3.X UR5, URZ, UR43, URZ, UP0, !UPT ;  /* 0x0000002b3f057290 */ /* 0x000fe200087fe43f */
[----:B------:R-:W-:Y:S01]  /*25370*/  UMOV UR7, 0x14f00000 ;  /* 0x14f0000000077882 */ /* 0x000fe20000000000 */
[----:B------:R-:W-:-:S06]  /*25380*/  UMOV UR10, URZ ;  /* 0x0000003f000a7c82 */ /* 0x000fcc0008000000 */
[----:B------:R-:W-:Y:S01]  /*25390*/  UIADD3 UR9, UR9, 0x22870, URZ ;  /* 0x0002287009097890 */ /* 0x000fe2000fffe03f */
[----:B--2---:R-:W-:Y:S02]  /*253a0*/  IMAD R3, R3, 0x4000, R6 ;  /* 0x0000400003037824 */ /* 0x004fe400078e0206 */
[----:B---3--:R-:W-:-:S03]  /*253b0*/  IMAD R4, R4, 0x80, R5 ;  /* 0x0000008004047824 */ /* 0x008fc600078e0205 */
[----:B------:R-:W-:Y:S02]  /*253c0*/  R2UR UR8, R3 ;  /* 0x00000000030872ca */ /* 0x000fe400000e0000 */
[----:B------:R-:W-:-:S11]  /*253d0*/  R2UR UR11, R4 ;  /* 0x00000000040b72ca */ /* 0x000fd600000e0000 */
[----:B------:R-:W-:-:S09]  /*253e0*/  UIADD3 UR8, UR8, 0x8400, URZ ;  /* 0x0000840008087890 */ /* 0x000fd2000fffe03f */
[----:B------:R2:W-:Y:S01]  /*253f0*/  UTMALDG.4D [UR8], [UR4], desc[UR6] ;  /* 0x00000608040075b4 */ /* 0x0005e20008019000 */
[----:B------:R-:W3:Y:S02]  /*25400*/  SYNCS.PHASECHK.TRANS64.TRYWAIT P0, [R0+URZ+0x22840], R2 ;  /* 0x02284002000075a7 */ /* 0x000ee4000800017f */
[----:B--23--:R-:W-:Y:S05]  /*25410*/  @!P0 BRA `(.L_x_1730) ;  /* 0x0000005800008947 */ /* 0x00cfea0003800000 */
.L_x_1885:
[----:B------:R-:W-:Y:S05]  /*25420*/  @P1 BRA `(.L_x_1731) ;  /* 0x00000000001c1947 */ /* 0x000fea0003800000 */
[----:B------:R-:W3:Y:S01]  /*25430*/  S2R R3, SR_TID.X ;  /* 0x0000000000037919 */ /* 0x000ee20000002100 */
[----:B-12---:R-:W-:-:S04]  /*25440*/  IMAD.MOV.U32 R2, RZ, RZ, 0x6000 ;  /* 0x00006000ff027424 */ /* 0x006fc800078e00ff */
[----:B------:R4:W-:Y:S01]  /*25450*/  SYNCS.ARRIVE.TRANS64 RZ, [R0+URZ+0x22830], R2 ;  /* 0x0228300200ff79a7 */ /* 0x0009e2000800003f */
[----:B---3--:R-:W-:-:S04]  /*25460*/  LOP3.LUT R3, R3, 0x1f, RZ, 0xc0, !PT ;  /* 0x0000001f03037812 */ /* 0x008fc800078ec0ff */
[----:B------:R-:W-:-:S13]  /*25470*/  ISETP.NE.AND P0, PT, R3, RZ, PT ;  /* 0x000000ff0300720c */ /* 0x000fda0003f05270 */
[----:B----4-:R-:W-:Y:S05]  /*25480*/  @!P0 BRA `(.L_x_1731) ;  /* 0x0000000000048947 */ /* 0x010fea0003800000 */
[----:B------:R-:W-:Y:S01]  /*25490*/  BPT.TRAP 0x1 ;  /* 0x000000040000795c */ /* 0x000fe20000300000 */
.L_x_1731:
[----:B------:R-:W3:Y:S04]  /*254a0*/  LDL R5, [R1] ;  /* 0x0000000001057983 */ /* 0x000ee80000100800 */
[----:B------:R-:W3:Y:S04]  /*254b0*/  LDL R3, [R1+0x4] ;  /* 0x0000040001037983 */ /* 0x000ee80000100800 */
[----:B-12---:R-:W2:Y:S01]  /*254c0*/  LDL.LU R2, [R1+0x24] ;  /* 0x0000240001027983 */ /* 0x006ea20000300800 */
[----:B------:R-:W-:Y:S01]  /*254d0*/  R2UR UR9, R0 ;  /* 0x00000000000972ca */ /* 0x000fe200000e0000 */
[----:B------:R-:W-:Y:S01]  /*254e0*/  UIADD3 UR4, UP0, UR42, 0x370, URZ ;  /* 0x000003702a047890 */ /* 0x000fe2000ff1e03f */
[----:B------:R-:W-:Y:S01]  /*254f0*/  R2UR UR11, R4 ;  /* 0x00000000040b72ca */ /* 0x000fe200000e0000 */
[----:B------:R-:W-:Y:S01]  /*25500*/  UMOV UR10, URZ ;  /* 0x0000003f000a7c82 */ /* 0x000fe20008000000 */
[----:B------:R-:W-:Y:S01]  /*25510*/  R2UR UR12, R18 ;  /* 0x00000000120c72ca */ /* 0x000fe200000e0000 */
[----:B------:R-:W-:Y:S01]  /*25520*/  UIADD3.X UR5, URZ, UR43, URZ, UP0, !UPT ;  /* 0x0000002b3f057290 */ /* 0x000fe200087fe43f */
[----:B------:R-:W-:Y:S01]  /*25530*/  R2UR UR13, R17 ;  /* 0x00000000110d72ca */ /* 0x000fe200000e0000 */
[----:B------:R-:W-:Y:S01]  /*25540*/  UMOV UR6, 0x0 ;  /* 0x0000000000067882 */ /* 0x000fe20000000000 */
[----:B------:R-:W-:Y:S01]  /*25550*/  PLOP3.LUT P0, PT, PT, PT, PT, 0x80, 0x0 ;  /* 0x000000000000781c */ /* 0x000fe20003f0f070 */
[----:B------:R-:W-:Y:S01]  /*25560*/  UMOV UR7, 0x14f00000 ;  /* 0x14f0000000077882 */ /* 0x000fe20000000000 */
[----:B------:R-:W-:-:S03]  /*25570*/  UMOV UR17, 0x40 ;  /* 0x0000004000117882 */ /* 0x000fc60000000000 */
[----:B------:R-:W-:Y:S01]  /*25580*/  UIADD3 UR9, UR9, 0x22830, URZ ;  /* 0x0002283009097890 */ /* 0x000fe2000fffe03f */
[----:B---3--:R-:W-:Y:S01]  /*25590*/  IMAD R0, R3, 0x6000, R5 ;  /* 0x0000600003007824 */ /* 0x008fe200078e0205 */
[----:B--2---:R-:W-:-:S04]  /*255a0*/  LOP3.LUT R2, R2, 0xfffffffe, RZ, 0xc0, !PT ;  /* 0xfffffffe02027812 */ /* 0x004fc800078ec0ff */
[----:B------:R-:W-:Y:S02]  /*255b0*/  R2UR UR8, R0 ;  /* 0x00000000000872ca */ /* 0x000fe400000e0000 */
[----:B------:R-:W-:-:S05]  /*255c0*/  @P0 LOP3.LUT R2, R2, 0x1, RZ, 0xfc, !PT ;  /* 0x0000000102020812 */ /* 0x000fca00078efcff */
[----:B------:R3:W-:Y:S06]  /*255d0*/  STL [R1+0x24], R2 ;  /* 0x0000240201007387 */ /* 0x0007ec0000100800 */
[----:B------:R-:W-:Y:S02]  /*255e0*/  UIADD3 UR14, UR8, 0x16400, URZ ;  /* 0x00016400080e7890 */ /* 0x000fe4000fffe03f */
[----:B------:R-:W-:Y:S02]  /*255f0*/  UIADD3 UR15, UR8, 0x18400, URZ ;  /* 0x00018400080f7890 */ /* 0x000fe4000fffe03f */
[----:B------:R-:W-:-:S03]  /*25600*/  UIADD3 UR16, UR8, 0x1a400, URZ ;  /* 0x0001a40008107890 */ /* 0x000fc6000fffe03f */
[----:B------:R-:W-:Y:S01]  /*25610*/  UMOV UR8, UR14 ;  /* 0x0000000e00087c82 */ /* 0x000fe20008000000 */
[----:B------:R-:W-:Y:S01]  /*25620*/  UMOV UR14, 0x80 ;  /* 0x00000080000e7882 */ /* 0x000fe20000000000 */
[----:B------:R1:W-:Y:S02]  /*25630*/  UTMALDG.4D [UR8], [UR4], desc[UR6] ;  /* 0x00000608040075b4 */ /* 0x0003e40008019000 */
[----:B-1----:R-:W-:Y:S01]  /*25640*/  UMOV UR8, UR15 ;  /* 0x0000000f00087c82 */ /* 0x002fe20008000000 */
[----:B------:R-:W-:Y:S02]  /*25650*/  UMOV UR10, UR17 ;  /* 0x00000011000a7c82 */ /* 0x000fe40008000000 */
[----:B------:R1:W-:Y:S02]  /*25660*/  UTMALDG.4D [UR8], [UR4], desc[UR6] ;  /* 0x00000608040075b4 */ /* 0x0003e40008019000 */
[----:B-1----:R-:W-:Y:S01]  /*25670*/  UMOV UR8, UR16 ;  /* 0x0000001000087c82 */ /* 0x002fe20008000000 */
[----:B------:R-:W-:-:S02]  /*25680*/  UMOV UR10, UR14 ;  /* 0x0000000e000a7c82 */ /* 0x000fc40008000000 */
[----:B------:R3:W-:Y:S02]  /*25690*/  UTMALDG.4D [UR8], [UR4], desc[UR6] ;  /* 0x00000608040075b4 */ /* 0x0007e40008019000 */
[----:B---3--:R-:W-:Y:S01]  /*256a0*/  NOP ;  /* 0x0000000000007918 */ /* 0x008fe20000000000 */
.L_x_1725:
[----:B------:R-:W3:Y:S04]  /*256b0*/  LDL R4, [R1] ;  /* 0x0000000001047983 */ /* 0x000ee80000100800 */
[----:B------:R-:W1:Y:S01]  /*256c0*/  LDL.LU R3, [R1+0x44] ;  /* 0x0000440001037983 */ /* 0x000e620000300800 */
[----:B------:R-:W-:Y:S05]  /*256d0*/  WARPSYNC.ALL ;  /* 0x0000000000007948 */ /* 0x000fea0003800000 */
[----:B------:R-:W-:Y:S01]  /*256e0*/  ULDC.64 UR4, c[0x0][0x298] ;  /* 0x0000a60000047ab9 */ /* 0x000fe20000000a00 */
[----:B------:R-:W-:Y:S01]  /*256f0*/  BSSY B6, `(.L_x_1732) ;  /* 0x000001c000067945 */ /* 0x000fe20003800000 */
[----:B------:R-:W-:Y:S01]  /*25700*/  BAR.SYNC.DEFER_BLOCKING 0x8, 0x180 ;  /* 0x0206000000007b1d */ /* 0x000fe20000010000 */
[----:B-1----:R-:W-:-:S05]  /*25710*/  SHF.R.S32.HI R0, RZ, 0x1f, R3 ;  /* 0x0000001fff007819 */ /* 0x002fca0000011403 */
[----:B------:R-:W-:Y:S02]  /*25720*/  IMAD R2, R0, UR4, RZ ;  /* 0x0000000400027c24 */ /* 0x000fe4000f8e02ff */
[----:B---3--:R-:W-:Y:S02]  /*25730*/  VIADD R0, R4, 0x10400 ;  /* 0x0001040004007836 */ /* 0x008fe40000000000 */
[C---:B------:R-:W-:Y:S02]  /*25740*/  IMAD R2, R3.reuse, UR5, R2 ;  /* 0x0000000503027c24 */ /* 0x040fe4000f8e0202 */
[----:B------:R-:W-:Y:S01]  /*25750*/  IMAD.WIDE.U32 R4, R3, UR4, RZ ;  /* 0x0000000403047c25 */ /* 0x000fe2000f8e00ff */
[----:B------:R-:W-:-:S03]  /*25760*/  LOP3.LUT P0, RZ, R0, 0x1bf, RZ, 0xc0, !PT ;  /* 0x000001bf00ff7812 */ /* 0x000fc6000780c0ff */
[----:B------:R-:W-:Y:S01]  /*25770*/  IMAD.IADD R0, R5, 0x1, R2 ;  /* 0x0000000105007824 */ /* 0x000fe200078e0202 */
[----:B------:R1:W-:Y:S04]  /*25780*/  STL.64 [R1+0x50], R4 ;  /* 0x0000500401007387 */ /* 0x0003e80000100a00 */
[----:B------:R1:W-:Y:S05]  /*25790*/  STL [R1+0x44], R0 ;  /* 0x0000440001007387 */ /* 0x0003ea0000100800 */
[----:B------:R-:W-:Y:S05]  /*257a0*/  @!P0 BRA `(.L_x_1733) ;  /* 0x0000000000408947 */ /* 0x000fea0003800000 */
[----:B------:R-:W-:Y:S01]  /*257b0*/  MOV R2, 0x0 ;  /* 0x0000000000027802 */ /* 0x000fe20000000f00 */
[----:B------:R-:W-:Y:S01]  /*257c0*/  ULDC.64 UR4, c[0x4][0xc8] ;  /* 0x0100320000047ab9 */ /* 0x000fe20000000a00 */
[----:B------:R-:W-:Y:S01]  /*257d0*/  ULDC.64 UR6, c[0x4][0xd0] ;  /* 0x0100340000067ab9 */ /* 0x000fe20000000a00 */
[----:B------:R-:W-:Y:S01]  /*257e0*/  ULDC.64 UR8, c[0x4][0x28] ;  /* 0x01000a0000087ab9 */ /* 0x000fe20000000a00 */
[----:B-1----:R-:W-:Y:S01]  /*257f0*/  IMAD.U32 R4, RZ, RZ, UR4 ;  /* 0x00000004ff047e24 */ /* 0x002fe2000f8e00ff */
[----:B0-----:R-:W-:Y:S01]  /*25800*/  MOV R11, UR9 ;  /* 0x00000009000b7c02 */ /* 0x001fe20008000f00 */
[----:B------:R-:W0:Y:S01]  /*25810*/  LDC.64 R2, c[0x4][R2] ;  /* 0x0100000002027b82 */ /* 0x000e220000000a00 */
[----:B------:R-:W-:Y:S02]  /*25820*/  IMAD.U32 R5, RZ, RZ, UR5 ;  /* 0x00000005ff057e24 */ /* 0x000fe4000f8e00ff */
[----:B------:R-:W-:Y:S02]  /*25830*/  IMAD.U32 R6, RZ, RZ, UR6 ;  /* 0x00000006ff067e24 */ /* 0x000fe4000f8e00ff */
[----:B------:R-:W-:-:S02]  /*25840*/  IMAD.U32 R7, RZ, RZ, UR7 ;  /* 0x00000007ff077e24 */ /* 0x000fc4000f8e00ff */
[----:B--2---:R-:W-:Y:S02]  /*25850*/  IMAD.U32 R10, RZ, RZ, UR8 ;  /* 0x00000008ff0a7e24 */ /* 0x004fe4000f8e00ff */
[----:B------:R-:W-:Y:S02]  /*25860*/  IMAD.MOV.U32 R8, RZ, RZ, 0x70 ;  /* 0x00000070ff087424 */ /* 0x000fe400078e00ff */
[----:B------:R-:W-:Y:S02]  /*25870*/  IMAD.MOV.U32 R12, RZ, RZ, 0x1 ;  /* 0x00000001ff0c7424 */ /* 0x000fe400078e00ff */
[----:B------:R-:W-:-:S07]  /*25880*/  IMAD.MOV.U32 R13, RZ, RZ, RZ ;  /* 0x000000ffff0d7224 */ /* 0x000fce00078e00ff */
[----:B------:R-:W-:-:S07]  /*25890*/  LEPC R20, `(.L_x_1733) ;  /* 0x000000001014794e */ /* 0x000fce0000000000 */
[----:B0-----:R-:W-:Y:S05]  /*258a0*/  CALL.ABS.NOINC R2 ;  /* 0x0000000002007343 */ /* 0x001fea0003c00000 */
.L_x_1733:
[----:B------:R-:W-:Y:S05]  /*258b0*/  BSYNC B6 ;  /* 0x0000000000067941 */ /* 0x000fea0003800000 */
.L_x_1732:
[----:B-1----:R-:W3:Y:S01]  /*258c0*/  LDL.LU R0, [R1+0x44] ;  /* 0x0000440001007983 */ /* 0x002ee20000300800 */
[----:B------:R-:W1:Y:S01]  /*258d0*/  LDC R7, c[0x0][0x448] ;  /* 0x00011200ff077b82 */ /* 0x000e620000000800 */
[----:B------:R-:W-:Y:S01]  /*258e0*/  ULDC.64 UR4, c[0x0][0x2d8] ;  /* 0x0000b60000047ab9 */ /* 0x000fe20000000a00 */
[----:B------:R-:W-:Y:S01]  /*258f0*/  ULDC.64 UR6, c[0x0][0x280] ;  /* 0x0000a00000067ab9 */ /* 0x000fe20000000a00 */
[----:B------:R-:W3:Y:S04]  /*25900*/  LDL.LU.64 R2, [R1+0x50] ;  /* 0x0000500001027983 */ /* 0x000ee80000300a00 */
[----:B------:R-:W4:Y:S01]  /*25910*/  LDL R12, [R1+0xc] ;  /* 0x00000c00010c7983 */ /* 0x000f220000100800 */
[----:B------:R-:W0:Y:S01]  /*25920*/  S2R R5, SR_TID.X ;  /* 0x0000000000057919 */ /* 0x000e220000002100 */
[----:B------:R-:W2:Y:S01]  /*25930*/  S2R R6, SR_TID.X ;  /* 0x0000000000067919 */ /* 0x000ea20000002100 */
[----:B0-----:R-:W-:-:S04]  /*25940*/  LOP3.LUT R5, R5, 0x7f, RZ, 0xc0, !PT ;  /* 0x0000007f05057812 */ /* 0x001fc800078ec0ff */
[----:B------:R-:W-:Y:S01]  /*25950*/  SHF.R.U32.HI R5, RZ, 0x2, R5 ;  /* 0x00000002ff057819 */ /* 0x000fe20000011605 */
[----:B--2---:R-:W-:-:S05]  /*25960*/  IMAD.SHL.U32 R8, R6, 0x20, RZ ;  /* 0x0000002006087824 */ /* 0x004fca00078e00ff */
[----:B------:R-:W-:Y:S01]  /*25970*/  LOP3.LUT R8, R5, 0x60, R8, 0xf8, !PT ;  /* 0x0000006005087812 */ /* 0x000fe200078ef808 */
[----:B------:R-:W0:Y:S02]  /*25980*/  S2R R10, SR_TID.X ;  /* 0x00000000000a7919 */ /* 0x000e240000002100 */
[----:B0-----:R-:W-:-:S05]  /*25990*/  IMAD.SHL.U32 R10, R10, 0x10, RZ ;  /* 0x000000100a0a7824 */ /* 0x001fca00078e00ff */
[----:B------:R-:W-:-:S04]  /*259a0*/  LOP3.LUT R10, R10, 0x30, RZ, 0xc0, !PT ;  /* 0x000000300a0a7812 */ /* 0x000fc800078ec0ff */
[C---:B------:R-:W-:Y:S02]  /*259b0*/  LOP3.LUT R11, R10.reuse, 0x40, RZ, 0xfc, !PT ;  /* 0x000000400a0b7812 */ /* 0x040fe400078efcff */
[----:B------:R-:W-:Y:S01]  /*259c0*/  LOP3.LUT R10, R10, 0x80, RZ, 0xfc, !PT ;  /* 0x000000800a0a7812 */ /* 0x000fe200078efcff */
[----:B---3--:R-:W-:Y:S01]  /*259d0*/  IMAD.MOV.U32 R3, RZ, RZ, R0 ;  /* 0x000000ffff037224 */ /* 0x008fe200078e0000 */
[----:B------:R-:W-:-:S05]  /*259e0*/  SHF.R.S32.HI R0, RZ, 0x1f, R18 ;  /* 0x0000001fff007819 */ /* 0x000fca0000011412 */
[----:B------:R-:W-:Y:S02]  /*259f0*/  IMAD R0, R0, UR4, RZ ;  /* 0x0000000400007c24 */ /* 0x000fe4000f8e02ff */
[----:B------:R-:W-:-:S04]  /*25a00*/  IMAD.WIDE.U32 R2, R18, UR4, R2 ;  /* 0x0000000412027c25 */ /* 0x000fc8000f8e0002 */
[----:B------:R-:W-:Y:S01]  /*25a10*/  IMAD R0, R18, UR5, R0 ;  /* 0x0000000512007c24 */ /* 0x000fe2000f8e0200 */
[----:B------:R-:W-:Y:S02]  /*25a20*/  ULDC.64 UR4, c[0x0][0xa00] ;  /* 0x0002800000047ab9 */ /* 0x000fe40000000a00 */
[----:B------:R-:W-:Y:S01]  /*25a30*/  ISETP.NE.U32.AND P0, PT, RZ, UR4, PT ;  /* 0x00000004ff007c0c */ /* 0x000fe2000bf05070 */
[----:B------:R-:W-:Y:S01]  /*25a40*/  IMAD.IADD R3, R3, 0x1, R0 ;  /* 0x0000000103037824 */ /* 0x000fe200078e0200 */
[----:B------:R-:W-:Y:S02]  /*25a50*/  SHF.R.S32.HI R0, RZ, 0x1f, R19 ;  /* 0x0000001fff007819 */ /* 0x000fe40000011413 */
[----:B------:R-:W-:Y:S01]  /*25a60*/  ISETP.NE.AND.EX P0, PT, RZ, UR5, PT, P0 ;  /* 0x00000005ff007c0c */ /* 0x000fe2000bf05300 */
[----:B------:R-:W-:-:S03]  /*25a70*/  ULDC.64 UR4, c[0x0][0x2e0] ;  /* 0x0000b80000047ab9 */ /* 0x000fc60000000a00 */
[----:B------:R-:W-:Y:S02]  /*25a80*/  SEL R4, R0, RZ, !P0 ;  /* 0x000000ff00047207 */ /* 0x000fe40004000000 */
[----:B------:R-:W-:Y:S02]  /*25a90*/  SEL R0, R19, RZ, !P0 ;  /* 0x000000ff13007207 */ /* 0x000fe40004000000 */
[----:B-1----:R-:W-:-:S13]  /*25aa0*/  ISETP.NE.AND P0, PT, R7, 0x1, PT ;  /* 0x000000010700780c */ /* 0x002fda0003f05270 */
[----:B------:R-:W0:Y:S08]  /*25ab0*/  @P0 LDC R5, c[0x0][0x44c] ;  /* 0x00011300ff050b82 */ /* 0x000e300000000800 */
[----:B------:R-:W1:Y:S01]  /*25ac0*/  @P0 LDC R6, c[0x0][0x450] ;  /* 0x00011400ff060b82 */ /* 0x000e620000000800 */
[----:B------:R-:W-:Y:S02]  /*25ad0*/  IMAD R4, R4, UR4, RZ ;  /* 0x0000000404047c24 */ /* 0x000fe4000f8e02ff */
[----:B------:R-:W-:-:S04]  /*25ae0*/  IMAD.WIDE.U32 R2, R0, UR4, R2 ;  /* 0x0000000400027c25 */ /* 0x000fc8000f8e0002 */
[----:B------:R-:W-:Y:S01]  /*25af0*/  IMAD R0, R0, UR5, R4 ;  /* 0x0000000500007c24 */ /* 0x000fe2000f8e0204 */
[----:B------:R-:W-:Y:S01]  /*25b00*/  ULDC.64 UR4, c[0x0][0x2d0] ;  /* 0x0000b40000047ab9 */ /* 0x000fe20000000a00 */
[----:B----4-:R-:W-:Y:S02]  /*25b10*/  IMAD.IADD R4, R8, 0x1, R12 ;  /* 0x0000000108047824 */ /* 0x010fe400078e020c */
[----:B------:R-:W-:Y:S02]  /*25b20*/  IMAD.IADD R3, R3, 0x1, R0 ;  /* 0x0000000103037824 */ /* 0x000fe400078e0200 */
[----:B0-----:R-:W-:Y:S01]  /*25b30*/  @P0 IMAD.HI.U32 R5, R4, R5, RZ ;  /* 0x0000000504050227 */ /* 0x001fe200078e00ff */
[----:B------:R-:W0:Y:S03]  /*25b40*/  S2R R8, SR_TID.X ;  /* 0x0000000000087919 */ /* 0x000e260000002100 */
[----:B------:R-:W-:Y:S01]  /*25b50*/  IMAD.MOV.U32 R0, RZ, RZ, R4 ;  /* 0x000000ffff007224 */ /* 0x000fe200078e0004 */
[----:B-1----:R-:W-:-:S05]  /*25b60*/  @P0 SHF.R.U32.HI R0, RZ, R6, R5 ;  /* 0x00000006ff000219 */ /* 0x002fca0000011605 */
[----:B------:R-:W-:-:S04]  /*25b70*/  IMAD.MOV R5, RZ, RZ, -R0 ;  /* 0x000000ffff057224 */ /* 0x000fc800078e0a00 */
[----:B------:R-:W-:Y:S01]  /*25b80*/  IMAD R4, R7, R5, R4 ;  /* 0x0000000507047224 */ /* 0x000fe200078e0204 */
[----:B------:R-:W-:Y:S01]  /*25b90*/  SHF.R.S32.HI R5, RZ, 0x1f, R0 ;  /* 0x0000001fff057819 */ /* 0x000fe20000011400 */
[----:B------:R-:W-:-:S04]  /*25ba0*/  IMAD.WIDE.U32 R2, R0, UR4, R2 ;  /* 0x0000000400027c25 */ /* 0x000fc8000f8e0002 */
[----:B------:R-:W-:-:S04]  /*25bb0*/  IMAD R5, R5, UR4, RZ ;  /* 0x0000000405057c24 */ /* 0x000fc8000f8e02ff */
[----:B------:R-:W-:Y:S01]  /*25bc0*/  IMAD R0, R0, UR5, R5 ;  /* 0x0000000500007c24 */ /* 0x000fe2000f8e0205 */
[----:B------:R-:W-:-:S03]  /*25bd0*/  ULDC.64 UR4, c[0x0][0x2c8] ;  /* 0x0000b20000047ab9 */ /* 0x000fc60000000a00 */
[----:B------:R-:W-:Y:S01]  /*25be0*/  IMAD.IADD R3, R3, 0x1, R0 ;  /* 0x0000000103037824 */ /* 0x000fe200078e0200 */
[----:B------:R-:W-:Y:S01]  /*25bf0*/  SHF.R.S32.HI R0, RZ, 0x1f, R4 ;  /* 0x0000001fff007819 */ /* 0x000fe20000011404 */
[----:B------:R-:W-:-:S04]  /*25c00*/  IMAD.WIDE.U32 R2, R4, UR4, R2 ;  /* 0x0000000404027c25 */ /* 0x000fc8000f8e0002 */
[----:B------:R-:W-:Y:S01]  /*25c10*/  IMAD R0, R0, UR4, RZ ;  /* 0x0000000400007c24 */ /* 0x000fe2000f8e02ff */
[----:B------:R-:W-:Y:S01]  /*25c20*/  ULDC UR4, c[0x0][0x2b8] ;  /* 0x0000ae0000047ab9 */ /* 0x000fe20000000800 */
[----:B0-----:R-:W-:Y:S01]  /*25c30*/  IMAD.SHL.U32 R9, R8, 0x10, RZ ;  /* 0x0000001008097824 */ /* 0x001fe200078e00ff */
[----:B------:R-:W-:Y:S02]  /*25c40*/  ISETP.GE.AND P2, PT, R10, UR4, PT ;  /* 0x000000040a007c0c */ /* 0x000fe4000bf46270 */
[----:B------:R-:W-:Y:S02]  /*25c50*/  LOP3.LUT R10, R8, 0x7f, RZ, 0xc0, !PT ;  /* 0x0000007f080a7812 */ /* 0x000fe400078ec0ff */
[----:B------:R0:W5:Y:S01]  /*25c60*/  LDL R8, [R1+0x3c] ;  /* 0x00003c0001087983 */ /* 0x0001620000100800 */
[----:B------:R-:W-:Y:S01]  /*25c70*/  LOP3.LUT R9, R9, 0x30, RZ, 0xc0, !PT ;  /* 0x0000003009097812 */ /* 0x000fe200078ec0ff */
[----:B------:R-:W-:Y:S01]  /*25c80*/  IMAD R0, R4, UR5, R0 ;  /* 0x0000000504007c24 */ /* 0x000fe2000f8e0200 */
[----:B------:R-:W-:-:S02]  /*25c90*/  IADD3 R4, P3, R2, UR6, RZ ;  /* 0x0000000602047c10 */ /* 0x000fc4000ff7e0ff */
[----:B------:R-:W-:Y:S02]  /*25ca0*/  ISETP.GE.AND P0, PT, R9, UR4, PT ;  /* 0x0000000409007c0c */ /* 0x000fe4000bf06270 */
[----:B------:R-:W-:Y:S01]  /*25cb0*/  ISETP.GE.AND P1, PT, R11, UR4, PT ;  /* 0x000000040b007c0c */ /* 0x000fe2000bf26270 */
[----:B------:R-:W-:Y:S01]  /*25cc0*/  UMOV UR4, 0xffffffff ;  /* 0xffffffff00047882 */ /* 0x000fe20000000000 */
[----:B------:R-:W-:Y:S02]  /*25cd0*/  IADD3.X R3, R3, UR7, R0, P3, !PT ;  /* 0x0000000703037c10 */ /* 0x000fe40009ffe400 */
[----:B------:R-:W-:Y:S01]  /*25ce0*/  SHF.R.U32.HI R10, RZ, 0x2, R10 ;  /* 0x00000002ff0a7819 */ /* 0x000fe2000001160a */
[----:B0-----:R-:W-:Y:S08]  /*25cf0*/  BRA.DIV UR4, `(.L_x_1734) ;  /* 0x0000004e04dc7947 */ /* 0x001ff0000b800000 */
[----:B------:R-:W2:Y:S04]  /*25d00*/  LDL.LU R6, [R1+0x40] ;  /* 0x0000400001067983 */ /* 0x000ea80000300800 */
[----:B------:R-:W3:Y:S01]  /*25d10*/  LDL.LU R11, [R1+0xc] ;  /* 0x00000c00010b7983 */ /* 0x000ee20000300800 */
[----:B--2---:R-:W-:-:S03]  /*25d20*/  IMAD R2, R6, R7, RZ ;  /* 0x0000000706027224 */ /* 0x004fc600078e02ff */
[----:B------:R-:W0:Y:S01]  /*25d30*/  SHFL.IDX PT, R7, R4, RZ, 0x1c1f ;  /* 0x001c1fff04077589 */ /* 0x000e2200000e0000 */
[----:B---3--:R-:W-:-:S03]  /*25d40*/  IMAD.IADD R0, R10, 0x1, R11 ;  /* 0x000000010a007824 */ /* 0x008fc600078e020b */
[----:B------:R-:W1:Y:S01]  /*25d50*/  SHFL.IDX PT, R6, R3, RZ, 0x1c1f ;  /* 0x001c1fff03067589 */ /* 0x000e6200000e0000 */
[C---:B------:R-:W-:Y:S01]  /*25d60*/  VIADD R5, R0.reuse, 0x20 ;  /* 0x0000002000057836 */ /* 0x040fe20000000000 */
[----:B------:R-:W-:-:S13]  /*25d70*/  ISETP.GE.AND P4, PT, R0, R2, PT ;  /* 0x000000020000720c */ /* 0x000fda0003f86270 */
        /* <DEDUP_REMOVED lines=12> */
[----:B0-----:R-:W-:-:S04]  /*25e40*/  @!P3 IMAD.X R6, RZ, RZ, R6, P4 ;  /* 0x000000ffff06b224 */ /* 0x001fc800020e0606 */
[----:B------:R-:W-:Y:S01]  /*25e50*/  @!P3 IMAD.MOV.U32 R7, RZ, RZ, R6 ;  /* 0x000000ffff07b224 */ /* 0x000fe200078e0006 */
[----:B------:R-:W-:Y:S01]  /*25e60*/  @!P3 MOV R6, R5 ;  /* 0x000000050006b202 */ /* 0x000fe20000000f00 */
[----:B------:R-:W-:-:S04]  /*25e70*/  VIADD R5, R0, 0x40 ;  /* 0x0000004000057836 */ /* 0x000fc80000000000 */
        /* <DEDUP_REMOVED lines=8> */
[----:B------:R-:W-:Y:S02]  /*25f00*/  @!P3 IMAD.MOV.U32 R7, RZ, RZ, R6 ;  /* 0x000000ffff07b224 */ /* 0x000fe400078e0006 */
[----:B------:R-:W-:Y:S02]  /*25f10*/  @!P3 IMAD.MOV.U32 R6, RZ, RZ, R5 ;  /* 0x000000ffff06b224 */ /* 0x000fe400078e0005 */
[----:B------:R1:W2:Y:S04]  /*25f20*/  SHFL.IDX PT, R5, R3, 0x3, 0x1c1f ;  /* 0x007c1f0003057f89 */ /* 0x0002a800000e0000 */
[----:B------:R1:W-:Y:S04]  /*25f30*/  @!P3 LDGSTS.E.BYPASS.LTC128B.128 [R8+0x11400], desc[UR38][R6.64], !P0 ;  /* 0x114000000608bfae */ /* 0x0003e8000c101d66 */
[----:B------:R1:W-:Y:S04]  /*25f40*/  @!P3 LDGSTS.E.BYPASS.LTC128B.128 [R8+0x13400], desc[UR38][R6.64+0x40], !P1 ;  /* 0x134000400608bfae */ /* 0x0003e8000c901d66 */
[----:B------:R1:W-:Y:S04]  /*25f50*/  @!P3 LDGSTS.E.BYPASS.LTC128B.128 [R8+0x15400], desc[UR38][R6.64+0x80], !P2 ;  /* 0x154000800608bfae */ /* 0x0003e8000d101d66 */
[----:B------:R1:W3:Y:S02]  /*25f60*/  SHFL.IDX PT, R3, R4, 0x3, 0x1c1f ;  /* 0x007c1f0004037f89 */ /* 0x0002e400000e0000 */
.L_x_1894:
[----:B------:R-:W-:Y:S01]  /*25f70*/  VIADD R0, R0, 0x60 ;  /* 0x0000006000007836 */ /* 0x000fe20000000000 */
[----:B------:R-:W-:Y:S04]  /*25f80*/  BSSY B0, `(.L_x_1735) ;  /* 0x000000b000007945 */ /* 0x000fe80003800000 */
[----:B------:R-:W-:-:S13]  /*25f90*/  ISETP.GE.AND P3, PT, R0, R2, PT ;  /* 0x000000020000720c */ /* 0x000fda0003f66270 */
[----:B------:R-:W-:Y:S05]  /*25fa0*/  @P3 BRA `(.L_x_1736) ;  /* 0x0000000000203947 */ /* 0x000fea0003800000 */
[----:B---3--:R-:W-:-:S05]  /*25fb0*/  IADD3 R2, P3, R9, R3, RZ ;  /* 0x0000000309027210 */ /* 0x008fca0007f7e0ff */
[----:B-12---:R-:W-:-:S05]  /*25fc0*/  IMAD.X R3, RZ, RZ, R5, P3 ;  /* 0x000000ffff037224 */ /* 0x006fca00018e0605 */
[----:B------:R-:W-:Y:S01]  /*25fd0*/  @!PT LDS RZ, [RZ] ;  /* 0x00000000fffff984 */ /* 0x000fe20000000800 */
[----:B------:R-:W-:Y:S01]  /*25fe0*/  @!PT LDS RZ, [RZ] ;  /* 0x00000000fffff984 */ /* 0x000fe20000000800 */
[----:B------:R-:W-:Y:S01]  /*25ff0*/  @!PT LDS RZ, [RZ] ;  /* 0x00000000fffff984 */ /* 0x000fe20000000800 */
[----:B------:R4:W-:Y:S04]  /*26000*/  LDGSTS.E.BYPASS.LTC128B.128 [R8+0x11c00], desc[UR38][R2.64], !P0 ;  /* 0x11c0000002087fae */ /* 0x0009e8000c101d66 */
[----:B------:R4:W-:Y:S04]  /*26010*/  LDGSTS.E.BYPASS.LTC128B.128 [R8+0x13c00], desc[UR38][R2.64+0x40], !P1 ;  /* 0x13c0004002087fae */ /* 0x0009e8000c901d66 */
[----:B------:R4:W-:Y:S02]  /*26020*/  LDGSTS.E.BYPASS.LTC128B.128 [R8+0x15c00], desc[UR38][R2.64+0x80], !P2 ;  /* 0x15c0008002087fae */ /* 0x0009e4000d101d66 */
.L_x_1736:
[----:B------:R-:W-:Y:S05]  /*26030*/  BSYNC B0 ;  /* 0x0000000000007941 */ /* 0x000fea0003800000 */
.L_x_1735:
[----:B01--4-:R0:W5:Y:S01]  /*26040*/  LDL R8, [R1] ;  /* 0x0000000001087983 */ /* 0x0131620000100800 */
[----:B------:R-:W-:Y:S01]  /*26050*/  PLOP3.LUT P0, PT, PT, PT, PT, 0x80, 0x0 ;  /* 0x000000000000781c */ /* 0x000fe20003f0f070 */
[----:B------:R-:W-:-:S12]  /*26060*/  NOP ;  /* 0x0000000000007918 */ /* 0x000fd80000000000 */
.L_x_1737:
[----:B------:R-:W4:Y:S01]  /*26070*/  LDL R2, [R1] ;  /* 0x0000000001027983 */ /* 0x000f220000100800 */
[----:B------:R-:W-:Y:S02]  /*26080*/  PLOP3.LUT P1, PT, P1, P0, PT, 0xa2, 0x0 ;  /* 0x000000000000781c */ /* 0x000fe40000f21472 */
[----:B----4-:R-:W-:-:S08]  /*26090*/  @P0 R2UR P1, UR4, R2 ;  /* 0x00000000020402ca */ /* 0x010fd00000020000 */
[----:B------:R-:W-:-:S05]  /*260a0*/  @P0 PLOP3.LUT P0, PT, P1, PT, PT, 0x80, 0x0 ;  /* 0x000000000000081c */ /* 0x000fca0000f0f070 */
[----:B------:R-:W-:Y:S01]  /*260b0*/  @!P1 SYNCS.ARRIVE.TRANS64.RED.A0T1 RZ, [UR4+0x22800], RZ ;  /* 0x022800ffffff99a7 */ /* 0x000fe20008200404 */
[----:B------:R-:W-:Y:S07]  /*260c0*/  @!P1 ARRIVES.LDGSTSBAR.64.TRANSCNT [UR4+0x22800] ;  /* 0x02280000ff0099b0 */ /* 0x000fee0008000a84 */
[----:B------:R-:W-:Y:S05]  /*260d0*/  @P0 BRA.U.ANY `(.L_x_1737) ;  /* 0xfffffffd00e40947 */ /* 0x000fea000393ffff */
[----:B---3--:R-:W3:Y:S02]  /*260e0*/  LDL.LU R3, [R1+0x58] ;  /* 0x0000580001037983 */ /* 0x008ee40000300800 */
[----:B---3--:R-:W-:-:S05]  /*260f0*/  VIADD R3, R3, 0x1 ;  /* 0x0000000103037836 */ /* 0x008fca0000000000 */
        /* <DEDUP_REMOVED lines=9> */
[----:B-1-3--:R-:W-:Y:S05]  /*26190*/  @!P0 BRA `(.L_x_1739) ;  /* 0x00000050001c8947 */ /* 0x00afea0003800000 */
.L_x_1895:
[----:B------:R-:W-:Y:S05]  /*261a0*/  BSYNC B0 ;  /* 0x0000000000007941 */ /* 0x000fea0003800000 */
.L_x_1738:
[----:B------:R-:W3:Y:S04]  /*261b0*/  LDL.LU R3, [R1+0x48] ;  /* 0x0000480001037983 */ /* 0x000ee80000300800 */
[----:B-1----:R-:W4:Y:S01]  /*261c0*/  LDL R2, [R1+0x2c] ;  /* 0x00002c0001027983 */ /* 0x002f220000100800 */
[----:B---3--:R-:W-:-:S05]  /*261d0*/  VIADD R0, R3, 0xfffffffe ;  /* 0xfffffffe03007836 */ /* 0x008fca0000000000 */
[----:B----4-:R-:W-:-:S13]  /*261e0*/  ISETP.GE.AND P0, PT, R0, R2, PT ;  /* 0x000000020000720c */ /* 0x010fda0003f06270 */
[----:B------:R-:W-:Y:S05]  /*261f0*/  @!P0 BRA `(.L_x_1740) ;  /* 0x0000001000048947 */ /* 0x000fea0003800000 */
[----:B------:R1:W5:Y:S04]  /*26200*/  LDL.LU R6, [R1+0x4] ;  /* 0x0000040001067983 */ /* 0x0003680000300800 */
[----:B------:R1:W5:Y:S02]  /*26210*/  LDL.LU R7, [R1+0x10] ;  /* 0x0000100001077983 */ /* 0x0003640000300800 */
.L_x_1762:
[----:B------:R-:W3:Y:S01]  /*26220*/  LDL R2, [R1+0x24] ;  /* 0x0000240001027983 */ /* 0x000ee20000100800 */
[----:B-----5:R-:W-:Y:S01]  /*26230*/  VIADD R3, R6, 0x1 ;  /* 0x0000000106037836 */ /* 0x020fe20000000000 */
[----:B------:R-:W-:Y:S05]  /*26240*/  YIELD ;  /* 0x0000000000007946 */ /* 0x000fea0003800000 */
[C---:B------:R-:W-:Y:S01]  /*26250*/  ISETP.NE.AND P0, PT, R3.reuse, 0x2, PT ;  /* 0x000000020300780c */ /* 0x040fe20003f05270 */
[----:B------:R-:W-:Y:S03]  /*26260*/  BSSY B0, `(.L_x_1741) ;  /* 0x000008f000007945 */ /* 0x000fe60003800000 */
[----:B------:R-:W-:-:S02]  /*26270*/  SEL R10, R3, RZ, P0 ;  /* 0x000000ff030a7207 */ /* 0x000fc40000000000 */
[----:B---3--:R-:W-:Y:S02]  /*26280*/  LOP3.LUT P1, RZ, R2, 0x1, RZ, 0xc0, !PT ;  /* 0x0000000102ff7812 */ /* 0x008fe4000782c0ff */
        /* <DEDUP_REMOVED lines=10> */
[----:B------:R-:W4:Y:S01]  /*26330*/  LDL R12, [R1+0x28] ;  /* 0x00002800010c7983 */ /* 0x000f220000100800 */
[----:B--2---:R-:W2:Y:S01]  /*26340*/  LDC R5, c[0x0][0x43c] ;  /* 0x00010f00ff057b82 */ /* 0x004ea20000000800 */
[----:B------:R-:W-:Y:S02]  /*26350*/  ULDC.64 UR6, c[0x0][0x428] ;  /* 0x00010a0000067ab9 */ /* 0x000fe40000000a00 */
[----:B------:R-:W3:Y:S01]  /*26360*/  LDL R11, [R1+0x18] ;  /* 0x00001800010b7983 */ /* 0x000ee20000100800 */
[----:B--2---:R-:W-:-:S13]  /*26370*/  ISETP.NE.AND P0, PT, R5, 0x1, PT ;  /* 0x000000010500780c */ /* 0x004fda0003f05270 */
[----:B------:R-:W2:Y:S02]  /*26380*/  @P0 LDC.64 R2, c[0x0][0x440] ;  /* 0x00011000ff020b82 */ /* 0x000ea40000000a00 */
[----:B--2---:R-:W-:-:S04]  /*26390*/  @P0 IMAD.HI.U32 R4, R0, R2, RZ ;  /* 0x0000000200040227 */ /* 0x004fc800078e00ff */
[----:B------:R-:W-:Y:S01]  /*263a0*/  IMAD.MOV.U32 R2, RZ, RZ, R0 ;  /* 0x000000ffff027224 */ /* 0x000fe200078e0000 */
[----:B------:R-:W-:-:S04]  /*263b0*/  @P0 SHF.R.U32.HI R2, RZ, R3, R4 ;  /* 0x00000003ff020219 */ /* 0x000fc80000011604 */
[--C-:B------:R-:W-:Y:S01]  /*263c0*/  SHF.R.S32.HI R3, RZ, 0x1f, R2.reuse ;  /* 0x0000001fff037819 */ /* 0x100fe20000011402 */
[----:B------:R-:W-:-:S04]  /*263d0*/  IMAD.MOV R8, RZ, RZ, -R2 ;  /* 0x000000ffff087224 */ /* 0x000fc800078e0a02 */
[----:B------:R-:W-:Y:S02]  /*263e0*/  IMAD R8, R5, R8, R0 ;  /* 0x0000000805087224 */ /* 0x000fe400078e0200 */
[----:B----4-:R-:W-:-:S04]  /*263f0*/  IMAD R4, R12, UR6, RZ ;  /* 0x000000060c047c24 */ /* 0x010fc8000f8e02ff */
[C---:B---3--:R-:W-:Y:S02]  /*26400*/  IMAD R4, R11.reuse, UR7, R4 ;  /* 0x000000070b047c24 */ /* 0x048fe4000f8e0204 */
[----:B------:R-:W-:-:S04]  /*26410*/  IMAD.WIDE.U32 R2, R11, UR6, R2 ;  /* 0x000000060b027c25 */ /* 0x000fc8000f8e0002 */
[----:B------:R-:W-:Y:S01]  /*26420*/  IMAD.IADD R3, R4, 0x1, R3 ;  /* 0x0000000104037824 */ /* 0x000fe200078e0203 */
[----:B------:R-:W-:-:S04]  /*26430*/  LEA R4, P0, R2, UR4, 0x2 ;  /* 0x0000000402047c11 */ /* 0x000fc8000f8010ff */
[----:B------:R-:W-:-:S05]  /*26440*/  LEA.HI.X R5, R2, UR5, R3, 0x2, P0 ;  /* 0x0000000502057c11 */ /* 0x000fca00080f1403 */
[----:B------:R4:W5:Y:S04]  /*26450*/  LDG.E R17, desc[UR38][R4.64] ;  /* 0x0000002604117981 */ /* 0x000968000c1e1900 */
.L_x_1743:
[----:B------:R-:W2:Y:S01]  /*26460*/  LDL R2, [R1] ;  /* 0x0000000001027983 */ /* 0x000ea20000100800 */
[----:B------:R-:W4:Y:S02]  /*26470*/  S2R R3, SR_TID.X ;  /* 0x0000000000037919 */ /* 0x000f240000002100 */
[----:B----4-:R-:W-:Y:S01]  /*26480*/  LOP3.LUT R4, R3, 0x7f, RZ, 0xc0, !PT ;  /* 0x0000007f03047812 */ /* 0x010fe200078ec0ff */
[----:B------:R-:W-:Y:S03]  /*26490*/  BSSY B1, `(.L_x_1744) ;  /* 0x0000006000017945 */ /* 0x000fe60003800000 */
[----:B------:R-:W-:Y:S01]  /*264a0*/  ISETP.NE.AND P1, PT, R4, RZ, PT ;  /* 0x000000ff0400720c */ /* 0x000fe20003f25270 */
[----:B--2---:R-:W-:Y:S01]  /*264b0*/  IMAD R3, R10, 0x8, R2 ;  /* 0x000000080a037824 */ /* 0x004fe200078e0202 */
[----:B------:R-:W-:-:S04]  /*264c0*/  SHF.L.U32 R2, R9, 0x1f, RZ ;  /* 0x0000001f09027819 */ /* 0x000fc800000006ff */
[----:B------:R-:W2:Y:S02]  /*264d0*/  SYNCS.PHASECHK.TRANS64.TRYWAIT P0, [R3+URZ+0x22880], R2 ;  /* 0x02288002030075a7 */ /* 0x000ea4000800017f */
[----:B--2---:R-:W-:Y:S05]  /*264e0*/  @!P0 BRA `(.L_x_1745) ;  /* 0x0000004c00608947 */ /* 0x004fea0003800000 */
.L_x_1896:
[----:B------:R-:W-:Y:S05]  /*264f0*/  BSYNC B1 ;  /* 0x0000000000017941 */ /* 0x000fea0003800000 */
.L_x_1744:
        /* <DEDUP_REMOVED lines=9> */
.L_x_1747:
[----:B------:R-:W-:Y:S05]  /*26590*/  BSYNC B1 ;  /* 0x0000000000017941 */ /* 0x000fea0003800000 */
.L_x_1746:
[----:B---3--:R-:W3:Y:S04]  /*265a0*/  LDL R9, [R1] ;  /* 0x0000000001097983 */ /* 0x008ee80000100800 */
        /* <DEDUP_REMOVED lines=9> */
[----:B---3--:R-:W-:Y:S01]  /*26640*/  IMAD R5, R5, 0x4000, R9 ;  /* 0x0000400005057824 */ /* 0x008fe200078e0209 */
[----:B----4-:R-:W-:-:S03]  /*26650*/  LEA R4, R8, R4, 0x7 ;  /* 0x0000000408047211 */ /* 0x010fc600078e38ff */
[----:B------:R-:W-:Y:S02]  /*26660*/  VIADD R5, R5, 0x8400 ;  /* 0x0000840005057836 */ /* 0x000fe40000000000 */
[----:B------:R-:W-:-:S07]  /*26670*/  VIADD R8, R3, 0x22870 ;  /* 0x0002287003087836 */ /* 0x000fce0000000000 */
.L_x_1748:
[----:B------:R-:W-:-:S13]  /*26680*/  @P0 ELECT P2, URZ, PT ;  /* 0x00000000003f082f */ /* 0x000fda0003840000 */
[----:B-----5:R-:W-:Y:S02]  /*26690*/  @P2 R2UR UR13, R17 ;  /* 0x00000000110d22ca */ /* 0x020fe400000e0000 */
[----:B------:R-:W-:Y:S02]  /*266a0*/  @P2 R2UR UR12, R18 ;  /* 0x00000000120c22ca */ /* 0x000fe400000e0000 */
[----:B------:R-:W-:Y:S02]  /*266b0*/  @P2 R2UR UR11, R4 ;  /* 0x00000000040b22ca */ /* 0x000fe400000e0000 */
[----:B------:R-:W-:Y:S02]  /*266c0*/  @P2 R2UR UR9, R8 ;  /* 0x00000000080922ca */ /* 0x000fe400000e0000 */
[----:B------:R-:W-:Y:S02]  /*266d0*/  @P2 R2UR UR8, R5 ;  /* 0x00000000050822ca */ /* 0x000fe400000e0000 */
[----:B------:R-:W-:-:S02]  /*266e0*/  @P2 PLOP3.LUT P0, PT, P2, PT, PT, 0x8, 0x0 ;  /* 0x000000000000281c */ /* 0x000fc4000170e170 */
[----:B------:R-:W-:-:S09]  /*266f0*/  PLOP3.LUT P2, PT, PT, PT, PT, 0x8, 0x0 ;  /* 0x000000000000781c */ /* 0x000fd20003f4e170 */
[----:B------:R3:W-:Y:S02]  /*26700*/  UTMALDG.4D [UR8], [UR4], desc[UR6] ;  /* 0x00000608040075b4 */ /* 0x0007e40008019000 */
[----:B---3--:R-:W-:Y:S05]  /*26710*/  @P0 BRA.U.ANY `(.L_x_1748) ;  /* 0xfffffffd00d80947 */ /* 0x008fea000393ffff */
[----:B------:R-:W3:Y:S01]  /*26720*/  SYNCS.PHASECHK.TRANS64.TRYWAIT P0, [R3+URZ+0x22840], R2 ;  /* 0x02284002030075a7 */ /* 0x000ee2000800017f */
[----:B------:R-:W-:Y:S04]  /*26730*/  BSSY B1, `(.L_x_1749) ;  /* 0x0000002000017945 */ /* 0x000fe80003800000 */
[----:B---3--:R-:W-:Y:S05]  /*26740*/  @!P0 BRA `(.L_x_1750) ;  /* 0x0000004800dc8947 */ /* 0x008fea0003800000 */
.L_x_1897:
[----:B------:R-:W-:Y:S05]  /*26750*/  BSYNC B1 ;  /* 0x0000000000017941 */ /* 0x000fea0003800000 */
.L_x_1749:
[----:B------:R-:W-:Y:S01]  /*26760*/  BSSY B1, `(.L_x_1751) ;  /* 0x000000b000017945 */ /* 0x000fe20003800000 */
[----:B------:R-:W-:Y:S02]  /*26770*/  IMAD.MOV.U32 R8, RZ, RZ, 0x0 ;  /* 0x00000000ff087424 */ /* 0x000fe400078e00ff */
[----:B------:R-:W-:Y:S01]  /*26780*/  IMAD.MOV.U32 R9, RZ, RZ, 0x14f00000 ;  /* 0x14f00000ff097424 */ /* 0x000fe200078e00ff */
[----:B------:R-:W-:Y:S06]  /*26790*/  @P1 BRA `(.L_x_1752) ;  /* 0x00000000001c1947 */ /* 0x000fec0003800000 */
[----:B------:R-:W4:Y:S01]  /*267a0*/  S2R R5, SR_TID.X ;  /* 0x0000000000057919 */ /* 0x000f220000002100 */
[----:B--23--:R-:W-:-:S04]  /*267b0*/  IMAD.MOV.U32 R2, RZ, RZ, 0x6000 ;  /* 0x00006000ff027424 */ /* 0x00cfc800078e00ff */
[----:B------:R2:W-:Y:S01]  /*267c0*/  SYNCS.ARRIVE.TRANS64 RZ, [R3+URZ+0x22830], R2 ;  /* 0x0228300203ff79a7 */ /* 0x0005e2000800003f */
[----:B----4-:R-:W-:-:S04]  /*267d0*/  LOP3.LUT R5, R5, 0x1f, RZ, 0xc0, !PT ;  /* 0x0000001f05057812 */ /* 0x010fc800078ec0ff */
[----:B------:R-:W-:-:S13]  /*267e0*/  ISETP.NE.AND P0, PT, R5, RZ, PT ;  /* 0x000000ff0500720c */ /* 0x000fda0003f05270 */
[----:B--2---:R-:W-:Y:S05]  /*267f0*/  @!P0 BRA `(.L_x_1752) ;  /* 0x0000000000048947 */ /* 0x004fea0003800000 */
[----:B------:R-:W-:Y:S01]  /*26800*/  BPT.TRAP 0x1 ;  /* 0x000000040000795c */ /* 0x000fe20000300000 */
.L_x_1752:
[----:B------:R-:W-:Y:S05]  /*26810*/  BSYNC B1 ;  /* 0x0000000000017941 */ /* 0x000fea0003800000 */
.L_x_1751:
[----:B------:R-:W4:Y:S04]  /*26820*/  LDL R5, [R1] ;  /* 0x0000000001057983 */ /* 0x000f280000100800 */
[----:B--23--:R-:W4:Y:S01]  /*26830*/  LDL R2, [R1+0x4] ;  /* 0x0000040001027983 */ /* 0x00cf220000100800 */
[----:B------:R-:W-:Y:S01]  /*26840*/  R2UR UR10, R10 ;  /* 0x000000000a0a72ca */ /* 0x000fe200000e0000 */
[----:B------:R-:W-:Y:S01]  /*26850*/  UIADD3 UR4, UP0, UR42, 0x370, URZ ;  /* 0x000003702a047890 */ /* 0x000fe2000ff1e03f */
[----:B------:R-:W-:Y:S01]  /*26860*/  R2UR UR6, R8 ;  /* 0x00000000080672ca */ /* 0x000fe200000e0000 */
[----:B------:R-:W-:Y:S01]  /*26870*/  VIADD R3, R3, 0x22830 ;  /* 0x0002283003037836 */ /* 0x000fe20000000000 */
[----:B------:R-:W-:Y:S01]  /*26880*/  R2UR UR7, R9 ;  /* 0x00000000090772ca */ /* 0x000fe200000e0000 */
[----:B------:R-:W-:Y:S01]  /*26890*/  UIADD3.X UR5, URZ, UR43, URZ, UP0, !UPT ;  /* 0x0000002b3f057290 */ /* 0x000fe200087fe43f */
[----:B------:R-:W-:Y:S01]  /*268a0*/  PLOP3.LUT P0, PT, PT, PT, PT, 0x80, 0x0 ;  /* 0x000000000000781c */ /* 0x000fe20003f0f070 */
[----:B----4-:R-:W-:-:S04]  /*268b0*/  IMAD R2, R2, 0x6000, R5 ;  /* 0x0000600002027824 */ /* 0x010fc800078e0205 */
[----:B------:R-:W-:-:S08]  /*268c0*/  VIADD R5, R2, 0x16400 ;  /* 0x0001640002057836 */ /* 0x000fd00000000000 */
.L_x_1753:
        /* <DEDUP_REMOVED lines=10> */
[----:B------:R-:W-:Y:S01]  /*26970*/  R2UR UR6, R8 ;  /* 0x00000000080672ca */ /* 0x000fe200000e0000 */
[----:B------:R-:W-:Y:S01]  /*26980*/  VIADD R5, R2, 0x18400 ;  /* 0x0001840002057836 */ /* 0x000fe20000000000 */
[----:B------:R-:W-:Y:S01]  /*26990*/  R2UR UR7, R9 ;  /* 0x00000000090772ca */ /* 0x000fe200000e0000 */
[----:B------:R-:W-:Y:S01]  /*269a0*/  UMOV UR10, 0x40 ;  /* 0x00000040000a7882 */ /* 0x000fe20000000000 */
[----:B------:R-:W-:-:S13]  /*269b0*/  PLOP3.LUT P0, PT, PT, PT, PT, 0x80, 0x0 ;  /* 0x000000000000781c */ /* 0x000fda0003f0f070 */
.L_x_1754:
        /* <DEDUP_REMOVED lines=15> */
.L_x_1755:
        /* <DEDUP_REMOVED lines=9> */
[----:B----4-:R-:W-:Y:S05]  /*26b40*/  @P0 BRA.U.ANY `(.L_x_1755) ;  /* 0xfffffffd00d80947 */ /* 0x010fea000393ffff */
.L_x_1742:
[----:B------:R-:W-:Y:S05]  /*26b50*/  BSYNC B0 ;  /* 0x0000000000007941 */ /* 0x000fea0003800000 */
.L_x_1741:
[----:B------:R-:W-:-:S06]  /*26b60*/  UISETP.NE.AND UP0, UPT, UR37, 0x3, UPT ;  /* 0x000000032500788c */ /* 0x000fcc000bf05270 */
[----:B------:R-:W-:-:S13]  /*26b70*/  PLOP3.LUT P0, PT, PT, PT, UP0, 0x80, 0x0 ;  /* 0x000000000000781c */ /* 0x000fda0003f0f008 */
[----:B------:R-:W-:Y:S05]  /*26b80*/  @!P0 BRA `(.L_x_1756) ;  /* 0x0000000000048947 */ /* 0x000fea0003800000 */
[----:B------:R-:W-:Y:S01]  /*26b90*/  BPT.TRAP 0x1 ;  /* 0x000000040000795c */ /* 0x000fe20000300000 */
.L_x_1756:
[----:B------:R-:W4:Y:S01]  /*26ba0*/  LDL R3, [R1] ;  /* 0x0000000001037983 */ /* 0x000f220000100800 */
[----:B------:R-:W-:Y:S01]  /*26bb0*/  IMAD.U32 R2, RZ, RZ, UR41 ;  /* 0x00000029ff027e24 */ /* 0x000fe2000f8e00ff */
[----:B------:R-:W-:Y:S04]  /*26bc0*/  BSSY B0, `(.L_x_1757) ;  /* 0x0000007000007945 */ /* 0x000fe80003800000 */
[----:B------:R-:W-:Y:S02]  /*26bd0*/  ISETP.NE.AND P1, PT, R2, 0x3, PT ;  /* 0x000000030200780c */ /* 0x000fe40003f25270 */
[----:B------:R-:W-:-:S04]  /*26be0*/  LOP3.LUT R2, R7, 0x1, RZ, 0x3c, !PT ;  /* 0x0000000107027812 */ /* 0x000fc800078e3cff */
[----:B------:R-:W-:Y:S01]  /*26bf0*/  SHF.L.U32 R2, R2, 0x1f, RZ ;  /* 0x0000001f02027819 */ /* 0x000fe200000006ff */
[----:B----4-:R-:W-:-:S04]  /*26c00*/  IMAD R21, R6, 0x8, R3 ;  /* 0x0000000806157824 */ /* 0x010fc800078e0203 */
[----:B------:R-:W4:Y:S02]  /*26c10*/  SYNCS.PHASECHK.TRANS64.TRYWAIT P0, [R21+URZ+0x22870], R2 ;  /* 0x02287002150075a7 */ /* 0x000f24000800017f */
[----:B----4-:R-:W-:Y:S05]  /*26c20*/  @!P0 BRA `(.L_x_1758) ;  /* 0x0000004400b88947 */ /* 0x010fea0003800000 */
.L_x_1898:
[----:B------:R-:W-:Y:S05]  /*26c30*/  BSYNC B0 ;  /* 0x0000000000007941 */ /* 0x000fea0003800000 */
.L_x_1757:
[----:B------:R-:W-:Y:S05]  /*26c40*/  @!P1 BRA `(.L_x_1759) ;  /* 0x0000000000049947 */ /* 0x000fea0003800000 */
[----:B------:R-:W-:Y:S01]  /*26c50*/  BPT.TRAP 0x1 ;  /* 0x000000040000795c */ /* 0x000fe20000300000 */
.L_x_1759:
[----:B----4-:R-:W-:Y:S01]  /*26c60*/  SHF.L.U32 R2, R7, 0x1f, RZ ;  /* 0x0000001f07027819 */ /* 0x010fe200000006ff */
[----:B------:R-:W-:-:S03]  /*26c70*/  IMAD.SHL.U32 R3, R6, 0x4000, RZ ;  /* 0x0000400006037824 */ /* 0x000fc600078e00ff */
[----:B------:R-:W4:Y:S02]  /*26c80*/  SYNCS.PHASECHK.TRANS64.TRYWAIT P0, [R21+URZ+0x22860], R2 ;  /* 0x02286002150075a7 */ /* 0x000f24000800017f */
[----:B----4-:R-:W-:Y:S05]  /*26c90*/  @!P0 BRA `(.L_x_1760) ;  /* 0x0000004400b08947 */ /* 0x010fea0003800000 */
.L_x_1899:
[----:B------:R-:W4:Y:S04]  /*26ca0*/  LDL R4, [R1+0x38] ;  /* 0x0000380001047983 */ /* 0x000f280000100800 */
[----:B------:R-:W2:Y:S04]  /*26cb0*/  LDL R12, [R1] ;  /* 0x00000000010c7983 */ /* 0x000ea80000100800 */
[----:B------:R-:W3:Y:S04]  /*26cc0*/  LDL R14, [R1+0x20] ;  /* 0x00002000010e7983 */ /* 0x000ee80000100800 */
[----:B------:R-:W3:Y:S04]  /*26cd0*/  LDL R13, [R1+0x34] ;  /* 0x00003400010d7983 */ /* 0x000ee80000100800 */
[----:B------:R0:W-:Y:S04]  /*26ce0*/  STL [R1+0x5c], R0 ;  /* 0x00005c0001007387 */ /* 0x0001e80000100800 */
[----:B0-----:R-:W3:Y:S01]  /*26cf0*/  LDL R0, [R1+0x1c] ;  /* 0x00001c0001007983 */ /* 0x001ee20000100800 */
[----:B------:R-:W-:Y:S05]  /*26d00*/  WARPSYNC.ALL ;  /* 0x0000000000007948 */ /* 0x000fea0003800000 */
[----:B----4-:R-:W-:-:S05]  /*26d10*/  LOP3.LUT R2, R3, R4, RZ, 0xfc, !PT ;  /* 0x0000000403027212 */ /* 0x010fca00078efcff */
[----:B--2---:R-:W-:-:S05]  /*26d20*/  IMAD.IADD R2, R12, 0x1, R2 ;  /* 0x000000010c027824 */ /* 0x004fca00078e0202 */
[----:B------:R-:W0:Y:S01]  /*26d30*/  LDSM.16.MT88.4 R4, [R2+0x8400] ;  /* 0x008400000204783b */ /* 0x000e220000004200 */
[----:B---3--:R-:W-:Y:S01]  /*26d40*/  IMAD.IADD R20, R14, 0x1, R2 ;  /* 0x000000010e147824 */ /* 0x008fe200078e0202 */
[----:B------:R-:W-:Y:S02]  /*26d50*/  IADD3 R3, R12, R3, R13 ;  /* 0x000000030c037210 */ /* 0x000fe40007ffe00d */
        /* <DEDUP_REMOVED lines=17> */
[----:B------:R-:W-:-:S05]  /*26e70*/  IADD3 R11, R0, 0x400, R3 ;  /* 0x00000400000b7810 */ /* 0x000fca0007ffe003 */
[----:B------:R2:W-:Y:S02]  /*26e80*/  STSM.16.M88.4 [R11], R12 ;  /* 0x0000000c0b007844 */ /* 0x0005e40000000200 */
[----:B--2---:R-:W-:Y:S02]  /*26e90*/  IADD3 R15, R0, 0x400, R3 ;  /* 0x00000400000f7810 */ /* 0x004fe40007ffe003 */
[C-C-:B0-----:R-:W-:Y:S02]  /*26ea0*/  PRMT R8, R4.reuse, 0x6420, R5.reuse ;  /* 0x0000642004087816 */ /* 0x141fe40000000005 */
[----:B------:R-:W-:Y:S02]  /*26eb0*/  PRMT R9, R4, 0x7531, R5 ;  /* 0x0000753104097816 */ /* 0x000fe40000000005 */
[C-C-:B------:R-:W-:Y:S02]  /*26ec0*/  PRMT R10, R6.reuse, 0x6420, R7.reuse ;  /* 0x00006420060a7816 */ /* 0x140fe40000000007 */
[----:B------:R-:W-:-:S05]  /*26ed0*/  PRMT R11, R6, 0x7531, R7 ;  /* 0x00007531060b7816 */ /* 0x000fca0000000007 */
[----:B------:R0:W-:Y:S04]  /*26ee0*/  STSM.16.M88.4 [R15+0x2000], R8 ;  /* 0x002000080f007844 */ /* 0x0001e80000000200 */
[----:B------:R-:W2:Y:S04]  /*26ef0*/  LDSM.16.MT88.4 R4, [R2+0xa400] ;  /* 0x00a400000204783b */ /* 0x000ea80000004200 */
[----:B0-----:R-:W3:Y:S01]  /*26f00*/  LDL R11, [R1+0x20] ;  /* 0x00002000010b7983 */ /* 0x001ee20000100800 */
[C-C-:B--2---:R-:W-:Y:S02]  /*26f10*/  PRMT R12, R4.reuse, 0x6420, R5.reuse ;  /* 0x00006420040c7816 */ /* 0x144fe40000000005 */
[----:B------:R-:W-:-:S02]  /*26f20*/  PRMT R13, R4, 0x7531, R5 ;  /* 0x00007531040d7816 */ /* 0x000fc40000000005 */
[C-C-:B------:R-:W-:Y:S02]  /*26f30*/  PRMT R14, R6.reuse, 0x6420, R7.reuse ;  /* 0x00006420060e7816 */ /* 0x140fe40000000007 */
[----:B------:R-:W-:Y:S02]  /*26f40*/  PRMT R15, R6, 0x7531, R7 ;  /* 0x00007531060f7816 */ /* 0x000fe40000000007 */
[----:B------:R-:W0:Y:S02]  /*26f50*/  LDSM.16.MT88.4 R4, [R20+0xa400] ;  /* 0x00a400001404783b */ /* 0x000e240000004200 */
[C-C-:B0-----:R-:W-:Y:S02]  /*26f60*/  PRMT R8, R4.reuse, 0x6420, R5.reuse ;  /* 0x0000642004087816 */ /* 0x141fe40000000005 */
[----:B------:R-:W-:Y:S02]  /*26f70*/  PRMT R9, R4, 0x7531, R5 ;  /* 0x0000753104097816 */ /* 0x000fe40000000005 */
[----:B------:R-:W-:-:S02]  /*26f80*/  PRMT R10, R6, 0x6420, R7 ;  /* 0x00006420060a7816 */ /* 0x000fc40000000007 */
[----:B---3--:R-:W-:Y:S02]  /*26f90*/  IADD3 R3, R11, 0x400, R3 ;  /* 0x000004000b037810 */ /* 0x008fe40007ffe003 */
[----:B------:R-:W-:-:S03]  /*26fa0*/  PRMT R11, R6, 0x7531, R7 ;  /* 0x00007531060b7816 */ /* 0x000fc60000000007 */
[----:B------:R-:W-:Y:S04]  /*26fb0*/  STSM.16.M88.4 [R3], R12 ;  /* 0x0000000c03007844 */ /* 0x000fe80000000200 */
[----:B------:R0:W-:Y:S04]  /*26fc0*/  STSM.16.M88.4 [R3+0x2000], R8 ;  /* 0x0020000803007844 */ /* 0x0001e80000000200 */
[----:B------:R-:W2:Y:S01]  /*26fd0*/  LDSM.16.MT88.4 R4, [R2+0xb400] ;  /* 0x00b400000204783b */ /* 0x000ea20000004200 */
[----:B0-----:R-:W-:-:S03]  /*26fe0*/  IMAD.IADD R3, R0, 0x1, R3 ;  /* 0x0000000100037824 */ /* 0x001fc600078e0203 */
[----:B------:R0:W5:Y:S01]  /*26ff0*/  LDL.LU R0, [R1+0x5c] ;  /* 0x00005c0001007983 */ /* 0x0001620000300800 */
[C-C-:B--2---:R-:W-:Y:S02]  /*27000*/  PRMT R12, R4.reuse, 0x6420, R5.reuse ;  /* 0x00006420040c7816 */ /* 0x144fe40000000005 */
[----:B------:R-:W-:Y:S02]  /*27010*/  PRMT R13, R4, 0x7531, R5 ;  /* 0x00007531040d7816 */ /* 0x000fe40000000005 */
[C-C-:B------:R-:W-:Y:S02]  /*27020*/  PRMT R14, R6.reuse, 0x6420, R7.reuse ;  /* 0x00006420060e7816 */ /* 0x140fe40000000007 */
[----:B------:R-:W-:Y:S02]  /*27030*/  PRMT R15, R6, 0x7531, R7 ;  /* 0x00007531060f7816 */ /* 0x000fe40000000007 */
[----:B------:R-:W2:Y:S04]  /*27040*/  LDSM.16.MT88.4 R4, [R20+0xb400] ;  /* 0x00b400001404783b */ /* 0x000ea80000004200 */
[----:B------:R0:W-:Y:S01]  /*27050*/  STSM.16.M88.4 [R3], R12 ;  /* 0x0000000c03007844 */ /* 0x0001e20000000200 */
[----:B--2---:R-:W-:-:S02]  /*27060*/  PRMT R8, R4, 0x6420, R5 ;  /* 0x0000642004087816 */ /* 0x004fc40000000005 */
        /* <DEDUP_REMOVED lines=12> */
.L_x_1761:
[----:B------:R-:W0:Y:S01]  /*27130*/  S2R R2, SR_TID.X ;  /* 0x0000000000027919 */ /* 0x000e220000002100 */
[----:B--2---:R2:W-:Y:S01]  /*27140*/  SYNCS.ARRIVE.TRANS64.A1T0 RZ, [R21+URZ+0x22850], RZ ;  /* 0x022850ff15ff79a7 */ /* 0x0045e2000810003f */
[----:B------:R3:W5:Y:S04]  /*27150*/  LDL R6, [R1+0x4] ;  /* 0x0000040001067983 */ /* 0x0007680000100800 */
[----:B------:R3:W5:Y:S01]  /*27160*/  LDL R7, [R1+0x10] ;  /* 0x0000100001077983 */ /* 0x0007620000100800 */
[----:B0-----:R-:W-:-:S03]  /*27170*/  LOP3.LUT R3, R2, 0x7f, RZ, 0xc0, !PT ;  /* 0x0000007f02037812 */ /* 0x001fc600078ec0ff */
[----:B------:R-:W4:Y:S01]  /*27180*/  LDL R2, [R1+0x2c] ;  /* 0x00002c0001027983 */ /* 0x000f220000100800 */
[----:B------:R-:W-:Y:S01]  /*27190*/  BAR.SYNC.DEFER_BLOCKING 0x2, 0x80 ;  /* 0x0082000000007b1d */ /* 0x000fe20000010000 */
[----:B------:R-:W-:-:S13]  /*271a0*/  ISETP.NE.AND P0, PT, R3, RZ, PT ;  /* 0x000000ff0300720c */ /* 0x000fda0003f05270 */
[----:B--2---:R-:W-:-:S05]  /*271b0*/  @!P0 VIADD R21, R21, 0x22880 ;  /* 0x0002288015158836 */ /* 0x004fca0000000000 */
[----:B------:R-:W-:-:S04]  /*271c0*/  @!P0 PRMT R21, RZ, 0x654, R21 ;  /* 0x00000654ff158816 */ /* 0x000fc80000000015 */
[----:B------:R3:W-:Y:S01]  /*271d0*/  @!P0 SYNCS.ARRIVE.TRANS64.RED.A1T0 RZ, [R21+URZ], RZ ;  /* 0x000000ff15ff89a7 */ /* 0x0007e2000810043f */
[C---:B----45:R-:W-:Y:S01]  /*271e0*/  ISETP.GT.AND P0, PT, R0.reuse, R2, PT ;  /* 0x000000020000720c */ /* 0x070fe20003f04270 */
[----:B------:R-:W-:-:S12]  /*271f0*/  VIADD R0, R0, 0xffffffff ;  /* 0xffffffff00007836 */ /* 0x000fd80000000000 */
[----:B---3--:R-:W-:Y:S05]  /*27200*/  @P0 BRA `(.L_x_1762) ;  /* 0xfffffff000040947 */ /* 0x008fea000383ffff */
.L_x_1740:
[----:B------:R-:W3:Y:S01]  /*27210*/  S2R R2, SR_TID.X ;  /* 0x0000000000027919 */ /* 0x000ee20000002100 */
[----:B------:R-:W-:Y:S01]  /*27220*/  BSSY B0, `(.L_x_1763) ;  /* 0x0000010000007945 */ /* 0x000fe20003800000 */
[----:B---3--:R-:W-:-:S04]  /*27230*/  LOP3.LUT R2, R2, 0x7f, RZ, 0xc0, !PT ;  /* 0x0000007f02027812 */ /* 0x008fc800078ec0ff */
[----:B------:R-:W-:-:S13]  /*27240*/  ISETP.NE.AND P0, PT, R2, RZ, PT ;  /* 0x000000ff0200720c */ /* 0x000fda0003f05270 */
[----:B------:R-:W-:Y:S05]  /*27250*/  @P0 BRA `(.L_x_1764) ;  /* 0x0000000000300947 */ /* 0x000fea0003800000 */
[----:B------:R-:W3:Y:S01]  /*27260*/  S2R R2, SR_LANEID ;  /* 0x0000000000027919 */ /* 0x000ee20000000000 */
[----:B------:R-:W-:Y:S01]  /*27270*/  VOTEU.ANY UR4, UPT, PT ;  /* 0x0000000000047886 */ /* 0x000fe200038e0100 */
[----:B--2---:R-:W2:Y:S01]  /*27280*/  LDC.64 R4, c[0x0][0xc60] ;  /* 0x00031800ff047b82 */ /* 0x004ea20000000a00 */
[----:B------:R-:W3:Y:S02]  /*27290*/  FLO.U32 R0, UR4 ;  /* 0x0000000400007d00 */ /* 0x000ee400080e0000 */
[----:B---3--:R-:W-:-:S06]  /*272a0*/  ISETP.EQ.U32.AND P1, PT, R0, R2, PT ;  /* 0x000000020000720c */ /* 0x008fcc0003f22070 */
[----:B------:R-:W2:Y:S07]  /*272b0*/  POPC R2, UR4 ;  /* 0x0000000400027d09 */ /* 0x000eae0008000000 */
[----:B--2---:R-:W2:Y:S04]  /*272c0*/  @P1 ATOMG.E.ADD.STRONG.GPU PT, R2, desc[UR38][R4.64], R2 ;  /* 0x00000002040219a8 */ /* 0x004ea800081ee1e6 */
[----:B--2---:R2:W3:Y:S02]  /*272d0*/  SHFL.IDX PT, R2, R2, R0, 0x1f ;  /* 0x00001f0002027589 */ /* 0x0044e400000e0000 */
[----:B--2---:R-:W2:Y:S02]  /*272e0*/  S2R R0, SR_LTMASK ;  /* 0x0000000000007919 */ /* 0x004ea40000003900 */
[----:B--2---:R-:W-:-:S06]  /*272f0*/  LOP3.LUT R0, R0, UR4, RZ, 0xc0, !PT ;  /* 0x0000000400007c12 */ /* 0x004fcc000f8ec0ff */
[----:B------:R-:W3:Y:S02]  /*27300*/  POPC R0, R0 ;  /* 0x0000000000007309 */ /* 0x000ee40000000000 */
[----:B---3--:R-:W-:-:S07]  /*27310*/  IADD3 R16, R2, UR40, R0 ;  /* 0x0000002802107c10 */ /* 0x008fce000fffe000 */
.L_x_1764:
[----:B------:R-:W-:Y:S05]  /*27320*/  BSYNC B0 ;  /* 0x0000000000007941 */ /* 0x000fea0003800000 */
.L_x_1763:
[----:B------:R-:W-:-:S06]  /*27330*/  UISETP.NE.AND UP0, UPT, UR37, 0x3, UPT ;  /* 0x000000032500788c */ /* 0x000fcc000bf05270 */
[----:B------:R-:W-:-:S13]  /*27340*/  PLOP3.LUT P1, PT, PT, PT, UP0, 0x80, 0x0 ;  /* 0x000000000000781c */ /* 0x000fda0003f2f008 */
[----:B------:R-:W-:Y:S05]  /*27350*/  @!P1 BRA `(.L_x_1765) ;  /* 0x0000000000049947 */ /* 0x000fea0003800000 */
[----:B------:R-:W-:Y:S01]  /*27360*/  BPT.TRAP 0x1 ;  /* 0x000000040000795c */ /* 0x000fe20000300000 */
.L_x_1765:
[----:B------:R-:W3:Y:S04]  /*27370*/  LDL R4, [R1+0x10] ;  /* 0x0000100001047983 */ /* 0x000ee80000100800 */
[----:B------:R-:W4:Y:S04]  /*27380*/  LDL R3, [R1] ;  /* 0x0000000001037983 */ /* 0x000f280000100800 */
[----:B------:R-:W4:Y:S01]  /*27390*/  LDL R2, [R1+0x4] ;  /* 0x0000040001027983 */ /* 0x000f220000100800 */
[----:B------:R-:W-:Y:S01]  /*273a0*/  IMAD.U32 R0, RZ, RZ, UR41 ;  /* 0x00000029ff007e24 */ /* 0x000fe2000f8e00ff */
[----:B------:R-:W-:Y:S04]  /*273b0*/  BSSY B0, `(.L_x_1766) ;  /* 0x0000007000007945 */ /* 0x000fe80003800000 */
[----:B------:R-:W-:-:S02]  /*273c0*/  ISETP.NE.AND P2, PT, R0, 0x3, PT ;  /* 0x000000030000780c */ /* 0x000fc40003f45270 */
[----:B---3--:R-:W-:-:S04]  /*273d0*/  LOP3.LUT R0, R4, 0x1, RZ, 0x3c, !PT ;  /* 0x0000000104007812 */ /* 0x008fc800078e3cff */
[----:B------:R-:W-:Y:S02]  /*273e0*/  SHF.L.U32 R0, R0, 0x1f, RZ ;  /* 0x0000001f00007819 */ /* 0x000fe400000006ff */
[----:B----4-:R-:W-:-:S04]  /*273f0*/  LEA R17, R2, R3, 0x3 ;  /* 0x0000000302117211 */ /* 0x010fc800078e18ff */
[----:B------:R-:W3:Y:S02]  /*27400*/  SYNCS.PHASECHK.TRANS64.TRYWAIT P1, [R17+URZ+0x22870], R0 ;  /* 0x02287000110075a7 */ /* 0x000ee4000802017f */
[----:B---3--:R-:W-:Y:S05]  /*27410*/  @!P1 BRA `(.L_x_1767) ;  /* 0x0000003c00e49947 */ /* 0x008fea0003800000 */
.L_x_1900:
[----:B------:R-:W-:Y:S05]  /*27420*/  BSYNC B0 ;  /* 0x0000000000007941 */ /* 0x000fea0003800000 */
.L_x_1766:
[----:B------:R-:W-:Y:S05]  /*27430*/  @!P2 BRA `(.L_x_1768) ;  /* 0x000000000004a947 */ /* 0x000fea0003800000 */
[----:B------:R-:W-:Y:S01]  /*27440*/  BPT.TRAP 0x1 ;  /* 0x000000040000795c */ /* 0x000fe20000300000 */
.L_x_1768:
[----:B---3--:R-:W3:Y:S02]  /*27450*/  LDL R0, [R1+0x10] ;  /* 0x0000100001007983 */ /* 0x008ee40000100800 */
[----:B---3--:R-:W-:-:S04]  /*27460*/  SHF.L.U32 R0, R0, 0x1f, RZ ;  /* 0x0000001f00007819 */ /* 0x008fc800000006ff */
[----:B------:R-:W3:Y:S02]  /*27470*/  SYNCS.PHASECHK.TRANS64.TRYWAIT P1, [R17+URZ+0x22860], R0 ;  /* 0x02286000110075a7 */ /* 0x000ee4000802017f */
[----:B---3--:R-:W-:Y:S05]  /*27480*/  @!P1 BRA `(.L_x_1769) ;  /* 0x0000003c00dc9947 */ /* 0x008fea0003800000 */
.L_x_1901:
[----:B------:R-:W4:Y:S04]  /*27490*/  LDL R2, [R1+0x4] ;  /* 0x0000040001027983 */ /* 0x000f280000100800 */
[----:B------:R-:W3:Y:S04]  /*274a0*/  LDL R3, [R1+0x38] ;  /* 0x0000380001037983 */ /* 0x000ee80000100800 */
[----:B------:R-:W2:Y:S04]  /*274b0*/  LDL R13, [R1] ;  /* 0x00000000010d7983 */ /* 0x000ea80000100800 */
[----:B------:R-:W2:Y:S04]  /*274c0*/  LDL R12, [R1+0x20] ;  /* 0x00002000010c7983 */ /* 0x000ea80000100800 */
[----:B------:R-:W2:Y:S01]  /*274d0*/  LDL R14, [R1+0x34] ;  /* 0x00003400010e7983 */ /* 0x000ea20000100800 */
[----:B------:R-:W-:Y:S05]  /*274e0*/  WARPSYNC.ALL ;  /* 0x0000000000007948 */ /* 0x000fea0003800000 */
[----:B----4-:R-:W-:-:S05]  /*274f0*/  IMAD.SHL.U32 R2, R2, 0x4000, RZ ;  /* 0x0000400002027824 */ /* 0x010fca00078e00ff */
[----:B---3--:R-:W-:-:S05]  /*27500*/  LOP3.LUT R0, R2, R3, RZ, 0xfc, !PT ;  /* 0x0000000302007212 */ /* 0x008fca00078efcff */
[----:B--2---:R-:W-:-:S05]  /*27510*/  IMAD.IADD R0, R13, 0x1, R0 ;  /* 0x000000010d007824 */ /* 0x004fca00078e0200 */
[----:B------:R-:W2:Y:S01]  /*27520*/  LDSM.16.MT88.4 R4, [R0+0x8400] ;  /* 0x008400000004783b */ /* 0x000ea20000004200 */
[----:B------:R-:W-:Y:S01]  /*27530*/  IMAD.IADD R3, R12, 0x1, R0 ;  /* 0x000000010c037824 */ /* 0x000fe200078e0200 */
[----:B------:R-:W-:Y:S02]  /*27540*/  IADD3 R2, R13, R2, R14 ;  /* 0x000000020d027210 */ /* 0x000fe40007ffe00e */
[C-C-:B--2--5:R-:W-:Y:S02]  /*27550*/  PRMT R8, R4.reuse, 0x6420, R5.reuse ;  /* 0x0000642004087816 */ /* 0x164fe40000000005 */
[----:B------:R-:W-:Y:S02]  /*27560*/  PRMT R9, R4, 0x7531, R5 ;  /* 0x0000753104097816 */ /* 0x000fe40000000005 */
[C-C-:B------:R-:W-:Y:S02]  /*27570*/  PRMT R10, R6.reuse, 0x6420, R7.reuse ;  /* 0x00006420060a7816 */ /* 0x140fe40000000007 */
[----:B------:R-:W-:-:S02]  /*27580*/  PRMT R11, R6, 0x7531, R7 ;  /* 0x00007531060b7816 */ /* 0x000fc40000000007 */
[----:B------:R-:W2:Y:S04]  /*27590*/  LDSM.16.MT88.4 R4, [R3+0x8400] ;  /* 0x008400000304783b */ /* 0x000ea80000004200 */
[----:B------:R2:W-:Y:S02]  /*275a0*/  STSM.16.M88.4 [R2+0x400], R8 ;  /* 0x0004000802007844 */ /* 0x0005e40000000200 */
[C-C-:B--2---:R-:W-:Y:S02]  /*275b0*/  PRMT R8, R4.reuse, 0x6420, R5.reuse ;  /* 0x0000642004087816 */ /* 0x144fe40000000005 */
[----:B------:R-:W-:Y:S02]  /*275c0*/  PRMT R9, R4, 0x7531, R5 ;  /* 0x0000753104097816 */ /* 0x000fe40000000005 */
[----:B------:R-:W-:-:S02]  /*275d0*/  PRMT R10, R6, 0x6420, R7 ;  /* 0x00006420060a7816 */ /* 0x000fc40000000007 */
[----:B------:R-:W-:-:S05]  /*275e0*/  PRMT R11, R6, 0x7531, R7 ;  /* 0x00007531060b7816 */ /* 0x000fca0000000007 */
[----:B------:R2:W-:Y:S04]  /*275f0*/  STSM.16.M88.4 [R2+0x2400], R8 ;  /* 0x0024000802007844 */ /* 0x0005e80000000200 */
[----:B------:R-:W3:Y:S04]  /*27600*/  LDSM.16.MT88.4 R4, [R0+0x9400] ;  /* 0x009400000004783b */ /* 0x000ee80000004200 */
[----:B--2---:R-:W2:Y:S01]  /*27610*/  LDL R11, [R1+0x1c] ;  /* 0x00001c00010b7983 */ /* 0x004ea20000100800 */
[----:B------:R-:W-:Y:S01]  /*27620*/  IMAD.MOV.U32 R10, RZ, RZ, R12 ;  /* 0x000000ffff0a7224 */ /* 0x000fe200078e000c */
[----:B---3--:R-:W-:-:S02]  /*27630*/  PRMT R12, R4, 0x6420, R5 ;  /* 0x00006420040c7816 */ /* 0x008fc40000000005 */
[----:B------:R-:W-:Y:S02]  /*27640*/  PRMT R13, R4, 0x7531, R5 ;  /* 0x00007531040d7816 */ /* 0x000fe40000000005 */
[C-C-:B------:R-:W-:Y:S02]  /*27650*/  PRMT R14, R6.reuse, 0x6420, R7.reuse ;  /* 0x00006420060e7816 */ /* 0x140fe40000000007 */
[----:B------:R-:W-:Y:S02]  /*27660*/  PRMT R15, R6, 0x7531, R7 ;  /* 0x00007531060f7816 */ /* 0x000fe40000000007 */
[----:B------:R-:W3:Y:S02]  /*27670*/  LDSM.16.MT88.4 R4, [R3+0x9400] ;  /* 0x009400000304783b */ /* 0x000ee40000004200 */
[C-C-:B---3--:R-:W-:Y:S02]  /*27680*/  PRMT R8, R4.reuse, 0x6420, R5.reuse ;  /* 0x0000642004087816 */ /* 0x148fe40000000005 */
[----:B------:R-:W-:-:S02]  /*27690*/  PRMT R9, R4, 0x7531, R5 ;  /* 0x0000753104097816 */ /* 0x000fc40000000005 */
[----:B--2---:R-:W-:-:S05]  /*276a0*/  IADD3 R18, R11, 0x400, R2 ;  /* 0x000004000b127810 */ /* 0x004fca0007ffe002 */
[----:B------:R2:W-:Y:S02]  /*276b0*/  STSM.16.M88.4 [R18], R12 ;  /* 0x0000000c12007844 */ /* 0x0005e40000000200 */
[----:B--2---:R-:W-:Y:S01]  /*276c0*/  IMAD.MOV.U32 R14, RZ, RZ, R10 ;  /* 0x000000ffff0e7224 */ /* 0x004fe200078e000a */
[C---:B------:R-:W-:Y:S01]  /*276d0*/  PRMT R10, R6.reuse, 0x6420, R7 ;  /* 0x00006420060a7816 */ /* 0x040fe20000000007 */
[----:B------:R-:W-:Y:S01]  /*276e0*/  IMAD.MOV.U32 R15, RZ, RZ, R11 ;  /* 0x000000ffff0f7224 */ /* 0x000fe200078e000b */
[----:B------:R-:W-:-:S05]  /*276f0*/  PRMT R11, R6, 0x7531, R7 ;  /* 0x00007531060b7816 */ /* 0x000fca0000000007 */
[----:B------:R2:W-:Y:S04]  /*27700*/  STSM.16.M88.4 [R18+0x2000], R8 ;  /* 0x0020000812007844 */ /* 0x0005e80000000200 */
[----:B------:R-:W3:Y:S01]  /*27710*/  LDSM.16.MT88.4 R4, [R0+0xa400] ;  /* 0x00a400000004783b */ /* 0x000ee20000004200 */
[----:B--2---:R-:W-:Y:S02]  /*27720*/  IMAD.MOV.U32 R11, RZ, RZ, R14 ;  /* 0x000000ffff0b7224 */ /* 0x004fe400078e000e */
[----:B------:R-:W-:Y:S01]  /*27730*/  IMAD.MOV.U32 R18, RZ, RZ, R15 ;  /* 0x000000ffff127224 */ /* 0x000fe200078e000f */
[C-C-:B---3--:R-:W-:Y:S02]  /*27740*/  PRMT R12, R4.reuse, 0x6420, R5.reuse ;  /* 0x00006420040c7816 */ /* 0x148fe40000000005 */
[----:B------:R-:W-:-:S02]  /*27750*/  PRMT R13, R4, 0x7531, R5 ;  /* 0x00007531040d7816 */ /* 0x000fc40000000005 */
[C-C-:B------:R-:W-:Y:S02]  /*27760*/  PRMT R14, R6.reuse, 0x6420, R7.reuse ;  /* 0x00006420060e7816 */ /* 0x140fe40000000007 */
[----:B------:R-:W-:Y:S02]  /*27770*/  PRMT R15, R6, 0x7531, R7 ;  /* 0x00007531060f7816 */ /* 0x000fe40000000007 */
[----:B------:R-:W2:Y:S01]  /*27780*/  LDSM.16.MT88.4 R4, [R3+0xa400] ;  /* 0x00a400000304783b */ /* 0x000ea20000004200 */
[----:B------:R-:W-:-:S05]  /*27790*/  IADD3 R2, R11, 0x400, R2 ;  /* 0x000004000b027810 */ /* 0x000fca0007ffe002 */
[----:B------:R-:W-:Y:S01]  /*277a0*/  STSM.16.M88.4 [R2], R12 ;  /* 0x0000000c02007844 */ /* 0x000fe20000000200 */
[C-C-:B--2---:R-:W-:Y:S02]  /*277b0*/  PRMT R8, R4.reuse, 0x6420, R5.reuse ;  /* 0x0000642004087816 */ /* 0x144fe40000000005 */
[----:B------:R-:W-:Y:S02]  /*277c0*/  PRMT R9, R4, 0x7531, R5 ;  /* 0x0000753104097816 */ /* 0x000fe40000000005 */
[C-C-:B------:R-:W-:Y:S02]  /*277d0*/  PRMT R10, R6.reuse, 0x6420, R7.reuse ;  /* 0x00006420060a7816 */ /* 0x140fe40000000007 */
[----:B------:R-:W-:-:S05]  /*277e0*/  PRMT R11, R6, 0x7531, R7 ;  /* 0x00007531060b7816 */ /* 0x000fca0000000007 */
[----:B------:R-:W-:Y:S04]  /*277f0*/  STSM.16.M88.4 [R2+0x2000], R8 ;  /* 0x0020000802007844 */ /* 0x000fe80000000200 */
[----:B------:R-:W2:Y:S02]  /*27800*/  LDSM.16.MT88.4 R4, [R0+0xb400] ;  /* 0x00b400000004783b */ /* 0x000ea40000004200 */
[C-C-:B--2---:R-:W-:Y:S02]  /*27810*/  PRMT R12, R4.reuse, 0x6420, R5.reuse ;  /* 0x00006420040c7816 */ /* 0x144fe40000000005 */
[----:B------:R-:W-:Y:S02]  /*27820*/  PRMT R13, R4, 0x7531, R5 ;  /* 0x00007531040d7816 */ /* 0x000fe40000000005 */
[----:B------:R-:W-:-:S02]  /*27830*/  PRMT R14, R6, 0x6420, R7 ;  /* 0x00006420060e7816 */ /* 0x000fc40000000007 */
[----:B------:R-:W-:Y:S02]  /*27840*/  PRMT R15, R6, 0x7531, R7 ;  /* 0x00007531060f7816 */ /* 0x000fe40000000007 */
[----:B------:R-:W2:Y:S01]  /*27850*/  LDSM.16.MT88.4 R4, [R3+0xb400] ;  /* 0x00b400000304783b */ /* 0x000ea20000004200 */
[----:B------:R-:W-:-:S05]  /*27860*/  IMAD.IADD R2, R18, 0x1, R2 ;  /* 0x0000000112027824 */ /* 0x000fca00078e0202 */
[----:B------:R3:W-:Y:S01]  /*27870*/  STSM.16.M88.4 [R2], R12 ;  /* 0x0000000c02007844 */ /* 0x0007e20000000200 */
        /* <DEDUP_REMOVED lines=13> */
.L_x_1770:
[----:B------:R-:W4:Y:S01]  /*27950*/  LDL.LU R0, [R1+0x4] ;  /* 0x0000040001007983 */ /* 0x000f220000300800 */
[----:B--2---:R2:W-:Y:S03]  /*27960*/  SYNCS.ARRIVE.TRANS64.A1T0 RZ, [R17+URZ+0x22850], RZ ;  /* 0x022850ff11ff79a7 */ /* 0x0045e6000810003f */
[----:B------:R-:W5:Y:S01]  /*27970*/  LDL.LU R3, [R1+0x10] ;  /* 0x0000100001037983 */ /* 0x000f620000300800 */
[----:B--2---:R-:W-:-:S05]  /*27980*/  @!P0 VIADD R17, R17, 0x22880 ;  /* 0x0002288011118836 */ /* 0x004fca0000000000 */
[----:B------:R-:W-:Y:S01]  /*27990*/  @!P0 PRMT R17, RZ, 0x654, R17 ;  /* 0x00000654ff118816 */ /* 0x000fe20000000011 */
[----:B------:R-:W-:Y:S06]  /*279a0*/  BAR.SYNC.DEFER_BLOCKING 0x2, 0x80 ;  /* 0x0082000000007b1d */ /* 0x000fec0000010000 */
[----:B------:R2:W-:Y:S01]  /*279b0*/  @!P0 SYNCS.ARRIVE.TRANS64.RED.A1T0 RZ, [R17+URZ], RZ ;  /* 0x000000ff11ff89a7 */ /* 0x0005e2000810043f */
[----:B----4-:R-:W-:-:S05]  /*279c0*/  VIADD R0, R0, 0x1 ;  /* 0x0000000100007836 */ /* 0x010fca0000000000 */
[----:B------:R-:W-:-:S04]  /*279d0*/  ISETP.NE.AND P0, PT, R0, 0x2, PT ;  /* 0x000000020000780c */ /* 0x000fc80003f05270 */
[----:B---3--:R-:W-:Y:S02]  /*279e0*/  SEL R2, RZ, 0x1, P0 ;  /* 0x00000001ff027807 */ /* 0x008fe40000000000 */
[----:B------:R-:W-:Y:S02]  /*279f0*/  SEL R0, R0, RZ, P0 ;  /* 0x000000ff00007207 */ /* 0x000fe40000000000 */
[----:B-----5:R-:W-:-:S03]  /*27a00*/  LOP3.LUT R3, R3, R2, RZ, 0x3c, !PT ;  /* 0x0000000203037212 */ /* 0x020fc600078e3cff */
[----:B------:R2:W-:Y:S04]  /*27a10*/  STL [R1+0x4], R0 ;  /* 0x0000040001007387 */ /* 0x0005e80000100800 */
[----:B------:R2:W-:Y:S02]  /*27a20*/  STL [R1+0x10], R3 ;  /* 0x0000100301007387 */ /* 0x0005e40000100800 */
.L_x_1715:
[----:B--2---:R-:W2:Y:S02]  /*27a30*/  LDL R0, [R1+0x24] ;  /* 0x0000240001007983 */ /* 0x004ea40000100800 */
[----:B--2---:R-:W-:-:S13]  /*27a40*/  LOP3.LUT P0, RZ, R0, 0x2, RZ, 0xc0, !PT ;  /* 0x0000000200ff7812 */ /* 0x004fda000780c0ff */
[----:B------:R-:W-:Y:S05]  /*27a50*/  @!P0 BRA `(.L_x_1771) ;  /* 0x0000000000288947 */ /* 0x000fea0003800000 */
[----:B------:R-:W-:Y:S05]  /*27a60*/  WARPSYNC.ALL ;  /* 0x0000000000007948 */ /* 0x000fea0003800000 */
[----:B------:R-:W2:Y:S08]  /*27a70*/  S2UR UR5, SR_CgaCtaId ;  /* 0x00000000000579c3 */ /* 0x000eb00000008800 */
[----:B------:R-:W-:Y:S06]  /*27a80*/  BAR.SYNC.DEFER_BLOCKING 0x5, 0x180 ;  /* 0x0146000000007b1d */ /* 0x000fec0000010000 */
[----:B------:R-:W-:-:S02]  /*27a90*/  UMOV UR4, 0x400 ;  /* 0x0000040000047882 */ /* 0x000fc40000000000 */
[----:B--2---:R-:W-:-:S06]  /*27aa0*/  ULEA UR4, UR5, UR4, 0x18 ;  /* 0x0000000405047291 */ /* 0x004fcc000f8ec03f */
[----:B------:R-:W-:-:S05]  /*27ab0*/  IMAD.U32 R0, RZ, RZ, UR4 ;  /* 0x00000004ff007e24 */ /* 0x000fca000f8e00ff */
[----:B------:R2:W3:Y:S04]  /*27ac0*/  LDS.128 R16, [R0+0x228d0] ;  /* 0x0228d00000107984 */ /* 0x0004e80000000c00 */
[----:B------:R2:W-:Y:S01]  /*27ad0*/  STL [R1], R0 ;  /* 0x0000000001007387 */ /* 0x0005e20000100800 */
[----:B------:R-:W-:Y:S06]  /*27ae0*/  BAR.ARV 0x4, 0x180 ;  /* 0x0106000000007b1d */ /* 0x000fec0000002000 */
[----:B------:R-:W-:Y:S05]  /*27af0*/  BRA `(.L_x_1772) ;  /* 0x0000000800e07947 */ /* 0x000fea0003800000 */
.L_x_1771:
[----:B------:R-:W2:Y:S01]  /*27b00*/  S2R R0, SR_TID.X ;  /* 0x0000000000007919 */ /* 0x000ea20000002100 */
[----:B------:R-:W-:Y:S01]  /*27b10*/  UMOV UR4, 0xffffffff ;  /* 0xffffffff00047882 */ /* 0x000fe20000000000 */
[----:B--2---:R-:W-:-:S04]  /*27b20*/  LOP3.LUT R6, R0, 0x1f, RZ, 0xc0, !PT ;  /* 0x0000001f00067812 */ /* 0x004fc800078ec0ff */
[----:B------:R-:W-:Y:S01]  /*27b30*/  ISETP.NE.AND P0, PT, R6, 0x1f, PT ;  /* 0x0000001f0600780c */ /* 0x000fe20003f05270 */
[----:B------:R-:W-:-:S12]  /*27b40*/  BRA.DIV UR4, `(.L_x_1773) ;  /* 0x0000003a04407947 */ /* 0x000fd8000b800000 */
[----:B------:R-:W-:Y:S01]  /*27b50*/  IMAD.IADD R0, R19, 0x1, R6 ;  /* 0x0000000113007824 */ /* 0x000fe200078e0206 */
[----:B------:R-:W-:-:S04]  /*27b60*/  ULDC UR4, c[0x0][0xc3c] ;  /* 0x00030f0000047ab9 */ /* 0x000fc80000000800 */
[----:B------:R-:W-:-:S13]  /*27b70*/  ISETP.GE.OR P1, PT, R0, UR4, !P0 ;  /* 0x0000000400007c0c */ /* 0x000fda000c726670 */
[----:B------:R-:W2:Y:S02]  /*27b80*/  @!P1 LDC.64 R2, c[0x0][0xc80] ;  /* 0x00032000ff029b82 */ /* 0x000ea40000000a00 */
[----:B--2---:R-:W-:-:S06]  /*27b90*/  @!P1 IMAD.WIDE R2, R0, 0x4, R2 ;  /* 0x0000000400029825 */ /* 0x004fcc00078e0202 */
[----:B------:R2:W3:Y:S01]  /*27ba0*/  @!P1 LDG.E R3, desc[UR38][R2.64] ;  /* 0x0000002602039981 */ /* 0x0004e2000c1e1900 */
[C---:B------:R-:W-:Y:S02]  /*27bb0*/  ISETP.GE.U32.AND P2, PT, R6.reuse, 0x2, PT ;  /* 0x000000020600780c */ /* 0x040fe40003f46070 */
[C---:B------:R-:W-:Y:S01]  /*27bc0*/  ISETP.GE.U32.AND P3, PT, R6.reuse, 0x4, PT ;  /* 0x000000040600780c */ /* 0x040fe20003f66070 */
[----:B------:R-:W-:Y:S01]  /*27bd0*/  SHFL.IDX PT, R0, R16, RZ, 0x1f ;  /* 0x00001fff10007589 */ /* 0x000fe200000e0000 */
[C---:B------:R-:W-:Y:S02]  /*27be0*/  ISETP.GE.U32.AND P4, PT, R6.reuse, 0x8, PT ;  /* 0x000000080600780c */ /* 0x040fe40003f86070 */
[C---:B------:R-:W-:Y:S01]  /*27bf0*/  ISETP.GE.U32.AND P5, PT, R6.reuse, 0x10, PT ;  /* 0x000000100600780c */ /* 0x040fe20003fa6070 */
[----:B------:R-:W-:Y:S01]  /*27c00*/  SHFL.IDX PT, R4, R16, 0x1, 0x1f ;  /* 0x00201f0010047f89 */ /* 0x000fe200000e0000 */
[----:B--2---:R-:W-:Y:S02]  /*27c10*/  IMAD.MOV.U32 R2, RZ, RZ, RZ ;  /* 0x000000ffff027224 */ /* 0x004fe400078e00ff */
[----:B---3--:R-:W-:Y:S01]  /*27c20*/  @!P1 IMAD.MOV.U32 R2, RZ, RZ, R3 ;  /* 0x000000ffff029224 */ /* 0x008fe200078e0003 */
[----:B------:R-:W-:-:S04]  /*27c30*/  ISETP.NE.AND P1, PT, R6, RZ, PT ;  /* 0x000000ff0600720c */ /* 0x000fc80003f25270 */
[----:B------:R-:W2:Y:S02]  /*27c40*/  SHFL.UP PT, R3, R2, 0x1, RZ ;  /* 0x0420000002037989 */ /* 0x000ea400000e00ff */
[----:B--2---:R-:W-:-:S05]  /*27c50*/  SEL R3, R3, RZ, P1 ;  /* 0x000000ff03037207 */ /* 0x004fca0000800000 */
[----:B------:R-:W-:-:S05]  /*27c60*/  IMAD.IADD R3, R2, 0x1, R3 ;  /* 0x0000000102037824 */ /* 0x000fca00078e0203 */
[----:B------:R-:W2:Y:S02]  /*27c70*/  SHFL.UP PT, R5, R3, 0x2, RZ ;  /* 0x0440000003057989 */ /* 0x000ea400000e00ff */
[----:B--2---:R-:W-:-:S05]  /*27c80*/  SEL R5, R5, RZ, P2 ;  /* 0x000000ff05057207 */ /* 0x004fca0001000000 */
[----:B------:R-:W-:-:S05]  /*27c90*/  IMAD.IADD R3, R3, 0x1, R5 ;  /* 0x0000000103037824 */ /* 0x000fca00078e0205 */
[----:B------:R-:W2:Y:S02]  /*27ca0*/  SHFL.UP PT, R5, R3, 0x4, RZ ;  /* 0x0480000003057989 */ /* 0x000ea400000e00ff */
[----:B--2---:R-:W-:-:S05]  /*27cb0*/  SEL R5, R5, RZ, P3 ;  /* 0x000000ff05057207 */ /* 0x004fca0001800000 */
[----:B------:R-:W-:-:S05]  /*27cc0*/  IMAD.IADD R3, R3, 0x1, R5 ;  /* 0x0000000103037824 */ /* 0x000fca00078e0205 */
[----:B------:R-:W2:Y:S02]  /*27cd0*/  SHFL.UP PT, R5, R3, 0x8, RZ ;  /* 0x0500000003057989 */ /* 0x000ea400000e00ff */
[----:B--2---:R-:W-:-:S04]  /*27ce0*/  SEL R5, R5, RZ, P4 ;  /* 0x000000ff05057207 */ /* 0x004fc80002000000 */
[----:B------:R-:W-:-:S05]  /*27cf0*/  IADD3 R3, R3, R5, RZ ;  /* 0x0000000503037210 */ /* 0x000fca0007ffe0ff */
[----:B------:R-:W2:Y:S02]  /*27d00*/  SHFL.UP PT, R5, R3, 0x10, RZ ;  /* 0x0600000003057989 */ /* 0x000ea400000e00ff */
[----:B--2---:R-:W-:-:S05]  /*27d10*/  SEL R5, R5, RZ, P5 ;  /* 0x000000ff05057207 */ /* 0x004fca0002800000 */
[----:B------:R-:W-:-:S05]  /*27d20*/  IMAD.IADD R5, R3, 0x1, R5 ;  /* 0x0000000103057824 */ /* 0x000fca00078e0205 */
[----:B------:R2:W3:Y:S02]  /*27d30*/  SHFL.IDX PT, R7, R5, 0x1f, 0x1f ;  /* 0x03e01f0005077f89 */ /* 0x0004e400000e0000 */
.L_x_1911:
[----:B------:R-:W-:Y:S01]  /*27d40*/  ULDC UR4, c[0x0][0xc38] ;  /* 0x00030e0000047ab9 */ /* 0x000fe20000000800 */
[----:B------:R-:W-:Y:S02]  /*27d50*/  IMAD.MOV.U32 R6, RZ, RZ, R5 ;  /* 0x000000ffff067224 */ /* 0x000fe400078e0005 */
[----:B------:R-:W-:-:S04]  /*27d60*/  IMAD.U32 R3, RZ, RZ, UR4 ;  /* 0x00000004ff037e24 */ /* 0x000fc8000f8e00ff */
[----:B---3--:R-:W-:-:S04]  /*27d70*/  IMAD R7, R7, R3, RZ ;  /* 0x0000000307077224 */ /* 0x008fc800078e02ff */
[----:B------:R-:W-:-:S05]  /*27d80*/  IMAD.IADD R4, R4, 0x1, R7 ;  /* 0x0000000104047824 */ /* 0x000fca00078e0207 */
[----:B------:R-:W-:-:S13]  /*27d90*/  ISETP.GT.AND P6, PT, R4, R0, PT ;  /* 0x000000000400720c */ /* 0x000fda0003fc4270 */
[----:B------:R-:W-:Y:S05]  /*27da0*/  @P6 BRA `(.L_x_1774) ;  /* 0x00000000009c6947 */ /* 0x000fea0003800000 */
.L_x_1779:
[----:B------:R-:W3:Y:S01]  /*27db0*/  LDC R2, c[0x0][0xc3c] ;  /* 0x00030f00ff027b82 */ /* 0x000ee20000000800 */
[----:B------:R-:W-:-:S05]  /*27dc0*/  VIADD R19, R19, 0x1f ;  /* 0x0000001f13137836 */ /* 0x000fca0000000000 */
[----:B---3--:R-:W-:-:S13]  /*27dd0*/  ISETP.GE.AND P6, PT, R19, R2, PT ;  /* 0x000000021300720c */ /* 0x008fda0003fc6270 */
[----:B--2---:R-:W-:Y:S05]  /*27de0*/  @P6 BRA `(.L_x_1775) ;  /* 0x0000000400d86947 */ /* 0x004fea0003800000 */
[----:B------:R-:W3:Y:S01]  /*27df0*/  S2R R3, SR_TID.X ;  /* 0x0000000000037919 */ /* 0x000ee20000002100 */
[----:B------:R-:W-:Y:S01]  /*27e00*/  BSSY B0, `(.L_x_1776) ;  /* 0x0000009000007945 */ /* 0x000fe20003800000 */
[----:B---3--:R-:W-:-:S05]  /*27e10*/  LOP3.LUT R3, R3, 0x1f, RZ, 0xc0, !PT ;  /* 0x0000001f03037812 */ /* 0x008fca00078ec0ff */
[----:B--2---:R-:W-:-:S05]  /*27e20*/  IMAD.IADD R5, R19, 0x1, R3 ;  /* 0x0000000113057824 */ /* 0x004fca00078e0203 */
[----:B------:R-:W-:Y:S01]  /*27e30*/  ISETP.GE.OR P6, PT, R5, R2, !P0 ;  /* 0x000000020500720c */ /* 0x000fe200047c6670 */
[----:B------:R-:W-:-:S12]  /*27e40*/  IMAD.MOV.U32 R2, RZ, RZ, RZ ;  /* 0x000000ffff027224 */ /* 0x000fd800078e00ff */
[----:B------:R-:W-:Y:S05]  /*27e50*/  @P6 BRA `(.L_x_1777) ;  /* 0x00000000000c6947 */ /* 0x000fea0003800000 */
[----:B------:R-:W2:Y:S02]  /*27e60*/  LDC.64 R2, c[0x0][0xc80] ;  /* 0x00032000ff027b82 */ /* 0x000ea40000000a00 */
[----:B--2---:R-:W-:-:S06]  /*27e70*/  IMAD.WIDE R2, R5, 0x4, R2 ;  /* 0x0000000405027825 */ /* 0x004fcc00078e0202 */
[----:B------:R2:W5:Y:S02]  /*27e80*/  LDG.E R2, desc[UR38][R2.64] ;  /* 0x0000002602027981 */ /* 0x000564000c1e1900 */
.L_x_1777:
[----:B------:R-:W-:Y:S05]  /*27e90*/  BSYNC B0 ;  /* 0x0000000000007941 */ /* 0x000fea0003800000 */
.L_x_1776:
[----:B------:R-:W-:-:S03]  /*27ea0*/  UMOV UR4, 0xffffffff ;  /* 0xffffffff00047882 */ /* 0x000fc60000000000 */
[----:B------:R-:W-:Y:S05]  /*27eb0*/  BRA.DIV UR4, `(.L_x_1778) ;  /* 0x0000003a04a07947 */ /* 0x000fea000b800000 */
[----:B--2--5:R-:W2:Y:S02]  /*27ec0*/  SHFL.UP PT, R3, R2, 0x1, RZ ;  /* 0x0420000002037989 */ /* 0x024ea400000e00ff */
        /* <DEDUP_REMOVED lines=14> */
[----:B------:R2:W3:Y:S02]  /*27fb0*/  SHFL.IDX PT, R7, R6, 0x1f, 0x1f ;  /* 0x03e01f0006077f89 */ /* 0x0004e400000e0000 */
.L_x_1919:
[----:B------:R-:W-:Y:S02]  /*27fc0*/  ULDC UR4, c[0x0][0xc38] ;  /* 0x00030e0000047ab9 */ /* 0x000fe40000000800 */
[----:B------:R-:W-:-:S04]  /*27fd0*/  IMAD.U32 R3, RZ, RZ, UR4 ;  /* 0x00000004ff037e24 */ /* 0x000fc8000f8e00ff */
[----:B---3--:R-:W-:-:S04]  /*27fe0*/  IMAD R7, R7, R3, RZ ;  /* 0x0000000307077224 */ /* 0x008fc800078e02ff */
[----:B------:R-:W-:-:S05]  /*27ff0*/  IMAD.IADD R4, R7, 0x1, R4 ;  /* 0x0000000107047824 */ /* 0x000fca00078e0204 */
[----:B------:R-:W-:-:S13]  /*28000*/  ISETP.GT.AND P6, PT, R4, R0, PT ;  /* 0x000000000400720c */ /* 0x000fda0003fc4270 */
[----:B------:R-:W-:Y:S05]  /*28010*/  @!P6 BRA `(.L_x_1779) ;  /* 0xfffffffc0064e947 */ /* 0x000fea000383ffff */
.L_x_1774:
[----:B------:R-:W-:Y:S01]  /*28020*/  IMAD.IADD R7, R4, 0x1, -R7 ;  /* 0x0000000104077824 */ /* 0x000fe200078e0a07 */
[----:B------:R-:W-:-:S03]  /*28030*/  UMOV UR4, 0xffffffff ;  /* 0xffffffff00047882 */ /* 0x000fc60000000000 */
[----:B------:R-:W-:-:S05]  /*28040*/  IMAD R4, R6, R3, R7 ;  /* 0x0000000306047224 */ /* 0x000fca00078e0207 */
[----:B------:R-:W-:Y:S01]  /*28050*/  ISETP.GT.AND P6, PT, R4, R0, PT ;  /* 0x000000000400720c */ /* 0x000fe20003fc4270 */
[----:B------:R-:W-:-:S12]  /*28060*/  BRA.DIV UR4, `(.L_x_1780) ;  /* 0x0000003e040c7947 */ /* 0x000fd8000b800000 */
[----:B--2---:R-:W-:-:S04]  /*28070*/  VOTE.ANY R5, PT, !P6 ;  /* 0x0000000000057806 */ /* 0x004fc800070e0100 */
[----:B------:R-:W2:Y:S02]  /*28080*/  POPC R4, R5 ;  /* 0x0000000500047309 */ /* 0x000ea40000000000 */
[----:B--2---:R2:W3:Y:S02]  /*28090*/  SHFL.IDX PT, R17, R2, R4, 0x1f ;  /* 0x00001f0402117589 */ /* 0x0044e400000e0000 */
.L_x_1923:
[----:B------:R-:W-:Y:S01]  /*280a0*/  ISETP.NE.AND P0, PT, R5, RZ, PT ;  /* 0x000000ff0500720c */ /* 0x000fe20003f05270 */
[----:B------:R-:W-:-:S12]  /*280b0*/  IMAD.MOV.U32 R16, RZ, RZ, RZ ;  /* 0x000000ffff107224 */ /* 0x000fd800078e00ff */
[----:B------:R-:W-:Y:S05]  /*280c0*/  @!P0 BRA `(.L_x_1781) ;  /* 0x0000000000148947 */ /* 0x000fea0003800000 */
[----:B------:R-:W-:Y:S01]  /*280d0*/  UMOV UR4, 0xffffffff ;  /* 0xffffffff00047882 */ /* 0x000fe20000000000 */
[----:B------:R-:W-:Y:S02]  /*280e0*/  VIADD R12, R4, 0xffffffff ;  /* 0xffffffff040c7836 */ /* 0x000fe40000000000 */
[----:B------:R-:W-:Y:S05]  /*280f0*/  BRA.DIV UR4, `(.L_x_1782) ;  /* 0x0000003e04307947 */ /* 0x000fea000b800000 */
[----:B------:R4:W0:Y:S02]  /*28100*/  SHFL.IDX PT, R6, R6, R12, 0x1f ;  /* 0x00001f0c06067589 */ /* 0x00082400000e0000 */
.L_x_1926:
[----:B0-----:R-:W-:-:S07]  /*28110*/  IMAD.MOV.U32 R16, RZ, RZ, R6 ;  /* 0x000000ffff107224 */ /* 0x001fce00078e0006 */
.L_x_1781:
[----:B------:R-:W2:Y:S01]  /*28120*/  LDC.64 R8, c[0x0][0xc90] ;  /* 0x00032400ff087b82 */ /* 0x000ea20000000a00 */
[----:B------:R-:W-:-:S05]  /*28130*/  IADD3 R19, R4, R19, RZ ;  /* 0x0000001304137210 */ /* 0x000fca0007ffe0ff */
[----:B--2---:R-:W-:-:S05]  /*28140*/  IMAD.WIDE R4, R19, 0x4, R8 ;  /* 0x0000000413047825 */ /* 0x004fca00078e0208 */
[----:B------:R-:W3:Y:S01]  /*28150*/  LDG.E R2, desc[UR38][R4.64] ;  /* 0x0000002604027981 */ /* 0x000ee2000c1e1900 */
[----:B------:R-:W-:-:S04]  /*28160*/  IMAD R16, R16, R3, R7 ;  /* 0x0000000310107224 */ /* 0x000fc800078e0207 */
[----:B------:R-:W-:Y:S02]  /*28170*/  IMAD.IADD R0, R0, 0x1, -R16 ;  /* 0x0000000100007824 */ /* 0x000fe400078e0a10 */
[----:B---3--:R-:W-:-:S05]  /*28180*/  IMAD R8, R17, R2, RZ ;  /* 0x0000000211087224 */ /* 0x008fca00078e02ff */
[----:B------:R-:W-:-:S04]  /*28190*/  IABS R6, R8 ;  /* 0x0000000800067213 */ /* 0x000fc80000000000 */
[----:B------:R-:W2:Y:S08]  /*281a0*/  I2F.RP R4, R6 ;  /* 0x0000000600047306 */ /* 0x000eb00000209400 */
[----:B--2---:R-:W2:Y:S02]  /*281b0*/  MUFU.RCP R4, R4 ;  /* 0x0000000400047308 */ /* 0x004ea40000001000 */
[----:B--2---:R-:W-:-:S06]  /*281c0*/  VIADD R4, R4, 0xffffffe ;  /* 0x0ffffffe04047836 */ /* 0x004fcc0000000000 */
[----:B------:R-:W2:Y:S02]  /*281d0*/  F2I.FTZ.U32.TRUNC.NTZ R5, R4 ;  /* 0x0000000400057305 */ /* 0x000ea4000021f000 */
[----:B--2---:R-:W-:-:S04]  /*281e0*/  IMAD.MOV R4, RZ, RZ, -R5 ;  /* 0x000000ffff047224 */ /* 0x004fc800078e0a05 */
        /* <DEDUP_REMOVED lines=34> */
[----:B------:R-:W-:-:S04]  /*28410*/  IMAD.MOV R2, RZ, RZ, -R2 ;  /* 0x000000ffff027224 */ /* 0x000fc800078e0a02 */
[----:B------:R-:W-:Y:S02]  /*28420*/  IMAD.MOV.U32 R5, RZ, RZ, R2 ;  /* 0x000000ffff057224 */ /* 0x000fe400078e0002 */
[----:B------:R-:W-:-:S04]  /*28430*/  IMAD.HI.U32 R2, R8, R3, RZ ;  /* 0x0000000308027227 */ /* 0x000fc800078e00ff */
        /* <DEDUP_REMOVED lines=9> */
[----:B------:R-:W-:-:S06]  /*284d0*/  @P0 IADD3 R2, R2, 0x1, RZ ;  /* 0x0000000102020810 */ /* 0x000fcc0007ffe0ff */
[----:B------:R-:W-:Y:S01]  /*284e0*/  @!P2 IMAD.MOV R2, RZ, RZ, -R2 ;  /* 0x000000ffff02a224 */ /* 0x000fe200078e0a02 */
[----:B------:R-:W-:Y:S01]  /*284f0*/  @!P1 LOP3.LUT R2, RZ, R6, RZ, 0x33, !PT ;  /* 0x00000006ff029212 */ /* 0x000fe200078e33ff */
[----:B------:R-:W-:-:S04]  /*28500*/  IMAD.MOV R6, RZ, RZ, -R6 ;  /* 0x000000ffff067224 */ /* 0x000fc800078e0a06 */
[----:B------:R-:W-:Y:S01]  /*28510*/  IMAD R18, R2, R6, R0 ;  /* 0x0000000602127224 */ /* 0x000fe200078e0200 */
[----:B------:R-:W-:-:S05]  /*28520*/  LOP3.LUT R2, RZ, R2, RZ, 0x33, !PT ;  /* 0x00000002ff027212 */ /* 0x000fca00078e33ff */
[----:B------:R-:W-:Y:S01]  /*28530*/  IMAD.IADD R17, R17, 0x1, R2 ;  /* 0x0000000111117824 */ /* 0x000fe200078e0202 */
[----:B------:R-:W-:Y:S06]  /*28540*/  BRA `(.L_x_1783) ;  /* 0x00000000001c7947 */ /* 0x000fec0003800000 */
.L_x_1775:
[----:B------:R-:W-:Y:S01]  /*28550*/  UMOV UR4, URZ ;  /* 0x0000003f00047c82 */ /* 0x000fe20008000000 */
[----:B------:R-:W-:Y:S01]  /*28560*/  UMOV UR5, URZ ;  /* 0x0000003f00057c82 */ /* 0x000fe20008000000 */
[----:B------:R-:W-:Y:S01]  /*28570*/  ULDC UR6, c[0x0][0xc3c] ;  /* 0x00030f0000067ab9 */ /* 0x000fe20000000800 */
[----:B------:R-:W-:Y:S02]  /*28580*/  IMAD.MOV.U32 R16, RZ, RZ, R0 ;  /* 0x000000ffff107224 */ /* 0x000fe400078e0000 */
[----:B------:R-:W-:Y:S02]  /*28590*/  IMAD.U32 R17, RZ, RZ, UR4 ;  /* 0x00000004ff117e24 */ /* 0x000fe4000f8e00ff */
[----:B------:R-:W-:Y:S02]  /*285a0*/  IMAD.U32 R18, RZ, RZ, UR5 ;  /* 0x00000005ff127e24 */ /* 0x000fe4000f8e00ff */
[----:B------:R-:W-:-:S07]  /*285b0*/  IMAD.U32 R19, RZ, RZ, UR6 ;  /* 0x00000006ff137e24 */ /* 0x000fce000f8e00ff */
.L_x_1783:
[----:B------:R3:W5:Y:S01]  /*285c0*/  LDL R3, [R1] ;  /* 0x0000000001037983 */ /* 0x0007620000100800 */
[----:B------:R-:W0:Y:S01]  /*285d0*/  S2R R0, SR_TID.X ;  /* 0x0000000000007919 */ /* 0x000e220000002100 */
[----:B------:R-:W-:Y:S05]  /*285e0*/  WARPSYNC.ALL ;  /* 0x0000000000007948 */ /* 0x000fea0003800000 */
[----:B0-----:R-:W-:Y:S01]  /*285f0*/  LOP3.LUT R0, R0, 0x1f, RZ, 0xc0, !PT ;  /* 0x0000001f00007812 */ /* 0x001fe200078ec0ff */
[----:B------:R-:W-:Y:S03]  /*28600*/  BAR.SYNC.DEFER_BLOCKING 0x4, 0x180 ;  /* 0x0106000000007b1d */ /* 0x000fe60000010000 */
[----:B------:R-:W-:-:S13]  /*28610*/  ISETP.NE.AND P0, PT, R0, RZ, PT ;  /* 0x000000ff0000720c */ /* 0x000fda0003f05270 */
[----:B------:R-:W5:Y:S01]  /*28620*/  @!P0 S2R R0, SR_CgaCtaId ;  /* 0x0000000000008919 */ /* 0x000f620000008800 */
[----:B------:R-:W-:-:S04]  /*28630*/  @!P0 MOV R2, 0x400 ;  /* 0x0000040000028802 */ /* 0x000fc80000000f00 */
[----:B-----5:R-:W-:-:S05]  /*28640*/  @!P0 LEA R3, R0, R2, 0x18 ;  /* 0x0000000200038211 */ /* 0x020fca00078ec0ff */
[----:B------:R3:W-:Y:S04]  /*28650*/  @!P0 STS.128 [R3+0x228d0], R16 ;  /* 0x0228d01003008388 */ /* 0x0007e80000000c00 */
[----:B------:R3:W-:Y:S01]  /*28660*/  @!P0 STL [R1], R3 ;  /* 0x0000000301008387 */ /* 0x0007e20000100800 */
[----:B------:R-:W-:Y:S06]  /*28670*/  BAR.ARV 0x5, 0x180 ;  /* 0x0146000000007b1d */ /* 0x000fec0000002000 */
.L_x_1772:
[----:B------:R-:W-:Y:S02]  /*28680*/  ULDC UR4, c[0x0][0xc3c] ;  /* 0x00030f0000047ab9 */ /* 0x000fe40000000800 */
[----:B---3--:R-:W-:-:S13]  /*28690*/  ISETP.GE.AND P0, PT, R19, UR4, PT ;  /* 0x0000000413007c0c */ /* 0x008fda000bf06270 */
[----:B------:R-:W-:Y:S05]  /*286a0*/  @!P0 BRA `(.L_x_1784) ;  /* 0xffffffa000248947 */ /* 0x000fea000383ffff */
[----:B------:R-:W-:Y:S05]  /*286b0*/  BSYNC B7 ;  /* 0x0000000000077941 */ /* 0x000fea0003800000 */
.L_x_1658:
[----:B--2---:R-:W2:Y:S01]  /*286c0*/  LDL.LU R0, [R1+0x58] ;  /* 0x0000580001007983 */ /* 0x004ea20000300800 */
[----:B------:R-:W-:Y:S01]  /*286d0*/  BSSY B0, `(.L_x_1785) ;  /* 0x000000b000007945 */ /* 0x000fe20003800000 */
[----:B------:R-:W3:Y:S01]  /*286e0*/  S2R R5, SR_CgaCtaId ;  /* 0x0000000000057919 */ /* 0x000ee20000008800 */
[----:B--2---:R-:W-:-:S05]  /*286f0*/  VIADD R0, R0, 0x1 ;  /* 0x0000000100007836 */ /* 0x004fca0000000000 */
[----:B0-----:R-:W-:-:S04]  /*28700*/  LEA.HI R2, R0, R0, RZ, 0x1 ;  /* 0x0000000000027211 */ /* 0x001fc800078f08ff */
[----:B------:R-:W-:-:S05]  /*28710*/  LOP3.LUT R3, R2, 0xfffffffe, RZ, 0xc0, !PT ;  /* 0xfffffffe02037812 */ /* 0x000fca00078ec0ff */
[----:B------:R-:W-:Y:S01]  /*28720*/  IMAD.IADD R3, R0, 0x1, -R3 ;  /* 0x0000000100037824 */ /* 0x000fe200078e0a03 */
[----:B------:R-:W-:-:S04]  /*28730*/  MOV R0, 0x400 ;  /* 0x0000040000007802 */ /* 0x000fc80000000f00 */
[----:B---3--:R-:W-:Y:S02]  /*28740*/  LEA R0, R5, R0, 0x18 ;  /* 0x0000000005007211 */ /* 0x008fe400078ec0ff */
[----:B------:R-:W-:-:S04]  /*28750*/  SHF.L.U32 R3, R3, 0x1f, RZ ;  /* 0x0000001f03037819 */ /* 0x000fc800000006ff */
[----:B------:R-:W0:Y:S02]  /*28760*/  SYNCS.PHASECHK.TRANS64.TRYWAIT P0, [R0+URZ+0x22820], R3 ;  /* 0x02282003000075a7 */ /* 0x000e24000800017f */
[----:B0-----:R-:W-:Y:S05]  /*28770*/  @!P0 BRA `(.L_x_1786) ;  /* 0x0000003400b88947 */ /* 0x001fea0003800000 */
.L_x_1927:
[----:B------:R-:W-:Y:S05]  /*28780*/  BSYNC B0 ;  /* 0x0000000000007941 */ /* 0x000fea0003800000 */
.L_x_1785:
[----:B------:R-:W-:-:S03]  /*28790*/  UMOV UR4, 0xffffffff ;  /* 0xffffffff00047882 */ /* 0x000fc60000000000 */
[----:B------:R-:W-:Y:S05]  /*287a0*/  BRA.DIV UR4, `(.L_x_1787) ;  /* 0x0000003604c07947 */ /* 0x000fea000b800000 */
[----:B------:R-:W2:Y:S02]  /*287b0*/  S2R R2, SR_TID.X ;  /* 0x0000000000027919 */ /* 0x000ea40000002100 */
[----:B--2---:R-:W-:-:S04]  /*287c0*/  SHF.R.U32.HI R2, RZ, 0x5, R2 ;  /* 0x00000005ff027819 */ /* 0x004fc80000011602 */
[----:B------:R-:W-:-:S05]  /*287d0*/  LOP3.LUT R2, R2, 0x3, RZ, 0xc0, !PT ;  /* 0x0000000302027812 */ /* 0x000fca00078ec0ff */
[----:B------:R2:W3:Y:S02]  /*287e0*/  SHFL.IDX PT, R14, R2, RZ, 0x1f ;  /* 0x00001fff020e7589 */ /* 0x0004e400000e0000 */
.L_x_1930:
[----:B---3--:R-:W-:-:S13]  /*287f0*/  ISETP.NE.AND P0, PT, R14, RZ, PT ;  /* 0x000000ff0e00720c */ /* 0x008fda0003f05270 */
[----:B------:R-:W-:Y:S05]  /*28800*/  @P0 BRA `(.L_x_1429) ;  /* 0x0000000000b00947 */ /* 0x000fea0003800000 */
[----:B------:R-:W-:-:S03]  /*28810*/  UMOV UR4, 0xffffffff ;  /* 0xffffffff00047882 */ /* 0x000fc60000000000 */
[----:B------:R-:W-:Y:S05]  /*28820*/  BRA.DIV UR4, `(.L_x_1788) ;  /* 0x0000003604d47947 */ /* 0x000fea000b800000 */
[----:B------:R-:W-:-:S13]  /*28830*/  ELECT P6, URZ, PT ;  /* 0x00000000003f782f */ /* 0x000fda00038c0000 */
.L_x_1933:
[----:B------:R-:W-:Y:S05]  /*28840*/  @!P6 BRA `(.L_x_1429) ;  /* 0x0000000000a0e947 */ /* 0x000fea0003800000 */
[----:B------:R-:W-:-:S06]  /*28850*/  ULOP3.LUT UR4, UR36, 0x2, URZ, 0xfc, !UPT ;  /* 0x0000000224047892 */ /* 0x000fcc000f8efc3f */
[----:B--2---:R-:W-:-:S05]  /*28860*/  IMAD.U32 R2, RZ, RZ, UR4 ;  /* 0x00000004ff027e24 */ /* 0x004fca000f8e00ff */
[----:B------:R-:W-:-:S13]  /*28870*/  ISETP.NE.AND P0, PT, R2, 0x3, PT ;  /* 0x000000030200780c */ /* 0x000fda0003f05270 */
[----:B------:R-:W-:Y:S05]  /*28880*/  @!P0 BRA `(.L_x_1789) ;  /* 0x0000000000048947 */ /* 0x000fea0003800000 */
[----:B------:R-:W-:Y:S01]  /*28890*/  BPT.TRAP 0x1 ;  /* 0x000000040000795c */ /* 0x000fe20000300000 */
.L_x_1789:
[----:B0-----:R-:W2:Y:S04]  /*288a0*/  LDL R3, [R1+0x4] ;  /* 0x0000040001037983 */ /* 0x001ea80000100800 */
[----:B------:R-:W3:Y:S01]  /*288b0*/  LDL.LU R7, [R1+0x10] ;  /* 0x0000100001077983 */ /* 0x000ee20000300800 */
[----:B------:R-:W-:-:S04]  /*288c0*/  VIADD R2, R0, 0x22840 ;  /* 0x0002284000027836 */ /* 0x000fc80000000000 */
[C---:B--2---:R-:W-:Y:S02]  /*288d0*/  IMAD R6, R3.reuse, 0x8, R2 ;  /* 0x0000000803067824 */ /* 0x044fe400078e0202 */
[----:B------:R-:W-:Y:S01]  /*288e0*/  VIADD R3, R3, 0x1 ;  /* 0x0000000103037836 */ /* 0x000fe20000000000 */
[----:B---3--:R-:W-:-:S04]  /*288f0*/  SHF.L.U32 R5, R7, 0x1f, RZ ;  /* 0x0000001f07057819 */ /* 0x008fc800000006ff */
[C---:B------:R-:W-:Y:S01]  /*28900*/  ISETP.NE.AND P2, PT, R3.reuse, 0x2, PT ;  /* 0x000000020300780c */ /* 0x040fe20003f45270 */
[----:B------:R-:W0:Y:S03]  /*28910*/  SYNCS.PHASECHK.TRANS64.TRYWAIT P1, [R6+URZ], R5 ;  /* 0x00000005060075a7 */ /* 0x000e26000802017f */
[----:B------:R-:W-:Y:S02]  /*28920*/  SEL R4, RZ, 0x1, P2 ;  /* 0x00000001ff047807 */ /* 0x000fe40001000000 */
[----:B------:R-:W-:Y:S02]  /*28930*/  SEL R3, R3, RZ, P2 ;  /* 0x000000ff03037207 */ /* 0x000fe40001000000 */
[----:B------:R-:W-:-:S03]  /*28940*/  LOP3.LUT R4, R7, R4, RZ, 0x3c, !PT ;  /* 0x0000000407047212 */ /* 0x000fc600078e3cff */
[----:B------:R-:W-:Y:S01]  /*28950*/  IMAD R7, R3, 0x8, R2 ;  /* 0x0000000803077824 */ /* 0x000fe200078e0202 */
[----:B------:R-:W-:Y:S01]  /*28960*/  SHF.L.U32 R2, R4, 0x1f, RZ ;  /* 0x0000001f04027819 */ /* 0x000fe200000006ff */
[----:B0-----:R-:W-:Y:S06]  /*28970*/  @!P1 BRA `(.L_x_1790) ;  /* 0x0000003400a09947 */ /* 0x001fec0003800000 */
.L_x_1934:
[----:B------:R-:W2:Y:S02]  /*28980*/  SYNCS.PHASECHK.TRANS64.TRYWAIT P1, [R7+URZ], R2 ;  /* 0x00000002070075a7 */ /* 0x000ea4000802017f */
[----:B--2---:R-:W-:Y:S05]  /*28990*/  @!P1 BRA `(.L_x_1791) ;  /* 0x0000003400ac9947 */ /* 0x004fea0003800000 */
.L_x_1935:
[----:B------:R-:W-:Y:S05]  /*289a0*/  @!P0 BRA `(.L_x_1792) ;  /* 0x0000000000048947 */ /* 0x000fea0003800000 */
[----:B------:R-:W-:Y:S01]  /*289b0*/  BPT.TRAP 0x1 ;  /* 0x000000040000795c */ /* 0x000fe20000300000 */
.L_x_1792:
[----:B------:R-:W3:Y:S02]  /*289c0*/  LDL.LU R4, [R1+0x4] ;  /* 0x0000040001047983 */ /* 0x000ee40000300800 */
[----:B---3--:R-:W-:-:S04]  /*289d0*/  IMAD R4, R4, 0x8, R0 ;  /* 0x0000000804047824 */ /* 0x008fc800078e0200 */
[----:B------:R-:W3:Y:S02]  /*289e0*/  SYNCS.PHASECHK.TRANS64.TRYWAIT P1, [R4+URZ+0x22860], R5 ;  /* 0x02286005040075a7 */ /* 0x000ee4000802017f */
[----:B---3--:R-:W-:Y:S05]  /*289f0*/  @!P1 BRA `(.L_x_1793) ;  /* 0x0000003400a89947 */ /* 0x008fea0003800000 */
.L_x_1936:
[----:B------:R-:W-:Y:S05]  /*28a00*/  @!P0 BRA `(.L_x_1794) ;  /* 0x0000000000048947 */ /* 0x000fea0003800000 */
[----:B------:R-:W-:Y:S01]  /*28a10*/  BPT.TRAP 0x1 ;  /* 0x000000040000795c */ /* 0x000fe20000300000 */
.L_x_1794:
[----:B------:R-:W-:-:S04]  /*28a20*/  IMAD R3, R3, 0x8, R0 ;  /* 0x0000000803037824 */ /* 0x000fc800078e0200 */
[----:B------:R-:W5:Y:S02]  /*28a30*/  SYNCS.PHASECHK.TRANS64.TRYWAIT P1, [R3+URZ+0x22860], R2 ;  /* 0x02286002030075a7 */ /* 0x000f64000802017f */
[----:B-----5:R-:W-:Y:S05]  /*28a40*/  @!P1 BRA `(.L_x_1795) ;  /* 0x0000003400a89947 */ /* 0x020fea0003800000 */
.L_x_1937:
[----:B------:R-:W-:Y:S05]  /*28a50*/  @!P0 BRA `(.L_x_1796) ;  /* 0x0000000000048947 */ /* 0x000fea0003800000 */
[----:B------:R-:W-:Y:S01]  /*28a60*/  BPT.TRAP 0x1 ;  /* 0x000000040000795c */ /* 0x000fe20000300000 */
.L_x_1796:
[----:B------:R-:W5:Y:S02]  /*28a70*/  SYNCS.PHASECHK.TRANS64.TRYWAIT P0, [R4+URZ+0x22880], R5 ;  /* 0x02288005040075a7 */ /* 0x000f64000800017f */
[----:B-----5:R-:W-:Y:S05]  /*28a80*/  @!P0 BRA `(.L_x_1797) ;  /* 0x0000003400ac8947 */ /* 0x020fea0003800000 */
.L_x_1798:
[----:B------:R0:W0:Y:S02]  /*28a90*/  SYNCS.PHASECHK.TRANS64.TRYWAIT P0, [R3+URZ+0x22880], R2 ;  /* 0x02288002030075a7 */ /* 0x000024000800017f */
[----:B0-----:R-:W-:Y:S05]  /*28aa0*/  @!P0 NANOSLEEP.SYNCS 0x989680 ;  /* 0x009896800000895d */ /* 0x001fea0003900000 */
[----:B------:R-:W0:Y:S02]  /*28ab0*/  @!P0 SYNCS.PHASECHK.TRANS64 P0, [R3+URZ+0x22880], R2 ;  /* 0x02288002030085a7 */ /* 0x000e24000800007f */
[----:B0-----:R-:W-:Y:S05]  /*28ac0*/  @!P0 BRA `(.L_x_1798) ;  /* 0xfffffffc00f08947 */ /* 0x001fea000383ffff */
.L_x_1429:
[----:B------:R-:W-:Y:S05]  /*28ad0*/  BSYNC B8 ;  /* 0x0000000000087941 */ /* 0x000fea0003800000 */
.L_x_1426:
[----:B------:R-:W-:Y:S05]  /*28ae0*/  EXIT ;  /* 0x000000000000794d */ /* 0x000fea0003800000 */
.L_x_1453:
[----:B0-----:R0:W1:Y:S02]  /*28af0*/  SYNCS.PHASECHK.TRANS64.TRYWAIT P3, [R108+URZ+0x22890], R110 ;  /* 0x0228906e6c0075a7 */ /* 0x001064000806017f */
[----:B-1----:R-:W-:Y:S05]  /*28b00*/  @!P3 NANOSLEEP.SYNCS 0x989680 ;  /* 0x009896800000b95d */ /* 0x002fea0003900000 */
[----:B------:R-:W1:Y:S02]  /*28b10*/  @!P3 SYNCS.PHASECHK.TRANS64 P3, [R108+URZ+0x22890], R110 ;  /* 0x0228906e6c00b5a7 */ /* 0x000e64000806007f */
[----:B-1----:R-:W-:Y:S05]  /*28b20*/  @!P3 BRA `(.L_x_1453) ;  /* 0xfffffffc00f0b947 */ /* 0x002fea000383ffff */
[----:B------:R-:W-:Y:S05]  /*28b30*/  BRA `(.L_x_1799) ;  /* 0xfffffda400587947 */ /* 0x000fea000383ffff */
.L_x_1481:
[----:B-1----:R1:W2:Y:S02]  /*28b40*/  SYNCS.PHASECHK.TRANS64.TRYWAIT P3, [R108+URZ+0x22890], R110 ;  /* 0x0228906e6c0075a7 */ /* 0x0022a4000806017f */
[----:B--2---:R-:W-:Y:S05]  /*28b50*/  @!P3 NANOSLEEP.SYNCS 0x989680 ;  /* 0x009896800000b95d */ /* 0x004fea0003900000 */
[----:B------:R-:W2:Y:S02]  /*28b60*/  @!P3 SYNCS.PHASECHK.TRANS64 P3, [R108+URZ+0x22890], R110 ;  /* 0x0228906e6c00b5a7 */ /* 0x000ea4000806007f */
[----:B--2---:R-:W-:Y:S05]  /*28b70*/  @!P3 BRA `(.L_x_1481) ;  /* 0xfffffffc00f0b947 */ /* 0x004fea000383ffff */
[----:B------:R-:W-:Y:S05]  /*28b80*/  BRA `(.L_x_1800) ;  /* 0xfffffdd400087947 */ /* 0x000fea000383ffff */
.L_x_1494:
[----:B0-----:R0:W1:Y:S02]  /*28b90*/  SYNCS.PHASECHK.TRANS64.TRYWAIT P2, [R108+URZ+0x22890], R110 ;  /* 0x0228906e6c0075a7 */ /* 0x001064000804017f */
[----:B-1----:R-:W-:Y:S05]  /*28ba0*/  @!P2 NANOSLEEP.SYNCS 0x989680 ;  /* 0x009896800000a95d */ /* 0x002fea0003900000 */
[----:B------:R-:W1:Y:S02]  /*28bb0*/  @!P2 SYNCS.PHASECHK.TRANS64 P2, [R108+URZ+0x22890], R110 ;  /* 0x0228906e6c00a5a7 */ /* 0x000e64000804007f */
[----:B-1----:R-:W-:Y:S05]  /*28bc0*/  @!P2 BRA `(.L_x_1494) ;  /* 0xfffffffc00f0a947 */ /* 0x002fea000383ffff */
[----:B------:R-:W-:Y:S05]  /*28bd0*/  BRA `(.L_x_1801) ;  /* 0xfffffe0000d47947 */ /* 0x000fea000383ffff */
.L_x_1498:
[----:B--2---:R2:W3:Y:S02]  /*28be0*/  SYNCS.PHASECHK.TRANS64.TRYWAIT P1, [R108+URZ+0x228b0], R110 ;  /* 0x0228b06e6c0075a7 */ /* 0x0044e4000802017f */
[----:B---3--:R-:W-:Y:S05]  /*28bf0*/  @!P1 NANOSLEEP.SYNCS 0x989680 ;  /* 0x009896800000995d */ /* 0x008fea0003900000 */
[----:B------:R-:W3:Y:S02]  /*28c00*/  @!P1 SYNCS.PHASECHK.TRANS64 P1, [R108+URZ+0x228b0], R110 ;  /* 0x0228b06e6c0095a7 */ /* 0x000ee4000802007f */
[----:B---3--:R-:W-:Y:S05]  /*28c10*/  @!P1 BRA `(.L_x_1498) ;  /* 0xfffffffc00f09947 */ /* 0x008fea000383ffff */
[----:B------:R-:W-:Y:S05]  /*28c20*/  BRA `(.L_x_1802) ;  /* 0xfffffe04006c7947 */ /* 0x000fea000383ffff */
.L_x_1512:
[----:B------:R-:W-:Y:S01]  /*28c30*/  BSSY B0, `(.L_x_1803) ;  /* 0x0000008000007945 */ /* 0x000fe20003800000 */
[----:B------:R-:W-:Y:S01]  /*28c40*/  IMAD.MOV.U32 R13, RZ, RZ, R213 ;  /* 0x000000ffff0d7224 */ /* 0x000fe200078e00d5 */
[----:B------:R-:W-:Y:S01]  /*28c50*/  MOV R12, RZ ;  /* 0x000000ff000c7202 */ /* 0x000fe20000000f00 */
[----:B------:R-:W-:Y:S02]  /*28c60*/  IMAD.MOV.U32 R11, RZ, RZ, 0x1f ;  /* 0x0000001fff0b7424 */ /* 0x000fe400078e00ff */
[----:B------:R-:W-:-:S07]  /*28c70*/  IMAD.MOV.U32 R15, RZ, RZ, -0x1 ;  /* 0xffffffffff0f7424 */ /* 0x000fce00078e00ff */
[----:B-----5:R-:W-:Y:S05]  /*28c80*/  WARPSYNC.COLLECTIVE R15, `(.L_x_1804) ;  /* 0x000000000f087348 */ /* 0x020fea0003c00000 */
[----:B------:R0:W1:Y:S02]  /*28c90*/  SHFL.IDX P6, R14, R13, R12, R11 ;  /* 0x0000000c0d0e7389 */ /* 0x00006400000c000b */
[----:B01---5:R-:W-:Y:S01]  /*28ca0*/  ENDCOLLECTIVE ;  /* 0x000000000000791b */ /* 0x023fe20003800000 */
.L_x_1804:
[----:B------:R-:W-:Y:S05]  /*28cb0*/  BSYNC B0 ;  /* 0x0000000000007941 */ /* 0x000fea0003800000 */
.L_x_1803:
[----:B------:R-:W-:Y:S01]  /*28cc0*/  IMAD.MOV.U32 R176, RZ, RZ, R14 ;  /* 0x000000ffffb07224 */ /* 0x000fe200078e000e */
[----:B------:R-:W-:Y:S06]  /*28cd0*/  BRA `(.L_x_1805) ;  /* 0xfffffe1000187947 */ /* 0x000fec000383ffff */
.L_x_1522:
[----:B------:R-:W-:Y:S01]  /*28ce0*/  BSSY B1, `(.L_x_1806) ;  /* 0x0000007000017945 */ /* 0x000fe20003800000 */
[----:B------:R-:W-:Y:S02]  /*28cf0*/  IMAD.MOV.U32 R12, RZ, RZ, RZ ;  /* 0x000000ffff0c7224 */ /* 0x000fe400078e00ff */
[----:B------:R-:W-:Y:S02]  /*28d00*/  IMAD.MOV.U32 R11, RZ, RZ, 0x1e1f ;  /* 0x00001e1fff0b7424 */ /* 0x000fe400078e00ff */
[----:B------:R-:W-:-:S07]  /*28d10*/  IMAD.MOV.U32 R15, RZ, RZ, -0x1 ;  /* 0xffffffffff0f7424 */ /* 0x000fce00078e00ff */
[----:B0-----:R-:W-:Y:S05]  /*28d20*/  WARPSYNC.COLLECTIVE R15, `(.L_x_1807) ;  /* 0x000000000f087348 */ /* 0x001fea0003c00000 */
[----:B------:R1:W2:Y:S02]  /*28d30*/  SHFL.IDX P6, R14, R13, R12, R11 ;  /* 0x0000000c0d0e7389 */ /* 0x0002a400000c000b */
[----:B012---:R-:W-:Y:S01]  /*28d40*/  ENDCOLLECTIVE ;  /* 0x000000000000791b */ /* 0x007fe20003800000 */
.L_x_1807:
[----:B------:R-:W-:Y:S05]  /*28d50*/  BSYNC B1 ;  /* 0x0000000000017941 */ /* 0x000fea0003800000 */
.L_x_1806:
[----:B------:R-:W-:Y:S02]  /*28d60*/  IMAD.MOV.U32 R13, RZ, RZ, R5 ;  /* 0x000000ffff0d7224 */ /* 0x000fe400078e0005 */
[----:B------:R-:W-:Y:S02]  /*28d70*/  IMAD.MOV.U32 R12, RZ, RZ, RZ ;  /* 0x000000ffff0c7224 */ /* 0x000fe400078e00ff */
[----:B------:R-:W-:Y:S02]  /*28d80*/  IMAD.MOV.U32 R11, RZ, RZ, 0x1e1f ;  /* 0x00001e1fff0b7424 */ /* 0x000fe400078e00ff */
[----:B------:R-:W-:Y:S02]  /*28d90*/  IMAD.MOV.U32 R15, RZ, RZ, -0x1 ;  /* 0xffffffffff0f7424 */ /* 0x000fe400078e00ff */
[----:B------:R-:W-:-:S07]  /*28da0*/  IMAD.MOV.U32 R3, RZ, RZ, R14 ;  /* 0x000000ffff037224 */ /* 0x000fce00078e000e */
[----:B------:R-:W-:Y:S05]  /*28db0*/  WARPSYNC.COLLECTIVE R15, `(.L_x_1808) ;  /* 0x000000000f087348 */ /* 0x000fea0003c00000 */
[----:B------:R0:W1:Y:S02]  /*28dc0*/  SHFL.IDX P6, R14, R13, R12, R11 ;  /* 0x0000000c0d0e7389 */ /* 0x00006400000c000b */
[----:B01----:R-:W-:Y:S01]  /*28dd0*/  ENDCOLLECTIVE ;  /* 0x000000000000791b */ /* 0x003fe20003800000 */
.L_x_1808:
[----:B------:R-:W-:Y:S02]  /*28de0*/  IMAD.MOV.U32 R13, RZ, RZ, R7 ;  /* 0x000000ffff0d7224 */ /* 0x000fe400078e0007 */
[----:B------:R-:W-:-:S07]  /*28df0*/  IMAD.MOV.U32 R5, RZ, RZ, R14 ;  /* 0x000000ffff057224 */ /* 0x000fce00078e000e */
[----:B------:R-:W-:Y:S05]  /*28e00*/  WARPSYNC.COLLECTIVE R15, `(.L_x_1809) ;  /* 0x000000000f087348 */ /* 0x000fea0003c00000 */
[----:B------:R0:W1:Y:S02]  /*28e10*/  SHFL.IDX P6, R14, R13, R12, R11 ;  /* 0x0000000c0d0e7389 */ /* 0x00006400000c000b */
[----:B01----:R-:W-:Y:S01]  /*28e20*/  ENDCOLLECTIVE ;  /* 0x000000000000791b */ /* 0x003fe20003800000 */
.L_x_1809:
[----:B------:R-:W-:Y:S02]  /*28e30*/  IMAD.MOV.U32 R13, RZ, RZ, R0 ;  /* 0x000000ffff0d7224 */ /* 0x000fe400078e0000 */
[----:B------:R-:W-:-:S07]  /*28e40*/  IMAD.MOV.U32 R7, RZ, RZ, R14 ;  /* 0x000000ffff077224 */ /* 0x000fce00078e000e */
[----:B------:R-:W-:Y:S05]  /*28e50*/  WARPSYNC.COLLECTIVE R15, `(.L_x_1810) ;  /* 0x000000000f087348 */ /* 0x000fea0003c00000 */
[----:B------:R0:W1:Y:S02]  /*28e60*/  SHFL.IDX P6, R14, R13, R12, R11 ;  /* 0x0000000c0d0e7389 */ /* 0x00006400000c000b */
[----:B01----:R-:W-:Y:S01]  /*28e70*/  ENDCOLLECTIVE ;  /* 0x000000000000791b */ /* 0x003fe20003800000 */
.L_x_1810:
[----:B------:R-:W-:Y:S05]  /*28e80*/  BRA `(.L_x_1811) ;  /* 0xfffffe18000c7947 */ /* 0x000fea000383ffff */
.L_x_1526:
[----:B--2---:R2:W0:Y:S02]  /*28e90*/  SYNCS.PHASECHK.TRANS64.TRYWAIT P0, [R16+URZ+0x22800], R3 ;  /* 0x02280003100075a7 */ /* 0x004424000800017f */
[----:B0-----:R-:W-:Y:S05]  /*28ea0*/  @!P0 NANOSLEEP.SYNCS 0x989680 ;  /* 0x009896800000895d */ /* 0x001fea0003900000 */
[----:B------:R-:W0:Y:S02]  /*28eb0*/  @!P0 SYNCS.PHASECHK.TRANS64 P0, [R16+URZ+0x22800], R3 ;  /* 0x02280003100085a7 */ /* 0x000e24000800007f */
[----:B0-----:R-:W-:Y:S05]  /*28ec0*/  @!P0 BRA `(.L_x_1526) ;  /* 0xfffffffc00f08947 */ /* 0x001fea000383ffff */
[----:B------:R-:W-:Y:S05]  /*28ed0*/  BRA `(.L_x_1812) ;  /* 0xfffffe1c00447947 */ /* 0x000fea000383ffff */
.L_x_1538:
[----:B------:R-:W-:Y:S01]  /*28ee0*/  BSSY B1, `(.L_x_1813) ;  /* 0x0000007000017945 */ /* 0x000fe20003800000 */
[----:B------:R-:W-:Y:S02]  /*28ef0*/  IMAD.MOV.U32 R12, RZ, RZ, RZ ;  /* 0x000000ffff0c7224 */ /* 0x000fe400078e00ff */
[----:B------:R-:W-:Y:S02]  /*28f00*/  IMAD.MOV.U32 R11, RZ, RZ, 0x1e1f ;  /* 0x00001e1fff0b7424 */ /* 0x000fe400078e00ff */
[----:B------:R-:W-:-:S07]  /*28f10*/  IMAD.MOV.U32 R15, RZ, RZ, -0x1 ;  /* 0xffffffffff0f7424 */ /* 0x000fce00078e00ff */
[----:B0-----:R-:W-:Y:S05]  /*28f20*/  WARPSYNC.COLLECTIVE R15, `(.L_x_1814) ;  /* 0x000000000f087348 */ /* 0x001fea0003c00000 */
[----:B------:R1:W2:Y:S02]  /*28f30*/  SHFL.IDX P6, R14, R13, R12, R11 ;  /* 0x0000000c0d0e7389 */ /* 0x0002a400000c000b */
[----:B012---:R-:W-:Y:S01]  /*28f40*/  ENDCOLLECTIVE ;  /* 0x000000000000791b */ /* 0x007fe20003800000 */
.L_x_1814:
[----:B------:R-:W-:Y:S05]  /*28f50*/  BSYNC B1 ;  /* 0x0000000000017941 */ /* 0x000fea0003800000 */
.L_x_1813:
[----:B------:R-:W-:Y:S01]  /*28f60*/  IMAD.MOV.U32 R13, RZ, RZ, R3 ;  /* 0x000000ffff0d7224 */ /* 0x000fe200078e0003 */
[----:B------:R-:W-:Y:S01]  /*28f70*/  MOV R0, R14 ;  /* 0x0000000e00007202 */ /* 0x000fe20000000f00 */
[----:B------:R-:W-:Y:S02]  /*28f80*/  IMAD.MOV.U32 R12, RZ, RZ, RZ ;  /* 0x000000ffff0c7224 */ /* 0x000fe400078e00ff */
[----:B------:R-:W-:Y:S02]  /*28f90*/  IMAD.MOV.U32 R11, RZ, RZ, 0x1e1f ;  /* 0x00001e1fff0b7424 */ /* 0x000fe400078e00ff */
[----:B------:R-:W-:-:S07]  /*28fa0*/  IMAD.MOV.U32 R15, RZ, RZ, -0x1 ;  /* 0xffffffffff0f7424 */ /* 0x000fce00078e00ff */
[----:B------:R-:W-:Y:S05]  /*28fb0*/  WARPSYNC.COLLECTIVE R15, `(.L_x_1815) ;  /* 0x000000000f087348 */ /* 0x000fea0003c00000 */
[----:B------:R0:W1:Y:S02]  /*28fc0*/  SHFL.IDX P6, R14, R13, R12, R11 ;  /* 0x0000000c0d0e7389 */ /* 0x00006400000c000b */
[----:B01----:R-:W-:Y:S01]  /*28fd0*/  ENDCOLLECTIVE ;  /* 0x000000000000791b */ /* 0x003fe20003800000 */
.L_x_1815:
[----:B------:R-:W-:Y:S02]  /*28fe0*/  IMAD.MOV.U32 R13, RZ, RZ, R20 ;  /* 0x000000ffff0d7224 */ /* 0x000fe400078e0014 */
[----:B------:R-:W-:-:S07]  /*28ff0*/  IMAD.MOV.U32 R3, RZ, RZ, R14 ;  /* 0x000000ffff037224 */ /* 0x000fce00078e000e */
[----:B------:R-:W-:Y:S05]  /*29000*/  WARPSYNC.COLLECTIVE R15, `(.L_x_1816) ;  /* 0x000000000f087348 */ /* 0x000fea0003c00000 */
[----:B------:R0:W1:Y:S02]  /*29010*/  SHFL.IDX P6, R14, R13, R12, R11 ;  /* 0x0000000c0d0e7389 */ /* 0x00006400000c000b */
[----:B01----:R-:W-:Y:S01]  /*29020*/  ENDCOLLECTIVE ;  /* 0x000000000000791b */ /* 0x003fe20003800000 */
.L_x_1816:
[----:B------:R-:W-:Y:S02]  /*29030*/  IMAD.MOV.U32 R13, RZ, RZ, R21 ;  /* 0x000000ffff0d7224 */ /* 0x000fe400078e0015 */
[----:B------:R-:W-:-:S07]  /*29040*/  IMAD.MOV.U32 R20, RZ, RZ, R14 ;  /* 0x000000ffff147224 */ /* 0x000fce00078e000e */
[----:B------:R-:W-:Y:S05]  /*29050*/  WARPSYNC.COLLECTIVE R15, `(.L_x_1817) ;  /* 0x000000000f087348 */ /* 0x000fea0003c00000 */
[----:B------:R0:W1:Y:S02]  /*29060*/  SHFL.IDX P6, R14, R13, R12, R11 ;  /* 0x0000000c0d0e7389 */ /* 0x00006400000c000b */
[----:B01----:R-:W-:Y:S01]  /*29070*/  ENDCOLLECTIVE ;  /* 0x000000000000791b */ /* 0x003fe20003800000 */
.L_x_1817:
[----:B------:R-:W-:Y:S01]  /*29080*/  IMAD.MOV.U32 R21, RZ, RZ, R14 ;  /* 0x000000ffff157224 */ /* 0x000fe200078e000e */
[----:B------:R-:W-:Y:S06]  /*29090*/  BRA `(.L_x_1818) ;  /* 0xfffffe4c00007947 */ /* 0x000fec000383ffff */
.L_x_1542:
[----:B--2---:R2:W3:Y:S02]  /*290a0*/  SYNCS.PHASECHK.TRANS64.TRYWAIT P0, [R16+URZ+0x22800], R3 ;  /* 0x02280003100075a7 */ /* 0x0044e4000800017f */
[----:B---3--:R-:W-:Y:S05]  /*290b0*/  @!P0 NANOSLEEP.SYNCS 0x989680 ;  /* 0x009896800000895d */ /* 0x008fea0003900000 */
[----:B------:R-:W3:Y:S02]  /*290c0*/  @!P0 SYNCS.PHASECHK.TRANS64 P0, [R16+URZ+0x22800], R3 ;  /* 0x02280003100085a7 */ /* 0x000ee4000800007f */
[----:B---3--:R-:W-:Y:S05]  /*290d0*/  @!P0 BRA `(.L_x_1542) ;  /* 0xfffffffc00f08947 */ /* 0x008fea000383ffff */
[----:B------:R-:W-:Y:S05]  /*290e0*/  BRA `(.L_x_1819) ;  /* 0xfffffe4c00fc7947 */ /* 0x000fea000383ffff */
.L_x_1550:
[----:B-1----:R1:W2:Y:S02]  /*290f0*/  SYNCS.PHASECHK.TRANS64.TRYWAIT P2, [R8+URZ+0x22830], R3 ;  /* 0x02283003080075a7 */ /* 0x0022a4000804017f */
[----:B--2---:R-:W-:Y:S05]  /*29100*/  @!P2 NANOSLEEP.SYNCS 0x989680 ;  /* 0x009896800000a95d */ /* 0x004fea0003900000 */
[----:B------:R-:W2:Y:S02]  /*29110*/  @!P2 SYNCS.PHASECHK.TRANS64 P2, [R8+URZ+0x22830], R3 ;  /* 0x022830030800a5a7 */ /* 0x000ea4000804007f */
[----:B--2---:R-:W-:Y:S05]  /*29120*/  @!P2 BRA `(.L_x_1550) ;  /* 0xfffffffc00f0a947 */ /* 0x004fea000383ffff */
[----:B------:R-:W-:Y:S05]  /*29130*/  BRA `(.L_x_1549) ;  /* 0xfffffe80002c7947 */ /* 0x000fea000383ffff */
.L_x_1568:
[----:B-1----:R1:W2:Y:S02]  /*29140*/  SYNCS.PHASECHK.TRANS64.TRYWAIT P5, [R7+URZ+0x22830], R6 ;  /* 0x02283006070075a7 */ /* 0x0022a400080a017f */
[----:B--2---:R-:W-:Y:S05]  /*29150*/  @!P5 NANOSLEEP.SYNCS 0x989680 ;  /* 0x009896800000d95d */ /* 0x004fea0003900000 */
[----:B------:R-:W2:Y:S02]  /*29160*/  @!P5 SYNCS.PHASECHK.TRANS64 P5, [R7+URZ+0x22830], R6 ;  /* 0x022830060700d5a7 */ /* 0x000ea400080a007f */
[----:B--2---:R-:W-:Y:S05]  /*29170*/  @!P5 BRA `(.L_x_1568) ;  /* 0xfffffffc00f0d947 */ /* 0x004fea000383ffff */
[----:B------:R-:W-:Y:S05]  /*29180*/  BRA `(.L_x_1567) ;  /* 0xfffffeb800bc7947 */ /* 0x000fea000383ffff */
.L_x_1572:
[----:B-1----:R1:W2:Y:S02]  /*29190*/  SYNCS.PHASECHK.TRANS64.TRYWAIT P4, [R7+URZ+0x22850], R6 ;  /* 0x02285006070075a7 */ /* 0x0022a4000808017f */
[----:B--2---:R-:W-:Y:S05]  /*291a0*/  @!P4 NANOSLEEP.SYNCS 0x989680 ;  /* 0x009896800000c95d */ /* 0x004fea0003900000 */
[----:B------:R-:W2:Y:S02]  /*291b0*/  @!P4 SYNCS.PHASECHK.TRANS64 P4, [R7+URZ+0x22850], R6 ;  /* 0x022850060700c5a7 */ /* 0x000ea4000808007f */
[----:B--2---:R-:W-:Y:S05]  /*291c0*/  @!P4 BRA `(.L_x_1572) ;  /* 0xfffffffc00f0c947 */ /* 0x004fea000383ffff */
[----:B------:R-:W-:Y:S05]  /*291d0*/  BRA `(.L_x_1569) ;  /* 0xfffffebc00947947 */ /* 0x000fea000383ffff */
.L_x_1592:
[----:B-1----:R1:W2:Y:S02]  /*291e0*/  SYNCS.PHASECHK.TRANS64.TRYWAIT P3, [R7+URZ+0x22830], R6 ;  /* 0x02283006070075a7 */ /* 0x0022a4000806017f */
[----:B--2---:R-:W-:Y:S05]  /*291f0*/  @!P3 NANOSLEEP.SYNCS 0x989680 ;  /* 0x009896800000b95d */ /* 0x004fea0003900000 */
[----:B------:R-:W2:Y:S02]  /*29200*/  @!P3 SYNCS.PHASECHK.TRANS64 P3, [R7+URZ+0x22830], R6 ;  /* 0x022830060700b5a7 */ /* 0x000ea4000806007f */
[----:B--2---:R-:W-:Y:S05]  /*29210*/  @!P3 BRA `(.L_x_1592) ;  /* 0xfffffffc00f0b947 */ /* 0x004fea000383ffff */
[----:B------:R-:W-:Y:S05]  /*29220*/  BRA `(.L_x_1591) ;  /* 0xfffffef400447947 */ /* 0x000fea000383ffff */
.L_x_1596:
[----:B-1----:R1:W2:Y:S02]  /*29230*/  SYNCS.PHASECHK.TRANS64.TRYWAIT P2, [R7+URZ+0x22850], R6 ;  /* 0x02285006070075a7 */ /* 0x0022a4000804017f */
[----:B--2---:R-:W-:Y:S05]  /*29240*/  @!P2 NANOSLEEP.SYNCS 0x989680 ;  /* 0x009896800000a95d */ /* 0x004fea0003900000 */
[----:B------:R-:W2:Y:S02]  /*29250*/  @!P2 SYNCS.PHASECHK.TRANS64 P2, [R7+URZ+0x22850], R6 ;  /* 0x022850060700a5a7 */ /* 0x000ea4000804007f */
[----:B--2---:R-:W-:Y:S05]  /*29260*/  @!P2 BRA `(.L_x_1596) ;  /* 0xfffffffc00f0a947 */ /* 0x004fea000383ffff */
[----:B------:R-:W-:Y:S05]  /*29270*/  BRA `(.L_x_1593) ;  /* 0xfffffef800287947 */ /* 0x000fea000383ffff */
.L_x_1604:
[----:B-1----:R1:W2:Y:S02]  /*29280*/  SYNCS.PHASECHK.TRANS64.TRYWAIT P3, [R7+URZ+0x22830], R6 ;  /* 0x02283006070075a7 */ /* 0x0022a4000806017f */
[----:B--2---:R-:W-:Y:S05]  /*29290*/  @!P3 NANOSLEEP.SYNCS 0x989680 ;  /* 0x009896800000b95d */ /* 0x004fea0003900000 */
[----:B------:R-:W2:Y:S02]  /*292a0*/  @!P3 SYNCS.PHASECHK.TRANS64 P3, [R7+URZ+0x22830], R6 ;  /* 0x022830060700b5a7 */ /* 0x000ea4000806007f */
[----:B--2---:R-:W-:Y:S05]  /*292b0*/  @!P3 BRA `(.L_x_1604) ;  /* 0xfffffffc00f0b947 */ /* 0x004fea000383ffff */
[----:B------:R-:W-:Y:S05]  /*292c0*/  BRA `(.L_x_1603) ;  /* 0xffffff1c002c7947 */ /* 0x000fea000383ffff */
.L_x_1608:
[----:B-1----:R1:W2:Y:S02]  /*292d0*/  SYNCS.PHASECHK.TRANS64.TRYWAIT P2, [R7+URZ+0x22850], R6 ;  /* 0x02285006070075a7 */ /* 0x0022a4000804017f */
[----:B--2---:R-:W-:Y:S05]  /*292e0*/  @!P2 NANOSLEEP.SYNCS 0x989680 ;  /* 0x009896800000a95d */ /* 0x004fea0003900000 */
[----:B------:R-:W2:Y:S02]  /*292f0*/  @!P2 SYNCS.PHASECHK.TRANS64 P2, [R7+URZ+0x22850], R6 ;  /* 0x022850060700a5a7 */ /* 0x000ea4000804007f */
[----:B--2---:R-:W-:Y:S05]  /*29300*/  @!P2 BRA `(.L_x_1608) ;  /* 0xfffffffc00f0a947 */ /* 0x004fea000383ffff */
[----:B------:R-:W-:Y:S05]  /*29310*/  BRA `(.L_x_1605) ;  /* 0xffffff2000107947 */ /* 0x000fea000383ffff */
.L_x_1622:
[----:B-1----:R1:W2:Y:S02]  /*29320*/  SYNCS.PHASECHK.TRANS64.TRYWAIT P1, [R13+URZ+0x22850], R2 ;  /* 0x022850020d0075a7 */ /* 0x0022a4000802017f */
[----:B--2---:R-:W-:Y:S05]  /*29330*/  @!P1 NANOSLEEP.SYNCS 0x989680 ;  /* 0x009896800000995d */ /* 0x004fea0003900000 */
[----:B------:R-:W2:Y:S02]  /*29340*/  @!P1 SYNCS.PHASECHK.TRANS64 P1, [R13+URZ+0x22850], R2 ;  /* 0x022850020d0095a7 */ /* 0x000ea4000802007f */
[----:B--2---:R-:W-:Y:S05]  /*29350*/  @!P1 BRA `(.L_x_1622) ;  /* 0xfffffffc00f09947 */ /* 0x004fea000383ffff */
[----:B------:R-:W-:Y:S05]  /*29360*/  BRA `(.L_x_1621) ;  /* 0xffffff5000fc7947 */ /* 0x000fea000383ffff */
.L_x_1626:
[----:B------:R-:W-:Y:S01]  /*29370*/  IMAD.MOV.U32 R12, RZ, RZ, R0 ;  /* 0x000000ffff0c7224 */ /* 0x000fe200078e0000 */
[----:B------:R-:W-:Y:S01]  /*29380*/  SEL R5, R37, R38, P0 ;  /* 0x0000002625057207 */ /* 0x000fe20000000000 */
[----:B------:R-:W-:Y:S01]  /*29390*/  IMAD.MOV.U32 R11, RZ, RZ, 0x1c1f ;  /* 0x00001c1fff0b7424 */ /* 0x000fe200078e00ff */
[----:B------:R-:W-:Y:S01]  /*293a0*/  SEL R7, R38, R37, P0 ;  /* 0x0000002526077207 */ /* 0x000fe20000000000 */
[----:B------:R-:W-:Y:S01]  /*293b0*/  IMAD.MOV.U32 R15, RZ, RZ, -0x1 ;  /* 0xffffffffff0f7424 */ /* 0x000fe200078e00ff */
[----:B------:R-:W-:Y:S02]  /*293c0*/  SEL R9, R33, R34, P0 ;  /* 0x0000002221097207 */ /* 0x000fe40000000000 */
[----:B------:R-:W-:-:S07]  /*293d0*/  SEL R21, R34, R33, P0 ;  /* 0x0000002122157207 */ /* 0x000fce0000000000 */
[----:B01----:R-:W-:Y:S05]  /*293e0*/  WARPSYNC.COLLECTIVE R15, `(.L_x_1820) ;  /* 0x000000000f087348 */ /* 0x003fea0003c00000 */
[----:B------:R2:W3:Y:S02]  /*293f0*/  SHFL.IDX P6, R14, R13, R12, R11 ;  /* 0x0000000c0d0e7389 */ /* 0x0004e400000c000b */
[----:B0123--:R-:W-:Y:S01]  /*29400*/  ENDCOLLECTIVE ;  /* 0x000000000000791b */ /* 0x00ffe20003800000 */
.L_x_1820:
        /* <DEDUP_REMOVED lines=13> */
[----:B------:R-:W-:Y:S01]  /*294e0*/  SEL R47, R40, R47, P0 ;  /* 0x0000002f282f7207 */ /* 0x000fe20000000000 */
[----:B------:R-:W-:Y:S01]  /*294f0*/  IMAD.MOV.U32 R6, RZ, RZ, R14 ;  /* 0x000000ffff067224 */ /* 0x000fe200078e000e */
[----:B------:R-:W-:-:S07]  /*29500*/  SEL R49, R51, R36, P0 ;  /* 0x0000002433317207 */ /* 0x000fce0000000000 */
[----:B------:R-:W-:Y:S05]  /*29510*/  WARPSYNC.COLLECTIVE R15, `(.L_x_1821) ;  /* 0x000000000f087348 */ /* 0x000fea0003c00000 */
[----:B------:R0:W1:Y:S02]  /*29520*/  SHFL.IDX P6, R14, R13, R12, R11 ;  /* 0x0000000c0d0e7389 */ /* 0x00006400000c000b */
[----:B01----:R-:W-:Y:S01]  /*29530*/  ENDCOLLECTIVE ;  /* 0x000000000000791b */ /* 0x003fe20003800000 */
.L_x_1821:
        /* <DEDUP_REMOVED lines=19> */
.L_x_1822:
        /* <DEDUP_REMOVED lines=8> */
.L_x_1823:
[----:B------:R-:W-:Y:S02]  /*296f0*/  IMAD.MOV.U32 R13, RZ, RZ, R9 ;  /* 0x000000ffff0d7224 */ /* 0x000fe400078e0009 */
[----:B------:R-:W-:Y:S02]  /*29700*/  IMAD.MOV.U32 R12, RZ, RZ, R0 ;  /* 0x000000ffff0c7224 */ /* 0x000fe400078e0000 */
[----:B------:R-:W-:-:S07]  /*29710*/  IMAD.MOV.U32 R7, RZ, RZ, R14 ;  /* 0x000000ffff077224 */ /* 0x000fce00078e000e */
[----:B------:R-:W-:Y:S05]  /*29720*/  WARPSYNC.COLLECTIVE R15, `(.L_x_1824) ;  /* 0x000000000f087348 */ /* 0x000fea0003c00000 */
[----:B------:R0:W1:Y:S02]  /*29730*/  SHFL.IDX P6, R14, R13, R12, R11 ;  /* 0x0000000c0d0e7389 */ /* 0x00006400000c000b */
[----:B01----:R-:W-:Y:S01]  /*29740*/  ENDCOLLECTIVE ;  /* 0x000000000000791b */ /* 0x003fe20003800000 */
.L_x_1824:
[----:B------:R-:W-:Y:S02]  /*29750*/  SEL R8, R10, R7, P0 ;  /* 0x000000070a087207 */ /* 0x000fe40000000000 */
[----:B------:R-:W-:Y:S01]  /*29760*/  SEL R10, R7, R10, P0 ;  /* 0x0000000a070a7207 */ /* 0x000fe20000000000 */
[----:B------:R-:W-:Y:S02]  /*29770*/  IMAD.MOV.U32 R13, RZ, RZ, R21 ;  /* 0x000000ffff0d7224 */ /* 0x000fe400078e0015 */
[----:B------:R-:W-:Y:S02]  /*29780*/  IMAD.MOV.U32 R12, RZ, RZ, R2 ;  /* 0x000000ffff0c7224 */ /* 0x000fe400078e0002 */
[----:B------:R-:W-:-:S07]  /*29790*/  IMAD.MOV.U32 R9, RZ, RZ, R14 ;  /* 0x000000ffff097224 */ /* 0x000fce00078e000e */
[----:B------:R-:W-:Y:S05]  /*297a0*/  WARPSYNC.COLLECTIVE R15, `(.L_x_1825) ;  /* 0x000000000f087348 */ /* 0x000fea0003c00000 */
[----:B------:R0:W1:Y:S02]  /*297b0*/  SHFL.IDX P6, R14, R13, R12, R11 ;  /* 0x0000000c0d0e7389 */ /* 0x00006400000c000b */
[----:B01----:R-:W-:Y:S01]  /*297c0*/  ENDCOLLECTIVE ;  /* 0x000000000000791b */ /* 0x003fe20003800000 */
.L_x_1825:
[----:B------:R-:W-:Y:S02]  /*297d0*/  IMAD.MOV.U32 R13, RZ, RZ, R25 ;  /* 0x000000ffff0d7224 */ /* 0x000fe400078e0019 */
[----:B------:R-:W-:Y:S02]  /*297e0*/  IMAD.MOV.U32 R12, RZ, RZ, R0 ;  /* 0x000000ffff0c7224 */ /* 0x000fe400078e0000 */
[----:B------:R-:W-:-:S07]  /*297f0*/  IMAD.MOV.U32 R20, RZ, RZ, R14 ;  /* 0x000000ffff147224 */ /* 0x000fce00078e000e */
[----:B------:R-:W-:Y:S05]  /*29800*/  WARPSYNC.COLLECTIVE R15, `(.L_x_1826) ;  /* 0x000000000f087348 */ /* 0x000fea0003c00000 */
[----:B------:R0:W1:Y:S02]  /*29810*/  SHFL.IDX P6, R14, R13, R12, R11 ;  /* 0x0000000c0d0e7389 */ /* 0x00006400000c000b */
[----:B01----:R-:W-:Y:S01]  /*29820*/  ENDCOLLECTIVE ;  /* 0x000000000000791b */ /* 0x003fe20003800000 */
.L_x_1826:
[----:B------:R-:W-:Y:S02]  /*29830*/  IMAD.MOV.U32 R13, RZ, RZ, R27 ;  /* 0x000000ffff0d7224 */ /* 0x000fe400078e001b */
[----:B------:R-:W-:Y:S02]  /*29840*/  IMAD.MOV.U32 R12, RZ, RZ, R2 ;  /* 0x000000ffff0c7224 */ /* 0x000fe400078e0002 */
[----:B------:R-:W-:-:S07]  /*29850*/  IMAD.MOV.U32 R26, RZ, RZ, R14 ;  /* 0x000000ffff1a7224 */ /* 0x000fce00078e000e */
[----:B------:R-:W-:Y:S05]  /*29860*/  WARPSYNC.COLLECTIVE R15, `(.L_x_1827) ;  /* 0x000000000f087348 */ /* 0x000fea0003c00000 */
[----:B------:R0:W1:Y:S02]  /*29870*/  SHFL.IDX P6, R14, R13, R12, R11 ;  /* 0x0000000c0d0e7389 */ /* 0x00006400000c000b */
[----:B01----:R-:W-:Y:S01]  /*29880*/  ENDCOLLECTIVE ;  /* 0x000000000000791b */ /* 0x003fe20003800000 */
.L_x_1827:
[----:B------:R-:W-:Y:S02]  /*29890*/  IMAD.MOV.U32 R13, RZ, RZ, R29 ;  /* 0x000000ffff0d7224 */ /* 0x000fe400078e001d */
[----:B------:R-:W-:Y:S02]  /*298a0*/  IMAD.MOV.U32 R12, RZ, RZ, R0 ;  /* 0x000000ffff0c7224 */ /* 0x000fe400078e0000 */
[----:B------:R-:W-:-:S07]  /*298b0*/  IMAD.MOV.U32 R27, RZ, RZ, R14 ;  /* 0x000000ffff1b7224 */ /* 0x000fce00078e000e */
[----:B------:R-:W-:Y:S05]  /*298c0*/  WARPSYNC.COLLECTIVE R15, `(.L_x_1828) ;  /* 0x000000000f087348 */ /* 0x000fea0003c00000 */
[----:B------:R0:W1:Y:S02]  /*298d0*/  SHFL.IDX P6, R14, R13, R12, R11 ;  /* 0x0000000c0d0e7389 */ /* 0x00006400000c000b */
[----:B01----:R-:W-:Y:S01]  /*298e0*/  ENDCOLLECTIVE ;  /* 0x000000000000791b */ /* 0x003fe20003800000 */
.L_x_1828:
[----:B------:R-:W-:Y:S02]  /*298f0*/  SEL R24, R26, R27, P0 ;  /* 0x0000001b1a187207 */ /* 0x000fe40000000000 */
[----:B------:R-:W-:Y:S02]  /*29900*/  SEL R26, R27, R26, P0 ;  /* 0x0000001a1b1a7207 */ /* 0x000fe40000000000 */
[----:B------:R-:W-:Y:S01]  /*29910*/  MOV R13, R31 ;  /* 0x0000001f000d7202 */ /* 0x000fe20000000f00 */
[----:B------:R-:W-:Y:S02]  /*29920*/  IMAD.MOV.U32 R12, RZ, RZ, R2 ;  /* 0x000000ffff0c7224 */ /* 0x000fe400078e0002 */
[----:B------:R-:W-:-:S07]  /*29930*/  IMAD.MOV.U32 R30, RZ, RZ, R14 ;  /* 0x000000ffff1e7224 */ /* 0x000fce00078e000e */
[----:B------:R-:W-:Y:S05]  /*29940*/  WARPSYNC.COLLECTIVE R15, `(.L_x_1829) ;  /* 0x000000000f087348 */ /* 0x000fea0003c00000 */
[----:B------:R0:W1:Y:S02]  /*29950*/  SHFL.IDX P6, R14, R13, R12, R11 ;  /* 0x0000000c0d0e7389 */ /* 0x00006400000c000b */
[----:B01----:R-:W-:Y:S01]  /*29960*/  ENDCOLLECTIVE ;  /* 0x000000000000791b */ /* 0x003fe20003800000 */
.L_x_1829:
[----:B------:R-:W-:Y:S02]  /*29970*/  IMAD.MOV.U32 R13, RZ, RZ, R33 ;  /* 0x000000ffff0d7224 */ /* 0x000fe400078e0021 */
[----:B------:R-:W-:Y:S02]  /*29980*/  IMAD.MOV.U32 R12, RZ, RZ, R0 ;  /* 0x000000ffff0c7224 */ /* 0x000fe400078e0000 */
[----:B------:R-:W-:-:S07]  /*29990*/  IMAD.MOV.U32 R31, RZ, RZ, R14 ;  /* 0x000000ffff1f7224 */ /* 0x000fce00078e000e */
[----:B------:R-:W-:Y:S05]  /*299a0*/  WARPSYNC.COLLECTIVE R15, `(.L_x_1830) ;  /* 0x000000000f087348 */ /* 0x000fea0003c00000 */
[----:B------:R0:W1:Y:S02]  /*299b0*/  SHFL.IDX P6, R14, R13, R12, R11 ;  /* 0x0000000c0d0e7389 */ /* 0x00006400000c000b */
[----:B01----:R-:W-:Y:S01]  /*299c0*/  ENDCOLLECTIVE ;  /* 0x000000000000791b */ /* 0x003fe20003800000 */
.L_x_1830:
        /* <DEDUP_REMOVED lines=8> */
.L_x_1831:
[----:B------:R-:W-:Y:S02]  /*29a50*/  IMAD.MOV.U32 R13, RZ, RZ, R37 ;  /* 0x000000ffff0d7224 */ /* 0x000fe400078e0025 */
[----:B------:R-:W-:Y:S02]  /*29a60*/  IMAD.MOV.U32 R12, RZ, RZ, R0 ;  /* 0x000000ffff0c7224 */ /* 0x000fe400078e0000 */
[----:B------:R-:W-:-:S07]  /*29a70*/  IMAD.MOV.U32 R35, RZ, RZ, R14 ;  /* 0x000000ffff237224 */ /* 0x000fce00078e000e */
[----:B------:R-:W-:Y:S05]  /*29a80*/  WARPSYNC.COLLECTIVE R15, `(.L_x_1832) ;  /* 0x000000000f087348 */ /* 0x000fea0003c00000 */
[----:B------:R0:W1:Y:S02]  /*29a90*/  SHFL.IDX P6, R14, R13, R12, R11 ;  /* 0x0000000c0d0e7389 */ /* 0x00006400000c000b */
[----:B01----:R-:W-:Y:S01]  /*29aa0*/  ENDCOLLECTIVE ;  /* 0x000000000000791b */ /* 0x003fe20003800000 */
.L_x_1832:
        /* <DEDUP_REMOVED lines=8> */
.L_x_1833:
[----:B------:R-:W-:Y:S02]  /*29b30*/  IMAD.MOV.U32 R13, RZ, RZ, R41 ;  /* 0x000000ffff0d7224 */ /* 0x000fe400078e0029 */
[----:B------:R-:W-:Y:S02]  /*29b40*/  IMAD.MOV.U32 R12, RZ, RZ, R0 ;  /* 0x000000ffff0c7224 */ /* 0x000fe400078e0000 */
[----:B------:R-:W-:-:S07]  /*29b50*/  IMAD.MOV.U32 R39, RZ, RZ, R14 ;  /* 0x000000ffff277224 */ /* 0x000fce00078e000e */
[----:B------:R-:W-:Y:S05]  /*29b60*/  WARPSYNC.COLLECTIVE R15, `(.L_x_1834) ;  /* 0x000000000f087348 */ /* 0x000fea0003c00000 */
[----:B------:R0:W1:Y:S02]  /*29b70*/  SHFL.IDX P6, R14, R13, R12, R11 ;  /* 0x0000000c0d0e7389 */ /* 0x00006400000c000b */
[----:B01----:R-:W-:Y:S01]  /*29b80*/  ENDCOLLECTIVE ;  /* 0x000000000000791b */ /* 0x003fe20003800000 */
.L_x_1834:
[----:B------:R-:W-:Y:S02]  /*29b90*/  SEL R36, R38, R39, P0 ;  /* 0x0000002726247207 */ /* 0x000fe40000000000 */
[----:B------:R-:W-:Y:S01]  /*29ba0*/  SEL R38, R39, R38, P0 ;  /* 0x0000002627267207 */ /* 0x000fe20000000000 */
[----:B------:R-:W-:Y:S01]  /*29bb0*/  IMAD.MOV.U32 R13, RZ, RZ, R43 ;  /* 0x000000ffff0d7224 */ /* 0x000fe200078e002b */
[----:B------:R-:W-:Y:S01]  /*29bc0*/  MOV R12, R2 ;  /* 0x00000002000c7202 */ /* 0x000fe20000000f00 */
[----:B------:R-:W-:-:S07]  /*29bd0*/  IMAD.MOV.U32 R42, RZ, RZ, R14 ;  /* 0x000000ffff2a7224 */ /* 0x000fce00078e000e */
[----:B------:R-:W-:Y:S05]  /*29be0*/  WARPSYNC.COLLECTIVE R15, `(.L_x_1835) ;  /* 0x000000000f087348 */ /* 0x000fea0003c00000 */
[----:B------:R0:W1:Y:S02]  /*29bf0*/  SHFL.IDX P6, R14, R13, R12, R11 ;  /* 0x0000000c0d0e7389 */ /* 0x00006400000c000b */
[----:B01----:R-:W-:Y:S01]  /*29c00*/  ENDCOLLECTIVE ;  /* 0x000000000000791b */ /* 0x003fe20003800000 */
.L_x_1835:
[----:B------:R-:W-:Y:S02]  /*29c10*/  IMAD.MOV.U32 R13, RZ, RZ, R45 ;  /* 0x000000ffff0d7224 */ /* 0x000fe400078e002d */
[----:B------:R-:W-:Y:S02]  /*29c20*/  IMAD.MOV.U32 R12, RZ, RZ, R0 ;  /* 0x000000ffff0c7224 */ /* 0x000fe400078e0000 */
[----:B------:R-:W-:-:S07]  /*29c30*/  IMAD.MOV.U32 R43, RZ, RZ, R14 ;  /* 0x000000ffff2b7224 */ /* 0x000fce00078e000e */
[----:B------:R-:W-:Y:S05]  /*29c40*/  WARPSYNC.COLLECTIVE R15, `(.L_x_1836) ;  /* 0x000000000f087348 */ /* 0x000fea0003c00000 */
[----:B------:R0:W1:Y:S02]  /*29c50*/  SHFL.IDX P6, R14, R13, R12, R11 ;  /* 0x0000000c0d0e7389 */ /* 0x00006400000c000b */
[----:B01----:R-:W-:Y:S01]  /*29c60*/  ENDCOLLECTIVE ;  /* 0x000000000000791b */ /* 0x003fe20003800000 */
.L_x_1836:
[----:B------:R-:W-:Y:S02]  /*29c70*/  SEL R40, R42, R43, P0 ;  /* 0x0000002b2a287207 */ /* 0x000fe40000000000 */
[----:B------:R-:W-:Y:S01]  /*29c80*/  SEL R42, R43, R42, P0 ;  /* 0x0000002a2b2a7207 */ /* 0x000fe20000000000 */
[----:B------:R-:W-:Y:S02]  /*29c90*/  IMAD.MOV.U32 R13, RZ, RZ, R47 ;  /* 0x000000ffff0d7224 */ /* 0x000fe400078e002f */
[----:B------:R-:W-:Y:S02]  /*29ca0*/  IMAD.MOV.U32 R12, RZ, RZ, R2 ;  /* 0x000000ffff0c7224 */ /* 0x000fe400078e0002 */
[----:B------:R-:W-:Y:S02]  /*29cb0*/  IMAD.MOV.U32 R47, RZ, RZ, RZ ;  /* 0x000000ffff2f7224 */ /* 0x000fe400078e00ff */
[----:B------:R-:W-:-:S07]  /*29cc0*/  IMAD.MOV.U32 R45, RZ, RZ, R14 ;  /* 0x000000ffff2d7224 */ /* 0x000fce00078e000e */
[----:B------:R-:W-:Y:S05]  /*29cd0*/  WARPSYNC.COLLECTIVE R15, `(.L_x_1837) ;  /* 0x000000000f087348 */ /* 0x000fea0003c00000 */
[----:B------:R0:W1:Y:S02]  /*29ce0*/  SHFL.IDX P6, R14, R13, R12, R11 ;  /* 0x0000000c0d0e7389 */ /* 0x00006400000c000b */
[----:B01----:R-:W-:Y:S01]  /*29cf0*/  ENDCOLLECTIVE ;  /* 0x000000000000791b */ /* 0x003fe20003800000 */
.L_x_1837:
[----:B------:R-:W-:Y:S02]  /*29d00*/  IMAD.MOV.U32 R13, RZ, RZ, R49 ;  /* 0x000000ffff0d7224 */ /* 0x000fe400078e0031 */
[----:B------:R-:W-:Y:S02]  /*29d10*/  IMAD.MOV.U32 R12, RZ, RZ, R0 ;  /* 0x000000ffff0c7224 */ /* 0x000fe400078e0000 */
[----:B------:R-:W-:-:S07]  /*29d20*/  IMAD.MOV.U32 R44, RZ, RZ, R14 ;  /* 0x000000ffff2c7224 */ /* 0x000fce00078e000e */
[----:B------:R-:W-:Y:S05]  /*29d30*/  WARPSYNC.COLLECTIVE R15, `(.L_x_1838) ;  /* 0x000000000f087348 */ /* 0x000fea0003c00000 */
[----:B------:R0:W1:Y:S02]  /*29d40*/  SHFL.IDX P6, R14, R13, R12, R11 ;  /* 0x0000000c0d0e7389 */ /* 0x00006400000c000b */
[----:B01----:R-:W-:Y:S01]  /*29d50*/  ENDCOLLECTIVE ;  /* 0x000000000000791b */ /* 0x003fe20003800000 */
.L_x_1838:
        /* <DEDUP_REMOVED lines=8> */
.L_x_1839:
[----:B------:R-:W-:Y:S02]  /*29de0*/  IMAD.MOV.U32 R13, RZ, RZ, R55 ;  /* 0x000000ffff0d7224 */ /* 0x000fe400078e0037 */
[----:B------:R-:W-:Y:S02]  /*29df0*/  IMAD.MOV.U32 R12, RZ, RZ, R0 ;  /* 0x000000ffff0c7224 */ /* 0x000fe400078e0000 */
[----:B------:R-:W-:-:S07]  /*29e00*/  IMAD.MOV.U32 R46, RZ, RZ, R14 ;  /* 0x000000ffff2e7224 */ /* 0x000fce00078e000e */
[----:B------:R-:W-:Y:S05]  /*29e10*/  WARPSYNC.COLLECTIVE R15, `(.L_x_1840) ;  /* 0x000000000f087348 */ /* 0x000fea0003c00000 */
[----:B------:R0:W1:Y:S02]  /*29e20*/  SHFL.IDX P6, R14, R13, R12, R11 ;  /* 0x0000000c0d0e7389 */ /* 0x00006400000c000b */
[----:B01----:R-:W-:Y:S01]  /*29e30*/  ENDCOLLECTIVE ;  /* 0x000000000000791b */ /* 0x003fe20003800000 */
.L_x_1840:
[----:B------:R-:W-:Y:S02]  /*29e40*/  IMAD.MOV.U32 R13, RZ, RZ, R57 ;  /* 0x000000ffff0d7224 */ /* 0x000fe400078e0039 */
[----:B------:R-:W-:Y:S02]  /*29e50*/  IMAD.MOV.U32 R12, RZ, RZ, R2 ;  /* 0x000000ffff0c7224 */ /* 0x000fe400078e0002 */
[----:B------:R-:W-:-:S07]  /*29e60*/  IMAD.MOV.U32 R55, RZ, RZ, R14 ;  /* 0x000000ffff377224 */ /* 0x000fce00078e000e */
[----:B------:R-:W-:Y:S05]  /*29e70*/  WARPSYNC.COLLECTIVE R15, `(.L_x_1841) ;  /* 0x000000000f087348 */ /* 0x000fea0003c00000 */
[----:B------:R0:W1:Y:S02]  /*29e80*/  SHFL.IDX P6, R14, R13, R12, R11 ;  /* 0x0000000c0d0e7389 */ /* 0x00006400000c000b */
[----:B01----:R-:W-:Y:S01]  /*29e90*/  ENDCOLLECTIVE ;  /* 0x000000000000791b */ /* 0x003fe20003800000 */
.L_x_1841:
[----:B------:R-:W-:Y:S02]  /*29ea0*/  IMAD.MOV.U32 R13, RZ, RZ, R59 ;  /* 0x000000ffff0d7224 */ /* 0x000fe400078e003b */
[----:B------:R-:W-:Y:S01]  /*29eb0*/  IMAD.MOV.U32 R12, RZ, RZ, R0 ;  /* 0x000000ffff0c7224 */ /* 0x000fe200078e0000 */
[----:B------:R-:W-:-:S07]  /*29ec0*/  MOV R48, R14 ;  /* 0x0000000e00307202 */ /* 0x000fce0000000f00 */
[----:B------:R-:W-:Y:S05]  /*29ed0*/  WARPSYNC.COLLECTIVE R15, `(.L_x_1842) ;  /* 0x000000000f087348 */ /* 0x000fea0003c00000 */
[----:B------:R0:W1:Y:S02]  /*29ee0*/  SHFL.IDX P6, R14, R13, R12, R11 ;  /* 0x0000000c0d0e7389 */ /* 0x00006400000c000b */
[----:B01----:R-:W-:Y:S01]  /*29ef0*/  ENDCOLLECTIVE ;  /* 0x000000000000791b */ /* 0x003fe20003800000 */
.L_x_1842:
[----:B------:R-:W-:Y:S02]  /*29f00*/  IMAD.MOV.U32 R13, RZ, RZ, R61 ;  /* 0x000000ffff0d7224 */ /* 0x000fe400078e003d */
[----:B------:R-:W-:Y:S02]  /*29f10*/  IMAD.MOV.U32 R12, RZ, RZ, R2 ;  /* 0x000000ffff0c7224 */ /* 0x000fe400078e0002 */
[----:B------:R-:W-:-:S07]  /*29f20*/  IMAD.MOV.U32 R59, RZ, RZ, R14 ;  /* 0x000000ffff3b7224 */ /* 0x000fce00078e000e */
[----:B------:R-:W-:Y:S05]  /*29f30*/  WARPSYNC.COLLECTIVE R15, `(.L_x_1843) ;  /* 0x000000000f087348 */ /* 0x000fea0003c00000 */
[----:B------:R0:W1:Y:S02]  /*29f40*/  SHFL.IDX P6, R14, R13, R12, R11 ;  /* 0x0000000c0d0e7389 */ /* 0x00006400000c000b */
[----:B01----:R-:W-:Y:S01]  /*29f50*/  ENDCOLLECTIVE ;  /* 0x000000000000791b */ /* 0x003fe20003800000 */
.L_x_1843:
[----:B------:R-:W-:Y:S02]  /*29f60*/  IMAD.MOV.U32 R13, RZ, RZ, R63 ;  /* 0x000000ffff0d7224 */ /* 0x000fe400078e003f */
[----:B------:R-:W-:Y:S02]  /*29f70*/  IMAD.MOV.U32 R12, RZ, RZ, R0 ;  /* 0x000000ffff0c7224 */ /* 0x000fe400078e0000 */
[----:B------:R-:W-:-:S07]  /*29f80*/  IMAD.MOV.U32 R50, RZ, RZ, R14 ;  /* 0x000000ffff327224 */ /* 0x000fce00078e000e */
[----:B------:R-:W-:Y:S05]  /*29f90*/  WARPSYNC.COLLECTIVE R15, `(.L_x_1844) ;  /* 0x000000000f087348 */ /* 0x000fea0003c00000 */
[----:B------:R0:W1:Y:S02]  /*29fa0*/  SHFL.IDX P6, R14, R13, R12, R11 ;  /* 0x0000000c0d0e7389 */ /* 0x00006400000c000b */
[----:B01----:R-:W-:Y:S01]  /*29fb0*/  ENDCOLLECTIVE ;  /* 0x000000000000791b */ /* 0x003fe20003800000 */
.L_x_1844:
        /* <DEDUP_REMOVED lines=8> */
.L_x_1845:
[----:B------:R-:W-:Y:S02]  /*2a040*/  IMAD.MOV.U32 R13, RZ, RZ, R67 ;  /* 0x000000ffff0d7224 */ /* 0x000fe400078e0043 */
[----:B------:R-:W-:Y:S02]  /*2a050*/  IMAD.MOV.U32 R12, RZ, RZ, R0 ;  /* 0x000000ffff0c7224 */ /* 0x000fe400078e0000 */
[----:B------:R-:W-:-:S07]  /*2a060*/  IMAD.MOV.U32 R54, RZ, RZ, R14 ;  /* 0x000000ffff367224 */ /* 0x000fce00078e000e */
[----:B------:R-:W-:Y:S05]  /*2a070*/  WARPSYNC.COLLECTIVE R15, `(.L_x_1846) ;  /* 0x000000000f087348 */ /* 0x000fea0003c00000 */
[----:B------:R0:W1:Y:S02]  /*2a080*/  SHFL.IDX P6, R14, R13, R12, R11 ;  /* 0x0000000c0d0e7389 */ /* 0x00006400000c000b */
[----:B01----:R-:W-:Y:S01]  /*2a090*/  ENDCOLLECTIVE ;  /* 0x000000000000791b */ /* 0x003fe20003800000 */
.L_x_1846:
        /* <DEDUP_REMOVED lines=8> */
.L_x_1847:
[----:B------:R-:W-:Y:S01]  /*2a120*/  MOV R13, R71 ;  /* 0x00000047000d7202 */ /* 0x000fe20000000f00 */
[----:B------:R-:W-:Y:S02]  /*2a130*/  IMAD.MOV.U32 R12, RZ, RZ, R0 ;  /* 0x000000ffff0c7224 */ /* 0x000fe400078e0000 */
[----:B------:R-:W-:-:S07]  /*2a140*/  IMAD.MOV.U32 R56, RZ, RZ, R14 ;  /* 0x000000ffff387224 */ /* 0x000fce00078e000e */
[----:B------:R-:W-:Y:S05]  /*2a150*/  WARPSYNC.COLLECTIVE R15, `(.L_x_1848) ;  /* 0x000000000f087348 */ /* 0x000fea0003c00000 */
[----:B------:R0:W1:Y:S02]  /*2a160*/  SHFL.IDX P6, R14, R13, R12, R11 ;  /* 0x0000000c0d0e7389 */ /* 0x00006400000c000b */
[----:B01----:R-:W-:Y:S01]  /*2a170*/  ENDCOLLECTIVE ;  /* 0x000000000000791b */ /* 0x003fe20003800000 */
.L_x_1848:
        /* <DEDUP_REMOVED lines=8> */
.L_x_1849:
[----:B------:R-:W-:Y:S02]  /*2a200*/  IMAD.MOV.U32 R13, RZ, RZ, R75 ;  /* 0x000000ffff0d7224 */ /* 0x000fe400078e004b */
[----:B------:R-:W-:Y:S02]  /*2a210*/  IMAD.MOV.U32 R12, RZ, RZ, R0 ;  /* 0x000000ffff0c7224 */ /* 0x000fe400078e0000 */
[----:B------:R-:W-:-:S07]  /*2a220*/  IMAD.MOV.U32 R58, RZ, RZ, R14 ;  /* 0x000000ffff3a7224 */ /* 0x000fce00078e000e */
[----:B------:R-:W-:Y:S05]  /*2a230*/  WARPSYNC.COLLECTIVE R15, `(.L_x_1850) ;  /* 0x000000000f087348 */ /* 0x000fea0003c00000 */
[----:B------:R0:W1:Y:S02]  /*2a240*/  SHFL.IDX P6, R14, R13, R12, R11 ;  /* 0x0000000c0d0e7389 */ /* 0x00006400000c000b */
[----:B01----:R-:W-:Y:S01]  /*2a250*/  ENDCOLLECTIVE ;  /* 0x000000000000791b */ /* 0x003fe20003800000 */
.L_x_1850:
        /* <DEDUP_REMOVED lines=8> */
.L_x_1851:
[----:B------:R-:W-:Y:S02]  /*2a2e0*/  SEL R12, R9, R20, P0 ;  /* 0x00000014090c7207 */ /* 0x000fe40000000000 */
[----:B------:R-:W-:Y:S02]  /*2a2f0*/  SEL R11, R46, R49, P0 ;  /* 0x000000312e0b7207 */ /* 0x000fe40000000000 */
[----:B------:R-:W-:Y:S02]  /*2a300*/  SEL R13, R55, R48, P0 ;  /* 0x00000030370d7207 */ /* 0x000fe40000000000 */
[----:B------:R-:W-:Y:S01]  /*2a310*/  SEL R15, R48, R55, P0 ;  /* 0x00000037300f7207 */ /* 0x000fe20000000000 */
[----:B------:R-:W-:Y:S01]  /*2a320*/  IMAD.MOV.U32 R60, RZ, RZ, R14 ;  /* 0x000000ffff3c7224 */ /* 0x000fe200078e000e */
[----:B------:R-:W-:Y:S02]  /*2a330*/  SEL R14, R20, R9, P0 ;  /* 0x00000009140e7207 */ /* 0x000fe40000000000 */
[----:B------:R-:W-:Y:S01]  /*2a340*/  SEL R9, R49, R46, P0 ;  /* 0x0000002e31097207 */ /* 0x000fe20000000000 */
[----:B------:R-:W-:Y:S06]  /*2a350*/  BRA `(.L_x_1852) ;  /* 0xffffff5800907947 */ /* 0x000fec000383ffff */
.L_x_1638:
[----:B------:R-:W-:Y:S02]  /*2a360*/  IMAD.MOV.U32 R13, RZ, RZ, R2 ;  /* 0x000000ffff0d7224 */ /* 0x000fe400078e0002 */
[----:B------:R-:W-:Y:S02]  /*2a370*/  IMAD.MOV.U32 R12, RZ, RZ, RZ ;  /* 0x000000ffff0c7224 */ /* 0x000fe400078e00ff */
[----:B------:R-:W-:Y:S02]  /*2a380*/  IMAD.MOV.U32 R11, RZ, RZ, 0x181f ;  /* 0x0000181fff0b7424 */ /* 0x000fe400078e00ff */
[----:B------:R-:W-:-:S07]  /*2a390*/  IMAD.MOV.U32 R15, RZ, RZ, -0x1 ;  /* 0xffffffffff0f7424 */ /* 0x000fce00078e00ff */
[----:B01----:R-:W-:Y:S05]  /*2a3a0*/  WARPSYNC.COLLECTIVE R15, `(.L_x_1853) ;  /* 0x000000000f087348 */ /* 0x003fea0003c00000 */
[----:B------:R2:W3:Y:S02]  /*2a3b0*/  SHFL.IDX P6, R14, R13, R12, R11 ;  /* 0x0000000c0d0e7389 */ /* 0x0004e400000c000b */
[----:B0123--:R-:W-:Y:S01]  /*2a3c0*/  ENDCOLLECTIVE ;  /* 0x000000000000791b */ /* 0x00ffe20003800000 */
.L_x_1853:
[----:B------:R-:W-:Y:S02]  /*2a3d0*/  IMAD.MOV.U32 R13, RZ, RZ, R0 ;  /* 0x000000ffff0d7224 */ /* 0x000fe400078e0000 */
[----:B------:R-:W-:-:S07]  /*2a3e0*/  IMAD.MOV.U32 R3, RZ, RZ, R14 ;  /* 0x000000ffff037224 */ /* 0x000fce00078e000e */
[----:B------:R-:W-:Y:S05]  /*2a3f0*/  WARPSYNC.COLLECTIVE R15, `(.L_x_1854) ;  /* 0x000000000f087348 */ /* 0x000fea0003c00000 */
[----:B------:R0:W1:Y:S02]  /*2a400*/  SHFL.IDX P6, R14, R13, R12, R11 ;  /* 0x0000000c0d0e7389 */ /* 0x00006400000c000b */
[----:B01----:R-:W-:Y:S01]  /*2a410*/  ENDCOLLECTIVE ;  /* 0x000000000000791b */ /* 0x003fe20003800000 */
.L_x_1854:
[----:B------:R-:W-:Y:S05]  /*2a420*/  BRA `(.L_x_1855) ;  /* 0xffffff6c00e47947 */ /* 0x000fea000383ffff */
.L_x_1641:
[----:B------:R-:W-:Y:S01]  /*2a430*/  BSSY B1, `(.L_x_1856) ;  /* 0x0000008000017945 */ /* 0x000fe20003800000 */
[----:B------:R-:W-:Y:S01]  /*2a440*/  MOV R13, R2 ;  /* 0x00000002000d7202 */ /* 0x000fe20000000f00 */
[----:B------:R-:W-:Y:S02]  /*2a450*/  IMAD.MOV.U32 R12, RZ, RZ, 0x1 ;  /* 0x00000001ff0c7424 */ /* 0x000fe400078e00ff */
[----:B------:R-:W-:Y:S02]  /*2a460*/  IMAD.MOV.U32 R11, RZ, RZ, 0x181f ;  /* 0x0000181fff0b7424 */ /* 0x000fe400078e00ff */
[----:B---3--:R-:W-:-:S07]  /*2a470*/  IMAD.MOV.U32 R15, RZ, RZ, -0x1 ;  /* 0xffffffffff0f7424 */ /* 0x008fce00078e00ff */
[----:B012-4-:R-:W-:Y:S05]  /*2a480*/  WARPSYNC.COLLECTIVE R15, `(.L_x_1857) ;  /* 0x000000000f087348 */ /* 0x017fea0003c00000 */
[----:B----4-:R3:W4:Y:S02]  /*2a490*/  SHFL.IDX P6, R14, R13, R12, R11 ;  /* 0x0000000c0d0e7389 */ /* 0x01072400000c000b */
[----:B01234-:R-:W-:Y:S01]  /*2a4a0*/  ENDCOLLECTIVE ;  /* 0x000000000000791b */ /* 0x01ffe20003800000 */
.L_x_1857:
[----:B------:R-:W-:Y:S05]  /*2a4b0*/  BSYNC B1 ;  /* 0x0000000000017941 */ /* 0x000fea0003800000 */
.L_x_1856:
[----:B------:R-:W-:Y:S02]  /*2a4c0*/  IMAD.MOV.U32 R13, RZ, RZ, R0 ;  /* 0x000000ffff0d7224 */ /* 0x000fe400078e0000 */
[----:B------:R-:W-:Y:S02]  /*2a4d0*/  IMAD.MOV.U32 R12, RZ, RZ, 0x1 ;  /* 0x00000001ff0c7424 */ /* 0x000fe400078e00ff */
[----:B------:R-:W-:Y:S02]  /*2a4e0*/  IMAD.MOV.U32 R11, RZ, RZ, 0x181f ;  /* 0x0000181fff0b7424 */ /* 0x000fe400078e00ff */
[----:B------:R-:W-:Y:S02]  /*2a4f0*/  IMAD.MOV.U32 R15, RZ, RZ, -0x1 ;  /* 0xffffffffff0f7424 */ /* 0x000fe400078e00ff */
[----:B------:R-:W-:-:S07]  /*2a500*/  IMAD.MOV.U32 R3, RZ, RZ, R14 ;  /* 0x000000ffff037224 */ /* 0x000fce00078e000e */
[----:B------:R-:W-:Y:S05]  /*2a510*/  WARPSYNC.COLLECTIVE R15, `(.L_x_1858) ;  /* 0x000000000f087348 */ /* 0x000fea0003c00000 */
[----:B------:R0:W1:Y:S02]  /*2a520*/  SHFL.IDX P6, R14, R13, R12, R11 ;  /* 0x0000000c0d0e7389 */ /* 0x00006400000c000b */
[----:B01----:R-:W-:Y:S01]  /*2a530*/  ENDCOLLECTIVE ;  /* 0x000000000000791b */ /* 0x003fe20003800000 */
.L_x_1858:
[----:B------:R-:W-:Y:S05]  /*2a540*/  BRA `(.L_x_1859) ;  /* 0xffffff6c00e87947 */ /* 0x000fea000383ffff */
.L_x_1644:
[----:B------:R-:W-:Y:S01]  /*2a550*/  BSSY B1, `(.L_x_1860) ;  /* 0x0000008000017945 */ /* 0x000fe20003800000 */
[----:B------:R-:W-:Y:S02]  /*2a560*/  IMAD.MOV.U32 R13, RZ, RZ, R2 ;  /* 0x000000ffff0d7224 */ /* 0x000fe400078e0002 */
[----:B------:R-:W-:Y:S02]  /*2a570*/  IMAD.MOV.U32 R12, RZ, RZ, 0x2 ;  /* 0x00000002ff0c7424 */ /* 0x000fe400078e00ff */
[----:B------:R-:W-:Y:S02]  /*2a580*/  IMAD.MOV.U32 R11, RZ, RZ, 0x181f ;  /* 0x0000181fff0b7424 */ /* 0x000fe400078e00ff */
[----:B0-----:R-:W-:-:S07]  /*2a590*/  IMAD.MOV.U32 R15, RZ, RZ, -0x1 ;  /* 0xffffffffff0f7424 */ /* 0x001fce00078e00ff */
[----:B-1234-:R-:W-:Y:S05]  /*2a5a0*/  WARPSYNC.COLLECTIVE R15, `(.L_x_1861) ;  /* 0x000000000f087348 */ /* 0x01efea0003c00000 */
[----:B----4-:R0:W4:Y:S02]  /*2a5b0*/  SHFL.IDX P6, R14, R13, R12, R11 ;  /* 0x0000000c0d0e7389 */ /* 0x01012400000c000b */
[----:B01234-:R-:W-:Y:S01]  /*2a5c0*/  ENDCOLLECTIVE ;  /* 0x000000000000791b */ /* 0x01ffe20003800000 */
.L_x_1861:
[----:B------:R-:W-:Y:S05]  /*2a5d0*/  BSYNC B1 ;  /* 0x0000000000017941 */ /* 0x000fea0003800000 */
.L_x_1860:
        /* <DEDUP_REMOVED lines=8> */
.L_x_1862:
[----:B------:R-:W-:Y:S05]  /*2a660*/  BRA `(.L_x_1863) ;  /* 0xffffff6c00e87947 */ /* 0x000fea000383ffff */
.L_x_1647:
        /* <DEDUP_REMOVED lines=8> */
.L_x_1865:
[----:B------:R-:W-:Y:S05]  /*2a6f0*/  BSYNC B1 ;  /* 0x0000000000017941 */ /* 0x000fea0003800000 */
.L_x_1864:
        /* <DEDUP_REMOVED lines=8> */
.L_x_1866:
[----:B------:R-:W-:Y:S05]  /*2a780*/  BRA `(.L_x_1867) ;  /* 0xffffff6c00e87947 */ /* 0x000fea000383ffff */
.L_x_1672:
[----:B------:R-:W1:Y:S01]  /*2a790*/  S2R R5, SR_TID.X ;  /* 0x0000000000057919 */ /* 0x000e620000002100 */
[----:B------:R-:W-:Y:S01]  /*2a7a0*/  BSSY B1, `(.L_x_1868) ;  /* 0x000000a000017945 */ /* 0x000fe20003800000 */
[----:B------:R-:W-:Y:S02]  /*2a7b0*/  IMAD.MOV.U32 R12, RZ, RZ, RZ ;  /* 0x000000ffff0c7224 */ /* 0x000fe400078e00ff */
[----:B0-----:R-:W-:Y:S02]  /*2a7c0*/  IMAD.MOV.U32 R11, RZ, RZ, 0x1f ;  /* 0x0000001fff0b7424 */ /* 0x001fe400078e00ff */
[----:B------:R-:W-:Y:S01]  /*2a7d0*/  IMAD.MOV.U32 R15, RZ, RZ, -0x1 ;  /* 0xffffffffff0f7424 */ /* 0x000fe200078e00ff */
[----:B-1----:R-:W-:-:S04]  /*2a7e0*/  SHF.R.U32.HI R5, RZ, 0x5, R5 ;  /* 0x00000005ff057819 */ /* 0x002fc80000011605 */
[----:B------:R-:W-:-:S05]  /*2a7f0*/  LOP3.LUT R5, R5, 0x3, RZ, 0xc0, !PT ;  /* 0x0000000305057812 */ /* 0x000fca00078ec0ff */
[----:B------:R-:W-:-:S07]  /*2a800*/  IMAD.MOV.U32 R13, RZ, RZ, R5 ;  /* 0x000000ffff0d7224 */ /* 0x000fce00078e0005 */
[----:B------:R-:W-:Y:S05]  /*2a810*/  WARPSYNC.COLLECTIVE R15, `(.L_x_1869) ;  /* 0x000000000f087348 */ /* 0x000fea0003c00000 */
[----:B------:R0:W1:Y:S02]  /*2a820*/  SHFL.IDX P6, R14, R13, R12, R11 ;  /* 0x0000000c0d0e7389 */ /* 0x00006400000c000b */
[----:B01----:R-:W-:Y:S01]  /*2a830*/  ENDCOLLECTIVE ;  /* 0x000000000000791b */ /* 0x003fe20003800000 */
.L_x_1869:
[----:B------:R-:W-:Y:S05]  /*2a840*/  BSYNC B1 ;  /* 0x0000000000017941 */ /* 0x000fea0003800000 */
.L_x_1868:
[----:B------:R-:W-:Y:S05]  /*2a850*/  BRA `(.L_x_1870) ;  /* 0xffffff8800607947 */ /* 0x000fea000383ffff */
.L_x_1674:
[----:B------:R-:W-:Y:S01]  /*2a860*/  BSSY B1, `(.L_x_1871) ;  /* 0x0000006000017945 */ /* 0x000fe20003800000 */
[----:B------:R-:W-:-:S07]  /*2a870*/  IMAD.MOV.U32 R15, RZ, RZ, -0x1 ;  /* 0xffffffffff0f7424 */ /* 0x000fce00078e00ff */
[----:B01----:R-:W-:Y:S05]  /*2a880*/  WARPSYNC.COLLECTIVE R15, `(.L_x_1872) ;  /* 0x000000000f0c7348 */ /* 0x003fea0003c00000 */
[----:B------:R-:W-:Y:S02]  /*2a890*/  ELECT P6, UR62, PT ;  /* 0x00000000003e782f */ /* 0x000fe400038c0000 */
[----:B------:R-:W-:Y:S01]  /*2a8a0*/  MOV R14, UR62 ;  /* 0x0000003e000e7c02 */ /* 0x000fe20008000f00 */
[----:B01----:R-:W-:Y:S10]  /*2a8b0*/  ENDCOLLECTIVE ;  /* 0x000000000000791b */ /* 0x003ff40003800000 */
.L_x_1872:
[----:B------:R-:W-:Y:S05]  /*2a8c0*/  BSYNC B1 ;  /* 0x0000000000017941 */ /* 0x000fea0003800000 */
.L_x_1871:
[----:B------:R-:W-:Y:S05]  /*2a8d0*/  BRA `(.L_x_1673) ;  /* 0xffffff8800587947 */ /* 0x000fea000383ffff */
.L_x_1676:
[----:B-1----:R-:W2:Y:S02]  /*2a8e0*/  LDL R5, [R1] ;  /* 0x0000000001057983 */ /* 0x002ea40000100800 */
[----:B--2---:R1:W2:Y:S02]  /*2a8f0*/  SYNCS.PHASECHK.TRANS64.TRYWAIT P0, [R5+URZ+0x22820], R4 ;  /* 0x02282004050075a7 */ /* 0x0042a4000800017f */
[----:B--2---:R-:W-:Y:S05]  /*2a900*/  @!P0 NANOSLEEP.SYNCS 0x989680 ;  /* 0x009896800000895d */ /* 0x004fea0003900000 */
[----:B------:R-:W2:Y:S02]  /*2a910*/  @!P0 SYNCS.PHASECHK.TRANS64 P0, [R5+URZ+0x22820], R4 ;  /* 0x02282004050085a7 */ /* 0x000ea4000800007f */
[----:B--2---:R-:W-:Y:S05]  /*2a920*/  @!P0 BRA `(.L_x_1676) ;  /* 0xfffffffc00ec8947 */ /* 0x004fea000383ffff */
[----:B------:R-:W-:Y:S05]  /*2a930*/  BRA `(.L_x_1873) ;  /* 0xffffff8800687947 */ /* 0x000fea000383ffff */
.L_x_1680:
[----:B-1----:R1:W2:Y:S02]  /*2a940*/  SYNCS.PHASECHK.TRANS64.TRYWAIT P0, [R7+URZ+0x228a0], R10 ;  /* 0x0228a00a070075a7 */ /* 0x0022a4000800017f */
[----:B--2---:R-:W-:Y:S05]  /*2a950*/  @!P0 NANOSLEEP.SYNCS 0x989680 ;  /* 0x009896800000895d */ /* 0x004fea0003900000 */
[----:B------:R-:W2:Y:S02]  /*2a960*/  @!P0 SYNCS.PHASECHK.TRANS64 P0, [R7+URZ+0x228a0], R10 ;  /* 0x0228a00a070085a7 */ /* 0x000ea4000800007f */
[----:B--2---:R-:W-:Y:S05]  /*2a970*/  @!P0 BRA `(.L_x_1680) ;  /* 0xfffffffc00f08947 */ /* 0x004fea000383ffff */
[----:B------:R-:W-:Y:S05]  /*2a980*/  BRA `(.L_x_1874) ;  /* 0xffffff8800907947 */ /* 0x000fea000383ffff */
.L_x_1687:
[----:B0-----:R0:W2:Y:S02]  /*2a990*/  SYNCS.PHASECHK.TRANS64.TRYWAIT P0, [R7+URZ+0x228c0], R10 ;  /* 0x0228c00a070075a7 */ /* 0x0010a4000800017f */
[----:B--2---:R-:W-:Y:S05]  /*2a9a0*/  @!P0 NANOSLEEP.SYNCS 0x989680 ;  /* 0x009896800000895d */ /* 0x004fea0003900000 */
[----:B------:R-:W2:Y:S02]  /*2a9b0*/  @!P0 SYNCS.PHASECHK.TRANS64 P0, [R7+URZ+0x228c0], R10 ;  /* 0x0228c00a070085a7 */ /* 0x000ea4000800007f */
[----:B--2---:R-:W-:Y:S05]  /*2a9c0*/  @!P0 BRA `(.L_x_1687) ;  /* 0xfffffffc00f08947 */ /* 0x004fea000383ffff */
[----:B------:R-:W-:Y:S05]  /*2a9d0*/  BRA `(.L_x_1875) ;  /* 0xffffff8c008c7947 */ /* 0x000fea000383ffff */
.L_x_1694:
[----:B-1----:R1:W2:Y:S02]  /*2a9e0*/  SYNCS.PHASECHK.TRANS64.TRYWAIT P1, [R8+URZ+0x228a0], R7 ;  /* 0x0228a007080075a7 */ /* 0x0022a4000802017f */
[----:B--2---:R-:W-:Y:S05]  /*2a9f0*/  @!P1 NANOSLEEP.SYNCS 0x989680 ;  /* 0x009896800000995d */ /* 0x004fea0003900000 */
[----:B------:R-:W2:Y:S02]  /*2aa00*/  @!P1 SYNCS.PHASECHK.TRANS64 P1, [R8+URZ+0x228a0], R7 ;  /* 0x0228a007080095a7 */ /* 0x000ea4000802007f */
[----:B--2---:R-:W-:Y:S05]  /*2aa10*/  @!P1 BRA `(.L_x_1694) ;  /* 0xfffffffc00f09947 */ /* 0x004fea000383ffff */
[----:B------:R-:W-:Y:S05]  /*2aa20*/  BRA `(.L_x_1876) ;  /* 0xffffff9000707947 */ /* 0x000fea000383ffff */
.L_x_1701:
[----:B0-----:R0:W2:Y:S02]  /*2aa30*/  SYNCS.PHASECHK.TRANS64.TRYWAIT P1, [R8+URZ+0x228c0], R7 ;  /* 0x0228c007080075a7 */ /* 0x0010a4000802017f */
[----:B--2---:R-:W-:Y:S05]  /*2aa40*/  @!P1 NANOSLEEP.SYNCS 0x989680 ;  /* 0x009896800000995d */ /* 0x004fea0003900000 */
[----:B------:R-:W2:Y:S02]  /*2aa50*/  @!P1 SYNCS.PHASECHK.TRANS64 P1, [R8+URZ+0x228c0], R7 ;  /* 0x0228c007080095a7 */ /* 0x000ea4000802007f */
[----:B--2---:R-:W-:Y:S05]  /*2aa60*/  @!P1 BRA `(.L_x_1701) ;  /* 0xfffffffc00f09947 */ /* 0x004fea000383ffff */
[----:B------:R-:W-:Y:S05]  /*2aa70*/  BRA `(.L_x_1877) ;  /* 0xffffff9400687947 */ /* 0x000fea000383ffff */
.L_x_1724:
        /* <DEDUP_REMOVED lines=8> */
[----:B--2---:R-:W-:Y:S05]  /*2ab00*/  WARPSYNC.COLLECTIVE R15, `(.L_x_1879) ;  /* 0x000000000f087348 */ /* 0x004fea0003c00000 */
[----:B------:R0:W1:Y:S02]  /*2ab10*/  SHFL.IDX P6, R14, R13, R12, R11 ;  /* 0x0000000c0d0e7389 */ /* 0x00006400000c000b */
[----:B012---:R-:W-:Y:S01]  /*2ab20*/  ENDCOLLECTIVE ;  /* 0x000000000000791b */ /* 0x007fe20003800000 */
.L_x_1879:
[----:B------:R-:W-:Y:S05]  /*2ab30*/  BSYNC B0 ;  /* 0x0000000000007941 */ /* 0x000fea0003800000 */
.L_x_1878:
[----:B------:R-:W-:Y:S05]  /*2ab40*/  BRA `(.L_x_1880) ;  /* 0xffffffa400147947 */ /* 0x000fea000383ffff */
.L_x_1726:
[----:B------:R-:W-:Y:S01]  /*2ab50*/  BSSY B0, `(.L_x_1881) ;  /* 0x0000006000007945 */ /* 0x000fe20003800000 */
[----:B------:R-:W-:-:S07]  /*2ab60*/  IMAD.MOV.U32 R15, RZ, RZ, -0x1 ;  /* 0xffffffffff0f7424 */ /* 0x000fce00078e00ff */
[----:B012---:R-:W-:Y:S05]  /*2ab70*/  WARPSYNC.COLLECTIVE R15, `(.L_x_1882) ;  /* 0x000000000f0c7348 */ /* 0x007fea0003c00000 */
[----:B------:R-:W-:Y:S02]  /*2ab80*/  ELECT P6, UR62, PT ;  /* 0x00000000003e782f */ /* 0x000fe400038c0000 */
[----:B------:R-:W-:Y:S01]  /*2ab90*/  MOV R14, UR62 ;  /* 0x0000003e000e7c02 */ /* 0x000fe20008000f00 */
[----:B012---:R-:W-:Y:S10]  /*2aba0*/  ENDCOLLECTIVE ;  /* 0x000000000000791b */ /* 0x007ff40003800000 */
.L_x_1882:
[----:B------:R-:W-:Y:S05]  /*2abb0*/  BSYNC B0 ;  /* 0x0000000000007941 */ /* 0x000fea0003800000 */
.L_x_1881:
[----:B------:R-:W-:Y:S05]  /*2abc0*/  BRA `(.L_x_1883) ;  /* 0xffffffa4001c7947 */ /* 0x000fea000383ffff */
.L_x_1728:
[----:B-1----:R1:W2:Y:S02]  /*2abd0*/  SYNCS.PHASECHK.TRANS64.TRYWAIT P0, [R0+URZ+0x22880], R2 ;  /* 0x02288002000075a7 */ /* 0x0022a4000800017f */
[----:B--2---:R-:W-:Y:S05]  /*2abe0*/  @!P0 NANOSLEEP.SYNCS 0x989680 ;  /* 0x009896800000895d */ /* 0x004fea0003900000 */
[----:B------:R-:W2:Y:S02]  /*2abf0*/  @!P0 SYNCS.PHASECHK.TRANS64 P0, [R0+URZ+0x22880], R2 ;  /* 0x02288002000085a7 */ /* 0x000ea4000800007f */
[----:B--2---:R-:W-:Y:S05]  /*2ac00*/  @!P0 BRA `(.L_x_1728) ;  /* 0xfffffffc00f08947 */ /* 0x004fea000383ffff */
[----:B------:R-:W-:Y:S05]  /*2ac10*/  BRA `(.L_x_1884) ;  /* 0xffffffa400907947 */ /* 0x000fea000383ffff */
.L_x_1730:
[----:B--2---:R2:W3:Y:S02]  /*2ac20*/  SYNCS.PHASECHK.TRANS64.TRYWAIT P0, [R0+URZ+0x22840], R2 ;  /* 0x02284002000075a7 */ /* 0x0044e4000800017f */
[----:B---3--:R-:W-:Y:S05]  /*2ac30*/  @!P0 NANOSLEEP.SYNCS 0x989680 ;  /* 0x009896800000895d */ /* 0x008fea0003900000 */
[----:B------:R-:W3:Y:S02]  /*2ac40*/  @!P0 SYNCS.PHASECHK.TRANS64 P0, [R0+URZ+0x22840], R2 ;  /* 0x02284002000085a7 */ /* 0x000ee4000800007f */
[----:B---3--:R-:W-:Y:S05]  /*2ac50*/  @!P0 BRA `(.L_x_1730) ;  /* 0xfffffffc00f08947 */ /* 0x008fea000383ffff */
[----:B------:R-:W-:Y:S05]  /*2ac60*/  BRA `(.L_x_1885) ;  /* 0xffffffa400ec7947 */ /* 0x000fea000383ffff */
.L_x_1734:
[----:B------:R-:W2:Y:S01]  /*2ac70*/  LDL.LU R11, [R1+0x40] ;  /* 0x00004000010b7983 */ /* 0x000ea20000300800 */
[----:B------:R-:W-:Y:S01]  /*2ac80*/  IMAD.MOV.U32 R5, RZ, RZ, R12 ;  /* 0x000000ffff057224 */ /* 0x000fe200078e000c */
[----:B------:R-:W-:Y:S01]  /*2ac90*/  MOV R13, R3 ;  /* 0x00000003000d7202 */ /* 0x000fe20000000f00 */
[----:B------:R-:W-:Y:S02]  /*2aca0*/  IMAD.MOV.U32 R12, RZ, RZ, RZ ;  /* 0x000000ffff0c7224 */ /* 0x000fe400078e00ff */
[----:B------:R-:W-:Y:S02]  /*2acb0*/  IMAD.MOV.U32 R15, RZ, RZ, -0x1 ;  /* 0xffffffffff0f7424 */ /* 0x000fe400078e00ff */
[----:B------:R-:W-:-:S04]  /*2acc0*/  IMAD.IADD R0, R10, 0x1, R5 ;  /* 0x000000010a007824 */ /* 0x000fc800078e0205 */
[----:B------:R-:W-:Y:S02]  /*2acd0*/  VIADD R5, R0, 0x20 ;  /* 0x0000002000057836 */ /* 0x000fe40000000000 */
[----:B--2---:R-:W-:Y:S02]  /*2ace0*/  IMAD R2, R11, R7, RZ ;  /* 0x000000070b027224 */ /* 0x004fe400078e02ff */
[----:B------:R-:W-:-:S03]  /*2acf0*/  IMAD.MOV.U32 R11, RZ, RZ, 0x1c1f ;  /* 0x00001c1fff0b7424 */ /* 0x000fc600078e00ff */
[----:B------:R-:W-:-:S13]  /*2ad00*/  ISETP.GE.AND P4, PT, R0, R2, PT ;  /* 0x000000020000720c */ /* 0x000fda0003f86270 */
[----:B-----5:R-:W-:Y:S05]  /*2ad10*/  WARPSYNC.COLLECTIVE R15, `(.L_x_1886) ;  /* 0x000000000f087348 */ /* 0x020fea0003c00000 */
[----:B------:R0:W1:Y:S02]  /*2ad20*/  SHFL.IDX P6, R14, R13, R12, R11 ;  /* 0x0000000c0d0e7389 */ /* 0x00006400000c000b */
[----:B01---5:R-:W-:Y:S01]  /*2ad30*/  ENDCOLLECTIVE ;  /* 0x000000000000791b */ /* 0x023fe20003800000 */
.L_x_1886:
[----:B------:R-:W-:Y:S02]  /*2ad40*/  IMAD.MOV.U32 R13, RZ, RZ, R4 ;  /* 0x000000ffff0d7224 */ /* 0x000fe400078e0004 */
[----:B------:R-:W-:-:S07]  /*2ad50*/  IMAD.MOV.U32 R6, RZ, RZ, R14 ;  /* 0x000000ffff067224 */ /* 0x000fce00078e000e */
[----:B------:R-:W-:Y:S05]  /*2ad60*/  WARPSYNC.COLLECTIVE R15, `(.L_x_1887) ;  /* 0x000000000f087348 */ /* 0x000fea0003c00000 */
[----:B------:R0:W1:Y:S02]  /*2ad70*/  SHFL.IDX P6, R14, R13, R12, R11 ;  /* 0x0000000c0d0e7389 */ /* 0x00006400000c000b */
[----:B01----:R-:W-:Y:S01]  /*2ad80*/  ENDCOLLECTIVE ;  /* 0x000000000000791b */ /* 0x003fe20003800000 */
.L_x_1887:
[----:B------:R-:W-:Y:S02]  /*2ad90*/  IMAD.MOV.U32 R13, RZ, RZ, R3 ;  /* 0x000000ffff0d7224 */ /* 0x000fe400078e0003 */
[----:B------:R-:W-:Y:S02]  /*2ada0*/  IMAD.MOV.U32 R12, RZ, RZ, 0x1 ;  /* 0x00000001ff0c7424 */ /* 0x000fe400078e00ff */
[----:B------:R-:W-:-:S07]  /*2adb0*/  IMAD.MOV.U32 R7, RZ, RZ, R14 ;  /* 0x000000ffff077224 */ /* 0x000fce00078e000e */
[----:B------:R-:W-:Y:S05]  /*2adc0*/  WARPSYNC.COLLECTIVE R15, `(.L_x_1888) ;  /* 0x000000000f087348 */ /* 0x000fea0003c00000 */
[----:B------:R0:W1:Y:S02]  /*2add0*/  SHFL.IDX P6, R14, R13, R12, R11 ;  /* 0x0000000c0d0e7389 */ /* 0x00006400000c000b */
[----:B01----:R-:W-:Y:S01]  /*2ade0*/  ENDCOLLECTIVE ;  /* 0x000000000000791b */ /* 0x003fe20003800000 */
.L_x_1888:
        /* <DEDUP_REMOVED lines=17> */
.L_x_1889:
[----:B------:R-:W-:Y:S01]  /*2af00*/  MOV R13, R3 ;  /* 0x00000003000d7202 */ /* 0x000fe20000000f00 */
[----:B------:R-:W-:Y:S02]  /*2af10*/  IMAD.MOV.U32 R12, RZ, RZ, 0x2 ;  /* 0x00000002ff0c7424 */ /* 0x000fe400078e00ff */
[----:B------:R-:W-:-:S07]  /*2af20*/  IMAD.MOV.U32 R5, RZ, RZ, R14 ;  /* 0x000000ffff057224 */ /* 0x000fce00078e000e */
[----:B------:R-:W-:Y:S05]  /*2af30*/  WARPSYNC.COLLECTIVE R15, `(.L_x_1890) ;  /* 0x000000000f087348 */ /* 0x000fea0003c00000 */
[----:B------:R0:W1:Y:S02]  /*2af40*/  SHFL.IDX P6, R14, R13, R12, R11 ;  /* 0x0000000c0d0e7389 */ /* 0x00006400000c000b */
[----:B01----:R-:W-:Y:S01]  /*2af50*/  ENDCOLLECTIVE ;  /* 0x000000000000791b */ /* 0x003fe20003800000 */
.L_x_1890:
[----:B------:R-:W-:-:S05]  /*2af60*/  @!P3 IADD3 R5, P4, R9, R5, RZ ;  /* 0x000000050905b210 */ /* 0x000fca0007f9e0ff */
[----:B------:R-:W-:-:S04]  /*2af70*/  @!P3 IMAD.X R6, RZ, RZ, R6, P4 ;  /* 0x000000ffff06b224 */ /* 0x000fc800020e0606 */
[----:B------:R-:W-:Y:S02]  /*2af80*/  @!P3 IMAD.MOV.U32 R7, RZ, RZ, R6 ;  /* 0x000000ffff07b224 */ /* 0x000fe400078e0006 */
[----:B------:R-:W-:Y:S02]  /*2af90*/  @!P3 IMAD.MOV.U32 R6, RZ, RZ, R5 ;  /* 0x000000ffff06b224 */ /* 0x000fe400078e0005 */
[----:B------:R-:W-:Y:S02]  /*2afa0*/  IMAD.MOV.U32 R13, RZ, RZ, R4 ;  /* 0x000000ffff0d7224 */ /* 0x000fe400078e0004 */
[----:B------:R-:W-:Y:S01]  /*2afb0*/  VIADD R5, R0, 0x40 ;  /* 0x0000004000057836 */ /* 0x000fe20000000000 */
        /* <DEDUP_REMOVED lines=11> */
.L_x_1891:
[----:B------:R-:W-:Y:S02]  /*2b070*/  IMAD.MOV.U32 R13, RZ, RZ, R3 ;  /* 0x000000ffff0d7224 */ /* 0x000fe400078e0003 */
[----:B------:R-:W-:Y:S02]  /*2b080*/  IMAD.MOV.U32 R12, RZ, RZ, 0x3 ;  /* 0x00000003ff0c7424 */ /* 0x000fe400078e00ff */
[----:B------:R-:W-:-:S07]  /*2b090*/  IMAD.MOV.U32 R5, RZ, RZ, R14 ;  /* 0x000000ffff057224 */ /* 0x000fce00078e000e */
[----:B------:R-:W-:Y:S05]  /*2b0a0*/  WARPSYNC.COLLECTIVE R15, `(.L_x_1892) ;  /* 0x000000000f087348 */ /* 0x000fea0003c00000 */
[----:B------:R0:W1:Y:S02]  /*2b0b0*/  SHFL.IDX P6, R14, R13, R12, R11 ;  /* 0x0000000c0d0e7389 */ /* 0x00006400000c000b */
[----:B01----:R-:W-:Y:S01]  /*2b0c0*/  ENDCOLLECTIVE ;  /* 0x000000000000791b */ /* 0x003fe20003800000 */
.L_x_1892:
[----:B------:R-:W-:-:S05]  /*2b0d0*/  @!P3 IADD3 R5, P4, R9, R5, RZ ;  /* 0x000000050905b210 */ /* 0x000fca0007f9e0ff */
[----:B------:R-:W-:-:S04]  /*2b0e0*/  @!P3 IMAD.X R6, RZ, RZ, R6, P4 ;  /* 0x000000ffff06b224 */ /* 0x000fc800020e0606 */
[----:B------:R-:W-:Y:S02]  /*2b0f0*/  @!P3 IMAD.MOV.U32 R7, RZ, RZ, R6 ;  /* 0x000000ffff07b224 */ /* 0x000fe400078e0006 */
[----:B------:R-:W-:Y:S02]  /*2b100*/  IMAD.MOV.U32 R13, RZ, RZ, R4 ;  /* 0x000000ffff0d7224 */ /* 0x000fe400078e0004 */
        /* <DEDUP_REMOVED lines=10> */
.L_x_1893:
[----:B------:R-:W-:Y:S01]  /*2b1b0*/  @!PT LDS RZ, [RZ] ;  /* 0x00000000fffff984 */ /* 0x000fe20000000800 */
[----:B------:R-:W-:Y:S01]  /*2b1c0*/  @!PT LDS RZ, [RZ] ;  /* 0x00000000fffff984 */ /* 0x000fe20000000800 */
[----:B------:R-:W-:Y:S01]  /*2b1d0*/  @!PT LDS RZ, [RZ] ;  /* 0x00000000fffff984 */ /* 0x000fe20000000800 */
[----:B------:R0:W-:Y:S01]  /*2b1e0*/  @!P3 LDGSTS.E.BYPASS.LTC128B.128 [R8+0x15400], desc[UR38][R6.64+0x80], !P2 ;  /* 0x154000800608bfae */ /* 0x0001e2000d101d66 */
[----:B------:R-:W-:Y:S01]  /*2b1f0*/  IMAD.MOV.U32 R3, RZ, RZ, R14 ;  /* 0x000000ffff037224 */ /* 0x000fe200078e000e */
[----:B------:R-:W-:Y:S06]  /*2b200*/  BRA `(.L_x_1894) ;  /* 0xffffffac00587947 */ /* 0x000fec000383ffff */
.L_x_1739:
[----:B-1----:R-:W3:Y:S02]  /*2b210*/  LDL R2, [R1] ;  /* 0x0000000001027983 */ /* 0x002ee40000100800 */
[----:B---3--:R1:W3:Y:S02]  /*2b220*/  SYNCS.PHASECHK.TRANS64.TRYWAIT P0, [R2+URZ+0x22820], R0 ;  /* 0x02282000020075a7 */ /* 0x0082e4000800017f */
[----:B---3--:R-:W-:Y:S05]  /*2b230*/  @!P0 NANOSLEEP.SYNCS 0x989680 ;  /* 0x009896800000895d */ /* 0x008fea0003900000 */
[----:B------:R-:W3:Y:S02]  /*2b240*/  @!P0 SYNCS.PHASECHK.TRANS64 P0, [R2+URZ+0x22820], R0 ;  /* 0x02282000020085a7 */ /* 0x000ee4000800007f */
[----:B---3--:R-:W-:Y:S05]  /*2b250*/  @!P0 BRA `(.L_x_1739) ;  /* 0xfffffffc00ec8947 */ /* 0x008fea000383ffff */
[----:B------:R-:W-:Y:S05]  /*2b260*/  BRA `(.L_x_1895) ;  /* 0xffffffac00cc7947 */ /* 0x000fea000383ffff */
.L_x_1745:
[----:B--2---:R2:W4:Y:S02]  /*2b270*/  SYNCS.PHASECHK.TRANS64.TRYWAIT P0, [R3+URZ+0x22880], R2 ;  /* 0x02288002030075a7 */ /* 0x004524000800017f */
[----:B----4-:R-:W-:Y:S05]  /*2b280*/  @!P0 NANOSLEEP.SYNCS 0x989680 ;  /* 0x009896800000895d */ /* 0x010fea0003900000 */
[----:B------:R-:W4:Y:S02]  /*2b290*/  @!P0 SYNCS.PHASECHK.TRANS64 P0, [R3+URZ+0x22880], R2 ;  /* 0x02288002030085a7 */ /* 0x000f24000800007f */
[----:B----4-:R-:W-:Y:S05]  /*2b2a0*/  @!P0 BRA `(.L_x_1745) ;  /* 0xfffffffc00f08947 */ /* 0x010fea000383ffff */
[----:B------:R-:W-:Y:S05]  /*2b2b0*/  BRA `(.L_x_1896) ;  /* 0xffffffb0008c7947 */ /* 0x000fea000383ffff */
.L_x_1750:
[----:B---3--:R3:W4:Y:S02]  /*2b2c0*/  SYNCS.PHASECHK.TRANS64.TRYWAIT P0, [R3+URZ+0x22840], R2 ;  /* 0x02284002030075a7 */ /* 0x008724000800017f */
[----:B----4-:R-:W-:Y:S05]  /*2b2d0*/  @!P0 NANOSLEEP.SYNCS 0x989680 ;  /* 0x009896800000895d */ /* 0x010fea0003900000 */
[----:B------:R-:W4:Y:S02]  /*2b2e0*/  @!P0 SYNCS.PHASECHK.TRANS64 P0, [R3+URZ+0x22840], R2 ;  /* 0x02284002030085a7 */ /* 0x000f24000800007f */
[----:B----4-:R-:W-:Y:S05]  /*2b2f0*/  @!P0 BRA `(.L_x_1750) ;  /* 0xfffffffc00f08947 */ /* 0x010fea000383ffff */
[----:B------:R-:W-:Y:S05]  /*2b300*/  BRA `(.L_x_1897) ;  /* 0xffffffb400107947 */ /* 0x000fea000383ffff */
.L_x_1758:
[----:B----4-:R4:W0:Y:S02]  /*2b310*/  SYNCS.PHASECHK.TRANS64.TRYWAIT P0, [R21+URZ+0x22870], R2 ;  /* 0x02287002150075a7 */ /* 0x010824000800017f */
[----:B0-----:R-:W-:Y:S05]  /*2b320*/  @!P0 NANOSLEEP.SYNCS 0x989680 ;  /* 0x009896800000895d */ /* 0x001fea0003900000 */
[----:B------:R-:W0:Y:S02]  /*2b330*/  @!P0 SYNCS.PHASECHK.TRANS64 P0, [R21+URZ+0x22870], R2 ;  /* 0x02287002150085a7 */ /* 0x000e24000800007f */
[----:B0-----:R-:W-:Y:S05]  /*2b340*/  @!P0 BRA `(.L_x_1758) ;  /* 0xfffffffc00f08947 */ /* 0x001fea000383ffff */
[----:B------:R-:W-:Y:S05]  /*2b350*/  BRA `(.L_x_1898) ;  /* 0xffffffb800347947 */ /* 0x000fea000383ffff */
.L_x_1760:
[----:B----4-:R4:W0:Y:S02]  /*2b360*/  SYNCS.PHASECHK.TRANS64.TRYWAIT P0, [R21+URZ+0x22860], R2 ;  /* 0x02286002150075a7 */ /* 0x010824000800017f */
[----:B0-----:R-:W-:Y:S05]  /*2b370*/  @!P0 NANOSLEEP.SYNCS 0x989680 ;  /* 0x009896800000895d */ /* 0x001fea0003900000 */
[----:B------:R-:W0:Y:S02]  /*2b380*/  @!P0 SYNCS.PHASECHK.TRANS64 P0, [R21+URZ+0x22860], R2 ;  /* 0x02286002150085a7 */ /* 0x000e24000800007f */
[----:B0-----:R-:W-:Y:S05]  /*2b390*/  @!P0 BRA `(.L_x_1760) ;  /* 0xfffffffc00f08947 */ /* 0x001fea000383ffff */
[----:B------:R-:W-:Y:S05]  /*2b3a0*/  BRA `(.L_x_1899) ;  /* 0xffffffb8003c7947 */ /* 0x000fea000383ffff */
.L_x_1767:
[----:B---3--:R3:W4:Y:S02]  /*2b3b0*/  SYNCS.PHASECHK.TRANS64.TRYWAIT P1, [R17+URZ+0x22870], R0 ;  /* 0x02287000110075a7 */ /* 0x008724000802017f */
[----:B----4-:R-:W-:Y:S05]  /*2b3c0*/  @!P1 NANOSLEEP.SYNCS 0x989680 ;  /* 0x009896800000995d */ /* 0x010fea0003900000 */
[----:B------:R-:W4:Y:S02]  /*2b3d0*/  @!P1 SYNCS.PHASECHK.TRANS64 P1, [R17+URZ+0x22870], R0 ;  /* 0x02287000110095a7 */ /* 0x000f24000802007f */
[----:B----4-:R-:W-:Y:S05]  /*2b3e0*/  @!P1 BRA `(.L_x_1767) ;  /* 0xfffffffc00f09947 */ /* 0x010fea000383ffff */
[----:B------:R-:W-:Y:S05]  /*2b3f0*/  BRA `(.L_x_1900) ;  /* 0xffffffc000087947 */ /* 0x000fea000383ffff */
.L_x_1769:
[----:B---3--:R3:W4:Y:S02]  /*2b400*/  SYNCS.PHASECHK.TRANS64.TRYWAIT P1, [R17+URZ+0x22860], R0 ;  /* 0x02286000110075a7 */ /* 0x008724000802017f */
[----:B----4-:R-:W-:Y:S05]  /*2b410*/  @!P1 NANOSLEEP.SYNCS 0x989680 ;  /* 0x009896800000995d */ /* 0x010fea0003900000 */
[----:B------:R-:W4:Y:S02]  /*2b420*/  @!P1 SYNCS.PHASECHK.TRANS64 P1, [R17+URZ+0x22860], R0 ;  /* 0x02286000110095a7 */ /* 0x000f24000802007f */
[----:B----4-:R-:W-:Y:S05]  /*2b430*/  @!P1 BRA `(.L_x_1769) ;  /* 0xfffffffc00f09947 */ /* 0x010fea000383ffff */
[----:B------:R-:W-:Y:S05]  /*2b440*/  BRA `(.L_x_1901) ;  /* 0xffffffc000107947 */ /* 0x000fea000383ffff */
.L_x_1773:
[----:B------:R-:W-:Y:S01]  /*2b450*/  BSSY B0, `(.L_x_1902) ;  /* 0x0000008000007945 */ /* 0x000fe20003800000 */
[----:B------:R-:W-:Y:S02]  /*2b460*/  IMAD.MOV.U32 R13, RZ, RZ, R16 ;  /* 0x000000ffff0d7224 */ /* 0x000fe400078e0010 */
[----:B------:R-:W-:Y:S02]  /*2b470*/  IMAD.MOV.U32 R12, RZ, RZ, RZ ;  /* 0x000000ffff0c7224 */ /* 0x000fe400078e00ff */
[----:B0-----:R-:W-:Y:S02]  /*2b480*/  IMAD.MOV.U32 R11, RZ, RZ, 0x1f ;  /* 0x0000001fff0b7424 */ /* 0x001fe400078e00ff */
[----:B------:R-:W-:-:S07]  /*2b490*/  IMAD.MOV.U32 R15, RZ, RZ, -0x1 ;  /* 0xffffffffff0f7424 */ /* 0x000fce00078e00ff */
[----:B-1----:R-:W-:Y:S05]  /*2b4a0*/  WARPSYNC.COLLECTIVE R15, `(.L_x_1903) ;  /* 0x000000000f087348 */ /* 0x002fea0003c00000 */
[----:B------:R0:W2:Y:S02]  /*2b4b0*/  SHFL.IDX P6, R14, R13, R12, R11 ;  /* 0x0000000c0d0e7389 */ /* 0x0000a400000c000b */
[----:B012---:R-:W-:Y:S01]  /*2b4c0*/  ENDCOLLECTIVE ;  /* 0x000000000000791b */ /* 0x007fe20003800000 */
.L_x_1903:
[----:B------:R-:W-:Y:S05]  /*2b4d0*/  BSYNC B0 ;  /* 0x0000000000007941 */ /* 0x000fea0003800000 */
.L_x_1902:
[----:B------:R-:W-:Y:S01]  /*2b4e0*/  IMAD.MOV.U32 R13, RZ, RZ, R16 ;  /* 0x000000ffff0d7224 */ /* 0x000fe200078e0010 */
[----:B------:R-:W-:Y:S01]  /*2b4f0*/  MOV R12, 0x1 ;  /* 0x00000001000c7802 */ /* 0x000fe20000000f00 */
[----:B------:R-:W-:Y:S02]  /*2b500*/  IMAD.MOV.U32 R11, RZ, RZ, 0x1f ;  /* 0x0000001fff0b7424 */ /* 0x000fe400078e00ff */
[----:B------:R-:W-:Y:S02]  /*2b510*/  IMAD.MOV.U32 R15, RZ, RZ, -0x1 ;  /* 0xffffffffff0f7424 */ /* 0x000fe400078e00ff */
[----:B------:R-:W-:Y:S02]  /*2b520*/  IMAD.IADD R5, R19, 0x1, R6 ;  /* 0x0000000113057824 */ /* 0x000fe400078e0206 */
[----:B------:R-:W-:-:S07]  /*2b530*/  IMAD.MOV.U32 R0, RZ, RZ, R14 ;  /* 0x000000ffff007224 */ /* 0x000fce00078e000e */
[----:B------:R-:W-:Y:S05]  /*2b540*/  WARPSYNC.COLLECTIVE R15, `(.L_x_1904) ;  /* 0x000000000f087348 */ /* 0x000fea0003c00000 */
[----:B------:R0:W1:Y:S02]  /*2b550*/  SHFL.IDX P6, R14, R13, R12, R11 ;  /* 0x0000000c0d0e7389 */ /* 0x00006400000c000b */
[----:B01----:R-:W-:Y:S01]  /*2b560*/  ENDCOLLECTIVE ;  /* 0x000000000000791b */ /* 0x003fe20003800000 */
.L_x_1904:
        /* <DEDUP_REMOVED lines=13> */
[----:B------:R-:W-:-:S03]  /*2b640*/  ISETP.NE.AND P1, PT, R6, RZ, PT ;  /* 0x000000ff0600720c */ /* 0x000fc60003f25270 */
[----:B------:R-:W-:-:S10]  /*2b650*/  IMAD.MOV.U32 R13, RZ, RZ, R2 ;  /* 0x000000ffff0d7224 */ /* 0x000fd400078e0002 */
[----:B------:R-:W-:Y:S05]  /*2b660*/  WARPSYNC.COLLECTIVE R15, `(.L_x_1905) ;  /* 0x000000000f087348 */ /* 0x000fea0003c00000 */
[----:B------:R0:W1:Y:S02]  /*2b670*/  SHFL.UP P6, R14, R13, R12, R11 ;  /* 0x0400000c0d0e7389 */ /* 0x00006400000c000b */
[----:B01----:R-:W-:Y:S01]  /*2b680*/  ENDCOLLECTIVE ;  /* 0x000000000000791b */ /* 0x003fe20003800000 */
.L_x_1905:
[----:B------:R-:W-:Y:S02]  /*2b690*/  IMAD.MOV.U32 R12, RZ, RZ, 0x2 ;  /* 0x00000002ff0c7424 */ /* 0x000fe400078e00ff */
[----:B------:R-:W-:-:S05]  /*2b6a0*/  IMAD.MOV.U32 R3, RZ, RZ, R14 ;  /* 0x000000ffff037224 */ /* 0x000fca00078e000e */
[----:B------:R-:W-:-:S05]  /*2b6b0*/  SEL R3, R3, RZ, P1 ;  /* 0x000000ff03037207 */ /* 0x000fca0000800000 */
[----:B------:R-:W-:-:S04]  /*2b6c0*/  IMAD.IADD R3, R2, 0x1, R3 ;  /* 0x0000000102037824 */ /* 0x000fc800078e0203 */
[----:B------:R-:W-:-:S07]  /*2b6d0*/  IMAD.MOV.U32 R13, RZ, RZ, R3 ;  /* 0x000000ffff0d7224 */ /* 0x000fce00078e0003 */
[----:B------:R-:W-:Y:S05]  /*2b6e0*/  WARPSYNC.COLLECTIVE R15, `(.L_x_1906) ;  /* 0x000000000f087348 */ /* 0x000fea0003c00000 */
[----:B------:R0:W1:Y:S02]  /*2b6f0*/  SHFL.UP P6, R14, R13, R12, R11 ;  /* 0x0400000c0d0e7389 */ /* 0x00006400000c000b */
[----:B01----:R-:W-:Y:S01]  /*2b700*/  ENDCOLLECTIVE ;  /* 0x000000000000791b */ /* 0x003fe20003800000 */
.L_x_1906:
        /* <DEDUP_REMOVED lines=8> */
.L_x_1907:
        /* <DEDUP_REMOVED lines=8> */
.L_x_1908:
        /* <DEDUP_REMOVED lines=8> */
.L_x_1909:
[----:B------:R-:W-:Y:S02]  /*2b890*/  IMAD.MOV.U32 R12, RZ, RZ, 0x1f ;  /* 0x0000001fff0c7424 */ /* 0x000fe400078e00ff */
[----:B------:R-:W-:Y:S02]  /*2b8a0*/  IMAD.MOV.U32 R11, RZ, RZ, 0x1f ;  /* 0x0000001fff0b7424 */ /* 0x000fe400078e00ff */
[----:B------:R-:W-:-:S05]  /*2b8b0*/  IMAD.MOV.U32 R5, RZ, RZ, R14 ;  /* 0x000000ffff057224 */ /* 0x000fca00078e000e */
[----:B------:R-:W-:-:S05]  /*2b8c0*/  SEL R5, R5, RZ, P5 ;  /* 0x000000ff05057207 */ /* 0x000fca0002800000 */
[----:B------:R-:W-:-:S04]  /*2b8d0*/  IMAD.IADD R5, R3, 0x1, R5 ;  /* 0x0000000103057824 */ /* 0x000fc800078e0205 */
[----:B------:R-:W-:-:S07]  /*2b8e0*/  IMAD.MOV.U32 R13, RZ, RZ, R5 ;  /* 0x000000ffff0d7224 */ /* 0x000fce00078e0005 */
[----:B------:R-:W-:Y:S05]  /*2b8f0*/  WARPSYNC.COLLECTIVE R15, `(.L_x_1910) ;  /* 0x000000000f087348 */ /* 0x000fea0003c00000 */
[----:B------:R0:W1:Y:S02]  /*2b900*/  SHFL.IDX P6, R14, R13, R12, R11 ;  /* 0x0000000c0d0e7389 */ /* 0x00006400000c000b */
[----:B01----:R-:W-:Y:S01]  /*2b910*/  ENDCOLLECTIVE ;  /* 0x000000000000791b */ /* 0x003fe20003800000 */
.L_x_1910:
[----:B------:R-:W-:Y:S01]  /*2b920*/  IMAD.MOV.U32 R7, RZ, RZ, R14 ;  /* 0x000000ffff077224 */ /* 0x000fe200078e000e */
[----:B------:R-:W-:Y:S06]  /*2b930*/  BRA `(.L_x_1911) ;  /* 0xffffffc400007947 */ /* 0x000fec000383ffff */
.L_x_1778:
[----:B------:R-:W-:Y:S01]  /*2b940*/  BSSY B0, `(.L_x_1912) ;  /* 0x0000008000007945 */ /* 0x000fe20003800000 */
[----:B-----5:R-:W-:Y:S02]  /*2b950*/  IMAD.MOV.U32 R13, RZ, RZ, R2 ;  /* 0x000000ffff0d7224 */ /* 0x020fe400078e0002 */
[----:B------:R-:W-:Y:S02]  /*2b960*/  IMAD.MOV.U32 R12, RZ, RZ, 0x1 ;  /* 0x00000001ff0c7424 */ /* 0x000fe400078e00ff */
[----:B0-----:R-:W-:Y:S02]  /*2b970*/  IMAD.MOV.U32 R11, RZ, RZ, RZ ;  /* 0x000000ffff0b7224 */ /* 0x001fe400078e00ff */
[----:B------:R-:W-:-:S07]  /*2b980*/  IMAD.MOV.U32 R15, RZ, RZ, -0x1 ;  /* 0xffffffffff0f7424 */ /* 0x000fce00078e00ff */
[----:B-12---:R-:W-:Y:S05]  /*2b990*/  WARPSYNC.COLLECTIVE R15, `(.L_x_1913) ;  /* 0x000000000f087348 */ /* 0x006fea0003c00000 */
[----:B------:R0:W3:Y:S02]  /*2b9a0*/  SHFL.UP P6, R14, R13, R12, R11 ;  /* 0x0400000c0d0e7389 */ /* 0x0000e400000c000b */
[----:B0123--:R-:W-:Y:S01]  /*2b9b0*/  ENDCOLLECTIVE ;  /* 0x000000000000791b */ /* 0x00ffe20003800000 */
.L_x_1913:
[----:B------:R-:W-:Y:S05]  /*2b9c0*/  BSYNC B0 ;  /* 0x0000000000007941 */ /* 0x000fea0003800000 */
.L_x_1912:
[----:B------:R-:W-:Y:S01]  /*2b9d0*/  IMAD.MOV.U32 R3, RZ, RZ, R14 ;  /* 0x000000ffff037224 */ /* 0x000fe200078e000e */
[----:B------:R-:W-:Y:S01]  /*2b9e0*/  MOV R12, 0x2 ;  /* 0x00000002000c7802 */ /* 0x000fe20000000f00 */
[----:B------:R-:W-:Y:S02]  /*2b9f0*/  IMAD.MOV.U32 R11, RZ, RZ, RZ ;  /* 0x000000ffff0b7224 */ /* 0x000fe400078e00ff */
[----:B------:R-:W-:Y:S01]  /*2ba00*/  IMAD.MOV.U32 R15, RZ, RZ, -0x1 ;  /* 0xffffffffff0f7424 */ /* 0x000fe200078e00ff */
[----:B------:R-:W-:-:S05]  /*2ba10*/  SEL R3, R3, RZ, P1 ;  /* 0x000000ff03037207 */ /* 0x000fca0000800000 */
[----:B------:R-:W-:-:S04]  /*2ba20*/  IMAD.IADD R3, R2, 0x1, R3 ;  /* 0x0000000102037824 */ /* 0x000fc800078e0203 */
[----:B------:R-:W-:-:S07]  /*2ba30*/  IMAD.MOV.U32 R13, RZ, RZ, R3 ;  /* 0x000000ffff0d7224 */ /* 0x000fce00078e0003 */
[----:B------:R-:W-:Y:S05]  /*2ba40*/  WARPSYNC.COLLECTIVE R15, `(.L_x_1914) ;  /* 0x000000000f087348 */ /* 0x000fea0003c00000 */
[----:B------:R0:W1:Y:S02]  /*2ba50*/  SHFL.UP P6, R14, R13, R12, R11 ;  /* 0x0400000c0d0e7389 */ /* 0x00006400000c000b */
[----:B01----:R-:W-:Y:S01]  /*2ba60*/  ENDCOLLECTIVE ;  /* 0x000000000000791b */ /* 0x003fe20003800000 */
.L_x_1914:
        /* <DEDUP_REMOVED lines=8> */
.L_x_1915:
        /* <DEDUP_REMOVED lines=8> */
.L_x_1916:
        /* <DEDUP_REMOVED lines=8> */
.L_x_1917:
[----:B------:R-:W-:Y:S01]  /*2bbf0*/  IMAD.MOV.U32 R12, RZ, RZ, 0x1f ;  /* 0x0000001fff0c7424 */ /* 0x000fe200078e00ff */
[----:B------:R-:W-:Y:S01]  /*2bc00*/  MOV R11, 0x1f ;  /* 0x0000001f000b7802 */ /* 0x000fe20000000f00 */
[----:B------:R-:W-:-:S05]  /*2bc10*/  IMAD.MOV.U32 R5, RZ, RZ, R14 ;  /* 0x000000ffff057224 */ /* 0x000fca00078e000e */
[----:B------:R-:W-:-:S05]  /*2bc20*/  SEL R5, R5, RZ, P5 ;  /* 0x000000ff05057207 */ /* 0x000fca0002800000 */
[----:B------:R-:W-:-:S04]  /*2bc30*/  IMAD.IADD R6, R3, 0x1, R5 ;  /* 0x0000000103067824 */ /* 0x000fc800078e0205 */
[----:B------:R-:W-:-:S07]  /*2bc40*/  IMAD.MOV.U32 R13, RZ, RZ, R6 ;  /* 0x000000ffff0d7224 */ /* 0x000fce00078e0006 */
[----:B------:R-:W-:Y:S05]  /*2bc50*/  WARPSYNC.COLLECTIVE R15, `(.L_x_1918) ;  /* 0x000000000f087348 */ /* 0x000fea0003c00000 */
[----:B------:R0:W1:Y:S02]  /*2bc60*/  SHFL.IDX P6, R14, R13, R12, R11 ;  /* 0x0000000c0d0e7389 */ /* 0x00006400000c000b */
[----:B01----:R-:W-:Y:S01]  /*2bc70*/  ENDCOLLECTIVE ;  /* 0x000000000000791b */ /* 0x003fe20003800000 */
.L_x_1918:
[----:B------:R-:W-:Y:S01]  /*2bc80*/  IMAD.MOV.U32 R7, RZ, RZ, R14 ;  /* 0x000000ffff077224 */ /* 0x000fe200078e000e */
[----:B------:R-:W-:Y:S06]  /*2bc90*/  BRA `(.L_x_1919) ;  /* 0xffffffc000c87947 */ /* 0x000fec000383ffff */
.L_x_1780:
[----:B------:R-:W-:Y:S01]  /*2bca0*/  BSSY B0, `(.L_x_1920) ;  /* 0x0000006000007945 */ /* 0x000fe20003800000 */
[----:B------:R-:W-:Y:S01]  /*2bcb0*/  PLOP3.LUT P6, PT, P6, PT, PT, 0x8, 0x0 ;  /* 0x000000000000781c */ /* 0x000fe200037ce170 */
[----:B------:R-:W-:-:S12]  /*2bcc0*/  IMAD.MOV.U32 R15, RZ, RZ, -0x1 ;  /* 0xffffffffff0f7424 */ /* 0x000fd800078e00ff */
[----:B012---:R-:W-:Y:S05]  /*2bcd0*/  WARPSYNC.COLLECTIVE R15, `(.L_x_1921) ;  /* 0x000000000f087348 */ /* 0x007fea0003c00000 */
[----:B------:R-:W-:Y:S01]  /*2bce0*/  VOTE.ANY R14, PT, P6 ;  /* 0x00000000000e7806 */ /* 0x000fe200030e0100 */
[----:B012---:R-:W-:Y:S06]  /*2bcf0*/  ENDCOLLECTIVE ;  /* 0x000000000000791b */ /* 0x007fec0003800000 */
.L_x_1921:
[----:B------:R-:W-:Y:S05]  /*2bd00*/  BSYNC B0 ;  /* 0x0000000000007941 */ /* 0x000fea0003800000 */
.L_x_1920:
[----:B------:R-:W-:Y:S02]  /*2bd10*/  IMAD.MOV.U32 R5, RZ, RZ, R14 ;  /* 0x000000ffff057224 */ /* 0x000fe400078e000e */
[----:B------:R-:W-:Y:S02]  /*2bd20*/  IMAD.MOV.U32 R13, RZ, RZ, R2 ;  /* 0x000000ffff0d7224 */ /* 0x000fe400078e0002 */
[----:B------:R-:W0:Y:S01]  /*2bd30*/  POPC R4, R5 ;  /* 0x0000000500047309 */ /* 0x000e220000000000 */
[----:B------:R-:W-:Y:S02]  /*2bd40*/  IMAD.MOV.U32 R11, RZ, RZ, 0x1f ;  /* 0x0000001fff0b7424 */ /* 0x000fe400078e00ff */
[----:B------:R-:W-:Y:S02]  /*2bd50*/  IMAD.MOV.U32 R15, RZ, RZ, -0x1 ;  /* 0xffffffffff0f7424 */ /* 0x000fe400078e00ff */
[----:B0-----:R-:W-:-:S07]  /*2bd60*/  IMAD.MOV.U32 R12, RZ, RZ, R4 ;  /* 0x000000ffff0c7224 */ /* 0x001fce00078e0004 */
[----:B------:R-:W-:Y:S05]  /*2bd70*/  WARPSYNC.COLLECTIVE R15, `(.L_x_1922) ;  /* 0x000000000f087348 */ /* 0x000fea0003c00000 */
[----:B------:R0:W1:Y:S02]  /*2bd80*/  SHFL.IDX P6, R14, R13, R12, R11 ;  /* 0x0000000c0d0e7389 */ /* 0x00006400000c000b */
[----:B01----:R-:W-:Y:S01]  /*2bd90*/  ENDCOLLECTIVE ;  /* 0x000000000000791b */ /* 0x003fe20003800000 */
.L_x_1922:
[----:B------:R-:W-:Y:S01]  /*2bda0*/  IMAD.MOV.U32 R17, RZ, RZ, R14 ;  /* 0x000000ffff117224 */ /* 0x000fe200078e000e */
[----:B------:R-:W-:Y:S06]  /*2bdb0*/  BRA `(.L_x_1923) ;  /* 0xffffffc000b87947 */ /* 0x000fec000383ffff */
.L_x_1782:
[----:B------:R-:W-:Y:S01]  /*2bdc0*/  BSSY B0, `(.L_x_1924) ;  /* 0x0000007000007945 */ /* 0x000fe20003800000 */
[----:B------:R-:W-:Y:S02]  /*2bdd0*/  IMAD.MOV.U32 R13, RZ, RZ, R6 ;  /* 0x000000ffff0d7224 */ /* 0x000fe400078e0006 */
[----:B0-----:R-:W-:Y:S02]  /*2bde0*/  IMAD.MOV.U32 R11, RZ, RZ, 0x1f ;  /* 0x0000001fff0b7424 */ /* 0x001fe400078e00ff */
[----:B------:R-:W-:-:S07]  /*2bdf0*/  IMAD.MOV.U32 R15, RZ, RZ, -0x1 ;  /* 0xffffffffff0f7424 */ /* 0x000fce00078e00ff */
[----:B-123--:R-:W-:Y:S05]  /*2be00*/  WARPSYNC.COLLECTIVE R15, `(.L_x_1925) ;  /* 0x000000000f087348 */ /* 0x00efea0003c00000 */
[----:B------:R0:W4:Y:S02]  /*2be10*/  SHFL.IDX P6, R14, R13, R12, R11 ;  /* 0x0000000c0d0e7389 */ /* 0x00012400000c000b */
[----:B01234-:R-:W-:Y:S01]  /*2be20*/  ENDCOLLECTIVE ;  /* 0x000000000000791b */ /* 0x01ffe20003800000 */
.L_x_1925:
[----:B------:R-:W-:Y:S05]  /*2be30*/  BSYNC B0 ;  /* 0x0000000000007941 */ /* 0x000fea0003800000 */
.L_x_1924:
[----:B------:R-:W-:Y:S01]  /*2be40*/  IMAD.MOV.U32 R6, RZ, RZ, R14 ;  /* 0x000000ffff067224 */ /* 0x000fe200078e000e */
[----:B------:R-:W-:Y:S06]  /*2be50*/  BRA `(.L_x_1926) ;  /* 0xffffffc000ac7947 */ /* 0x000fec000383ffff */
.L_x_1786:
[----:B0-----:R0:W2:Y:S02]  /*2be60*/  SYNCS.PHASECHK.TRANS64.TRYWAIT P0, [R0+URZ+0x22820], R3 ;  /* 0x02282003000075a7 */ /* 0x0010a4000800017f */
[----:B--2---:R-:W-:Y:S05]  /*2be70*/  @!P0 NANOSLEEP.SYNCS 0x989680 ;  /* 0x009896800000895d */ /* 0x004fea0003900000 */
[----:B------:R-:W2:Y:S02]  /*2be80*/  @!P0 SYNCS.PHASECHK.TRANS64 P0, [R0+URZ+0x22820], R3 ;  /* 0x02282003000085a7 */ /* 0x000ea4000800007f */
[----:B--2---:R-:W-:Y:S05]  /*2be90*/  @!P0 BRA `(.L_x_1786) ;  /* 0xfffffffc00f08947 */ /* 0x004fea000383ffff */
[----:B------:R-:W-:Y:S05]  /*2bea0*/  BRA `(.L_x_1927) ;  /* 0xffffffc800347947 */ /* 0x000fea000383ffff */
.L_x_1787:
[----:B------:R-:W2:Y:S01]  /*2beb0*/  S2R R2, SR_TID.X ;  /* 0x0000000000027919 */ /* 0x000ea20000002100 */
[----:B------:R-:W-:Y:S01]  /*2bec0*/  BSSY B0, `(.L_x_1928) ;  /* 0x000000a000007945 */ /* 0x000fe20003800000 */
[----:B----4-:R-:W-:Y:S02]  /*2bed0*/  IMAD.MOV.U32 R12, RZ, RZ, RZ ;  /* 0x000000ffff0c7224 */ /* 0x010fe400078e00ff */
[----:B------:R-:W-:Y:S02]  /*2bee0*/  IMAD.MOV.U32 R11, RZ, RZ, 0x1f ;  /* 0x0000001fff0b7424 */ /* 0x000fe400078e00ff */
[----:B------:R-:W-:Y:S01]  /*2bef0*/  IMAD.MOV.U32 R15, RZ, RZ, -0x1 ;  /* 0xffffffffff0f7424 */ /* 0x000fe200078e00ff */
[----:B--2---:R-:W-:-:S04]  /*2bf00*/  SHF.R.U32.HI R2, RZ, 0x5, R2 ;  /* 0x00000005ff027819 */ /* 0x004fc80000011602 */
[----:B------:R-:W-:-:S05]  /*2bf10*/  LOP3.LUT R2, R2, 0x3, RZ, 0xc0, !PT ;  /* 0x0000000302027812 */ /* 0x000fca00078ec0ff */
[----:B------:R-:W-:-:S07]  /*2bf20*/  IMAD.MOV.U32 R13, RZ, RZ, R2 ;  /* 0x000000ffff0d7224 */ /* 0x000fce00078e0002 */
[----:B01----:R-:W-:Y:S05]  /*2bf30*/  WARPSYNC.COLLECTIVE R15, `(.L_x_1929) ;  /* 0x000000000f087348 */ /* 0x003fea0003c00000 */
[----:B------:R2:W3:Y:S02]  /*2bf40*/  SHFL.IDX P6, R14, R13, R12, R11 ;  /* 0x0000000c0d0e7389 */ /* 0x0004e400000c000b */
[----:B0123--:R-:W-:Y:S01]  /*2bf50*/  ENDCOLLECTIVE ;  /* 0x000000000000791b */ /* 0x00ffe20003800000 */
.L_x_1929:
[----:B------:R-:W-:Y:S05]  /*2bf60*/  BSYNC B0 ;  /* 0x0000000000007941 */ /* 0x000fea0003800000 */
.L_x_1928:
[----:B------:R-:W-:Y:S05]  /*2bf70*/  BRA `(.L_x_1930) ;  /* 0xffffffc8001c7947 */ /* 0x000fea000383ffff */
.L_x_1788:
[----:B------:R-:W-:Y:S01]  /*2bf80*/  BSSY B0, `(.L_x_1931) ;  /* 0x0000006000007945 */ /* 0x000fe20003800000 */
[----:B------:R-:W-:-:S07]  /*2bf90*/  IMAD.MOV.U32 R15, RZ, RZ, -0x1 ;  /* 0xffffffffff0f7424 */ /* 0x000fce00078e00ff */
[----:B012-4-:R-:W-:Y:S05]  /*2bfa0*/  WARPSYNC.COLLECTIVE R15, `(.L_x_1932) ;  /* 0x000000000f0c7348 */ /* 0x017fea0003c00000 */
[----:B------:R-:W-:Y:S02]  /*2bfb0*/  ELECT P6, UR62, PT ;  /* 0x00000000003e782f */ /* 0x000fe400038c0000 */
[----:B------:R-:W-:Y:S01]  /*2bfc0*/  MOV R14, UR62 ;  /* 0x0000003e000e7c02 */ /* 0x000fe20008000f00 */
[----:B012-4-:R-:W-:Y:S10]  /*2bfd0*/  ENDCOLLECTIVE ;  /* 0x000000000000791b */ /* 0x017ff40003800000 */
.L_x_1932:
[----:B------:R-:W-:Y:S05]  /*2bfe0*/  BSYNC B0 ;  /* 0x0000000000007941 */ /* 0x000fea0003800000 */
.L_x_1931:
[----:B------:R-:W-:Y:S05]  /*2bff0*/  BRA `(.L_x_1933) ;  /* 0xffffffc800107947 */ /* 0x000fea000383ffff */
.L_x_1790:
[----:B0-----:R0:W2:Y:S02]  /*2c000*/  SYNCS.PHASECHK.TRANS64.TRYWAIT P1, [R6+URZ], R5 ;  /* 0x00000005060075a7 */ /* 0x0010a4000802017f */
[----:B--2---:R-:W-:Y:S05]  /*2c010*/  @!P1 NANOSLEEP.SYNCS 0x989680 ;  /* 0x009896800000995d */ /* 0x004fea0003900000 */
[----:B------:R-:W2:Y:S02]  /*2c020*/  @!P1 SYNCS.PHASECHK.TRANS64 P1, [R6+URZ], R5 ;  /* 0x00000005060095a7 */ /* 0x000ea4000802007f */
[----:B--2---:R-:W-:Y:S05]  /*2c030*/  @!P1 BRA `(.L_x_1790) ;  /* 0xfffffffc00f09947 */ /* 0x004fea000383ffff */
[----:B------:R-:W-:Y:S05]  /*2c040*/  BRA `(.L_x_1934) ;  /* 0xffffffc8004c7947 */ /* 0x000fea000383ffff */
.L_x_1791:
[----:B--2---:R2:W3:Y:S02]  /*2c050*/  SYNCS.PHASECHK.TRANS64.TRYWAIT P1, [R7+URZ], R2 ;  /* 0x00000002070075a7 */ /* 0x0044e4000802017f */
[----:B---3--:R-:W-:Y:S05]  /*2c060*/  @!P1 NANOSLEEP.SYNCS 0x989680 ;  /* 0x009896800000995d */ /* 0x008fea0003900000 */
[----:B------:R-:W3:Y:S02]  /*2c070*/  @!P1 SYNCS.PHASECHK.TRANS64 P1, [R7+URZ], R2 ;  /* 0x00000002070095a7 */ /* 0x000ee4000802007f */
[----:B---3--:R-:W-:Y:S05]  /*2c080*/  @!P1 BRA `(.L_x_1791) ;  /* 0xfffffffc00f09947 */ /* 0x008fea000383ffff */
[----:B------:R-:W-:Y:S05]  /*2c090*/  BRA `(.L_x_1935) ;  /* 0xffffffc800407947 */ /* 0x000fea000383ffff */
.L_x_1793:
[----:B---3--:R3:W0:Y:S02]  /*2c0a0*/  SYNCS.PHASECHK.TRANS64.TRYWAIT P1, [R4+URZ+0x22860], R5 ;  /* 0x02286005040075a7 */ /* 0x008624000802017f */
[----:B0-----:R-:W-:Y:S05]  /*2c0b0*/  @!P1 NANOSLEEP.SYNCS 0x989680 ;  /* 0x009896800000995d */ /* 0x001fea0003900000 */
[----:B------:R-:W0:Y:S02]  /*2c0c0*/  @!P1 SYNCS.PHASECHK.TRANS64 P1, [R4+URZ+0x22860], R5 ;  /* 0x02286005040095a7 */ /* 0x000e24000802007f */
[----:B0-----:R-:W-:Y:S05]  /*2c0d0*/  @!P1 BRA `(.L_x_1793) ;  /* 0xfffffffc00f09947 */ /* 0x001fea000383ffff */
[----:B------:R-:W-:Y:S05]  /*2c0e0*/  BRA `(.L_x_1936) ;  /* 0xffffffc800447947 */ /* 0x000fea000383ffff */
.L_x_1795:
[----:B------:R0:W0:Y:S02]  /*2c0f0*/  SYNCS.PHASECHK.TRANS64.TRYWAIT P1, [R3+URZ+0x22860], R2 ;  /* 0x02286002030075a7 */ /* 0x000024000802017f */
[----:B0-----:R-:W-:Y:S05]  /*2c100*/  @!P1 NANOSLEEP.SYNCS 0x989680 ;  /* 0x009896800000995d */ /* 0x001fea0003900000 */
[----:B------:R-:W0:Y:S02]  /*2c110*/  @!P1 SYNCS.PHASECHK.TRANS64 P1, [R3+URZ+0x22860], R2 ;  /* 0x02286002030095a7 */ /* 0x000e24000802007f */
[----:B0-----:R-:W-:Y:S05]  /*2c120*/  @!P1 BRA `(.L_x_1795) ;  /* 0xfffffffc00f09947 */ /* 0x001fea000383ffff */
[----:B------:R-:W-:Y:S05]  /*2c130*/  BRA `(.L_x_1937) ;  /* 0xffffffc800447947 */ /* 0x000fea000383ffff */
.L_x_1797:
[----:B------:R0:W0:Y:S02]  /*2c140*/  SYNCS.PHASECHK.TRANS64.TRYWAIT P0, [R4+URZ+0x22880], R5 ;  /* 0x02288005040075a7 */ /* 0x000024000800017f */
[----:B0-----:R-:W-:Y:S05]  /*2c150*/  @!P0 NANOSLEEP.SYNCS 0x989680 ;  /* 0x009896800000895d */ /* 0x001fea0003900000 */
[----:B------:R-:W0:Y:S02]  /*2c160*/  @!P0 SYNCS.PHASECHK.TRANS64 P0, [R4+URZ+0x22880], R5 ;  /* 0x02288005040085a7 */ /* 0x000e24000800007f */
[----:B0-----:R-:W-:Y:S05]  /*2c170*/  @!P0 BRA `(.L_x_1797) ;  /* 0xfffffffc00f08947 */ /* 0x001fea000383ffff */
[----:B------:R-:W-:Y:S05]  /*2c180*/  BRA `(.L_x_1798) ;  /* 0xffffffc800407947 */ /* 0x000fea000383ffff */
.L_x_1938:
        /* <DEDUP_REMOVED lines=15> */
.L_x_2811:


//--------------------- .text._ZN7cutlass13device_kernelIN5flash11enable_sm90INS1_16FlashAttnFwdSm90INS1_25CollectiveMainloopFwdSm90ILi2EN4cute5tupleIJNS5_1CILi1EEES8_S8_EEENS6_IJNS7_ILi128EEENS7_ILi160EEENS7_ILi192EEEEEELi128ENS_12float_e4m3_tEfNS_4arch4Sm90ELb1ELb0ELb1ELb0ELb0ELb0ELb0ELb1ELb1ELb1ELb0ELb0EEENS1_21CollectiveEpilogueFwdINS6_IJSA_SA_SB_EEES9_NS_10bfloat16_tESG_Li256ELb0ELb1ELb0ELb1EEENS1_30DynamicPersistentTileSchedulerILi256ELi128ELb0ELb1ELb1EEEEEEEEEvNT_6ParamsE --------------------------
	.section	.text._ZN7cutlass13device_kernelIN5flash11enable_sm90INS1_16FlashAttnFwdSm90INS1_25CollectiveMainloopFwdSm90ILi2EN4cute5tupleIJNS5_1CILi1EEES8_S8_EEENS6_IJNS7_ILi128EEENS7_ILi160EEENS7_ILi192EEEEEELi128ENS_12float_e4m3_tEfNS_4arch4Sm90ELb1ELb0ELb1ELb0ELb0ELb0ELb0ELb1ELb1ELb1ELb0ELb0EEENS1_21CollectiveEpilogueFwdINS6_IJSA_SA_SB_EEES9_NS_10bfloat16_tESG_Li256ELb0ELb1ELb0ELb1EEENS1_30DynamicPersistentTileSchedulerILi256ELi128ELb0ELb1ELb1EEEEEEEEEvNT_6ParamsE,"ax",@progbits
	.align	128
.text._ZN7cutlass13device_kernelIN5flash11enable_sm90INS1_16FlashAttnFwdSm90INS1_25CollectiveMainloopFwdSm90ILi2EN4cute5tupleIJNS5_1CILi1EEES8_S8_EEENS6_IJNS7_ILi128EEENS7_ILi160EEENS7_ILi192EEEEEELi128ENS_12float_e4m3_tEfNS_4arch4Sm90ELb1ELb0ELb1ELb0ELb0ELb0ELb0ELb1ELb1ELb1ELb0ELb0EEENS1_21CollectiveEpilogueFwdINS6_IJSA_SA_SB_EEES9_NS_10bfloat16_tESG_Li256ELb0ELb1ELb0ELb1EEENS1_30DynamicPersistentTileSchedulerILi256ELi128ELb0ELb1ELb1EEEEEEEEEvNT_6ParamsE:
        .type           _ZN7cutlass13device_kernelIN5flash11enable_sm90INS1_16FlashAttnFwdSm90INS1_25CollectiveMainloopFwdSm90ILi2EN4cute5tupleIJNS5_1CILi1EEES8_S8_EEENS6_IJNS7_ILi128EEENS7_ILi160EEENS7_ILi192EEEEEELi128ENS_12float_e4m3_tEfNS_4arch4Sm90ELb1ELb0ELb1ELb0ELb0ELb0ELb0ELb1ELb1ELb1ELb0ELb0EEENS1_21CollectiveEpilogueFwdINS6_IJSA_SA_SB_EEES9_NS_10bfloat16_tESG_Li256ELb0ELb1ELb0ELb1EEENS1_30DynamicPersistentTileSchedulerILi256ELi128ELb0ELb1ELb1EEEEEEEEEvNT_6ParamsE,@function
        .size           _ZN7cutlass13device_kernelIN5flash11enable_sm90INS1_16FlashAttnFwdSm90INS1_25CollectiveMainloopFwdSm90ILi2EN4cute5tupleIJNS5_1CILi1EEES8_S8_EEENS6_IJNS7_ILi128EEENS7_ILi160EEENS7_ILi192EEEEEELi128ENS_12float_e4m3_tEfNS_4arch4Sm90ELb1ELb0ELb1ELb0ELb0ELb0ELb0ELb1ELb1ELb1ELb0ELb0EEENS1_21CollectiveEpilogueFwdINS6_IJSA_SA_SB_EEES9_NS_10bfloat16_tESG_Li256ELb0ELb1ELb0ELb1EEENS1_30DynamicPersistentTileSchedulerILi256ELi128ELb0ELb1ELb1EEEEEEEEEvNT_6ParamsE,(.L_x_2812 - _ZN7cutlass13device_kernelIN5flash11enable_sm90INS1_16FlashAttnFwdSm90INS1_25CollectiveMainloopFwdSm90ILi2EN4cute5tupleIJNS5_1CILi1EEES8_S8_EEENS6_IJNS7_ILi128EEENS7_ILi160EEENS7_ILi192EEEEEELi128ENS_12float_e4m3_tEfNS_4arch4Sm90ELb1ELb0ELb1ELb0ELb0ELb0ELb0ELb1ELb1ELb1ELb0ELb0EEENS1_21CollectiveEpilogueFwdINS6_IJSA_SA_SB_EEES9_NS_10bfloat16_tESG_Li256ELb0ELb1ELb0ELb1EEENS1_30DynamicPersistentTileSchedulerILi256ELi128ELb0ELb1ELb1EEEEEEEEEvNT_6ParamsE)
        .other          _ZN7cutlass13device_kernelIN5flash11enable_sm90INS1_16FlashAttnFwdSm90INS1_25CollectiveMainloopFwdSm90ILi2EN4cute5tupleIJNS5_1CILi1EEES8_S8_EEENS6_IJNS7_ILi128EEENS7_ILi160EEENS7_ILi192EEEEEELi128ENS_12float_e4m3_tEfNS_4arch4Sm90ELb1ELb0ELb1ELb0ELb0ELb0ELb0ELb1ELb1ELb1ELb0ELb0EEENS1_21CollectiveEpilogueFwdINS6_IJSA_SA_SB_EEES9_NS_10bfloat16_tESG_Li256ELb0ELb1ELb0ELb1EEENS1_30DynamicPersistentTileSchedulerILi256ELi128ELb0ELb1ELb1EEEEEEEEEvNT_6ParamsE,@"STO_CUDA_ENTRY STV_DEFAULT"
_ZN7cutlass13device_kernelIN5flash11enable_sm90INS1_16FlashAttnFwdSm90INS1_25CollectiveMainloopFwdSm90ILi2EN4cute5tupleIJNS5_1CILi1EEES8_S8_EEENS6_IJNS7_ILi128EEENS7_ILi160EEENS7_ILi192EEEEEELi128ENS_12float_e4m3_tEfNS_4arch4Sm90ELb1ELb0ELb1ELb0ELb0ELb0ELb0ELb1ELb1ELb1ELb0ELb0EEENS1_21CollectiveEpilogueFwdINS6_IJSA_SA_SB_EEES9_NS_10bfloat16_tESG_Li256ELb0ELb1ELb0ELb1EEENS1_30DynamicPersistentTileSchedulerILi256ELi128ELb0ELb1ELb1EEEEEEEEEvNT_6ParamsE:
        /* <DEDUP_REMOVED lines=18> */
.L_x_1940:
[----:B------:R-:W-:Y:S05]  /*0120*/  BSYNC B0 ;  /* 0x0000000000007941 */ /* 0x000fea0003800000 */
.L_x_1939:
        /* <DEDUP_REMOVED lines=41> */
.L_x_1941:
        /* <DEDUP_REMOVED lines=22> */
.L_x_1942:
        /* <DEDUP_REMOVED lines=18> */
.L_x_1943:
        /* <DEDUP_REMOVED lines=22> */
.L_x_1944:
        /* <DEDUP_REMOVED lines=22> */
.L_x_1945:
[----:B------:R-:W-:Y:S01]  /*0900*/  PLOP3.LUT P0, PT, PT, PT, UP0, 0x80, 0x0 ;  /* 0x000000000000781c */ /* 0x000fe20003f0f008 */
[----:B------:R-:W-:Y:S01]  /*0910*/  UMOV UR38, 0x1 ;  /* 0x0000000100267882 */ /* 0x000fe20000000000 */
[----:B------:R-:W-:Y:S01]  /*0920*/  NOP ;  /* 0x0000000000007918 */ /* 0x000fe20000000000 */
[----:B------:R-:W-:Y:S01]  /*0930*/  USEL UR38, UR38, 0x2, !UP0 ;  /* 0x0000000226267887 */ /* 0x000fe2000c000000 */
[----:B------:R-:W-:Y:S01]  /*0940*/  ULDC.64 UR50, c[0x0][0x208] ;  /* 0x0000820000327ab9 */ /* 0x000fe20000000a00 */
[----:B012-4-:R-:W-:Y:S08]  /*0950*/  BAR.SYNC.DEFER_BLOCKING 0x0 ;  /* 0x0000000000007b1d */ /* 0x017ff00000010000 */
[----:B------:R-:W-:Y:S05]  /*0960*/  @!P0 BRA `(.L_x_1946) ;  /* 0x000000f4003c8947 */ /* 0x000fea0003800000 */
.L_x_1947:
        /* <DEDUP_REMOVED lines=67> */
.L_x_2001:
        /* <DEDUP_REMOVED lines=21> */
.L_x_1948:
[----:B------:R-:W-:Y:S01]  /*0ef0*/  ULDC UR8, c[0x0][0xc54] ;  /* 0x0003150000087ab9 */ /* 0x000fe20000000800 */
[----:B------:R-:W-:Y:S01]  /*0f00*/  UMOV UR4, UR9 ;  /* 0x0000000900047c82 */ /* 0x000fe20008000000 */
[----:B------:R-:W-:-:S11]  /*0f10*/  UISETP.NE.AND UP0, UPT, UR8, 0x1, UPT ;  /* 0x000000010800788c */ /* 0x000fd6000bf05270 */
[----:B------:R-:W-:Y:S02]  /*0f20*/  @UP0 ULDC.64 UR10, c[0x0][0xc58] ;  /* 0x00031600000a0ab9 */ /* 0x000fe40000000a00 */
[----:B------:R-:W-:-:S04]  /*0f30*/  UIMAD.WIDE.U32 UR6, UR9, UR10, URZ ;  /* 0x0000000a090672a5 */ /* 0x000fc8000f8e003f */
[----:B------:R-:W-:-:S04]  /*0f40*/  @UP0 USHF.R.U32.HI UR4, URZ, UR11, UR7 ;  /* 0x0000000b3f040299 */ /* 0x000fc80008011607 */
[----:B------:R-:W-:-:S12]  /*0f50*/  UIMAD UR6, UR4, UR8, URZ ;  /* 0x00000008040672a4 */ /* 0x000fd8000f8e023f */
.L_x_1949:
[----:B------:R-:W-:Y:S01]  /*0f60*/  ULOP3.LUT UR4, URZ, UR4, URZ, 0x33, !UPT ;  /* 0x000000043f047292 */ /* 0x000fe2000f8e333f */
[----:B------:R-:W-:Y:S01]  /*0f70*/  PLOP3.LUT P0, PT, PT, PT, PT, 0x80, 0x0 ;  /* 0x000000000000781c */ /* 0x000fe20003f0f070 */
[----:B------:R-:W-:Y:S01]  /*0f80*/  UIADD3 UR10, UR9, -UR6, URZ ;  /* 0x80000006090a7290 */ /* 0x000fe2000fffe03f */
[----:B------:R-:W-:Y:S01]  /*0f90*/  IMAD.MOV.U32 R0, RZ, RZ, RZ ;  /* 0x000000ffff007224 */ /* 0x000fe200078e00ff */
[----:B------:R-:W-:Y:S01]  /*0fa0*/  ULDC UR7, c[0x0][0x448] ;  /* 0x0001120000077ab9 */ /* 0x000fe20000000800 */
[----:B------:R-:W-:Y:S01]  /*0fb0*/  ULDC UR6, c[0x0][0xc3c] ;  /* 0x00030f0000067ab9 */ /* 0x000fe20000000800 */
[----:B------:R-:W-:Y:S01]  /*0fc0*/  UISETP.NE.AND UP2, UPT, UR7, 0x1, UPT ;  /* 0x000000010700788c */ /* 0x000fe2000bf45270 */
[----:B------:R-:W-:Y:S01]  /*0fd0*/  IMAD.MOV.U32 R2, RZ, RZ, RZ ;  /* 0x000000ffff027224 */ /* 0x000fe200078e00ff */
[----:B------:R-:W-:Y:S01]  /*0fe0*/  UIADD3 UR4, UR4, UR6, URZ ;  /* 0x0000000604047290 */ /* 0x000fe2000fffe03f */
[----:B------:R-:W-:Y:S01]  /*0ff0*/  CS2R R86, SRZ ;  /* 0x0000000000567805 */ /* 0x000fe2000001ff00 */
[----:B------:R-:W-:Y:S01]  /*1000*/  ULDC.64 UR12, c[0x0][0x418] ;  /* 0x00010600000c7ab9 */ /* 0x000fe20000000a00 */
[----:B------:R-:W-:Y:S01]  /*1010*/  ULDC UR47, c[0x0][0x424] ;  /* 0x00010900002f7ab9 */ /* 0x000fe20000000800 */
[----:B------:R-:W-:Y:S01]  /*1020*/  UISETP.NE.U32.AND UP0, UPT, UR12, URZ, UPT ;  /* 0x0000003f0c00728c */ /* 0x000fe2000bf05070 */
[----:B------:R-:W-:Y:S01]  /*1030*/  CS2R R4, SRZ ;  /* 0x0000000000047805 */ /* 0x000fe2000001ff00 */
[----:B------:R-:W-:Y:S01]  /*1040*/  USHF.L.U32 UR36, UR4, 0x7, URZ ;  /* 0x0000000704247899 */ /* 0x000fe2000800063f */
[----:B------:R-:W-:Y:S01]  /*1050*/  CS2R R84, SRZ ;  /* 0x0000000000547805 */ /* 0x000fe2000001ff00 */
[----:B------:R-:W-:Y:S01]  /*1060*/  UISETP.NE.AND.EX UP0, UPT, UR13, URZ, UPT, UP0 ;  /* 0x0000003f0d00728c */ /* 0x000fe2000bf05300 */
[----:B------:R-:W-:Y:S01]  /*1070*/  CS2R R6, SRZ ;  /* 0x0000000000067805 */ /* 0x000fe2000001ff00 */
[----:B------:R-:W-:Y:S01]  /*1080*/  UIADD3 UR4, UR36, 0x7f, URZ ;  /* 0x0000007f24047890 */ /* 0x000fe2000fffe03f */
[----:B------:R-:W-:Y:S01]  /*1090*/  CS2R R78, SRZ ;  /* 0x00000000004e7805 */ /* 0x000fe2000001ff00 */
[----:B------:R-:W-:Y:S01]  /*10a0*/  ULDC UR8, c[0x0][0x288] ;  /* 0x0000a20000087ab9 */ /* 0x000fe20000000800 */
[----:B------:R-:W-:Y:S01]  /*10b0*/  @UP2 ULDC UR6, c[0x0][0x44c] ;  /* 0x0001130000062ab9 */ /* 0x000fe20000000800 */
[----:B------:R-:W-:Y:S01]  /*10c0*/  UIADD3 UR8, -UR8, 0xa0, URZ ;  /* 0x000000a008087890 */ /* 0x000fe2000fffe13f */
[----:B------:R-:W-:Y:S01]  /*10d0*/  CS2R R8, SRZ ;  /* 0x0000000000087805 */ /* 0x000fe2000001ff00 */
[----:B------:R-:W-:Y:S01]  /*10e0*/  UIMAD.WIDE.U32 UR6, UR4, UR6, URZ ;  /* 0x00000006040672a5 */ /* 0x000fe2000f8e003f */
[----:B------:R-:W-:Y:S01]  /*10f0*/  CS2R R76, SRZ ;  /* 0x00000000004c7805 */ /* 0x000fe2000001ff00 */
[----:B------:R-:W-:Y:S01]  /*1100*/  USEL UR47, UR47, 0x1, UP0 ;  /* 0x000000012f2f7887 */ /* 0x000fe20008000000 */
[----:B------:R-:W-:Y:S01]  /*1110*/  CS2R R10, SRZ ;  /* 0x00000000000a7805 */ /* 0x000fe2000001ff00 */
[----:B------:R-:W-:Y:S01]  /*1120*/  ULDC UR9, c[0x0][0x2f0] ;  /* 0x0000bc0000097ab9 */ /* 0x000fe20000000800 */
[----:B------:R-:W-:Y:S01]  /*1130*/  @UP2 ULDC UR12, c[0x0][0x450] ;  /* 0x00011400000c2ab9 */ /* 0x000fe20000000800 */
[----:B------:R-:W-:Y:S01]  /*1140*/  UIMAD UR8, UR47, UR9, UR8 ;  /* 0x000000092f0872a4 */ /* 0x000fe2000f8e0208 */
[----:B------:R-:W-:Y:S01]  /*1150*/  CS2R R70, SRZ ;  /* 0x0000000000467805 */ /* 0x000fe2000001ff00 */
[----:B------:R-:W-:Y:S01]  /*1160*/  @UP2 USHF.R.U32.HI UR4, URZ, UR12, UR7 ;  /* 0x0000000c3f042299 */ /* 0x000fe20008011607 */
[----:B------:R-:W-:Y:S01]  /*1170*/  CS2R R12, SRZ ;  /* 0x00000000000c7805 */ /* 0x000fe2000001ff00 */
[----:B------:R-:W-:Y:S01]  /*1180*/  UIMAD UR6, UR47, UR9, 0x9f ;  /* 0x0000009f2f0674a4 */ /* 0x000fe2000f8e0209 */
[----:B------:R-:W-:Y:S01]  /*1190*/  CS2R R68, SRZ ;  /* 0x0000000000447805 */ /* 0x000fe2000001ff00 */
[----:B------:R-:W-:Y:S01]  /*11a0*/  UIADD3 UR8, UR8, UR4, URZ ;  /* 0x0000000408087290 */ /* 0x000fe2000fffe03f */
[----:B------:R-:W-:Y:S01]  /*11b0*/  CS2R R14, SRZ ;  /* 0x00000000000e7805 */ /* 0x000fe2000001ff00 */
[----:B------:R-:W-:Y:S01]  /*11c0*/  UIMAD.WIDE UR6, UR6, 0x66666667, URZ ;  /* 0x66666667060678a5 */ /* 0x000fe2000f8e023f */
[----:B------:R-:W-:Y:S01]  /*11d0*/  CS2R R62, SRZ ;  /* 0x00000000003e7805 */ /* 0x000fe2000001ff00 */
[----:B------:R-:W-:Y:S01]  /*11e0*/  UIMAD.WIDE UR8, UR8, 0x66666667, URZ ;  /* 0x66666667080878a5 */ /* 0x000fe2000f8e023f */
[----:B------:R-:W-:Y:S01]  /*11f0*/  CS2R R20, SRZ ;  /* 0x0000000000147805 */ /* 0x000fe2000001ff00 */
[----:B------:R-:W-:Y:S01]  /*1200*/  ULDC UR11, c[0x0][0xc54] ;  /* 0x00031500000b7ab9 */ /* 0x000fe20000000800 */
[----:B------:R-:W-:Y:S01]  /*1210*/  USHF.R.U32.HI UR4, URZ, 0x1f, UR7 ;  /* 0x0000001f3f047899 */ /* 0x000fe20008011607 */
[----:B------:R-:W-:Y:S01]  /*1220*/  CS2R R60, SRZ ;  /* 0x00000000003c7805 */ /* 0x000fe2000001ff00 */
[----:B------:R-:W-:Y:S01]  /*1230*/  UIMAD UR11, UR5, UR11, UR10 ;  /* 0x0000000b050b72a4 */ /* 0x000fe2000f8e020a */
[----:B------:R-:W-:Y:S01]  /*1240*/  CS2R R28, SRZ ;  /* 0x00000000001c7805 */ /* 0x000fe2000001ff00 */
[----:B------:R-:W-:Y:S01]  /*1250*/  USHF.R.U32.HI UR5, URZ, 0x1f, UR9 ;  /* 0x0000001f3f057899 */ /* 0x000fe20008011609 */
[----:B------:R-:W-:Y:S01]  /*1260*/  CS2R R54, SRZ ;  /* 0x0000000000367805 */ /* 0x000fe2000001ff00 */
[----:B------:R-:W-:Y:S01]  /*1270*/  ULEA.HI.SX32 UR7, UR7, UR4, 0x1a ;  /* 0x0000000407077291 */ /* 0x000fe2000f8fd23f */
[----:B------:R-:W-:Y:S01]  /*1280*/  CS2R R26, SRZ ;  /* 0x00000000001a7805 */ /* 0x000fe2000001ff00 */
[----:B------:R-:W-:Y:S01]  /*1290*/  ULEA.HI.SX32 UR9, UR9, UR5, 0x1a ;  /* 0x0000000509097291 */ /* 0x000fe2000f8fd23f */
[----:B------:R-:W-:Y:S01]  /*12a0*/  CS2R R52, SRZ ;  /* 0x0000000000347805 */ /* 0x000fe2000001ff00 */
[----:B------:R-:W-:Y:S01]  /*12b0*/  ULDC UR37, c[0x0][0xc48] ;  /* 0x0003120000257ab9 */ /* 0x000fe20000000800 */
[----:B------:R-:W-:Y:S01]  /*12c0*/  UMOV UR42, UR11 ;  /* 0x0000000b002a7c82 */ /* 0x000fe20008000000 */
[----:B------:R-:W-:Y:S01]  /*12d0*/  UISETP.LT.AND UP0, UPT, UR7, UR9, UPT ;  /* 0x000000090700728c */ /* 0x000fe2000bf01270 */
[----:B------:R-:W-:Y:S01]  /*12e0*/  CS2R R32, SRZ ;  /* 0x0000000000207805 */ /* 0x000fe2000001ff00 */
[----:B------:R-:W-:Y:S01]  /*12f0*/  UISETP.NE.AND UP1, UPT, UR37, 0x1, UPT ;  /* 0x000000012500788c */ /* 0x000fe2000bf25270 */
[----:B------:R-:W-:Y:S01]  /*1300*/  CS2R R46, SRZ ;  /* 0x00000000002e7805 */ /* 0x000fe2000001ff00 */
[----:B------:R-:W-:Y:S01]  /*1310*/  USEL UR49, UR7, UR9, UP0 ;  /* 0x0000000907317287 */ /* 0x000fe20008000000 */
[----:B------:R-:W-:-:S02]  /*1320*/  CS2R R30, SRZ ;  /* 0x00000000001e7805 */ /* 0x000fc4000001ff00 */
[----:B------:R-:W-:Y:S02]  /*1330*/  CS2R R44, SRZ ;  /* 0x00000000002c7805 */ /* 0x000fe4000001ff00 */
[----:B------:R-:W-:Y:S01]  /*1340*/  CS2R R36, SRZ ;  /* 0x0000000000247805 */ /* 0x000fe2000001ff00 */
[----:B------:R-:W-:Y:S01]  /*1350*/  UISETP.GE.AND UP0, UPT, UR49, 0x1, UPT ;  /* 0x000000013100788c */ /* 0x000fe2000bf06270 */
[----:B------:R-:W-:Y:S01]  /*1360*/  CS2R R38, SRZ ;  /* 0x0000000000267805 */ /* 0x000fe2000001ff00 */
[----:B------:R-:W-:Y:S01]  /*1370*/  IMAD.MOV.U32 R34, RZ, RZ, RZ ;  /* 0x000000ffff227224 */ /* 0x000fe200078e00ff */
[----:B------:R-:W-:Y:S02]  /*1380*/  CS2R R88, SRZ ;  /* 0x0000000000587805 */ /* 0x000fe4000001ff00 */
[----:B------:R-:W-:Y:S01]  /*1390*/  CS2R R40, SRZ ;  /* 0x0000000000287805 */ /* 0x000fe2000001ff00 */
[----:B------:R-:W-:Y:S01]  /*13a0*/  @UP1 ULDC UR10, c[0x0][0xc4c] ;  /* 0x00031300000a1ab9 */ /* 0x000fe20000000800 */
[----:B------:R-:W-:Y:S01]  /*13b0*/  PLOP3.LUT P1, PT, PT, PT, UP0, 0x80, 0x0 ;  /* 0x000000000000781c */ /* 0x000fe20003f2f008 */
[----:B------:R-:W-:Y:S01]  /*13c0*/  UIMAD.WIDE.U32 UR4, UR11, UR10, URZ ;  /* 0x0000000a0b0472a5 */ /* 0x000fe2000f8e003f */
[----:B------:R-:W-:Y:S01]  /*13d0*/  CS2R R90, SRZ ;  /* 0x00000000005a7805 */ /* 0x000fe2000001ff00 */
[----:B------:R-:W-:Y:S01]  /*13e0*/  @UP1 ULDC UR6, c[0x0][0xc50] ;  /* 0x0003140000061ab9 */ /* 0x000fe20000000800 */
[----:B------:R-:W-:Y:S01]  /*13f0*/  CS2R R48, SRZ ;  /* 0x0000000000307805 */ /* 0x000fe2000001ff00 */
[----:B------:R-:W-:Y:S01]  /*1400*/  @UP1 USHF.R.U32.HI UR42, URZ, UR6, UR5 ;  /* 0x000000063f2a1299 */ /* 0x000fe20008011605 */
[----:B------:R-:W-:Y:S01]  /*1410*/  CS2R R92, SRZ ;  /* 0x00000000005c7805 */ /* 0x000fe2000001ff00 */
[----:B------:R-:W-:Y:S01]  /*1420*/  IMAD.MOV.U32 R57, RZ, RZ, RZ ;  /* 0x000000ffff397224 */ /* 0x000fe200078e00ff */
[----:B------:R-:W-:Y:S01]  /*1430*/  CS2R R94, SRZ ;  /* 0x00000000005e7805 */ /* 0x000fe2000001ff00 */
[----:B------:R-:W-:-:S04]  /*1440*/  UIADD3 UR4, -UR42, URZ, URZ ;  /* 0x0000003f2a047290 */ /* 0x000fc8000fffe13f */
[----:B------:R-:W-:Y:S01]  /*1450*/  UIMAD UR37, UR37, UR4, UR11 ;  /* 0x00000004252572a4 */ /* 0x000fe2000f8e020b */
[----:B------:R-:W-:Y:S11]  /*1460*/  @!P1 BRA `(.L_x_1950) ;  /* 0x000000c4009c9947 */ /* 0x000ff60003800000 */
        /* <DEDUP_REMOVED lines=31> */
.L_x_1951:
        /* <DEDUP_REMOVED lines=11> */
[----:B------:R-:W-:Y:S01]  /*1710*/  @UP1 USHF.R.S32.HI UR10, URZ, 0x1f, UR42 ;  /* 0x0000001f3f0a1899 */ /* 0x000fe2000801142a */
[----:B------:R-:W-:Y:S01]  /*1720*/  @UP0 ULDC.64 UR16, c[0x0][0x9a8] ;  /* 0x00026a0000100ab9 */ /* 0x000fe20000000a00 */
[----:B------:R-:W-:Y:S01]  /*1730*/  @UP1 ULDC.64 UR14, c[0x0][0x9b8] ;  /* 0x00026e00000e1ab9 */ /* 0x000fe20000000a00 */
[----:B------:R-:W-:Y:S02]  /*1740*/  @UP0 UIMAD UR8, UR8, UR16, URZ ;  /* 0x00000010080802a4 */ /* 0x000fe4000f8e023f */
[----:B------:R-:W-:Y:S02]  /*1750*/  @UP1 UIMAD UR10, UR10, UR14, URZ ;  /* 0x0000000e0a0a12a4 */ /* 0x000fe4000f8e023f */
[----:B------:R-:W-:Y:S02]  /*1760*/  @UP0 UIMAD.WIDE.U32 UR12, UR42, UR16, URZ ;  /* 0x000000102a0c02a5 */ /* 0x000fe4000f8e003f */
[----:B------:R-:W-:-:S02]  /*1770*/  @UP0 UIMAD UR17, UR42, UR17, UR8 ;  /* 0x000000112a1102a4 */ /* 0x000fc4000f8e0208 */
[----:B------:R-:W-:Y:S02]  /*1780*/  @UP0 USHF.R.S32.HI UR16, URZ, 0x1f, UR37 ;  /* 0x0000001f3f100899 */ /* 0x000fe40008011425 */
[----:B------:R-:W-:Y:S02]  /*1790*/  @UP1 USHF.R.S32.HI UR19, URZ, 0x1f, UR37 ;  /* 0x0000001f3f131899 */ /* 0x000fe40008011425 */
[----:B------:R-:W-:Y:S02]  /*17a0*/  @UP1 UIMAD.WIDE.U32 UR8, UR42, UR14, URZ ;  /* 0x0000000e2a0812a5 */ /* 0x000fe4000f8e003f */
[----:B------:R-:W-:Y:S02]  /*17b0*/  @UP1 UIMAD UR18, UR42, UR15, UR10 ;  /* 0x0000000f2a1212a4 */ /* 0x000fe4000f8e020a */
[----:B------:R-:W-:Y:S01]  /*17c0*/  @UP0 UIADD3 UR13, UR13, UR17, URZ ;  /* 0x000000110d0d0290 */ /* 0x000fe2000fffe03f */
[----:B------:R-:W-:Y:S01]  /*17d0*/  @UP0 ULDC.64 UR14, c[0x0][0x9b0] ;  /* 0x00026c00000e0ab9 */ /* 0x000fe20000000a00 */
[----:B------:R-:W-:Y:S01]  /*17e0*/  @UP1 ULDC.64 UR10, c[0x0][0x9c0] ;  /* 0x00027000000a1ab9 */ /* 0x000fe20000000a00 */
[----:B------:R-:W-:-:S02]  /*17f0*/  @UP0 UIMAD UR16, UR16, UR14, URZ ;  /* 0x0000000e101002a4 */ /* 0x000fc4000f8e023f */
[----:B------:R-:W-:Y:S02]  /*1800*/  @UP1 UIMAD UR17, UR19, UR10, URZ ;  /* 0x0000000a131112a4 */ /* 0x000fe4000f8e023f */
[----:B------:R-:W-:Y:S02]  /*1810*/  @UP1 UIADD3 UR9, UR9, UR18, URZ ;  /* 0x0000001209091290 */ /* 0x000fe4000fffe03f */
[----:B------:R-:W-:Y:S02]  /*1820*/  @UP0 UIMAD UR16, UR37, UR15, UR16 ;  /* 0x0000000f251002a4 */ /* 0x000fe4000f8e0210 */
[----:B------:R-:W-:Y:S02]  /*1830*/  @UP1 UIMAD UR17, UR37, UR11, UR17 ;  /* 0x0000000b251112a4 */ /* 0x000fe4000f8e0211 */
[----:B------:R-:W-:Y:S02]  /*1840*/  @UP0 UIMAD.WIDE.U32 UR14, UR37, UR14, UR12 ;  /* 0x0000000e250e02a5 */ /* 0x000fe4000f8e000c */
[----:B------:R-:W-:-:S02]  /*1850*/  @UP1 UIMAD.WIDE.U32 UR10, UR37, UR10, UR8 ;  /* 0x0000000a250a12a5 */ /* 0x000fc4000f8e0008 */
[----:B------:R-:W-:Y:S02]  /*1860*/  @UP0 UIADD3 UR9, UR15, UR16, URZ ;  /* 0x000000100f090290 */ /* 0x000fe4000fffe03f */
[----:B------:R-:W-:Y:S02]  /*1870*/  @UP0 ULEA UR4, UP2, UR14, UR4, 0x2 ;  /* 0x000000040e040291 */ /* 0x000fe4000f84103f */
[----:B------:R-:W-:Y:S02]  /*1880*/  @UP1 UIADD3 UR8, UR11, UR17, URZ ;  /* 0x000000110b081290 */ /* 0x000fe4000fffe03f */
[----:B------:R-:W-:Y:S02]  /*1890*/  @UP1 ULEA UR6, UP3, UR10, UR6, 0x2 ;  /* 0x000000060a061291 */ /* 0x000fe4000f86103f */
[----:B------:R-:W-:Y:S01]  /*18a0*/  @UP0 ULEA.HI.X UR5, UR14, UR5, UR9, 0x2, UP2 ;  /* 0x000000050e050291 */ /* 0x000fe200090f1409 */
[----:B------:R-:W-:Y:S01]  /*18b0*/  IMAD.U32 R2, RZ, RZ, UR4 ;  /* 0x00000004ff027e24 */ /* 0x000fe2000f8e00ff */
[----:B------:R-:W-:-:S02]  /*18c0*/  @UP1 ULEA.HI.X UR7, UR10, UR7, UR8, 0x2, UP3 ;  /* 0x000000070a071291 */ /* 0x000fc400098f1408 */
[----:B------:R-:W-:Y:S02]  /*18d0*/  IMAD.U32 R4, RZ, RZ, UR6 ;  /* 0x00000006ff047e24 */ /* 0x000fe4000f8e00ff */
[----:B------:R-:W-:Y:S02]  /*18e0*/  IMAD.U32 R3, RZ, RZ, UR5 ;  /* 0x00000005ff037e24 */ /* 0x000fe4000f8e00ff */
[----:B------:R-:W-:-:S03]  /*18f0*/  IMAD.U32 R5, RZ, RZ, UR7 ;  /* 0x00000007ff057e24 */ /* 0x000fc6000f8e00ff */
[----:B------:R-:W2:Y:S04]  /*1900*/  @P0 LDG.E R7, desc[UR50][R2.64] ;  /* 0x0000003202070981 */ /* 0x000ea8000c1e1900 */
[----:B------:R-:W2:Y:S01]  /*1910*/  @P1 LDG.E R0, desc[UR50][R4.64] ;  /* 0x0000003204001981 */ /* 0x000ea2000c1e1900 */
[----:B------:R-:W-:Y:S01]  /*1920*/  ULEA.HI UR4, UR44, UR44, URZ, 0x1 ;  /* 0x0000002c2c047291 */ /* 0x000fe2000f8f083f */
[----:B------:R-:W-:-:S03]  /*1930*/  IMAD.U32 R8, RZ, RZ, UR45 ;  /* 0x0000002dff087e24 */ /* 0x000fc6000f8e00ff */
[----:B------:R-:W-:Y:S02]  /*1940*/  ULOP3.LUT UR4, UR4, 0xfffffffe, URZ, 0xc0, !UPT ;  /* 0xfffffffe04047892 */ /* 0x000fe4000f8ec03f */
[----:B------:R-:W-:Y:S02]  /*1950*/  ISETP.NE.AND P0, PT, R8, 0x3, PT ;  /* 0x000000030800780c */ /* 0x000fe40003f05270 */
[----:B------:R-:W-:-:S06]  /*1960*/  UIADD3 UR4, UR44, -UR4, URZ ;  /* 0x800000042c047290 */ /* 0x000fcc000fffe03f */
[----:B------:R-:W-:Y:S01]  /*1970*/  IMAD.U32 R6, RZ, RZ, UR4 ;  /* 0x00000004ff067e24 */ /* 0x000fe2000f8e00ff */
[----:B------:R-:W-:-:S04]  /*1980*/  ULDC UR4, c[0x0][0x9d8] ;  /* 0x0002760000047ab9 */ /* 0x000fc80000000800 */
[----:B------:R-:W-:-:S04]  /*1990*/  SHF.L.U32 R6, R6, 0x1f, RZ ;  /* 0x0000001f06067819 */ /* 0x000fc800000006ff */
[----:B------:R-:W0:Y:S01]  /*19a0*/  SYNCS.PHASECHK.TRANS64.TRYWAIT P1, [UR41+0x29800], R6 ;  /* 0x02980006ff0075a7 */ /* 0x000e220008020169 */
[----:B--2---:R-:W-:-:S04]  /*19b0*/  FMUL.FTZ R0, R7, R0 ;  /* 0x0000000007007220 */ /* 0x004fc80000410000 */
[----:B------:R-:W-:Y:S01]  /*19c0*/  FMUL.FTZ R0, R0, UR4 ;  /* 0x0000000400007c20 */ /* 0x000fe20008410000 */
[----:B0-----:R-:W-:Y:S06]  /*19d0*/  @!P1 BRA `(.L_x_1952) ;  /* 0x0000012400109947 */ /* 0x001fec0003800000 */
.L_x_2082:
[----:B------:R-:W-:Y:S05]  /*19e0*/  @!P0 BRA `(.L_x_1953) ;  /* 0x0000000000048947 */ /* 0x000fea0003800000 */
[----:B------:R-:W-:Y:S01]  /*19f0*/  BPT.TRAP 0x1 ;  /* 0x000000040000795c */ /* 0x000fe20000300000 */
.L_x_1953:
[----:B------:R-:W-:Y:S02]  /*1a00*/  IMAD.U32 R2, RZ, RZ, UR48 ;  /* 0x00000030ff027e24 */ /* 0x000fe4000f8e00ff */
[----:B0-----:R-:W-:-:S03]  /*1a10*/  IMAD.U32 R3, RZ, RZ, UR43 ;  /* 0x0000002bff037e24 */ /* 0x001fc6000f8e00ff */
[----:B------:R-:W-:Y:S02]  /*1a20*/  LEA R2, R2, UR41, 0x3 ;  /* 0x0000002902027c11 */ /* 0x000fe4000f8e18ff */
[----:B------:R-:W-:-:S04]  /*1a30*/  SHF.L.U32 R3, R3, 0x1f, RZ ;  /* 0x0000001f03037819 */ /* 0x000fc800000006ff */
[----:B------:R0:W1:Y:S01]  /*1a40*/  SYNCS.PHASECHK.TRANS64.TRYWAIT P2, [R2+URZ+0x29830], R3 ;  /* 0x02983003020075a7 */ /* 0x000062000804017f */
[----:B------:R-:W-:Y:S05]  /*1a50*/  @!P0 BRA `(.L_x_1954) ;  /* 0x0000000000048947 */ /* 0x000fea0003800000 */
[----:B------:R-:W-:Y:S01]  /*1a60*/  BPT.TRAP 0x1 ;  /* 0x000000040000795c */ /* 0x000fe20000300000 */
.L_x_1954:
[----:B------:R-:W2:Y:S02]  /*1a70*/  S2R R4, SR_TID.X ;  /* 0x0000000000047919 */ /* 0x000ea40000002100 */
[----:B--2---:R-:W-:Y:S01]  /*1a80*/  LOP3.LUT P1, RZ, R4, 0x7f, RZ, 0xc0, !PT ;  /* 0x0000007f04ff7812 */ /* 0x004fe2000782c0ff */
[----:B-1----:R-:W-:-:S12]  /*1a90*/  @P2 BRA `(.L_x_1955) ;  /* 0x0000000000082947 */ /* 0x002fd80003800000 */
[----:B------:R-:W1:Y:S02]  /*1aa0*/  SYNCS.PHASECHK.TRANS64.TRYWAIT P2, [R2+URZ+0x29830], R3 ;  /* 0x02983003020075a7 */ /* 0x000e64000804017f */
[----:B-1----:R-:W-:Y:S05]  /*1ab0*/  @!P2 BRA `(.L_x_1956) ;  /* 0x0000012000f0a947 */ /* 0x002fea0003800000 */
.L_x_1955:
[----:B------:R-:W-:Y:S05]  /*1ac0*/  WARPSYNC.ALL ;  /* 0x0000000000007948 */ /* 0x000fea0003800000 */
[----:B------:R-:W-:Y:S01]  /*1ad0*/  UIADD3 UR4, UR41, 0x1a400, URZ ;  /* 0x0001a40029047890 */ /* 0x000fe2000fffe03f */
[----:B------:R-:W-:Y:S01]  /*1ae0*/  WARPGROUP.ARRIVE ;  /* 0x00000000000079c5 */ /* 0x000fe20000000000 */
[----:B------:R-:W-:Y:S01]  /*1af0*/  ULOP3.LUT UR28, UR52, 0x10000, URZ, 0xfc, !UPT ;  /* 0x00010000341c7892 */ /* 0x000fe2000f8efc3f */
[----:B01----:R-:W-:Y:S01]  /*1b00*/  @!P1 VIADD R2, R2, 0x29840 ;  /* 0x0002984002029836 */ /* 0x003fe20000000000 */
[----:B------:R-:W-:Y:S01]  /*1b10*/  USHF.R.U32.HI UR4, URZ, 0x4, UR4 ;  /* 0x000000043f047899 */ /* 0x000fe20008011604 */
[----:B------:R-:W-:Y:S01]  /*1b20*/  UMOV UR25, 0x80000020 ;  /* 0x8000002000197882 */ /* 0x000fe20000000000 */
[----:B------:R-:W-:-:S02]  /*1b30*/  UMOV UR27, 0x80000020 ;  /* 0x80000020001b7882 */ /* 0x000fc40000000000 */
[----:B------:R-:W-:Y:S01]  /*1b40*/  ULOP3.LUT UR4, UR4, 0x3fff, URZ, 0xc0, !UPT ;  /* 0x00003fff04047892 */ /* 0x000fe2000f8ec03f */
[----:B------:R-:W-:Y:S01]  /*1b50*/  @!P1 PRMT R2, RZ, 0x654, R2 ;  /* 0x00000654ff029816 */ /* 0x000fe20000000002 */
        /* <DEDUP_REMOVED lines=25> */
[----:B------:R-:W-:Y:S01]  /*1cf0*/  UIADD3 UR52, UR49, -0x2, URZ ;  /* 0xfffffffe31347890 */ /* 0x000fe2000fffe03f */
        /* <DEDUP_REMOVED lines=84> */
[----:B------:R-:W-:Y:S01]  /*2240*/  ULDC UR11, c[0x0][0x2f0] ;  /* 0x0000bc00000b7ab9 */ /* 0x000fe20000000800 */
[----:B------:R-:W-:Y:S01]  /*2250*/  UMOV UR10, UR36 ;  /* 0x00000024000a7c82 */ /* 0x000fe20008000000 */
        /* <DEDUP_REMOVED lines=30> */
[----:B------:R-:W-:Y:S02]  /*2440*/  ULDC UR14, c[0x0][0x288] ;  /* 0x0000a200000e7ab9 */ /* 0x000fe40000000800 */
        /* <DEDUP_REMOVED lines=17> */
[----:B------:R-:W-:Y:S02]  /*2560*/  ULDC UR6, c[0x0][0x448] ;  /* 0x0001120000067ab9 */ /* 0x000fe40000000800 */
[----:B------:R-:W-:-:S06]  /*2570*/  UISETP.NE.AND UP0, UPT, UR6, 0x1, UPT ;  /* 0x000000010600788c */ /* 0x000fcc000bf05270 */
[----:B------:R-:W-:-:S05]  /*2580*/  PLOP3.LUT P2, PT, PT, PT, UP0, 0x80, 0x0 ;  /* 0x000000000000781c */ /* 0x000fca0003f4f008 */
[----:B------:R-:W-:Y:S01]  /*2590*/  @UP0 ULDC UR6, c[0x0][0x44c] ;  /* 0x0001130000060ab9 */ /* 0x000fe20000000800 */
        /* <DEDUP_REMOVED lines=20> */
[----:B------:R-:W0:Y:S01]  /*26e0*/  MUFU.TANH R88, R88 ;  /* 0x0000005800587308 */ /* 0x000e220000002400 */
[----:B------:R-:W-:Y:S01]  /*26f0*/  UMOV UR23, 0x80000020 ;  /* 0x8000002000177882 */ /* 0x000fe20000000000 */
        /* <DEDUP_REMOVED lines=11> */
[----:B------:R-:W-:-:S03]  /*27b0*/  FMUL.FTZ R8, R0, R102 ;  /* 0x0000006600087220 */ /* 0x000fc60000410000 */
[----:B------:R-:W2:Y:S08]  /*27c0*/  MUFU.TANH R92, R92 ;  /* 0x0000005c005c7308 */ /* 0x000eb00000002400 */
[----:B------:R-:W3:Y:S08]  /*27d0*/  MUFU.TANH R93, R93 ;  /* 0x0000005d005d7308 */ /* 0x000ef00000002400 */
[----:B------:R-:W4:Y:S08]  /*27e0*/  MUFU.TANH R96, R96 ;  /* 0x0000006000607308 */ /* 0x000f300000002400 */
[----:B------:R-:W5:Y:S08]  /*27f0*/  MUFU.TANH R97, R97 ;  /* 0x0000006100617308 */ /* 0x000f700000002400 */
[----:B------:R-:W5:Y:S08]  /*2800*/  MUFU.TANH R100, R100 ;  /* 0x0000006400647308 */ /* 0x000f700000002400 */
[----:B------:R-:W5:Y:S01]  /*2810*/  MUFU.TANH R101, R101 ;  /* 0x0000006500657308 */ /* 0x000f620000002400 */
[----:B------:R-:W-:-:S02]  /*2820*/  WARPGROUP.DEPBAR.LE gsb0, 0x0 ;  /* 0x00008000000079c5 */ /* 0x000fc40000010000 */
[----:B------:R-:W-:Y:S01]  /*2830*/  WARPGROUP.ARRIVE ;  /* 0x00000000000079c5 */ /* 0x000fe20000000000 */
[C---:B------:R-:W-:Y:S01]  /*2840*/  FMUL.FTZ R72, R0.reuse, R72 ;  /* 0x0000004800487220 */ /* 0x040fe20000410000 */
[C---:B------:R-:W-:Y:S01]  /*2850*/  FMUL.FTZ R14, R0.reuse, R82 ;  /* 0x00000052000e7220 */ /* 0x040fe20000410000 */
[C---:B------:R-:W-:Y:S01]  /*2860*/  FMUL.FTZ R20, R0.reuse, R86 ;  /* 0x0000005600147220 */ /* 0x040fe20000410000 */
[C---:B------:R-:W-:Y:S01]  /*2870*/  FMUL.FTZ R21, R0.reuse, R83 ;  /* 0x0000005300157220 */ /* 0x040fe20000410000 */
[----:B------:R0:W5:Y:S01]  /*2880*/  MUFU.TANH R105, R72 ;  /* 0x0000004800697308 */ /* 0x0001620000002400 */
[----:B------:R-:W-:Y:S01]  /*2890*/  QGMMA.64x32x32.F32.E4M3.E4M3 R56, gdesc[UR20], R56, gsb0 ;  /* 0x00600000143879f3 */ /* 0x000fe20008000838 */
[----:B------:R-:W-:Y:S01]  /*28a0*/  UIADD3 UR22, UR32, 0x682, URZ ;  /* 0x0000068220167890 */ /* 0x000fe2000fffe03f */
[C---:B------:R-:W-:Y:S01]  /*28b0*/  FMUL.FTZ R15, R0.reuse, R79 ;  /* 0x0000004f000f7220 */ /* 0x040fe20000410000 */
[----:B------:R-:W-:Y:S01]  /*28c0*/  UMOV UR23, 0x80000020 ;  /* 0x8000002000177882 */ /* 0x000fe20000000000 */
[C---:B------:R-:W-:Y:S01]  /*28d0*/  FMUL.FTZ R13, R0.reuse, R75 ;  /* 0x0000004b000d7220 */ /* 0x040fe20000410000 */
[C---:B------:R-:W-:Y:S01]  /*28e0*/  FMUL.FTZ R11, R0.reuse, R74 ;  /* 0x0000004a000b7220 */ /* 0x040fe20000410000 */
[C---:B------:R-:W-:Y:S01]  /*28f0*/  FMUL.FTZ R73, R0.reuse, R73 ;  /* 0x0000004900497220 */ /* 0x040fe20000410000 */
[C---:B------:R-:W-:Y:S01]  /*2900*/  FMUL.FTZ R76, R0.reuse, R76 ;  /* 0x0000004c004c7220 */ /* 0x040fe20000410000 */
[C---:B0-----:R-:W-:Y:S01]  /*2910*/  FMUL.FTZ R72, R0.reuse, R87 ;  /* 0x0000005700487220 */ /* 0x041fe20000410000 */
[C---:B------:R-:W-:Y:S01]  /*2920*/  FMUL.FTZ R77, R0.reuse, R77 ;  /* 0x0000004d004d7220 */ /* 0x040fe20000410000 */
[C---:B------:R-:W-:Y:S01]  /*2930*/  FMUL.FTZ R80, R0.reuse, R80 ;  /* 0x0000005000507220 */ /* 0x040fe20000410000 */
[C---:B------:R-:W-:Y:S01]  /*2940*/  FMUL.FTZ R81, R0.reuse, R81 ;  /* 0x0000005100517220 */ /* 0x040fe20000410000 */
[----:B------:R-:W0:Y:S01]  /*2950*/  MUFU.TANH R73, R73 ;  /* 0x0000004900497308 */ /* 0x000e220000002400 */
[C---:B------:R-:W-:Y:S01]  /*2960*/  FMUL.FTZ R84, R0.reuse, R84 ;  /* 0x0000005400547220 */ /* 0x040fe20000410000 */
[C---:B------:R-:W-:Y:S01]  /*2970*/  FMUL.FTZ R85, R0.reuse, R85 ;  /* 0x0000005500557220 */ /* 0x040fe20000410000 */
[----:B------:R-:W-:-:S05]  /*2980*/  FMUL.FTZ R12, R0, R78 ;  /* 0x0000004e000c7220 */ /* 0x000fca0000410000 */
[----:B------:R-:W0:Y:S08]  /*2990*/  MUFU.TANH R76, R76 ;  /* 0x0000004c004c7308 */ /* 0x000e300000002400 */
[----:B------:R-:W0:Y:S08]  /*29a0*/  MUFU.TANH R77, R77 ;  /* 0x0000004d004d7308 */ /* 0x000e300000002400 */
[----:B------:R-:W0:Y:S08]  /*29b0*/  MUFU.TANH R80, R80 ;  /* 0x0000005000507308 */ /* 0x000e300000002400 */
[----:B------:R-:W0:Y:S08]  /*29c0*/  MUFU.TANH R81, R81 ;  /* 0x0000005100517308 */ /* 0x000e300000002400 */
[----:B------:R-:W0:Y:S01]  /*29d0*/  MUFU.TANH R84, R84 ;  /* 0x0000005400547308 */ /* 0x000e220000002400 */
[----:B------:R-:W-:-:S02]  /*29e0*/  WARPGROUP.DEPBAR.LE gsb0, 0x0 ;  /* 0x00008000000079c5 */ /* 0x000fc40000010000 */
[C---:B------:R-:W-:Y:S01]  /*29f0*/  FMUL.FTZ R68, R0.reuse, R68 ;  /* 0x0000004400447220 */ /* 0x040fe20000410000 */
[C---:B------:R-:W-:Y:S01]  /*2a00*/  FMUL.FTZ R60, R0.reuse, R60 ;  /* 0x0000003c003c7220 */ /* 0x040fe20000410000 */
[----:B------:R-:W-:Y:S01]  /*2a10*/  WARPGROUP.ARRIVE ;  /* 0x00000000000079c5 */ /* 0x000fe20000000000 */
[C---:B------:R-:W-:Y:S02]  /*2a20*/  FMUL.FTZ R69, R0.reuse, R69 ;  /* 0x0000004500457220 */ /* 0x040fe40000410000 */
[----:B------:R1:W-:Y:S01]  /*2a30*/  MUFU.TANH R82, R68 ;  /* 0x0000004400527308 */ /* 0x0003e20000002400 */
[C---:B------:R-:W-:Y:S01]  /*2a40*/  FMUL.FTZ R57, R0.reuse, R57 ;  /* 0x0000003900397220 */ /* 0x040fe20000410000 */
[C---:B------:R-:W-:Y:S01]  /*2a50*/  FMUL.FTZ R64, R0.reuse, R64 ;  /* 0x0000004000407220 */ /* 0x040fe20000410000 */
[C---:B------:R-:W-:Y:S01]  /*2a60*/  FMUL.FTZ R65, R0.reuse, R65 ;  /* 0x0000004100417220 */ /* 0x040fe20000410000 */
[----:B------:R-:W-:Y:S01]  /*2a70*/  QGMMA.64x32x32.F32.E4M3.E4M3 R40, gdesc[UR20], R40, gsb0 ;  /* 0x00600000142879f3 */ /* 0x000fe20008000828 */
[C---:B------:R-:W-:Y:S01]  /*2a80*/  FMUL.FTZ R56, R0.reuse, R56 ;  /* 0x0000003800387220 */ /* 0x040fe20000410000 */
[----:B------:R-:W-:Y:S01]  /*2a90*/  UIADD3 UR22, UR32, 0x702, URZ ;  /* 0x0000070220167890 */ /* 0x000fe2000fffe03f */
[----:B------:R-:W-:Y:S01]  /*2aa0*/  FMUL.FTZ R61, R0, R61 ;  /* 0x0000003d003d7220 */ /* 0x000fe20000410000 */
[----:B------:R2:W-:Y:S01]  /*2ab0*/  MUFU.TANH R87, R60 ;  /* 0x0000003c00577308 */ /* 0x0005e20000002400 */
[----:B-1----:R-:W-:Y:S01]  /*2ac0*/  VIADD R68, R18, UR36 ;  /* 0x0000002412447c36 */ /* 0x002fe20008000000 */
[----:B------:R-:W-:Y:S01]  /*2ad0*/  UMOV UR23, 0x80000020 ;  /* 0x8000002000177882 */ /* 0x000fe20000000000 */
[----:B------:R-:W-:-:S05]  /*2ae0*/  FMUL.FTZ R58, R0, R58 ;  /* 0x0000003a003a7220 */ /* 0x000fca0000410000 */
[----:B------:R1:W-:Y:S01]  /*2af0*/  MUFU.TANH R86, R69 ;  /* 0x0000004500567308 */ /* 0x0003e20000002400 */
[----:B--2---:R-:W-:Y:S01]  /*2b00*/  @P2 IMAD.HI.U32 R60, R68, UR6, RZ ;  /* 0x00000006443c2c27 */ /* 0x004fe2000f8e00ff */
[----:B------:R-:W-:-:S04]  /*2b10*/  @UP0 ULDC UR6, c[0x0][0x450] ;  /* 0x0001140000060ab9 */ /* 0x000fc80000000800 */
[----:B------:R-:W-:Y:S01]  /*2b20*/  @P2 SHF.R.U32.HI R68, RZ, UR6, R60 ;  /* 0x00000006ff442c19 */ /* 0x000fe2000801163c */
[----:B------:R-:W-:Y:S01]  /*2b30*/  UIMAD UR6, UR49, -0xa0, URZ ;  /* 0xffffff60310678a4 */ /* 0x000fe2000f8e023f */
[----:B------:R-:W-:Y:S01]  /*2b40*/  FMUL.FTZ R60, R0, R66 ;  /* 0x00000042003c7220 */ /* 0x000fe20000410000 */
[----:B------:R2:W-:Y:S02]  /*2b50*/  MUFU.TANH R91, R57 ;  /* 0x00000039005b7308 */ /* 0x0005e40000002400 */
[----:B-1----:R-:W1:Y:S01]  /*2b60*/  SHFL.IDX PT, R69, R68, RZ, 0x1c1f ;  /* 0x001c1fff44457589 */ /* 0x002e6200000e0000 */
[----:B------:R-:W-:Y:S02]  /*2b70*/  UIADD3 UR7, UR6, 0xa1, URZ ;  /* 0x000000a106077890 */ /* 0x000fe4000fffe03f */
[----:B------:R-:W-:-:S03]  /*2b80*/  UIMAD UR6, UR47, UR11, UR6 ;  /* 0x0000000b2f0672a4 */ /* 0x000fc6000f8e0206 */
[----:B------:R3:W-:Y:S01]  /*2b90*/  MUFU.TANH R83, R64 ;  /* 0x0000004000537308 */ /* 0x0007e20000002400 */
[----:B------:R-:W-:Y:S02]  /*2ba0*/  IMAD.U32 R66, RZ, RZ, UR7 ;  /* 0x00000007ff427e24 */ /* 0x000fe4000f8e00ff */
[C---:B--2---:R-:W-:Y:S01]  /*2bb0*/  FMUL.FTZ R57, R0.reuse, R59 ;  /* 0x0000003b00397220 */ /* 0x044fe20000410000 */
[----:B------:R-:W-:Y:S01]  /*2bc0*/  UIADD3 UR6, UR6, 0xa0, URZ ;  /* 0x000000a006067890 */ /* 0x000fe2000fffe03f */
[----:B------:R-:W-:Y:S01]  /*2bd0*/  FMUL.FTZ R59, R0, R63 ;  /* 0x0000003f003b7220 */ /* 0x000fe20000410000 */
[----:B------:R-:W-:Y:S01]  /*2be0*/  IMAD.U32 R63, RZ, RZ, UR11 ;  /* 0x0000000bff3f7e24 */ /* 0x000fe2000f8e00ff */
[----:B------:R-:W-:Y:S01]  /*2bf0*/  UIMAD UR11, UR47, UR11, -UR14 ;  /* 0x0000000b2f0b72a4 */ /* 0x000fe2000f8e0a0e */
[----:B------:R-:W-:Y:S01]  /*2c00*/  IMAD R66, R17, -0x2, R66 ;  /* 0xfffffffe11427824 */ /* 0x000fe200078e0242 */
[----:B------:R2:W-:Y:S01]  /*2c10*/  MUFU.TANH R79, R65 ;  /* 0x00000041004f7308 */ /* 0x0005e20000002400 */
[----:B---3--:R-:W-:Y:S01]  /*2c20*/  IMAD.U32 R64, RZ, RZ, UR6 ;  /* 0x00000006ff407e24 */ /* 0x008fe2000f8e00ff */
[----:B------:R-:W-:Y:S01]  /*2c30*/  ULDC UR6, c[0x0][0x988] ;  /* 0x0002620000067ab9 */ /* 0x000fe20000000800 */
[----:B------:R-:W-:-:S02]  /*2c40*/  IMAD R66, R63, UR47, R66 ;  /* 0x0000002f3f427c24 */ /* 0x000fc4000f8e0242 */
[----:B------:R-:W-:Y:S01]  /*2c50*/  FMUL.FTZ R63, R0, R71 ;  /* 0x00000047003f7220 */ /* 0x000fe20000410000 */
[----:B------:R-:W-:Y:S02]  /*2c60*/  IMAD R64, R17, -0x2, R64 ;  /* 0xfffffffe11407824 */ /* 0x000fe400078e0240 */
[----:B------:R3:W-:Y:S01]  /*2c70*/  MUFU.TANH R75, R56 ;  /* 0x00000038004b7308 */ /* 0x0007e20000002400 */
[----:B--2---:R-:W-:-:S07]  /*2c80*/  VIADD R65, R66, -UR14 ;  /* 0x8000000e42417c36 */ /* 0x004fce0008000000 */
[----:B------:R-:W2:Y:S01]  /*2c90*/  MUFU.TANH R85, R85 ;  /* 0x0000005500557308 */ /* 0x000ea20000002400 */
[C---:B---3--:R-:W-:Y:S01]  /*2ca0*/  FMUL.FTZ R56, R0.reuse, R62 ;  /* 0x0000003e00387220 */ /* 0x048fe20000410000 */
[----:B------:R-:W-:Y:S01]  /*2cb0*/  FMUL.FTZ R62, R0, R70 ;  /* 0x00000046003e7220 */ /* 0x000fe20000410000 */
[----:B-1----:R-:W-:-:S04]  /*2cc0*/  VIADDMNMX R70, R69, R65, R64, PT ;  /* 0x0000004145467246 */ /* 0x002fc80003800140 */
[C---:B------:R-:W-:Y:S01]  /*2cd0*/  ISETP.GT.AND P5, PT, R70.reuse, RZ, PT ;  /* 0x000000ff4600720c */ /* 0x040fe20003fa4270 */
[----:B------:R-:W-:Y:S02]  /*2ce0*/  WARPGROUP.DEPBAR.LE gsb0, 0x0 ;  /* 0x00008000000079c5 */ /* 0x000fe40000010000 */
[C---:B------:R-:W-:Y:S01]  /*2cf0*/  ISETP.GT.AND P6, PT, R70.reuse, 0x1, PT ;  /* 0x000000014600780c */ /* 0x040fe20003fc4270 */
[----:B------:R-:W-:Y:S01]  /*2d00*/  WARPGROUP.ARRIVE ;  /* 0x00000000000079c5 */ /* 0x000fe20000000000 */
[----:B------:R-:W-:Y:S01]  /*2d10*/  ISETP.GT.AND P3, PT, R70, 0x8, PT ;  /* 0x000000084600780c */ /* 0x000fe20003f64270 */
[----:B------:R1:W3:Y:S01]  /*2d20*/  MUFU.TANH R78, R61 ;  /* 0x0000003d004e7308 */ /* 0x0002e20000002400 */
[----:B------:R-:W-:Y:S01]  /*2d30*/  FSEL R125, R88, -INF , P5 ;  /* 0xff800000587d7808 */ /* 0x000fe20002800000 */
[----:B------:R-:W-:Y:S01]  /*2d40*/  FMUL.FTZ R40, R0, R40 ;  /* 0x0000002800287220 */ /* 0x000fe20000410000 */
[----:B------:R-:W-:Y:S01]  /*2d50*/  FSEL R117, R89, -INF , P6 ;  /* 0xff80000059757808 */ /* 0x000fe20003000000 */
[----:B------:R-:W-:Y:S01]  /*2d60*/  QGMMA.64x32x32.F32.E4M3.E4M3 R24, gdesc[UR20], R24, gsb0 ;  /* 0x00600000141879f3 */ /* 0x000fe20008000818 */
[----:B------:R-:W-:Y:S01]  /*2d70*/  ISETP.GT.AND P4, PT, R70, 0x9, PT ;  /* 0x000000094600780c */ /* 0x000fe20003f84270 */
[----:B------:R-:W-:Y:S01]  /*2d80*/  FMUL.FTZ R41, R0, R41 ;  /* 0x0000002900297220 */ /* 0x000fe20000410000 */
[----:B------:R-:W-:Y:S01]  /*2d90*/  FSEL R115, R92, -INF , P3 ;  /* 0xff8000005c737808 */ /* 0x000fe20001800000 */
[----:B------:R0:W3:Y:S01]  /*2da0*/  MUFU.TANH R65, R40 ;  /* 0x0000002800417308 */ /* 0x0000e20000002400 */
[----:B------:R-:W-:Y:S01]  /*2db0*/  FMNMX.FTZ R74, R125, R117, !PT ;  /* 0x000000757d4a7209 */ /* 0x000fe20007810000 */
[----:B------:R-:W-:Y:S01]  /*2dc0*/  FMUL.FTZ R44, R0, R44 ;  /* 0x0000002c002c7220 */ /* 0x000fe20000410000 */
[----:B------:R-:W-:Y:S01]  /*2dd0*/  ISETP.GT.AND P5, PT, R70, 0x10, PT ;  /* 0x000000104600780c */ /* 0x000fe20003fa4270 */
[C---:B-1----:R-:W-:Y:S01]  /*2de0*/  FMUL.FTZ R61, R0.reuse, R67 ;  /* 0x00000043003d7220 */ /* 0x042fe20000410000 */
[----:B------:R-:W-:Y:S01]  /*2df0*/  FSEL R113, R93, -INF , P4 ;  /* 0xff8000005d717808 */ /* 0x000fe20002000000 */
[----:B------:R-:W-:Y:S01]  /*2e00*/  FMUL.FTZ R45, R0, R45 ;  /* 0x0000002d002d7220 */ /* 0x000fe20000410000 */
[----:B------:R-:W-:Y:S01]  /*2e10*/  FMNMX.FTZ R74, R115, R74, !PT ;  /* 0x0000004a734a7209 */ /* 0x000fe20007810000 */
[----:B------:R1:W3:Y:S01]  /*2e20*/  MUFU.TANH R67, R41 ;  /* 0x0000002900437308 */ /* 0x0002e20000002400 */
[----:B------:R-:W-:Y:S01]  /*2e30*/  ISETP.GT.AND P3, PT, R70, 0x11, PT ;  /* 0x000000114600780c */ /* 0x000fe20003f64270 */
[----:B------:R-:W-:Y:S01]  /*2e40*/  FMUL.FTZ R53, R0, R53 ;  /* 0x0000003500357220 */ /* 0x000fe20000410000 */
[----:B----4-:R-:W-:Y:S01]  /*2e50*/  FSEL R123, R96, -INF , P5 ;  /* 0xff800000607b7808 */ /* 0x010fe20002800000 */
[C---:B------:R-:W-:Y:S01]  /*2e60*/  FMUL.FTZ R48, R0.reuse, R48 ;  /* 0x0000003000307220 */ /* 0x040fe20000410000 */
[----:B------:R-:W-:Y:S01]  /*2e70*/  FMNMX.FTZ R74, R113, R74, !PT ;  /* 0x0000004a714a7209 */ /* 0x000fe20007810000 */
[----:B------:R-:W-:Y:S01]  /*2e80*/  FMUL.FTZ R49, R0, R49 ;  /* 0x0000003100317220 */ /* 0x000fe20000410000 */
[----:B------:R-:W-:Y:S01]  /*2e90*/  ISETP.GT.AND P4, PT, R70, 0x18, PT ;  /* 0x000000184600780c */ /* 0x000fe20003f84270 */
[----:B------:R-:W4:Y:S01]  /*2ea0*/  MUFU.TANH R44, R44 ;  /* 0x0000002c002c7308 */ /* 0x000f220000002400 */
[----:B-----5:R-:W-:Y:S01]  /*2eb0*/  FSEL R119, R97, -INF , P3 ;  /* 0xff80000061777808 */ /* 0x020fe20001800000 */
[C---:B0-----:R-:W-:Y:S01]  /*2ec0*/  FMUL.FTZ R40, R0.reuse, R42 ;  /* 0x0000002a00287220 */ /* 0x041fe20000410000 */
[----:B------:R-:W-:Y:S01]  /*2ed0*/  FMNMX.FTZ R74, R123, R74, !PT ;  /* 0x0000004a7b4a7209 */ /* 0x000fe20007810000 */
[----:B------:R-:W-:Y:S01]  /*2ee0*/  FMUL.FTZ R42, R0, R43 ;  /* 0x0000002b002a7220 */ /* 0x000fe20000410000 */
[----:B------:R-:W-:Y:S01]  /*2ef0*/  ISETP.GT.AND P3, PT, R70, 0x19, PT ;  /* 0x000000194600780c */ /* 0x000fe20003f64270 */
[----:B------:R-:W-:Y:S01]  /*2f00*/  FMUL.FTZ R52, R0, R52 ;  /* 0x0000003400347220 */ /* 0x000fe20000410000 */
[----:B------:R-:W-:Y:S01]  /*2f10*/  FSEL R121, R100, -INF , P4 ;  /* 0xff80000064797808 */ /* 0x000fe20002000000 */
[----:B------:R-:W0:Y:S01]  /*2f20*/  MUFU.TANH R45, R45 ;  /* 0x0000002d002d7308 */ /* 0x000e220000002400 */
[----:B------:R-:W-:Y:S01]  /*2f30*/  FMNMX.FTZ R74, R119, R74, !PT ;  /* 0x0000004a774a7209 */ /* 0x000fe20007810000 */
[----:B------:R-:W-:Y:S01]  /*2f40*/  IMAD.U32 R88, RZ, RZ, UR6 ;  /* 0x00000006ff587e24 */ /* 0x000fe2000f8e00ff */
[----:B------:R-:W-:Y:S01]  /*2f50*/  ISETP.GT.AND P4, PT, R70, 0x20, PT ;  /* 0x000000204600780c */ /* 0x000fe20003f84270 */
[C---:B------:R-:W-:Y:S01]  /*2f60*/  FMUL.FTZ R55, R0.reuse, R55 ;  /* 0x0000003700377220 */ /* 0x040fe20000410000 */
[----:B------:R-:W-:Y:S01]  /*2f70*/  FSEL R107, R101, -INF , P3 ;  /* 0xff800000656b7808 */ /* 0x000fe20001800000 */
[----:B------:R-:W-:Y:S01]  /*2f80*/  FMUL.FTZ R51, R0, R51 ;  /* 0x0000003300337220 */ /* 0x000fe20000410000 */
[----:B------:R-:W-:Y:S01]  /*2f90*/  FMNMX.FTZ R74, R121, R74, !PT ;  /* 0x0000004a794a7209 */ /* 0x000fe20007810000 */
[----:B------:R-:W-:Y:S01]  /*2fa0*/  MUFU.TANH R69, R53 ;  /* 0x0000003500457308 */ /* 0x000fe20000002400 */
[----:B------:R-:W-:Y:S01]  /*2fb0*/  ISETP.GT.AND P3, PT, R70, 0x21, PT ;  /* 0x000000214600780c */ /* 0x000fe20003f64270 */
[C---:B------:R-:W-:Y:S01]  /*2fc0*/  FMUL.FTZ R46, R0.reuse, R46 ;  /* 0x0000002e002e7220 */ /* 0x040fe20000410000 */
[----:B------:R-:W-:Y:S01]  /*2fd0*/  FSEL R105, R105, -INF , P4 ;  /* 0xff80000069697808 */ /* 0x000fe20002000000 */
[C---:B------:R-:W-:Y:S01]  /*2fe0*/  FMUL.FTZ R50, R0.reuse, R50 ;  /* 0x0000003200327220 */ /* 0x040fe20000410000 */
[----:B------:R-:W-:Y:S01]  /*2ff0*/  FMNMX.FTZ R74, R107, R74, !PT ;  /* 0x0000004a6b4a7209 */ /* 0x000fe20007810000 */
[----:B------:R-:W-:Y:S01]  /*3000*/  FMUL.FTZ R54, R0, R54 ;  /* 0x0000003600367220 */ /* 0x000fe20000410000 */
[C---:B------:R-:W-:Y:S01]  /*3010*/  ISETP.GT.AND P4, PT, R70.reuse, 0x28, PT ;  /* 0x000000284600780c */ /* 0x040fe20003f84270 */
[----:B------:R-:W5:Y:S01]  /*3020*/  MUFU.TANH R48, R48 ;  /* 0x0000003000307308 */ /* 0x000f620000002400 */
[----:B------:R-:W-:Y:S01]  /*3030*/  FSEL R111, R73, -INF , P3 ;  /* 0xff800000496f7808 */ /* 0x000fe20001800000 */
[----:B------:R-:W-:Y:S01]  /*3040*/  @UP0 ULDC UR6, c[0x0][0x44c] ;  /* 0x0001130000060ab9 */ /* 0x000fe20000000800 */
[----:B------:R-:W-:Y:S01]  /*3050*/  FMNMX.FTZ R74, R105, R74, !PT ;  /* 0x0000004a694a7209 */ /* 0x000fe20007810000 */
[----:B------:R-:W-:Y:S01]  /*3060*/  UIMAD.WIDE.U32 UR6, UR36, UR6, URZ ;  /* 0x00000006240672a5 */ /* 0x000fe2000f8e003f */
[----:B------:R-:W-:-:S02]  /*3070*/  ISETP.GT.AND P3, PT, R70, 0x29, PT ;  /* 0x000000294600780c */ /* 0x000fc40003f64270 */
[----:B------:R-:W-:Y:S01]  /*3080*/  FSEL R109, R76, -INF , P4 ;  /* 0xff8000004c6d7808 */ /* 0x000fe20002000000 */
[----:B------:R-:W5:Y:S01]  /*3090*/  MUFU.TANH R49, R49 ;  /* 0x0000003100317308 */ /* 0x000f620000002400 */
[----:B------:R-:W-:Y:S02]  /*30a0*/  FMNMX.FTZ R74, R111, R74, !PT ;  /* 0x0000004a6f4a7209 */ /* 0x000fe40007810000 */
[C---:B------:R-:W-:Y:S02]  /*30b0*/  ISETP.GT.AND P4, PT, R70.reuse, 0x30, PT ;  /* 0x000000304600780c */ /* 0x040fe40003f84270 */
[----:B------:R-:W-:Y:S02]  /*30c0*/  FSEL R103, R77, -INF , P3 ;  /* 0xff8000004d677808 */ /* 0x000fe40001800000 */
[----:B------:R-:W-:Y:S01]  /*30d0*/  FMNMX.FTZ R74, R109, R74, !PT ;  /* 0x0000004a6d4a7209 */ /* 0x000fe20007810000 */
[----:B------:R-:W-:Y:S02]  /*30e0*/  WARPGROUP.DEPBAR.LE gsb0, 0x0 ;  /* 0x00008000000079c5 */ /* 0x000fe40000010000 */
[----:B------:R-:W-:Y:S01]  /*30f0*/  ISETP.GT.AND P3, PT, R70, 0x31, PT ;  /* 0x000000314600780c */ /* 0x000fe20003f64270 */
[----:B------:R-:W-:Y:S01]  /*3100*/  FMUL.FTZ R24, R0, R24 ;  /* 0x0000001800187220 */ /* 0x000fe20000410000 */
[----:B------:R-:W-:Y:S01]  /*3110*/  FSEL R101, R80, -INF , P4 ;  /* 0xff80000050657808 */ /* 0x000fe20002000000 */
[----:B-1----:R-:W-:Y:S01]  /*3120*/  FMUL.FTZ R41, R0, R25 ;  /* 0x0000001900297220 */ /* 0x002fe20000410000 */
[----:B------:R-:W-:Y:S01]  /*3130*/  FMNMX.FTZ R74, R103, R74, !PT ;  /* 0x0000004a674a7209 */ /* 0x000fe20007810000 */
[----:B------:R1:W-:Y:S01]  /*3140*/  MUFU.TANH R71, R24 ;  /* 0x0000001800477308 */ /* 0x0003e20000002400 */
[----:B------:R-:W-:Y:S01]  /*3150*/  ISETP.GT.AND P4, PT, R70, 0x38, PT ;  /* 0x000000384600780c */ /* 0x000fe20003f84270 */
[C---:B------:R-:W-:Y:S01]  /*3160*/  FMUL.FTZ R28, R0.reuse, R28 ;  /* 0x0000001c001c7220 */ /* 0x040fe20000410000 */
[----:B------:R-:W-:Y:S01]  /*3170*/  FSEL R99, R81, -INF , P3 ;  /* 0xff80000051637808 */ /* 0x000fe20001800000 */
[C---:B------:R-:W-:Y:S01]  /*3180*/  FMUL.FTZ R32, R0.reuse, R32 ;  /* 0x0000002000207220 */ /* 0x040fe20000410000 */
[----:B------:R-:W-:Y:S01]  /*3190*/  FMNMX.FTZ R74, R101, R74, !PT ;  /* 0x0000004a654a7209 */ /* 0x000fe20007810000 */
[----:B------:R-:W-:Y:S01]  /*31a0*/  FMUL.FTZ R36, R0, R36 ;  /* 0x0000002400247220 */ /* 0x000fe20000410000 */
[----:B------:R-:W-:Y:S01]  /*31b0*/  ISETP.GT.AND P3, PT, R70, 0x39, PT ;  /* 0x000000394600780c */ /* 0x000fe20003f64270 */
[----:B------:R-:W5:Y:S01]  /*31c0*/  MUFU.TANH R52, R52 ;  /* 0x0000003400347308 */ /* 0x000f620000002400 */
[----:B------:R-:W-:Y:S01]  /*31d0*/  FSEL R97, R84, -INF , P4 ;  /* 0xff80000054617808 */ /* 0x000fe20002000000 */
[C---:B-1----:R-:W-:Y:S01]  /*31e0*/  FMUL.FTZ R24, R0.reuse, R29 ;  /* 0x0000001d00187220 */ /* 0x042fe20000410000 */
[----:B------:R-:W-:Y:S01]  /*31f0*/  FMNMX.FTZ R74, R99, R74, !PT ;  /* 0x0000004a634a7209 */ /* 0x000fe20007810000 */
[----:B------:R-:W-:Y:S01]  /*3200*/  FMUL.FTZ R35, R0, R35 ;  /* 0x0000002300237220 */ /* 0x000fe20000410000 */
[----:B------:R-:W-:Y:S01]  /*3210*/  ISETP.GT.AND P4, PT, R70, 0x40, PT ;  /* 0x000000404600780c */ /* 0x000fe20003f84270 */
[C---:B------:R-:W-:Y:S01]  /*3220*/  FMUL.FTZ R39, R0.reuse, R39 ;  /* 0x0000002700277220 */ /* 0x040fe20000410000 */
[----:B--2---:R-:W-:Y:S01]  /*3230*/  FSEL R95, R85, -INF , P3 ;  /* 0xff800000555f7808 */ /* 0x004fe20001800000 */
[----:B------:R-:W1:Y:S01]  /*3240*/  MUFU.TANH R73, R41 ;  /* 0x0000002900497308 */ /* 0x000e620000002400 */
[----:B------:R-:W-:Y:S01]  /*3250*/  FMNMX.FTZ R74, R97, R74, !PT ;  /* 0x0000004a614a7209 */ /* 0x000fe20007810000 */
[----:B------:R-:W-:Y:S01]  /*3260*/  FMUL.FTZ R31, R0, R31 ;  /* 0x0000001f001f7220 */ /* 0x000fe20000410000 */
[----:B------:R-:W-:Y:S01]  /*3270*/  ISETP.GT.AND P3, PT, R70, 0x41, PT ;  /* 0x000000414600780c */ /* 0x000fe20003f64270 */
[C---:B------:R-:W-:Y:S01]  /*3280*/  FMUL.FTZ R27, R0.reuse, R27 ;  /* 0x0000001b001b7220 */ /* 0x040fe20000410000 */
[----:B------:R-:W-:Y:S01]  /*3290*/  FSEL R93, R75, -INF , P4 ;  /* 0xff8000004b5d7808 */ /* 0x000fe20002000000 */
[----:B------:R-:W-:Y:S01]  /*32a0*/  FMUL.FTZ R30, R0, R30 ;  /* 0x0000001e001e7220 */ /* 0x000fe20000410000 */
[----:B------:R-:W-:Y:S01]  /*32b0*/  FMNMX.FTZ R74, R95, R74, !PT ;  /* 0x0000004a5f4a7209 */ /* 0x000fe20007810000 */
[----:B------:R-:W2:Y:S01]  /*32c0*/  MUFU.TANH R28, R28 ;  /* 0x0000001c001c7308 */ /* 0x000ea20000002400 */
[----:B------:R-:W-:Y:S01]  /*32d0*/  ISETP.GT.AND P4, PT, R70, 0x48, PT ;  /* 0x000000484600780c */ /* 0x000fe20003f84270 */
[C---:B------:R-:W-:Y:S01]  /*32e0*/  FMUL.FTZ R26, R0.reuse, R26 ;  /* 0x0000001a001a7220 */ /* 0x040fe20000410000 */
[----:B------:R-:W-:Y:S01]  /*32f0*/  FSEL R91, R91, -INF , P3 ;  /* 0xff8000005b5b7808 */ /* 0x000fe20001800000 */
[C---:B------:R-:W-:Y:S01]  /*3300*/  FMUL.FTZ R34, R0.reuse, R34 ;  /* 0x0000002200227220 */ /* 0x040fe20000410000 */
[----:B------:R-:W-:Y:S01]  /*3310*/  FMNMX.FTZ R74, R93, R74, !PT ;  /* 0x0000004a5d4a7209 */ /* 0x000fe20007810000 */
[----:B------:R-:W-:Y:S01]  /*3320*/  FMUL.FTZ R38, R0, R38 ;  /* 0x0000002600267220 */ /* 0x000fe20000410000 */
[----:B------:R-:W-:Y:S01]  /*3330*/  ISETP.GT.AND P3, PT, R70, 0x49, PT ;  /* 0x000000494600780c */ /* 0x000fe20003f64270 */
[----:B------:R-:W-:Y:S01]  /*3340*/  MUFU.TANH R32, R32 ;  /* 0x0000002000207308 */ /* 0x000fe20000002400 */
[----:B------:R-:W-:Y:S01]  /*3350*/  FSEL R87, R87, -INF , P4 ;  /* 0xff80000057577808 */ /* 0x000fe20002000000 */
[----:B------:R2:W-:Y:S01]  /*3360*/  @!P1 SYNCS.ARRIVE.TRANS64.RED.A1T0 RZ, [R2+URZ], RZ ;  /* 0x000000ff02ff99a7 */ /* 0x0005e2000810043f */
[----:B------:R-:W-:-:S02]  /*3370*/  FMNMX.FTZ R74, R91, R74, !PT ;  /* 0x0000004a5b4a7209 */ /* 0x000fc40007810000 */
[----:B------:R-:W-:Y:S02]  /*3380*/  ISETP.GT.AND P4, PT, R70, 0x50, PT ;  /* 0x000000504600780c */ /* 0x000fe40003f84270 */
[----:B---3--:R-:W-:Y:S01]  /*3390*/  FSEL R85, R78, -INF , P3 ;  /* 0xff8000004e557808 */ /* 0x008fe20001800000 */
[----:B------:R-:W-:Y:S01]  /*33a0*/  MUFU.TANH R36, R36 ;  /* 0x0000002400247308 */ /* 0x000fe20000002400 */
[----:B------:R-:W-:Y:S02]  /*33b0*/  FMNMX.FTZ R74, R87, R74, !PT ;  /* 0x0000004a574a7209 */ /* 0x000fe40007810000 */
[C---:B------:R-:W-:Y:S02]  /*33c0*/  ISETP.GT.AND P3, PT, R70.reuse, 0x51, PT ;  /* 0x000000514600780c */ /* 0x040fe40003f64270 */
[----:B------:R-:W-:Y:S02]  /*33d0*/  FSEL R83, R83, -INF , P4 ;  /* 0xff80000053537808 */ /* 0x000fe40002000000 */
[----:B------:R-:W-:Y:S01]  /*33e0*/  FMNMX.FTZ R74, R85, R74, !PT ;  /* 0x0000004a554a7209 */ /* 0x000fe20007810000 */
[----:B------:R3:W-:Y:S01]  /*33f0*/  MUFU.TANH R143, R35 ;  /* 0x00000023008f7308 */ /* 0x0007e20000002400 */
[----:B------:R-:W-:-:S02]  /*3400*/  ISETP.GT.AND P4, PT, R70, 0x58, PT ;  /* 0x000000584600780c */ /* 0x000fc40003f84270 */
[----:B------:R-:W-:Y:S02]  /*3410*/  FSEL R81, R79, -INF , P3 ;  /* 0xff8000004f517808 */ /* 0x000fe40001800000 */
[----:B------:R-:W-:Y:S02]  /*3420*/  FMNMX.FTZ R74, R83, R74, !PT ;  /* 0x0000004a534a7209 */ /* 0x000fe40007810000 */
[----:B------:R-:W-:Y:S01]  /*3430*/  ISETP.GT.AND P3, PT, R70, 0x59, PT ;  /* 0x000000594600780c */ /* 0x000fe20003f64270 */
[----:B------:R-:W-:Y:S01]  /*3440*/  MUFU.TANH R4, R4 ;  /* 0x0000000400047308 */ /* 0x000fe20000002400 */
[----:B------:R-:W-:Y:S01]  /*3450*/  FSEL R75, R82, -INF , P4 ;  /* 0xff800000524b7808 */ /* 0x000fe20002000000 */
[----:B---3--:R-:W3:Y:S01]  /*3460*/  SHFL.IDX PT, R35, R68, 0x1, 0x1c1f ;  /* 0x003c1f0044237f89 */ /* 0x008ee200000e0000 */
[----:B------:R-:W-:Y:S02]  /*3470*/  FMNMX.FTZ R74, R81, R74, !PT ;  /* 0x0000004a514a7209 */ /* 0x000fe40007810000 */
[----:B------:R-:W-:-:S02]  /*3480*/  ISETP.GT.AND P4, PT, R70, 0x60, PT ;  /* 0x000000604600780c */ /* 0x000fc40003f84270 */
[----:B------:R-:W-:Y:S01]  /*3490*/  FSEL R53, R86, -INF , P3 ;  /* 0xff80000056357808 */ /* 0x000fe20001800000 */
[----:B------:R-:W-:Y:S01]  /*34a0*/  MUFU.TANH R3, R3 ;  /* 0x0000000300037308 */ /* 0x000fe20000002400 */
[----:B------:R-:W-:Y:S02]  /*34b0*/  FMNMX.FTZ R74, R75, R74, !PT ;  /* 0x0000004a4b4a7209 */ /* 0x000fe40007810000 */
[C---:B------:R-:W-:Y:S02]  /*34c0*/  ISETP.GT.AND P3, PT, R70.reuse, 0x61, PT ;  /* 0x000000614600780c */ /* 0x040fe40003f64270 */
[----:B------:R-:W-:Y:S02]  /*34d0*/  FSEL R43, R65, -INF , P4 ;  /* 0xff800000412b7808 */ /* 0x000fe40002000000 */
[----:B------:R-:W-:Y:S01]  /*34e0*/  FMNMX.FTZ R74, R53, R74, !PT ;  /* 0x0000004a354a7209 */ /* 0x000fe20007810000 */
[----:B------:R-:W-:Y:S01]  /*34f0*/  MUFU.TANH R5, R5 ;  /* 0x0000000500057308 */ /* 0x000fe20000002400 */
[----:B------:R-:W-:-:S02]  /*3500*/  ISETP.GT.AND P4, PT, R70, 0x68, PT ;  /* 0x000000684600780c */ /* 0x000fc40003f84270 */
[----:B------:R-:W-:Y:S02]  /*3510*/  FSEL R25, R67, -INF , P3 ;  /* 0xff80000043197808 */ /* 0x000fe40001800000 */
[----:B------:R-:W-:Y:S02]  /*3520*/  FMNMX.FTZ R74, R43, R74, !PT ;  /* 0x0000004a2b4a7209 */ /* 0x000fe40007810000 */
[----:B------:R-:W-:Y:S01]  /*3530*/  ISETP.GT.AND P3, PT, R70, 0x69, PT ;  /* 0x000000694600780c */ /* 0x000fe20003f64270 */
[----:B------:R-:W-:Y:S01]  /*3540*/  MUFU.TANH R6, R6 ;  /* 0x0000000600067308 */ /* 0x000fe20000002400 */
[----:B----4-:R-:W-:Y:S02]  /*3550*/  FSEL R29, R44, -INF , P4 ;  /* 0xff8000002c1d7808 */ /* 0x010fe40002000000 */
[----:B------:R-:W-:Y:S02]  /*3560*/  FMNMX.FTZ R74, R25, R74, !PT ;  /* 0x0000004a194a7209 */ /* 0x000fe40007810000 */
[----:B------:R-:W-:-:S02]  /*3570*/  ISETP.GT.AND P4, PT, R70, 0x70, PT ;  /* 0x000000704600780c */ /* 0x000fc40003f84270 */
[----:B0-----:R-:W-:Y:S01]  /*3580*/  FSEL R41, R45, -INF , P3 ;  /* 0xff8000002d297808 */ /* 0x001fe20001800000 */
[----:B------:R0:W4:Y:S01]  /*3590*/  MUFU.TANH R44, R24 ;  /* 0x00000018002c7308 */ /* 0x0001220000002400 */
[----:B------:R-:W-:Y:S02]  /*35a0*/  FMNMX.FTZ R74, R29, R74, !PT ;  /* 0x0000004a1d4a7209 */ /* 0x000fe40007810000 */
[----:B------:R-:W-:Y:S02]  /*35b0*/  ISETP.GT.AND P3, PT, R70, 0x71, PT ;  /* 0x000000714600780c */ /* 0x000fe40003f64270 */
[----:B-----5:R-:W-:Y:S02]  /*35c0*/  FSEL R45, R48, -INF , P4 ;  /* 0xff800000302d7808 */ /* 0x020fe40002000000 */
[----:B------:R-:W-:Y:S01]  /*35d0*/  FMNMX.FTZ R74, R41, R74, !PT ;  /* 0x0000004a294a7209 */ /* 0x000fe20007810000 */
[----:B------:R-:W-:Y:S01]  /*35e0*/  MUFU.TANH R7, R7 ;  /* 0x0000000700077308 */ /* 0x000fe20000002400 */
[----:B------:R-:W-:Y:S01]  /*35f0*/  ISETP.GT.AND P4, PT, R70, 0x78, PT ;  /* 0x000000784600780c */ /* 0x000fe20003f84270 */
[----:B0-----:R-:W-:Y:S01]  /*3600*/  FMUL.FTZ R24, R0, R33 ;  /* 0x0000002100187220 */ /* 0x001fe20000410000 */
[----:B------:R-:W-:-:S02]  /*3610*/  FSEL R49, R49, -INF , P3 ;  /* 0xff80000031317808 */ /* 0x000fc40001800000 */
[----:B------:R-:W-:Y:S02]  /*3620*/  FMNMX.FTZ R74, R45, R74, !PT ;  /* 0x0000004a2d4a7209 */ /* 0x000fe40007810000 */
[----:B------:R-:W-:Y:S01]  /*3630*/  ISETP.GT.AND P3, PT, R70, 0x79, PT ;  /* 0x000000794600780c */ /* 0x000fe20003f64270 */
[----:B------:R0:W5:Y:S01]  /*3640*/  MUFU.TANH R77, R24 ;  /* 0x00000018004d7308 */ /* 0x0001620000002400 */
[----:B------:R-:W-:Y:S02]  /*3650*/  FSEL R33, R52, -INF , P4 ;  /* 0xff80000034217808 */ /* 0x000fe40002000000 */
[----:B------:R-:W-:Y:S02]  /*3660*/  FMNMX.FTZ R74, R49, R74, !PT ;  /* 0x0000004a314a7209 */ /* 0x000fe40007810000 */
[----:B------:R-:W-:Y:S02]  /*3670*/  ISETP.GT.AND P4, PT, R70, 0x80, PT ;  /* 0x000000804600780c */ /* 0x000fe40003f84270 */
[----:B------:R-:W-:Y:S01]  /*3680*/  FSEL R65, R69, -INF , P3 ;  /* 0xff80000045417808 */ /* 0x000fe20001800000 */
[----:B------:R-:W-:Y:S01]  /*3690*/  MUFU.TANH R9, R9 ;  /* 0x0000000900097308 */ /* 0x000fe20000002400 */
[----:B------:R-:W-:Y:S01]  /*36a0*/  FMNMX.FTZ R74, R33, R74, !PT ;  /* 0x0000004a214a7209 */ /* 0x000fe20007810000 */
[----:B0-----:R-:W-:Y:S01]  /*36b0*/  FMUL.FTZ R24, R0, R37 ;  /* 0x0000002500187220 */ /* 0x001fe20000410000 */
[----:B------:R-:W-:-:S02]  /*36c0*/  ISETP.GT.AND P3, PT, R70, 0x81, PT ;  /* 0x000000814600780c */ /* 0x000fc40003f64270 */
[----:B------:R-:W-:Y:S02]  /*36d0*/  FSEL R67, R71, -INF , P4 ;  /* 0xff80000047437808 */ /* 0x000fe40002000000 */
[----:B------:R-:W-:Y:S01]  /*36e0*/  FMNMX.FTZ R74, R65, R74, !PT ;  /* 0x0000004a414a7209 */ /* 0x000fe20007810000 */
[----:B------:R0:W3:Y:S01]  /*36f0*/  MUFU.TANH R79, R24 ;  /* 0x00000018004f7308 */ /* 0x0000e20000002400 */
[C---:B------:R-:W-:Y:S02]  /*3700*/  ISETP.GT.AND P4, PT, R70.reuse, 0x88, PT ;  /* 0x000000884600780c */ /* 0x040fe40003f84270 */
[----:B-1----:R-:W-:Y:S02]  /*3710*/  FSEL R69, R73, -INF , P3 ;  /* 0xff80000049457808 */ /* 0x002fe40001800000 */
[----:B------:R-:W-:Y:S02]  /*3720*/  FMNMX.FTZ R74, R67, R74, !PT ;  /* 0x0000004a434a7209 */ /* 0x000fe40007810000 */
[----:B------:R-:W-:Y:S01]  /*3730*/  ISETP.GT.AND P3, PT, R70, 0x89, PT ;  /* 0x000000894600780c */ /* 0x000fe20003f64270 */
[----:B------:R-:W-:Y:S01]  /*3740*/  MUFU.TANH R147, R39 ;  /* 0x0000002700937308 */ /* 0x000fe20000002400 */
[----:B--2---:R-:W-:Y:S01]  /*3750*/  FSEL R37, R28, -INF , P4 ;  /* 0xff8000001c257808 */ /* 0x004fe20002000000 */
[----:B0-----:R-:W-:Y:S01]  /*3760*/  FMUL.FTZ R24, R0, R47 ;  /* 0x0000002f00187220 */ /* 0x001fe20000410000 */
[----:B------:R-:W-:-:S02]  /*3770*/  FMNMX.FTZ R74, R69, R74, !PT ;  /* 0x0000004a454a7209 */ /* 0x000fc40007810000 */
[----:B------:R-:W-:Y:S02]  /*3780*/  ISETP.GT.AND P4, PT, R70, 0x90, PT ;  /* 0x000000904600780c */ /* 0x000fe40003f84270 */
[----:B----4-:R-:W-:Y:S01]  /*3790*/  FSEL R71, R44, -INF , P3 ;  /* 0xff8000002c477808 */ /* 0x010fe20001800000 */
[----:B------:R-:W0:Y:S01]  /*37a0*/  MUFU.TANH R8, R8 ;  /* 0x0000000800087308 */ /* 0x000e220000002400 */
[----:B------:R-:W-:Y:S02]  /*37b0*/  FMNMX.FTZ R74, R37, R74, !PT ;  /* 0x0000004a254a7209 */ /* 0x000fe40007810000 */
[----:B------:R-:W-:Y:S02]  /*37c0*/  ISETP.GT.AND P3, PT, R70, 0x91, PT ;  /* 0x000000914600780c */ /* 0x000fe40003f64270 */
[----:B------:R-:W-:Y:S02]  /*37d0*/  FSEL R73, R32, -INF , P4 ;  /* 0xff80000020497808 */ /* 0x000fe40002000000 */
[----:B------:R-:W-:Y:S01]  /*37e0*/  FMNMX.FTZ R74, R71, R74, !PT ;  /* 0x0000004a474a7209 */ /* 0x000fe20007810000 */
[----:B------:R-:W1:Y:S01]  /*37f0*/  MUFU.TANH R10, R10 ;  /* 0x0000000a000a7308 */ /* 0x000e620000002400 */
[----:B------:R-:W-:-:S02]  /*3800*/  ISETP.GT.AND P4, PT, R70, 0x98, PT ;  /* 0x000000984600780c */ /* 0x000fc40003f84270 */
[----:B-----5:R-:W-:Y:S02]  /*3810*/  FSEL R77, R77, -INF , P3 ;  /* 0xff8000004d4d7808 */ /* 0x020fe40001800000 */
[----:B------:R-:W-:Y:S02]  /*3820*/  FMNMX.FTZ R74, R73, R74, !PT ;  /* 0x0000004a494a7209 */ /* 0x000fe40007810000 */
[----:B------:R-:W-:Y:S01]  /*3830*/  ISETP.GT.AND P3, PT, R70, 0x99, PT ;  /* 0x000000994600780c */ /* 0x000fe20003f64270 */
[----:B------:R-:W-:Y:S01]  /*3840*/  MUFU.TANH R48, R55 ;  /* 0x0000003700307308 */ /* 0x000fe20000002400 */
[----:B------:R-:W-:Y:S02]  /*3850*/  FSEL R47, R36, -INF , P4 ;  /* 0xff800000242f7808 */ /* 0x000fe40002000000 */
[----:B------:R-:W-:Y:S02]  /*3860*/  FMNMX.FTZ R74, R77, R74, !PT ;  /* 0x0000004a4d4a7209 */ /* 0x000fe40007810000 */
[----:B---3--:R-:W-:-:S02]  /*3870*/  FSEL R79, R79, -INF , P3 ;  /* 0xff8000004f4f7808 */ /* 0x008fc40001800000 */
[----:B------:R-:W-:Y:S01]  /*3880*/  FMNMX.FTZ R74, R47, R74, !PT ;  /* 0x0000004a2f4a7209 */ /* 0x000fe20007810000 */
[----:B------:R2:W-:Y:S01]  /*3890*/  MUFU.TANH R36, R24 ;  /* 0x0000001800247308 */ /* 0x0005e20000002400 */
[----:B------:R-:W-:Y:S01]  /*38a0*/  IADD3 R35, R35, -UR14, R66 ;  /* 0x8000000e23237c10 */ /* 0x000fe2000fffe042 */
[----:B------:R-:W-:Y:S01]  /*38b0*/  @UP0 ULDC UR14, c[0x0][0x450] ;  /* 0x00011400000e0ab9 */ /* 0x000fe20000000800 */
[----:B------:R-:W-:Y:S01]  /*38c0*/  FMNMX.FTZ R74, R79, R74, !PT ;  /* 0x0000004a4f4a7209 */ /* 0x000fe20007810000 */
[----:B------:R-:W-:Y:S01]  /*38d0*/  @UP0 USHF.R.U32.HI UR10, URZ, UR14, UR7 ;  /* 0x0000000e3f0a0299 */ /* 0x000fe20008011607 */
[----:B------:R-:W-:-:S03]  /*38e0*/  VIMNMX R64, R64, R35, PT ;  /* 0x0000002340407248 */ /* 0x000fc60003fe0100 */
[----:B------:R-:W2:Y:S01]  /*38f0*/  SHFL.BFLY PT, R89, R74, 0x2, 0x1f ;  /* 0x0c401f004a597f89 */ /* 0x000ea200000e0000 */
[C---:B------:R-:W-:Y:S01]  /*3900*/  ISETP.GT.AND P4, PT, R64.reuse, 0x1, PT ;  /* 0x000000014000780c */ /* 0x040fe20003f84270 */
[----:B------:R-:W3:Y:S01]  /*3910*/  MUFU.TANH R11, R11 ;  /* 0x0000000b000b7308 */ /* 0x000ee20000002400 */
[C---:B------:R-:W-:Y:S01]  /*3920*/  ISETP.GT.AND P5, PT, R64.reuse, 0x8, PT ;  /* 0x000000084000780c */ /* 0x040fe20003fa4270 */
[----:B------:R-:W-:Y:S01]  /*3930*/  UIADD3 UR6, UR11, UR10, URZ ;  /* 0x0000000a0b067290 */ /* 0x000fe2000fffe03f */
[----:B------:R-:W-:Y:S02]  /*3940*/  FSEL R3, R3, -INF , P4 ;  /* 0xff80000003037808 */ /* 0x000fe40002000000 */
[----:B------:R-:W-:Y:S01]  /*3950*/  FSEL R5, R5, -INF , P5 ;  /* 0xff80000005057808 */ /* 0x000fe20002800000 */
[----:B------:R-:W-:Y:S01]  /*3960*/  UIMAD.WIDE UR6, UR6, 0x66666667, URZ ;  /* 0x66666667060678a5 */ /* 0x000fe2000f8e023f */
[----:B------:R-:W-:Y:S01]  /*3970*/  ISETP.GT.AND P4, PT, R64, 0x10, PT ;  /* 0x000000104000780c */ /* 0x000fe20003f84270 */
[----:B------:R-:W4:Y:S02]  /*3980*/  MUFU.TANH R13, R13 ;  /* 0x0000000d000d7308 */ /* 0x000f240000002400 */
[----:B------:R-:W-:Y:S01]  /*3990*/  USHF.R.U32.HI UR6, URZ, 0x1f, UR7 ;  /* 0x0000001f3f067899 */ /* 0x000fe20008011607 */
[----:B------:R-:W-:-:S02]  /*39a0*/  FSEL R7, R7, -INF , P4 ;  /* 0xff80000007077808 */ /* 0x000fc40002000000 */
[----:B------:R-:W-:Y:S01]  /*39b0*/  ISETP.GT.AND P4, PT, R64, 0x18, PT ;  /* 0x000000184000780c */ /* 0x000fe20003f84270 */
[----:B------:R-:W-:Y:S02]  /*39c0*/  ULEA.HI.SX32 UR6, UR7, UR6, 0x1a ;  /* 0x0000000607067291 */ /* 0x000fe4000f8fd23f */
[----:B------:R5:W-:Y:S02]  /*39d0*/  MUFU.TANH R44, R51 ;  /* 0x00000033002c7308 */ /* 0x000be40000002400 */
[----:B------:R-:W-:Y:S01]  /*39e0*/  UISETP.LT.AND UP1, UPT, URZ, UR6, UPT ;  /* 0x000000063f00728c */ /* 0x000fe2000bf21270 */
[----:B--2---:R-:W-:-:S03]  /*39f0*/  FMNMX.FTZ R24, R74, R89, !PT ;  /* 0x000000594a187209 */ /* 0x004fc60007810000 */
[----:B------:R-:W-:Y:S02]  /*3a00*/  USEL UR49, URZ, UR6, !UP1 ;  /* 0x000000063f317287 */ /* 0x000fe4000c800000 */
[----:B------:R-:W2:Y:S01]  /*3a10*/  MUFU.TANH R12, R12 ;  /* 0x0000000c000c7308 */ /* 0x000ea20000002400 */
[----:B------:R-:W0:Y:S01]  /*3a20*/  SHFL.BFLY PT, R89, R24, 0x1, 0x1f ;  /* 0x0c201f0018597f89 */ /* 0x000e2200000e0000 */
[----:B------:R-:W-:-:S06]  /*3a30*/  UISETP.GE.AND UP1, UPT, UR52, UR49, UPT ;  /* 0x000000313400728c */ /* 0x000fcc000bf26270 */
[----:B------:R-:W2:Y:S08]  /*3a40*/  MUFU.TANH R15, R15 ;  /* 0x0000000f000f7308 */ /* 0x000eb00000002400 */
[----:B------:R1:W-:Y:S08]  /*3a50*/  MUFU.TANH R141, R31 ;  /* 0x0000001f008d7308 */ /* 0x0003f00000002400 */
[----:B------:R-:W2:Y:S01]  /*3a60*/  MUFU.TANH R14, R14 ;  /* 0x0000000e000e7308 */ /* 0x000ea20000002400 */
[----:B0-----:R-:W-:-:S04]  /*3a70*/  FMNMX.FTZ R89, R24, R89, !PT ;  /* 0x0000005918597209 */ /* 0x001fc80007810000 */
[C---:B------:R-:W-:Y:S01]  /*3a80*/  FSETP.NEU.FTZ.AND P3, PT, R89.reuse, -INF , PT ;  /* 0xff8000005900780b */ /* 0x040fe20003f7d000 */
[----:B------:R-:W-:-:S02]  /*3a90*/  FFMA.FTZ R24, R89, R88, -8 ;  /* 0xc100000059187423 */ /* 0x000fc40000010058 */
[----:B------:R-:W0:Y:S03]  /*3aa0*/  MUFU.TANH R21, R21 ;  /* 0x0000001500157308 */ /* 0x000e260000002400 */
[----:B------:R-:W-:Y:S02]  /*3ab0*/  FSEL R24, R24, RZ, P3 ;  /* 0x000000ff18187208 */ /* 0x000fe40001800000 */
[----:B------:R-:W-:-:S03]  /*3ac0*/  ISETP.GT.AND P3, PT, R64, RZ, PT ;  /* 0x000000ff4000720c */ /* 0x000fc60003f64270 */
[----:B------:R-:W0:Y:S01]  /*3ad0*/  MUFU.TANH R20, R20 ;  /* 0x0000001400147308 */ /* 0x000e220000002400 */
[----:B-----5:R-:W-:-:S01]  /*3ae0*/  FFMA.FTZ R51, R107, R88, -R24 ;  /* 0x000000586b337223 */ /* 0x020fc20000010818 */
[----:B------:R-:W-:Y:S01]  /*3af0*/  FSEL R39, R4, -INF , P3 ;  /* 0xff80000004277808 */ /* 0x000fe20001800000 */
[----:B-1----:R-:W-:-:S01]  /*3b00*/  FFMA.FTZ R31, R113, R88, -R24 ;  /* 0x00000058711f7223 */ /* 0x002fc20000010818 */
[----:B------:R-:W-:Y:S01]  /*3b10*/  ISETP.GT.AND P3, PT, R64, 0x9, PT ;  /* 0x000000094000780c */ /* 0x000fe20003f64270 */
[----:B------:R-:W-:-:S01]  /*3b20*/  FFMA.FTZ R28, R115, R88, -R24 ;  /* 0x00000058731c7223 */ /* 0x000fc20000010818 */
[----:B------:R-:W-:Y:S01]  /*3b30*/  FMNMX.FTZ R32, R39, R3, !PT ;  /* 0x0000000327207209 */ /* 0x000fe20007810000 */
[----:B------:R-:W-:-:S01]  /*3b40*/  FFMA.FTZ R119, R119, R88, -R24 ;  /* 0x0000005877777223 */ /* 0x000fc20000010818 */
[----:B------:R-:W-:Y:S01]  /*3b50*/  FSEL R55, R6, -INF , P3 ;  /* 0xff80000006377808 */ /* 0x000fe20001800000 */
[----:B------:R-:W-:-:S01]  /*3b60*/  FFMA.FTZ R6, R105, R88, -R24 ;  /* 0x0000005869067223 */ /* 0x000fc20000010818 */
[----:B------:R-:W-:Y:S01]  /*3b70*/  FMNMX.FTZ R32, R5, R32, !PT ;  /* 0x0000002005207209 */ /* 0x000fe20007810000 */
[----:B------:R-:W1:Y:S01]  /*3b80*/  MUFU.TANH R72, R72 ;  /* 0x0000004800487308 */ /* 0x000e620000002400 */
[C---:B------:R-:W-:Y:S01]  /*3b90*/  ISETP.GT.AND P3, PT, R64.reuse, 0x11, PT ;  /* 0x000000114000780c */ /* 0x040fe20003f64270 */
[--C-:B------:R-:W-:Y:S01]  /*3ba0*/  FFMA.FTZ R121, R121, R88, -R24.reuse ;  /* 0x0000005879797223 */ /* 0x100fe20000010818 */
[----:B------:R-:W-:Y:S01]  /*3bb0*/  FMNMX.FTZ R32, R55, R32, !PT ;  /* 0x0000002037207209 */ /* 0x000fe20007810000 */
[-CC-:B------:R-:W-:Y:S01]  /*3bc0*/  FFMA.FTZ R53, R53, R88.reuse, -R24.reuse ;  /* 0x0000005835357223 */ /* 0x180fe20000010818 */
[----:B------:R-:W-:Y:S01]  /*3bd0*/  FSEL R105, R9, -INF , P3 ;  /* 0xff80000009697808 */ /* 0x000fe20001800000 */
[--C-:B------:R-:W-:Y:S01]  /*3be0*/  FFMA.FTZ R9, R111, R88, -R24.reuse ;  /* 0x000000586f097223 */ /* 0x100fe20000010818 */
[----:B------:R-:W-:Y:S01]  /*3bf0*/  FMNMX.FTZ R32, R7, R32, !PT ;  /* 0x0000002007207209 */ /* 0x000fe20007810000 */
[----:B------:R5:W-:Y:S01]  /*3c00*/  MUFU.TANH R70, R27 ;  /* 0x0000001b00467308 */ /* 0x000be20000002400 */
[----:B------:R-:W-:Y:S01]  /*3c10*/  ISETP.GT.AND P3, PT, R64, 0x19, PT ;  /* 0x000000194000780c */ /* 0x000fe20003f64270 */
[-CC-:B------:R-:W-:Y:S01]  /*3c20*/  FFMA.FTZ R25, R25, R88.reuse, -R24.reuse ;  /* 0x0000005819197223 */ /* 0x180fe20000010818 */
[----:B------:R-:W-:Y:S01]  /*3c30*/  FSEL R107, R8, -INF , P4 ;  /* 0xff800000086b7808 */ /* 0x000fe20002000000 */
[--C-:B------:R-:W-:Y:S01]  /*3c40*/  FFMA.FTZ R8, R109, R88, -R24.reuse ;  /* 0x000000586d087223 */ /* 0x100fe20000010818 */
[----:B------:R-:W-:Y:S01]  /*3c50*/  FMNMX.FTZ R32, R105, R32, !PT ;  /* 0x0000002069207209 */ /* 0x000fe20007810000 */
[-CC-:B------:R-:W-:Y:S01]  /*3c60*/  FFMA.FTZ R29, R29, R88.reuse, -R24.reuse ;  /* 0x000000581d1d7223 */ /* 0x180fe20000010818 */
[----:B------:R-:W-:Y:S01]  /*3c70*/  ISETP.GT.AND P4, PT, R64, 0x20, PT ;  /* 0x000000204000780c */ /* 0x000fe20003f84270 */
[----:B------:R-:W-:Y:S01]  /*3c80*/  MUFU.TANH R58, R58 ;  /* 0x0000003a003a7308 */ /* 0x000fe20000002400 */
[----:B------:R-:W-:Y:S01]  /*3c90*/  FSEL R111, R10, -INF , P3 ;  /* 0xff8000000a6f7808 */ /* 0x000fe20001800000 */
[--C-:B-----5:R-:W-:Y:S01]  /*3ca0*/  FFMA.FTZ R27, R117, R88, -R24.reuse ;  /* 0x00000058751b7223 */ /* 0x120fe20000010818 */
[----:B------:R-:W-:Y:S01]  /*3cb0*/  FMNMX.FTZ R32, R107, R32, !PT ;  /* 0x000000206b207209 */ /* 0x000fe20007810000 */
[-CC-:B------:R-:W-:Y:S01]  /*3cc0*/  FFMA.FTZ R10, R101, R88.reuse, -R24.reuse ;  /* 0x00000058650a7223 */ /* 0x180fe20000010818 */
[C---:B------:R-:W-:Y:S01]  /*3cd0*/  ISETP.GT.AND P3, PT, R64.reuse, 0x21, PT ;  /* 0x000000214000780c */ /* 0x040fe20003f64270 */
[-CC-:B------:R-:W-:Y:S01]  /*3ce0*/  FFMA.FTZ R33, R33, R88.reuse, -R24.reuse ;  /* 0x0000005821217223 */ /* 0x180fe20000010818 */
[----:B---3--:R-:W-:Y:S01]  /*3cf0*/  FSEL R113, R11, -INF , P4 ;  /* 0xff8000000b717808 */ /* 0x008fe20002000000 */
[--C-:B------:R-:W-:Y:S01]  /*3d00*/  FFMA.FTZ R11, R103, R88, -R24.reuse ;  /* 0x00000058670b7223 */ /* 0x100fe20000010818 */
[----:B------:R-:W-:Y:S01]  /*3d10*/  FMNMX.FTZ R32, R111, R32, !PT ;  /* 0x000000206f207209 */ /* 0x000fe20007810000 */
[----:B------:R-:W3:Y:S01]  /*3d20*/  MUFU.TANH R57, R57 ;  /* 0x0000003900397308 */ /* 0x000ee20000002400 */
[C---:B------:R-:W-:Y:S01]  /*3d30*/  ISETP.GT.AND P4, PT, R64.reuse, 0x28, PT ;  /* 0x000000284000780c */ /* 0x040fe20003f84270 */
[-CC-:B------:R-:W-:Y:S01]  /*3d40*/  FFMA.FTZ R37, R37, R88.reuse, -R24.reuse ;  /* 0x0000005825257223 */ /* 0x180fe20000010818 */
[----:B----4-:R-:W-:Y:S01]  /*3d50*/  FSEL R109, R13, -INF , P3 ;  /* 0xff8000000d6d7808 */ /* 0x010fe20001800000 */
[--C-:B------:R-:W-:Y:S01]  /*3d60*/  FFMA.FTZ R13, R99, R88, -R24.reuse ;  /* 0x00000058630d7223 */ /* 0x100fe20000010818 */
[----:B------:R-:W-:Y:S01]  /*3d70*/  FMNMX.FTZ R32, R113, R32, !PT ;  /* 0x0000002071207209 */ /* 0x000fe20007810000 */
[-CC-:B------:R-:W-:Y:S01]  /*3d80*/  FFMA.FTZ R77, R77, R88.reuse, -R24.reuse ;  /* 0x000000584d4d7223 */ /* 0x180fe20000010818 */
[----:B------:R-:W-:Y:S01]  /*3d90*/  ISETP.GT.AND P3, PT, R64, 0x29, PT ;  /* 0x000000294000780c */ /* 0x000fe20003f64270 */
[----:B------:R-:W-:Y:S01]  /*3da0*/  MUFU.TANH R56, R56 ;  /* 0x0000003800387308 */ /* 0x000fe20000002400 */
[----:B--2---:R-:W-:Y:S01]  /*3db0*/  FSEL R115, R12, -INF , P4 ;  /* 0xff8000000c737808 */ /* 0x004fe20002000000 */
[--C-:B------:R-:W-:Y:S01]  /*3dc0*/  FFMA.FTZ R12, R97, R88, -R24.reuse ;  /* 0x00000058610c7223 */ /* 0x100fe20000010818 */
[----:B------:R-:W-:Y:S01]  /*3dd0*/  FMNMX.FTZ R32, R109, R32, !PT ;  /* 0x000000206d207209 */ /* 0x000fe20007810000 */
[----:B------:R-:W-:Y:S01]  /*3de0*/  FFMA.FTZ R47, R47, R88, -R24 ;  /* 0x000000582f2f7223 */ /* 0x000fe20000010818 */
[----:B------:R-:W-:-:S02]  /*3df0*/  ISETP.GT.AND P4, PT, R64, 0x30, PT ;  /* 0x000000304000780c */ /* 0x000fc40003f84270 */
[----:B------:R-:W-:Y:S01]  /*3e00*/  FSEL R103, R15, -INF , P3 ;  /* 0xff8000000f677808 */ /* 0x000fe20001800000 */
[----:B------:R2:W-:Y:S01]  /*3e10*/  MUFU.EX2 R35, R119 ;  /* 0x0000007700237308 */ /* 0x0005e20000000800 */
[----:B------:R-:W-:Y:S01]  /*3e20*/  FMNMX.FTZ R32, R115, R32, !PT ;  /* 0x0000002073207209 */ /* 0x000fe20007810000 */
[-CC-:B------:R-:W-:Y:S01]  /*3e30*/  FFMA.FTZ R15, R95, R88.reuse, -R24.reuse ;  /* 0x000000585f0f7223 */ /* 0x180fe20000010818 */
[----:B------:R-:W-:Y:S02]  /*3e40*/  ISETP.GT.AND P3, PT, R64, 0x31, PT ;  /* 0x000000314000780c */ /* 0x000fe40003f64270 */
[----:B------:R-:W-:Y:S01]  /*3e50*/  FSEL R117, R14, -INF , P4 ;  /* 0xff8000000e757808 */ /* 0x000fe20002000000 */
[----:B------:R-:W-:-:S01]  /*3e60*/  FFMA.FTZ R14, R93, R88, -R24 ;  /* 0x000000585d0e7223 */ /* 0x000fc20000010818 */
[----:B------:R-:W-:Y:S01]  /*3e70*/  FMNMX.FTZ R32, R103, R32, !PT ;  /* 0x0000002067207209 */ /* 0x000fe20007810000 */
[----:B------:R-:W4:Y:S01]  /*3e80*/  MUFU.TANH R59, R59 ;  /* 0x0000003b003b7308 */ /* 0x000f220000002400 */
[----:B------:R-:W-:-:S02]  /*3e90*/  ISETP.GT.AND P4, PT, R64, 0x38, PT ;  /* 0x000000384000780c */ /* 0x000fc40003f84270 */
[----:B0-----:R-:W-:Y:S01]  /*3ea0*/  FSEL R101, R21, -INF , P3 ;  /* 0xff80000015657808 */ /* 0x001fe20001800000 */
[----:B------:R-:W-:-:S01]  /*3eb0*/  FFMA.FTZ R21, R91, R88, -R24 ;  /* 0x000000585b157223 */ /* 0x000fc20000010818 */
[----:B------:R-:W-:Y:S02]  /*3ec0*/  FMNMX.FTZ R32, R117, R32, !PT ;  /* 0x0000002075207209 */ /* 0x000fe40007810000 */
[----:B------:R-:W-:Y:S01]  /*3ed0*/  ISETP.GT.AND P3, PT, R64, 0x39, PT ;  /* 0x000000394000780c */ /* 0x000fe20003f64270 */
[----:B------:R-:W0:Y:S01]  /*3ee0*/  MUFU.TANH R60, R60 ;  /* 0x0000003c003c7308 */ /* 0x000e220000002400 */
[----:B--2---:R-:W-:Y:S01]  /*3ef0*/  FSEL R119, R20, -INF , P4 ;  /* 0xff80000014777808 */ /* 0x004fe20002000000 */
[----:B------:R-:W-:Y:S01]  /*3f00*/  FFMA.FTZ R20, R87, R88, -R24 ;  /* 0x0000005857147223 */ /* 0x000fe20000010818 */
[----:B------:R-:W-:Y:S02]  /*3f10*/  FMNMX.FTZ R32, R101, R32, !PT ;  /* 0x0000002065207209 */ /* 0x000fe40007810000 */
[----:B------:R-:W-:-:S02]  /*3f20*/  ISETP.GT.AND P4, PT, R64, 0x40, PT ;  /* 0x000000404000780c */ /* 0x000fc40003f84270 */
[----:B-1----:R-:W-:Y:S01]  /*3f30*/  FSEL R99, R72, -INF , P3 ;  /* 0xff80000048637808 */ /* 0x002fe20001800000 */
[----:B------:R1:W-:Y:S01]  /*3f40*/  MUFU.EX2 R4, R121 ;  /* 0x0000007900047308 */ /* 0x0003e20000000800 */
[----:B------:R-:W-:Y:S02]  /*3f50*/  FMNMX.FTZ R32, R119, R32, !PT ;  /* 0x0000002077207209 */ /* 0x000fe40007810000 */
[----:B------:R-:W-:Y:S02]  /*3f60*/  ISETP.GT.AND P3, PT, R64, 0x41, PT ;  /* 0x000000414000780c */ /* 0x000fe40003f64270 */
[----:B------:R-:W-:Y:S02]  /*3f70*/  FMNMX.FTZ R32, R99, R32, !PT ;  /* 0x0000002063207209 */ /* 0x000fe40007810000 */
[----:B---3--:R-:W-:Y:S01]  /*3f80*/  FSEL R97, R57, -INF , P3 ;  /* 0xff80000039617808 */ /* 0x008fe20001800000 */
[----:B------:R-:W2:Y:S01]  /*3f90*/  MUFU.TANH R61, R61 ;  /* 0x0000003d003d7308 */ /* 0x000ea20000002400 */
[----:B-1----:R-:W-:Y:S01]  /*3fa0*/  FSEL R121, R58, -INF , P4 ;  /* 0xff8000003a797808 */ /* 0x002fe20002000000 */
[----:B------:R-:W-:Y:S01]  /*3fb0*/  FFMA.FTZ R57, R85, R88, -R24 ;  /* 0x0000005855397223 */ /* 0x000fe20000010818 */
[----:B------:R-:W-:-:S02]  /*3fc0*/  ISETP.GT.AND P4, PT, R64, 0x48, PT ;  /* 0x000000484000780c */ /* 0x000fc40003f84270 */
[----:B------:R-:W-:Y:S02]  /*3fd0*/  FMNMX.FTZ R32, R121, R32, !PT ;  /* 0x0000002079207209 */ /* 0x000fe40007810000 */
[----:B------:R-:W-:Y:S01]  /*3fe0*/  ISETP.GT.AND P3, PT, R64, 0x49, PT ;  /* 0x000000494000780c */ /* 0x000fe20003f64270 */
[----:B------:R1:W-:Y:S01]  /*3ff0*/  MUFU.TANH R74, R30 ;  /* 0x0000001e004a7308 */ /* 0x0003e20000002400 */
[----:B------:R-:W-:Y:S02]  /*4000*/  FMNMX.FTZ R32, R97, R32, !PT ;  /* 0x0000002061207209 */ /* 0x000fe40007810000 */
[----:B----4-:R-:W-:Y:S01]  /*4010*/  FSEL R129, R59, -INF , P3 ;  /* 0xff8000003b817808 */ /* 0x010fe20001800000 */
[----:B------:R-:W-:-:S01]  /*4020*/  FFMA.FTZ R59, R81, R88, -R24 ;  /* 0x00000058513b7223 */ /* 0x000fc20000010818 */
[----:B------:R-:W-:-:S03]  /*4030*/  ISETP.GT.AND P3, PT, R64, 0x51, PT ;  /* 0x000000514000780c */ /* 0x000fc60003f64270 */
[----:B------:R-:W3:Y:S01]  /*4040*/  MUFU.TANH R62, R62 ;  /* 0x0000003e003e7308 */ /* 0x000ee20000002400 */
[----:B-1----:R-:W-:-:S01]  /*4050*/  FFMA.FTZ R30, R123, R88, -R24 ;  /* 0x000000587b1e7223 */ /* 0x002fc20000010818 */
[----:B------:R-:W-:Y:S02]  /*4060*/  FSEL R123, R56, -INF , P4 ;  /* 0xff800000387b7808 */ /* 0x000fe40002000000 */
[----:B------:R-:W-:Y:S02]  /*4070*/  ISETP.GT.AND P4, PT, R64, 0x50, PT ;  /* 0x000000504000780c */ /* 0x000fe40003f84270 */
[----:B------:R-:W-:Y:S02]  /*4080*/  FMNMX.FTZ R32, R123, R32, !PT ;  /* 0x000000207b207209 */ /* 0x000fe40007810000 */
[----:B------:R-:W1:Y:S01]  /*4090*/  MUFU.TANH R63, R63 ;  /* 0x0000003f003f7308 */ /* 0x000e620000002400 */
[----:B0-----:R-:W-:Y:S02]  /*40a0*/  FSEL R131, R60, -INF , P4 ;  /* 0xff8000003c837808 */ /* 0x001fe40002000000 */
[----:B------:R-:W-:-:S02]  /*40b0*/  FMNMX.FTZ R32, R129, R32, !PT ;  /* 0x0000002081207209 */ /* 0x000fc40007810000 */
[C---:B------:R-:W-:Y:S02]  /*40c0*/  ISETP.GT.AND P4, PT, R64.reuse, 0x58, PT ;  /* 0x000000584000780c */ /* 0x040fe40003f84270 */
[----:B--2---:R-:W-:Y:S01]  /*40d0*/  FSEL R133, R61, -INF , P3 ;  /* 0xff8000003d857808 */ /* 0x004fe20001800000 */
[----:B------:R-:W0:Y:S01]  /*40e0*/  MUFU.TANH R40, R40 ;  /* 0x0000002800287308 */ /* 0x000e220000002400 */
[----:B------:R-:W-:Y:S02]  /*40f0*/  FMNMX.FTZ R32, R131, R32, !PT ;  /* 0x0000002083207209 */ /* 0x000fe40007810000 */
[----:B------:R-:W-:Y:S02]  /*4100*/  ISETP.GT.AND P3, PT, R64, 0x59, PT ;  /* 0x000000594000780c */ /* 0x000fe40003f64270 */
[----:B---3--:R-:W-:Y:S02]  /*4110*/  FSEL R135, R62, -INF , P4 ;  /* 0xff8000003e877808 */ /* 0x008fe40002000000 */
[----:B------:R-:W-:Y:S01]  /*4120*/  FMNMX.FTZ R32, R133, R32, !PT ;  /* 0x0000002085207209 */ /* 0x000fe20007810000 */
[----:B------:R-:W2:Y:S01]  /*4130*/  MUFU.TANH R42, R42 ;  /* 0x0000002a002a7308 */ /* 0x000ea20000002400 */
[----:B------:R-:W-:-:S02]  /*4140*/  ISETP.GT.AND P4, PT, R64, 0x60, PT ;  /* 0x000000604000780c */ /* 0x000fc40003f84270 */
[----:B-1----:R-:W-:Y:S02]  /*4150*/  FSEL R137, R63, -INF , P3 ;  /* 0xff8000003f897808 */ /* 0x002fe40001800000 */
[----:B------:R-:W-:Y:S02]  /*4160*/  FMNMX.FTZ R32, R135, R32, !PT ;  /* 0x0000002087207209 */ /* 0x000fe40007810000 */
[----:B------:R-:W-:Y:S01]  /*4170*/  ISETP.GT.AND P3, PT, R64, 0x61, PT ;  /* 0x000000614000780c */ /* 0x000fe20003f64270 */
[----:B------:R-:W1:Y:S01]  /*4180*/  MUFU.TANH R46, R46 ;  /* 0x0000002e002e7308 */ /* 0x000e620000002400 */
[----:B0-----:R-:W-:Y:S01]  /*4190*/  FSEL R139, R40, -INF , P4 ;  /* 0xff800000288b7808 */ /* 0x001fe20002000000 */
[----:B------:R-:W-:Y:S01]  /*41a0*/  FFMA.FTZ R40, R43, R88, -R24 ;  /* 0x000000582b287223 */ /* 0x000fe20000010818 */
[----:B------:R-:W-:Y:S02]  /*41b0*/  FMNMX.FTZ R32, R137, R32, !PT ;  /* 0x0000002089207209 */ /* 0x000fe40007810000 */
[----:B------:R-:W-:-:S02]  /*41c0*/  ISETP.GT.AND P4, PT, R64, 0x68, PT ;  /* 0x000000684000780c */ /* 0x000fc40003f84270 */
[----:B------:R-:W-:Y:S01]  /*41d0*/  FMNMX.FTZ R32, R139, R32, !PT ;  /* 0x000000208b207209 */ /* 0x000fe20007810000 */
[----:B------:R-:W0:Y:S01]  /*41e0*/  MUFU.TANH R50, R50 ;  /* 0x0000003200327308 */ /* 0x000e220000002400 */
[----:B--2---:R-:W-:Y:S01]  /*41f0*/  FSEL R61, R42, -INF , P3 ;  /* 0xff8000002a3d7808 */ /* 0x004fe20001800000 */
[--C-:B------:R-:W-:Y:S01]  /*4200*/  FFMA.FTZ R42, R65, R88, -R24.reuse ;  /* 0x00000058412a7223 */ /* 0x100fe20000010818 */
[----:B------:R-:W-:Y:S02]  /*4210*/  ISETP.GT.AND P3, PT, R64, 0x69, PT ;  /* 0x000000694000780c */ /* 0x000fe40003f64270 */
[----:B------:R-:W-:Y:S02]  /*4220*/  FMNMX.FTZ R32, R61, R32, !PT ;  /* 0x000000203d207209 */ /* 0x000fe40007810000 */
[----:B------:R-:W-:Y:S01]  /*4230*/  FSEL R63, R36, -INF , P3 ;  /* 0xff800000243f7808 */ /* 0x000fe20001800000 */
[----:B------:R-:W2:Y:S01]  /*4240*/  MUFU.TANH R54, R54 ;  /* 0x0000003600367308 */ /* 0x000ea20000002400 */
[----:B-1----:R-:W-:Y:S01]  /*4250*/  FSEL R87, R46, -INF , P4 ;  /* 0xff8000002e577808 */ /* 0x002fe20002000000 */
[-CC-:B------:R-:W-:Y:S01]  /*4260*/  FFMA.FTZ R36, R83, R88.reuse, -R24.reuse ;  /* 0x0000005853247223 */ /* 0x180fe20000010818 */
[----:B------:R-:W-:Y:S01]  /*4270*/  ISETP.GT.AND P4, PT, R64, 0x70, PT ;  /* 0x000000704000780c */ /* 0x000fe20003f84270 */
[----:B------:R-:W-:Y:S01]  /*4280*/  FFMA.FTZ R46, R71, R88, -R24 ;  /* 0x00000058472e7223 */ /* 0x000fe20000010818 */
[----:B------:R-:W-:-:S02]  /*4290*/  FMNMX.FTZ R32, R87, R32, !PT ;  /* 0x0000002057207209 */ /* 0x000fc40007810000 */
[----:B------:R-:W-:Y:S01]  /*42a0*/  ISETP.GT.AND P3, PT, R64, 0x71, PT ;  /* 0x000000714000780c */ /* 0x000fe20003f64270 */
[----:B------:R1:W3:Y:S01]  /*42b0*/  MUFU.TANH R52, R26 ;  /* 0x0000001a00347308 */ /* 0x0002e20000002400 */
[----:B0-----:R-:W-:Y:S02]  /*42c0*/  FSEL R85, R50, -INF , P4 ;  /* 0xff80000032557808 */ /* 0x001fe40002000000 */
[----:B------:R-:W-:Y:S02]  /*42d0*/  ISETP.GT.AND P4, PT, R64, 0x78, PT ;  /* 0x000000784000780c */ /* 0x000fe40003f84270 */
[----:B------:R-:W-:Y:S02]  /*42e0*/  FSEL R93, R44, -INF , P3 ;  /* 0xff8000002c5d7808 */ /* 0x000fe40001800000 */
[----:B------:R-:W-:Y:S01]  /*42f0*/  ISETP.GT.AND P3, PT, R64, 0x79, PT ;  /* 0x000000794000780c */ /* 0x000fe20003f64270 */
[----:B------:R0:W4:Y:S01]  /*4300*/  MUFU.TANH R127, R34 ;  /* 0x00000022007f7308 */ /* 0x0001220000002400 */
[----:B--2---:R-:W-:Y:S01]  /*4310*/  FSEL R83, R54, -INF , P4 ;  /* 0xff80000036537808 */ /* 0x004fe20002000000 */
[----:B-1----:R-:W-:Y:S01]  /*4320*/  FFMA.FTZ R26, R125, R88, -R24 ;  /* 0x000000587d1a7223 */ /* 0x002fe20000010818 */
[----:B------:R-:W-:-:S02]  /*4330*/  ISETP.GT.AND P4, PT, R64, 0x80, PT ;  /* 0x000000804000780c */ /* 0x000fc40003f84270 */
[----:B------:R-:W-:Y:S02]  /*4340*/  FSEL R81, R48, -INF , P3 ;  /* 0xff80000030517808 */ /* 0x000fe40001800000 */
[----:B------:R-:W-:Y:S01]  /*4350*/  ISETP.GT.AND P3, PT, R64, 0x81, PT ;  /* 0x000000814000780c */ /* 0x000fe20003f64270 */
[----:B------:R1:W2:Y:S01]  /*4360*/  MUFU.TANH R145, R38 ;  /* 0x0000002600917308 */ /* 0x0002a20000002400 */
[----:B0-----:R-:W-:Y:S02]  /*4370*/  FMNMX.FTZ R34, R63, R32, !PT ;  /* 0x000000203f227209 */ /* 0x001fe40007810000 */
[----:B---3--:R-:W-:Y:S02]  /*4380*/  FSEL R95, R52, -INF , P4 ;  /* 0xff800000345f7808 */ /* 0x008fe40002000000 */
[----:B------:R-:W-:Y:S02]  /*4390*/  FMNMX.FTZ R34, R85, R34, !PT ;  /* 0x0000002255227209 */ /* 0x000fe40007810000 */
[----:B------:R-:W-:Y:S01]  /*43a0*/  ISETP.GT.AND P4, PT, R64, 0x88, PT ;  /* 0x000000884000780c */ /* 0x000fe20003f84270 */
[----:B------:R0:W-:Y:S01]  /*43b0*/  MUFU.EX2 R32, R36 ;  /* 0x0000002400207308 */ /* 0x0001e20000000800 */
[----:B------:R-:W-:Y:S01]  /*43c0*/  FMNMX.FTZ R34, R93, R34, !PT ;  /* 0x000000225d227209 */ /* 0x000fe20007810000 */
[----:B-1----:R-:W-:Y:S01]  /*43d0*/  FFMA.FTZ R38, R75, R88, -R24 ;  /* 0x000000584b267223 */ /* 0x002fe20000010818 */
[----:B------:R-:W-:-:S02]  /*43e0*/  FSEL R75, R70, -INF , P3 ;  /* 0xff800000464b7808 */ /* 0x000fc40001800000 */
[----:B------:R-:W-:Y:S02]  /*43f0*/  FMNMX.FTZ R34, R83, R34, !PT ;  /* 0x0000002253227209 */ /* 0x000fe40007810000 */
[----:B------:R-:W-:Y:S01]  /*4400*/  ISETP.GT.AND P3, PT, R64, 0x89, PT ;  /* 0x000000894000780c */ /* 0x000fe20003f64270 */
[----:B------:R-:W-:Y:S01]  /*4410*/  MUFU.EX2 R26, R26 ;  /* 0x0000001a001a7308 */ /* 0x000fe20000000800 */
[----:B0-----:R-:W-:Y:S02]  /*4420*/  FMNMX.FTZ R36, R81, R34, !PT ;  /* 0x0000002251247209 */ /* 0x001fe40007810000 */
[----:B------:R-:W-:Y:S02]  /*4430*/  FSEL R125, R74, -INF , P4 ;  /* 0xff8000004a7d7808 */ /* 0x000fe40002000000 */
[----:B------:R-:W-:Y:S02]  /*4440*/  FMNMX.FTZ R36, R95, R36, !PT ;  /* 0x000000245f247209 */ /* 0x000fe40007810000 */
[----:B------:R-:W-:Y:S01]  /*4450*/  ISETP.GT.AND P4, PT, R64, 0x90, PT ;  /* 0x000000904000780c */ /* 0x000fe20003f84270 */
[----:B------:R0:W-:Y:S01]  /*4460*/  MUFU.EX2 R34, R38 ;  /* 0x0000002600227308 */ /* 0x0001e20000000800 */
[----:B------:R-:W-:-:S02]  /*4470*/  FMNMX.FTZ R36, R75, R36, !PT ;  /* 0x000000244b247209 */ /* 0x000fc40007810000 */
[----:B------:R-:W-:Y:S02]  /*4480*/  FSEL R141, R141, -INF , P3 ;  /* 0xff8000008d8d7808 */ /* 0x000fe40001800000 */
[----:B------:R-:W-:Y:S02]  /*4490*/  FMNMX.FTZ R36, R125, R36, !PT ;  /* 0x000000247d247209 */ /* 0x000fe40007810000 */
[C---:B------:R-:W-:Y:S01]  /*44a0*/  ISETP.GT.AND P3, PT, R64.reuse, 0x91, PT ;  /* 0x000000914000780c */ /* 0x040fe20003f64270 */
[----:B------:R-:W1:Y:S01]  /*44b0*/  MUFU.EX2 R27, R27 ;  /* 0x0000001b001b7308 */ /* 0x000e620000000800 */
[----:B----4-:R-:W-:Y:S02]  /*44c0*/  FSEL R127, R127, -INF , P4 ;  /* 0xff8000007f7f7808 */ /* 0x010fe40002000000 */
[----:B0-----:R-:W-:Y:S02]  /*44d0*/  FMNMX.FTZ R38, R141, R36, !PT ;  /* 0x000000248d267209 */ /* 0x001fe40007810000 */
[----:B------:R-:W-:-:S02]  /*44e0*/  ISETP.GT.AND P4, PT, R64, 0x98, PT ;  /* 0x000000984000780c */ /* 0x000fc40003f84270 */
[----:B------:R-:W-:Y:S01]  /*44f0*/  FSEL R143, R143, -INF , P3 ;  /* 0xff8000008f8f7808 */ /* 0x000fe20001800000 */
[----:B------:R0:W-:Y:S01]  /*4500*/  MUFU.EX2 R36, R40 ;  /* 0x0000002800247308 */ /* 0x0001e20000000800 */
[----:B------:R-:W-:Y:S02]  /*4510*/  FMNMX.FTZ R38, R127, R38, !PT ;  /* 0x000000267f267209 */ /* 0x000fe40007810000 */
[----:B------:R-:W-:Y:S02]  /*4520*/  ISETP.GT.AND P3, PT, R64, 0x99, PT ;  /* 0x000000994000780c */ /* 0x000fe40003f64270 */
[----:B--2---:R-:W-:Y:S02]  /*4530*/  FSEL R145, R145, -INF , P4 ;  /* 0xff80000091917808 */ /* 0x004fe40002000000 */
[----:B------:R-:W-:Y:S01]  /*4540*/  FMNMX.FTZ R38, R143, R38, !PT ;  /* 0x000000268f267209 */ /* 0x000fe20007810000 */
[----:B------:R-:W2:Y:S01]  /*4550*/  MUFU.EX2 R28, R28 ;  /* 0x0000001c001c7308 */ /* 0x000ea20000000800 */
[----:B------:R-:W-:Y:S01]  /*4560*/  FSEL R147, R147, -INF , P3 ;  /* 0xff80000093937808 */ /* 0x000fe20001800000 */
[--C-:B0-----:R-:W-:Y:S01]  /*4570*/  FFMA.FTZ R40, R41, R88, -R24.reuse ;  /* 0x0000005829287223 */ /* 0x101fe20000010818 */
[----:B------:R-:W-:Y:S01]  /*4580*/  FMNMX.FTZ R38, R145, R38, !PT ;  /* 0x0000002691267209 */ /* 0x000fe20007810000 */
[----:B------:R-:W-:-:S03]  /*4590*/  FFMA.FTZ R41, R49, R88, -R24 ;  /* 0x0000005831297223 */ /* 0x000fc60000010818 */
[----:B------:R-:W-:Y:S01]  /*45a0*/  FMNMX.FTZ R43, R147, R38, !PT ;  /* 0x00000026932b7209 */ /* 0x000fe20007810000 */
[----:B------:R-:W0:Y:S01]  /*45b0*/  MUFU.EX2 R31, R31 ;  /* 0x0000001f001f7308 */ /* 0x000e220000000800 */
[----:B------:R-:W-:-:S01]  /*45c0*/  FFMA.FTZ R38, R45, R88, -R24 ;  /* 0x000000582d267223 */ /* 0x000fc20000010818 */
[--C-:B------:R-:W-:Y:S02]  /*45d0*/  FFMA.FTZ R45, R73, R88, -R24.reuse ;  /* 0x00000058492d7223 */ /* 0x100fe40000010818 */
[----:B------:R-:W3:Y:S04]  /*45e0*/  SHFL.BFLY PT, R44, R43, 0x2, 0x1f ;  /* 0x0c401f002b2c7f89 */ /* 0x000ee800000e0000 */
[----:B------:R-:W4:Y:S08]  /*45f0*/  MUFU.EX2 R30, R30 ;  /* 0x0000001e001e7308 */ /* 0x000f300000000800 */
[----:B------:R-:W-:Y:S08]  /*4600*/  MUFU.EX2 R51, R51 ;  /* 0x0000003300337308 */ /* 0x000ff00000000800 */
[----:B------:R-:W-:Y:S01]  /*4610*/  MUFU.EX2 R6, R6 ;  /* 0x0000000600067308 */ /* 0x000fe20000000800 */
[----:B---3--:R-:W-:Y:S01]  /*4620*/  FMNMX.FTZ R48, R43, R44, !PT ;  /* 0x0000002c2b307209 */ /* 0x008fe20007810000 */
[-CC-:B------:R-:W-:Y:S01]  /*4630*/  FFMA.FTZ R43, R67, R88.reuse, -R24.reuse ;  /* 0x00000058432b7223 */ /* 0x180fe20000010818 */
[----:B------:R-:W-:-:S01]  /*4640*/  FFMA.FTZ R44, R69, R88, -R24 ;  /* 0x00000058452c7223 */ /* 0x000fc20000010818 */
[----:B------:R-:W-:-:S04]  /*4650*/  FFMA.FTZ R24, R79, R88, -R24 ;  /* 0x000000584f187223 */ /* 0x000fc80000010818 */
[----:B------:R-:W-:Y:S01]  /*4660*/  MUFU.EX2 R9, R9 ;  /* 0x0000000900097308 */ /* 0x000fe20000000800 */
[----:B------:R-:W3:Y:S07]  /*4670*/  SHFL.BFLY PT, R91, R48, 0x1, 0x1f ;  /* 0x0c201f00305b7f89 */ /* 0x000eee00000e0000 */
[----:B------:R-:W-:Y:S08]  /*4680*/  MUFU.EX2 R8, R8 ;  /* 0x0000000800087308 */ /* 0x000ff00000000800 */
[----:B------:R-:W-:Y:S08]  /*4690*/  MUFU.EX2 R11, R11 ;  /* 0x0000000b000b7308 */ /* 0x000ff00000000800 */
[----:B------:R-:W-:Y:S01]  /*46a0*/  MUFU.EX2 R10, R10 ;  /* 0x0000000a000a7308 */ /* 0x000fe20000000800 */
[----:B---3--:R-:W-:-:S04]  /*46b0*/  FMNMX.FTZ R91, R48, R91, !PT ;  /* 0x0000005b305b7209 */ /* 0x008fc80007810000 */
[C---:B------:R-:W-:Y:S01]  /*46c0*/  FSETP.NEU.FTZ.AND P3, PT, R91.reuse, -INF , PT ;  /* 0xff8000005b00780b */ /* 0x040fe20003f7d000 */
[----:B------:R-:W-:-:S02]  /*46d0*/  FFMA.FTZ R49, R91, R88, -8 ;  /* 0xc10000005b317423 */ /* 0x000fc40000010058 */
[----:B------:R-:W-:Y:S03]  /*46e0*/  MUFU.EX2 R13, R13 ;  /* 0x0000000d000d7308 */ /* 0x000fe60000000800 */
[----:B------:R-:W-:Y:S02]  /*46f0*/  FSEL R50, R49, RZ, P3 ;  /* 0x000000ff31327208 */ /* 0x000fe40001800000 */
[----:B------:R-:W-:-:S03]  /*4700*/  PLOP3.LUT P3, PT, PT, PT, UP1, 0x80, 0x0 ;  /* 0x000000000000781c */ /* 0x000fc60003f6f018 */
[-CC-:B------:R-:W-:Y:S01]  /*4710*/  FFMA.FTZ R39, R39, R88.reuse, -R50.reuse ;  /* 0x0000005827277223 */ /* 0x180fe20000010832 */
[----:B------:R-:W-:-:S01]  /*4720*/  FFMA.FTZ R3, R3, R88, -R50 ;  /* 0x0000005803037223 */ /* 0x000fc20000010832 */
[-CC-:B------:R-:W-:Y:S01]  /*4730*/  FFMA.FTZ R5, R5, R88.reuse, -R50.reuse ;  /* 0x0000005805057223 */ /* 0x180fe20000010832 */
[----:B------:R-:W-:-:S01]  /*4740*/  FFMA.FTZ R55, R55, R88, -R50 ;  /* 0x0000005837377223 */ /* 0x000fc20000010832 */
[-CC-:B------:R-:W-:Y:S01]  /*4750*/  FFMA.FTZ R7, R7, R88.reuse, -R50.reuse ;  /* 0x0000005807077223 */ /* 0x180fe20000010832 */
        /* <DEDUP_REMOVED lines=8> */
[----:B------:R-:W3:Y:S01]  /*47e0*/  MUFU.EX2 R39, R39 ;  /* 0x0000002700277308 */ /* 0x000ee20000000800 */
[----:B-1----:R-:W-:-:S01]  /*47f0*/  FADD.FTZ R3, R26, R27 ;  /* 0x0000001b1a037221 */ /* 0x002fc20000010000 */
[-CC-:B------:R-:W-:Y:S01]  /*4800*/  FFMA.FTZ R117, R117, R88.reuse, -R50.reuse ;  /* 0x0000005875757223 */ /* 0x180fe20000010832 */
[----:B------:R-:W-:-:S01]  /*4810*/  FFMA.FTZ R101, R101, R88, -R50 ;  /* 0x0000005865657223 */ /* 0x000fc20000010832 */
[----:B------:R-:W-:Y:S01]  /*4820*/  FFMA.FTZ R119, R119, R88, -R50 ;  /* 0x0000005877777223 */ /* 0x000fe20000010832 */
[----:B--2---:R-:W-:-:S01]  /*4830*/  FADD.FTZ R78, R28, R3 ;  /* 0x000000031c4e7221 */ /* 0x004fc20000010000 */
[-CC-:B------:R-:W-:Y:S01]  /*4840*/  FFMA.FTZ R99, R99, R88.reuse, -R50.reuse ;  /* 0x0000005863637223 */ /* 0x180fe20000010832 */
[----:B------:R-:W-:-:S01]  /*4850*/  FFMA.FTZ R121, R121, R88, -R50 ;  /* 0x0000005879797223 */ /* 0x000fc20000010832 */
[----:B------:R-:W1:Y:S01]  /*4860*/  MUFU.EX2 R5, R5 ;  /* 0x0000000500057308 */ /* 0x000e620000000800 */
[----:B0-----:R-:W-:-:S01]  /*4870*/  FADD.FTZ R49, R31, R78 ;  /* 0x0000004e1f317221 */ /* 0x001fc20000010000 */
[-CC-:B------:R-:W-:Y:S01]  /*4880*/  FFMA.FTZ R97, R97, R88.reuse, -R50.reuse ;  /* 0x0000005861617223 */ /* 0x180fe20000010832 */
[----:B------:R-:W-:-:S01]  /*4890*/  FFMA.FTZ R123, R123, R88, -R50 ;  /* 0x000000587b7b7223 */ /* 0x000fc20000010832 */
[----:B------:R-:W-:Y:S01]  /*48a0*/  FFMA.FTZ R129, R129, R88, -R50 ;  /* 0x0000005881817223 */ /* 0x000fe20000010832 */
[----:B----4-:R-:W-:-:S01]  /*48b0*/  FADD.FTZ R78, R30, R49 ;  /* 0x000000311e4e7221 */ /* 0x010fc20000010000 */
[-CC-:B------:R-:W-:Y:S01]  /*48c0*/  FFMA.FTZ R131, R131, R88.reuse, -R50.reuse ;  /* 0x0000005883837223 */ /* 0x180fe20000010832 */
[----:B------:R-:W-:-:S01]  /*48d0*/  FFMA.FTZ R133, R133, R88, -R50 ;  /* 0x0000005885857223 */ /* 0x000fc20000010832 */
[----:B------:R-:W0:Y:S01]  /*48e0*/  MUFU.EX2 R54, R55 ;  /* 0x0000003700367308 */ /* 0x000e220000000800 */
[----:B---3--:R-:W-:-:S01]  /*48f0*/  FADD.FTZ R76, R39, R52 ;  /* 0x00000034274c7221 */ /* 0x008fc20000010000 */
[----:B------:R-:W-:Y:S01]  /*4900*/  FADD.FTZ R49, R35, R78 ;  /* 0x0000004e23317221 */ /* 0x000fe20000010000 */
[----:B------:R-:W-:-:S01]  /*4910*/  FFMA.FTZ R135, R135, R88, -R50 ;  /* 0x0000005887877223 */ /* 0x000fc20000010832 */
[-CC-:B------:R-:W-:Y:S01]  /*4920*/  FFMA.FTZ R137, R137, R88.reuse, -R50.reuse ;  /* 0x0000005889897223 */ /* 0x180fe20000010832 */
[----:B------:R-:W-:-:S01]  /*4930*/  FFMA.FTZ R139, R139, R88, -R50 ;  /* 0x000000588b8b7223 */ /* 0x000fc20000010832 */
[----:B------:R-:W-:Y:S01]  /*4940*/  FADD.FTZ R78, R4, R49 ;  /* 0x00000031044e7221 */ /* 0x000fe20000010000 */
[----:B------:R-:W-:-:S01]  /*4950*/  FFMA.FTZ R61, R61, R88, -R50 ;  /* 0x000000583d3d7223 */ /* 0x000fc20000010832 */
[----:B------:R-:W2:Y:S01]  /*4960*/  MUFU.EX2 R7, R7 ;  /* 0x0000000700077308 */ /* 0x000ea20000000800 */
[----:B-1----:R-:W-:-:S01]  /*4970*/  FADD.FTZ R3, R5, R76 ;  /* 0x0000004c05037221 */ /* 0x002fc20000010000 */
[----:B------:R-:W-:Y:S01]  /*4980*/  FADD.FTZ R49, R51, R78 ;  /* 0x0000004e33317221 */ /* 0x000fe20000010000 */
[----:B------:R-:W-:-:S01]  /*4990*/  FFMA.FTZ R87, R87, R88, -R50 ;  /* 0x0000005857577223 */ /* 0x000fc20000010832 */
[-CC-:B------:R-:W-:Y:S01]  /*49a0*/  FFMA.FTZ R63, R63, R88.reuse, -R50.reuse ;  /* 0x000000583f3f7223 */ /* 0x180fe20000010832 */
[----:B------:R-:W-:-:S01]  /*49b0*/  FFMA.FTZ R85, R85, R88, -R50 ;  /* 0x0000005855557223 */ /* 0x000fc20000010832 */
[----:B------:R-:W-:Y:S01]  /*49c0*/  FADD.FTZ R78, R6, R49 ;  /* 0x00000031064e7221 */ /* 0x000fe20000010000 */
[----:B------:R-:W-:-:S01]  /*49d0*/  FFMA.FTZ R93, R93, R88, -R50 ;  /* 0x000000585d5d7223 */ /* 0x000fc20000010832 */
[----:B------:R-:W1:Y:S01]  /*49e0*/  MUFU.EX2 R56, R105 ;  /* 0x0000006900387308 */ /* 0x000e620000000800 */
[----:B0-----:R-:W-:-:S01]  /*49f0*/  FADD.FTZ R76, R54, R3 ;  /* 0x00000003364c7221 */ /* 0x001fc20000010000 */
[----:B------:R-:W-:Y:S01]  /*4a00*/  FADD.FTZ R49, R9, R78 ;  /* 0x0000004e09317221 */ /* 0x000fe20000010000 */
[----:B------:R-:W-:Y:S01]  /*4a10*/  F2FP.SATFINITE.E4M3.F32.PACK_AB_MERGE_C R55, R54, R5, RZ ;  /* 0x000000053637723e */ /* 0x000fe200048070ff */
[-CC-:B------:R-:W-:Y:S01]  /*4a20*/  FFMA.FTZ R83, R83, R88.reuse, -R50.reuse ;  /* 0x0000005853537223 */ /* 0x180fe20000010832 */
[----:B------:R-:W-:-:S01]  /*4a30*/  FFMA.FTZ R81, R81, R88, -R50 ;  /* 0x0000005851517223 */ /* 0x000fc20000010832 */
[----:B------:R-:W-:Y:S01]  /*4a40*/  FADD.FTZ R80, R8, R49 ;  /* 0x0000003108507221 */ /* 0x000fe20000010000 */
[----:B------:R-:W-:-:S01]  /*4a50*/  FFMA.FTZ R95, R95, R88, -R50 ;  /* 0x000000585f5f7223 */ /* 0x000fc20000010832 */
[----:B------:R-:W0:Y:S01]  /*4a60*/  MUFU.EX2 R107, R107 ;  /* 0x0000006b006b7308 */ /* 0x000e220000000800 */
[----:B--2---:R-:W-:-:S01]  /*4a70*/  FADD.FTZ R3, R7, R76 ;  /* 0x0000004c07037221 */ /* 0x004fc20000010000 */
[C---:B------:R-:W-:Y:S01]  /*4a80*/  FADD.FTZ R49, R11.reuse, R80 ;  /* 0x000000500b317221 */ /* 0x040fe20000010000 */
[----:B------:R-:W-:Y:S01]  /*4a90*/  F2FP.SATFINITE.E4M3.F32.PACK_AB_MERGE_C R11, R11, R8, RZ ;  /* 0x000000080b0b723e */ /* 0x000fe200048070ff */
[--C-:B------:R-:W-:Y:S01]  /*4aa0*/  FFMA.FTZ R75, R75, R88, -R50.reuse ;  /* 0x000000584b4b7223 */ /* 0x100fe20000010832 */
[----:B------:R-:W-:Y:S01]  /*4ab0*/  F2FP.SATFINITE.E4M3.F32.PACK_AB_MERGE_C R51, R51, R4, RZ ;  /* 0x000000043333723e */ /* 0x000fe200048070ff */
[----:B------:R-:W-:Y:S01]  /*4ac0*/  FADD.FTZ R80, R10, R49 ;  /* 0x000000310a507221 */ /* 0x000fe20000010000 */
[----:B------:R-:W-:-:S01]  /*4ad0*/  FFMA.FTZ R125, R125, R88, -R50 ;  /* 0x000000587d7d7223 */ /* 0x000fc20000010832 */
[----:B------:R-:W2:Y:S01]  /*4ae0*/  MUFU.EX2 R58, R111 ;  /* 0x0000006f003a7308 */ /* 0x000ea20000000800 */
[----:B-1----:R-:W-:-:S01]  /*4af0*/  FADD.FTZ R76, R56, R3 ;  /* 0x00000003384c7221 */ /* 0x002fc20000010000 */
[----:B------:R-:W-:Y:S01]  /*4b00*/  FADD.FTZ R49, R13, R80 ;  /* 0x000000500d317221 */ /* 0x000fe20000010000 */
[----:B------:R-:W-:-:S01]  /*4b10*/  FFMA.FTZ R141, R141, R88, -R50 ;  /* 0x000000588d8d7223 */ /* 0x000fc20000010832 */
[--C-:B------:R-:W-:Y:S01]  /*4b20*/  FFMA.FTZ R127, R127, R88, -R50.reuse ;  /* 0x000000587f7f7223 */ /* 0x100fe20000010832 */
[----:B------:R-:W-:Y:S01]  /*4b30*/  F2FP.SATFINITE.E4M3.F32.PACK_AB_MERGE_C R180, R9, R6, R11 ;  /* 0x0000000609b4723e */ /* 0x000fe2000480700b */
[-CC-:B------:R-:W-:Y:S01]  /*4b40*/  FFMA.FTZ R143, R143, R88.reuse, -R50.reuse ;  /* 0x000000588f8f7223 */ /* 0x180fe20000010832 */
[----:B------:R-:W-:-:S01]  /*4b50*/  FFMA.FTZ R145, R145, R88, -R50 ;  /* 0x0000005891917223 */ /* 0x000fc20000010832 */
[----:B------:R-:W1:Y:S01]  /*4b60*/  MUFU.EX2 R113, R113 ;  /* 0x0000007100717308 */ /* 0x000e620000000800 */
[----:B0-----:R-:W-:-:S01]  /*4b70*/  FADD.FTZ R3, R107, R76 ;  /* 0x0000004c6b037221 */ /* 0x001fc20000010000 */
[----:B------:R-:W-:Y:S01]  /*4b80*/  FFMA.FTZ R50, R147, R88, -R50 ;  /* 0x0000005893327223 */ /* 0x000fe20000010832 */
[----:B------:R-:W-:-:S02]  /*4b90*/  F2FP.SATFINITE.E4M3.F32.PACK_AB_MERGE_C R185, R52, R39, R55 ;  /* 0x0000002734b9723e */ /* 0x000fc40004807037 */
[----:B------:R-:W-:-:S03]  /*4ba0*/  F2FP.SATFINITE.E4M3.F32.PACK_AB_MERGE_C R186, R35, R30, R51 ;  /* 0x0000001e23ba723e */ /* 0x000fc60004807033 */
[----:B------:R-:W0:Y:S01]  /*4bb0*/  MUFU.EX2 R60, R109 ;  /* 0x0000006d003c7308 */ /* 0x000e220000000800 */
[----:B--2---:R-:W-:-:S01]  /*4bc0*/  FADD.FTZ R76, R58, R3 ;  /* 0x000000033a4c7221 */ /* 0x004fc20000010000 */
[----:B------:R-:W-:-:S04]  /*4bd0*/  F2FP.SATFINITE.E4M3.F32.PACK_AB_MERGE_C R58, R58, R107, RZ ;  /* 0x0000006b3a3a723e */ /* 0x000fc800048070ff */
[----:B------:R-:W-:Y:S02]  /*4be0*/  F2FP.SATFINITE.E4M3.F32.PACK_AB_MERGE_C R187, R56, R7, R58 ;  /* 0x0000000738bb723e */ /* 0x000fe4000480703a */
        /* <DEDUP_REMOVED lines=8> */
[----:B------:R-:W-:-:S04]  /*4c70*/  F2FP.SATFINITE.E4M3.F32.PACK_AB_MERGE_C R62, R62, R115, RZ ;  /* 0x000000733e3e723e */ /* 0x000fc800048070ff */
[----:B------:R-:W-:Y:S02]  /*4c80*/  F2FP.SATFINITE.E4M3.F32.PACK_AB_MERGE_C R181, R60, R113, R62 ;  /* 0x000000713cb5723e */ /* 0x000fe4000480703e */
        /* <DEDUP_REMOVED lines=8> */
[----:B------:R-:W-:Y:S01]  /*4d10*/  CS2R R26, SRZ ;  /* 0x00000000001a7805 */ /* 0x000fe2000001ff00 */
[----:B------:R-:W1:Y:S01]  /*4d20*/  MUFU.EX2 R66, R99 ;  /* 0x0000006300427308 */ /* 0x000e620000000800 */
[----:B0-----:R-:W-:-:S07]  /*4d30*/  FADD.FTZ R3, R119, R80 ;  /* 0x0000005077037221 */ /* 0x001fce0000010000 */
[----:B------:R-:W0:Y:S01]  /*4d40*/  MUFU.EX2 R14, R14 ;  /* 0x0000000e000e7308 */ /* 0x000e220000000800 */
[----:B--2---:R-:W-:-:S01]  /*4d50*/  FADD.FTZ R31, R15, R82 ;  /* 0x000000520f1f7221 */ /* 0x004fc20000010000 */
[----:B------:R-:W-:-:S04]  /*4d60*/  F2FP.SATFINITE.E4M3.F32.PACK_AB_MERGE_C R15, R15, R12, RZ ;  /* 0x0000000c0f0f723e */ /* 0x000fc800048070ff */
[----:B------:R-:W-:Y:S02]  /*4d70*/  F2FP.SATFINITE.E4M3.F32.PACK_AB_MERGE_C R182, R13, R10, R15 ;  /* 0x0000000a0db6723e */ /* 0x000fe4000480700f */
[----:B------:R-:W2:Y:S01]  /*4d80*/  MUFU.EX2 R121, R121 ;  /* 0x0000007900797308 */ /* 0x000ea20000000800 */
[----:B-1----:R-:W-:-:S01]  /*4d90*/  FADD.FTZ R28, R66, R3 ;  /* 0x00000003421c7221 */ /* 0x002fc20000010000 */
[----:B------:R-:W-:-:S04]  /*4da0*/  F2FP.SATFINITE.E4M3.F32.PACK_AB_MERGE_C R66, R66, R119, RZ ;  /* 0x000000774242723e */ /* 0x000fc800048070ff */
[----:B------:R-:W-:Y:S02]  /*4db0*/  F2FP.SATFINITE.E4M3.F32.PACK_AB_MERGE_C R183, R64, R117, R66 ;  /* 0x0000007540b7723e */ /* 0x000fe40004807042 */
[----:B------:R-:W-:Y:S01]  /*4dc0*/  CS2R R66, SRZ ;  /* 0x0000000000427805 */ /* 0x000fe2000001ff00 */
[----:B------:R-:W1:Y:S01]  /*4dd0*/  MUFU.EX2 R21, R21 ;  /* 0x0000001500157308 */ /* 0x000e620000000800 */
[----:B0-----:R-:W-:-:S01]  /*4de0*/  FADD.FTZ R54, R14, R31 ;  /* 0x0000001f0e367221 */ /* 0x001fc20000010000 */
[----:B------:R-:W-:Y:S02]  /*4df0*/  CS2R R64, SRZ ;  /* 0x0000000000407805 */ /* 0x000fe4000001ff00 */
[----:B------:R-:W-:-:S04]  /*4e00*/  CS2R R30, SRZ ;  /* 0x00000000001e7805 */ /* 0x000fc8000001ff00 */
[----:B------:R-:W0:Y:S01]  /*4e10*/  MUFU.EX2 R68, R97 ;  /* 0x0000006100447308 */ /* 0x000e220000000800 */
[----:B--2---:R-:W-:-:S07]  /*4e20*/  FADD.FTZ R3, R121, R28 ;  /* 0x0000001c79037221 */ /* 0x004fce0000010000 */
[----:B------:R-:W2:Y:S01]  /*4e30*/  MUFU.EX2 R20, R20 ;  /* 0x0000001400147308 */ /* 0x000ea20000000800 */
[----:B-1----:R-:W-:-:S01]  /*4e40*/  FADD.FTZ R5, R21, R54 ;  /* 0x0000003615057221 */ /* 0x002fc20000010000 */
[----:B------:R-:W-:-:S06]  /*4e50*/  CS2R R54, SRZ ;  /* 0x0000000000367805 */ /* 0x000fcc000001ff00 */
        /* <DEDUP_REMOVED lines=8> */
[----:B------:R-:W-:-:S03]  /*4ee0*/  F2FP.SATFINITE.E4M3.F32.PACK_AB_MERGE_C R57, R57, R20, RZ ;  /* 0x000000143939723e */ /* 0x000fc600048070ff */
[----:B------:R-:W-:Y:S01]  /*4ef0*/  FADD.FTZ R12, R32, R5 ;  /* 0x00000005200c7221 */ /* 0x000fe20000010000 */
[----:B------:R-:W-:Y:S02]  /*4f00*/  F2FP.SATFINITE.E4M3.F32.PACK_AB_MERGE_C R176, R21, R14, R57 ;  /* 0x0000000e15b0723e */ /* 0x000fe40004807039 */
[----:B------:R-:W-:Y:S01]  /*4f10*/  CS2R R56, SRZ ;  /* 0x0000000000387805 */ /* 0x000fe2000001ff00 */
[----:B------:R-:W0:Y:S01]  /*4f20*/  MUFU.EX2 R59, R59 ;  /* 0x0000003b003b7308 */ /* 0x000e220000000800 */
[----:B--2---:R-:W-:-:S01]  /*4f30*/  FADD.FTZ R8, R70, R3 ;  /* 0x0000000346087221 */ /* 0x004fc20000010000 */
[----:B------:R-:W-:-:S04]  /*4f40*/  F2FP.SATFINITE.E4M3.F32.PACK_AB_MERGE_C R70, R70, R123, RZ ;  /* 0x0000007b4646723e */ /* 0x000fc800048070ff */
[----:B------:R-:W-:Y:S02]  /*4f50*/  F2FP.SATFINITE.E4M3.F32.PACK_AB_MERGE_C R177, R68, R121, R70 ;  /* 0x0000007944b1723e */ /* 0x000fe40004807046 */
[----:B------:R-:W-:Y:S01]  /*4f60*/  CS2R R70, SRZ ;  /* 0x0000000000467805 */ /* 0x000fe2000001ff00 */
[----:B------:R-:W2:Y:S01]  /*4f70*/  MUFU.EX2 R72, R133 ;  /* 0x0000008500487308 */ /* 0x000ea20000000800 */
[----:B-1----:R-:W-:-:S01]  /*4f80*/  FADD.FTZ R3, R131, R8 ;  /* 0x0000000883037221 */ /* 0x002fc20000010000 */
[----:B------:R-:W-:-:S06]  /*4f90*/  CS2R R68, SRZ ;  /* 0x0000000000447805 */ /* 0x000fcc000001ff00 */
        /* <DEDUP_REMOVED lines=8> */
[C---:B0-----:R-:W-:Y:S01]  /*5020*/  F2FP.SATFINITE.E4M3.F32.PACK_AB_MERGE_C R34, R53.reuse, R34, RZ ;  /* 0x000000223522723e */ /* 0x041fe200048070ff */
[----:B------:R-:W-:-:S03]  /*5030*/  FADD.FTZ R53, R53, R20 ;  /* 0x0000001435357221 */ /* 0x000fc60000010000 */
[----:B------:R-:W-:Y:S01]  /*5040*/  F2FP.SATFINITE.E4M3.F32.PACK_AB_MERGE_C R178, R59, R32, R34 ;  /* 0x000000203bb2723e */ /* 0x000fe20004807022 */
[----:B------:R-:W-:-:S01]  /*5050*/  FADD.FTZ R12, R36, R53 ;  /* 0x00000035240c7221 */ /* 0x000fc20000010000 */
[----:B------:R-:W-:Y:S01]  /*5060*/  CS2R R58, SRZ ;  /* 0x00000000003a7805 */ /* 0x000fe2000001ff00 */
[----:B------:R-:W0:Y:S01]  /*5070*/  MUFU.EX2 R25, R25 ;  /* 0x0000001900197308 */ /* 0x000e220000000800 */
[C---:B--2---:R-:W-:Y:S01]  /*5080*/  F2FP.SATFINITE.E4M3.F32.PACK_AB_MERGE_C R135, R74.reuse, R135, RZ ;  /* 0x000000874a87723e */ /* 0x044fe200048070ff */
[----:B------:R-:W-:Y:S01]  /*5090*/  FADD.FTZ R74, R74, R3 ;  /* 0x000000034a4a7221 */ /* 0x000fe20000010000 */
[----:B------:R-:W-:Y:S02]  /*50a0*/  CS2R R52, SRZ ;  /* 0x0000000000347805 */ /* 0x000fe4000001ff00 */
[----:B------:R-:W-:Y:S02]  /*50b0*/  CS2R R34, SRZ ;  /* 0x0000000000227805 */ /* 0x000fe4000001ff00 */
[----:B------:R-:W-:-:S02]  /*50c0*/  F2FP.SATFINITE.E4M3.F32.PACK_AB_MERGE_C R179, R72, R131, R135 ;  /* 0x0000008348b3723e */ /* 0x000fc40004807087 */
[----:B------:R-:W-:Y:S01]  /*50d0*/  CS2R R72, SRZ ;  /* 0x0000000000487805 */ /* 0x000fe2000001ff00 */
[----:B------:R2:W3:Y:S01]  /*50e0*/  MUFU.EX2 R2, R61 ;  /* 0x0000003d00027308 */ /* 0x0004e20000000800 */
[----:B-1----:R-:W-:-:S07]  /*50f0*/  FADD.FTZ R3, R139, R74 ;  /* 0x0000004a8b037221 */ /* 0x002fce0000010000 */
[----:B------:R-:W1:Y:S01]  /*5100*/  MUFU.EX2 R29, R29 ;  /* 0x0000001d001d7308 */ /* 0x000e620000000800 */
[----:B0-----:R-:W-:-:S01]  /*5110*/  FADD.FTZ R12, R25, R12 ;  /* 0x0000000c190c7221 */ /* 0x001fc20000010000 */
[----:B--2---:R-:W-:-:S06]  /*5120*/  CS2R R60, SRZ ;  /* 0x00000000003c7805 */ /* 0x004fcc000001ff00 */
[----:B------:R-:W0:Y:S01]  /*5130*/  MUFU.EX2 R87, R87 ;  /* 0x0000005700577308 */ /* 0x000e220000000800 */
[----:B---3--:R-:W-:-:S07]  /*5140*/  FADD.FTZ R20, R2, R3 ;  /* 0x0000000302147221 */ /* 0x008fce0000010000 */
[----:B------:R-:W2:Y:S01]  /*5150*/  MUFU.EX2 R40, R40 ;  /* 0x0000002800287308 */ /* 0x000ea20000000800 */
[----:B-1----:R-:W-:-:S07]  /*5160*/  FADD.FTZ R3, R29, R12 ;  /* 0x0000000c1d037221 */ /* 0x002fce0000010000 */
[----:B------:R1:W3:Y:S01]  /*5170*/  MUFU.EX2 R76, R63 ;  /* 0x0000003f004c7308 */ /* 0x0002e20000000800 */
[----:B0-----:R-:W-:-:S07]  /*5180*/  FADD.FTZ R5, R87, R20 ;  /* 0x0000001457057221 */ /* 0x001fce0000010000 */
[----:B------:R-:W0:Y:S01]  /*5190*/  MUFU.EX2 R38, R38 ;  /* 0x0000002600267308 */ /* 0x000e220000000800 */
[----:B--2---:R-:W-:-:S01]  /*51a0*/  FADD.FTZ R3, R40, R3 ;  /* 0x0000000328037221 */ /* 0x004fc20000010000 */
[----:B------:R-:W-:Y:S02]  /*51b0*/  F2FP.SATFINITE.E4M3.F32.PACK_AB_MERGE_C R29, R40, R29, RZ ;  /* 0x0000001d281d723e */ /* 0x000fe400048070ff */
[----:B-1----:R-:W-:Y:S02]  /*51c0*/  CS2R R62, SRZ ;  /* 0x00000000003e7805 */ /* 0x002fe4000001ff00 */
[----:B------:R-:W-:Y:S02]  /*51d0*/  F2FP.SATFINITE.E4M3.F32.PACK_AB_MERGE_C R172, R25, R36, R29 ;  /* 0x0000002419ac723e */ /* 0x000fe4000480701d */
        /* <DEDUP_REMOVED lines=16> */
[----:B------:R1:W3:Y:S01]  /*52e0*/  MUFU.EX2 R4, R81 ;  /* 0x0000005100047308 */ /* 0x0002e20000000800 */
[----:B--2---:R-:W-:-:S07]  /*52f0*/  FADD.FTZ R5, R83, R14 ;  /* 0x0000000e53057221 */ /* 0x004fce0000010000 */
[----:B------:R-:W2:Y:S01]  /*5300*/  MUFU.EX2 R43, R43 ;  /* 0x0000002b002b7308 */ /* 0x000ea20000000800 */
[C---:B0-----:R-:W-:Y:S01]  /*5310*/  F2FP.SATFINITE.E4M3.F32.PACK_AB_MERGE_C R33, R42.reuse, R33, RZ ;  /* 0x000000212a21723e */ /* 0x041fe200048070ff */
[----:B------:R-:W-:Y:S01]  /*5320*/  FADD.FTZ R42, R42, R3 ;  /* 0x000000032a2a7221 */ /* 0x000fe20000010000 */
[----:B-1----:R-:W-:Y:S02]  /*5330*/  CS2R R80, SRZ ;  /* 0x0000000000507805 */ /* 0x002fe4000001ff00 */
[----:B------:R-:W-:Y:S02]  /*5340*/  F2FP.SATFINITE.E4M3.F32.PACK_AB_MERGE_C R174, R41, R38, R33 ;  /* 0x0000002629ae723e */ /* 0x000fe40004807021 */
[----:B------:R-:W-:Y:S02]  /*5350*/  CS2R R40, SRZ ;  /* 0x0000000000287805 */ /* 0x000fe4000001ff00 */
[----:B------:R-:W-:Y:S01]  /*5360*/  CS2R R38, SRZ ;  /* 0x0000000000267805 */ /* 0x000fe2000001ff00 */
[----:B------:R-:W0:Y:S01]  /*5370*/  MUFU.EX2 R95, R95 ;  /* 0x0000005f005f7308 */ /* 0x000e220000000800 */
[C---:B---3--:R-:W-:Y:S01]  /*5380*/  F2FP.SATFINITE.E4M3.F32.PACK_AB_MERGE_C R83, R4.reuse, R83, RZ ;  /* 0x000000530453723e */ /* 0x048fe200048070ff */
[----:B------:R-:W-:Y:S01]  /*5390*/  FADD.FTZ R4, R4, R5 ;  /* 0x0000000504047221 */ /* 0x000fe20000010000 */
[----:B------:R-:W-:-:S02]  /*53a0*/  CS2R R32, SRZ ;  /* 0x0000000000207805 */ /* 0x000fc4000001ff00 */
[----:B------:R-:W-:Y:S02]  /*53b0*/  F2FP.SATFINITE.E4M3.F32.PACK_AB_MERGE_C R175, R78, R85, R83 ;  /* 0x000000554eaf723e */ /* 0x000fe40004807053 */
[----:B------:R-:W-:Y:S02]  /*53c0*/  CS2R R84, SRZ ;  /* 0x0000000000547805 */ /* 0x000fe4000001ff00 */
[----:B------:R-:W-:Y:S01]  /*53d0*/  CS2R R82, SRZ ;  /* 0x0000000000527805 */ /* 0x000fe2000001ff00 */
[----:B------:R-:W1:Y:S01]  /*53e0*/  MUFU.EX2 R44, R44 ;  /* 0x0000002c002c7308 */ /* 0x000e620000000800 */
[----:B--2---:R-:W-:-:S01]  /*53f0*/  FADD.FTZ R3, R43, R42 ;  /* 0x0000002a2b037221 */ /* 0x004fc20000010000 */
[----:B------:R-:W-:-:S06]  /*5400*/  CS2R R78, SRZ ;  /* 0x00000000004e7805 */ /* 0x000fcc000001ff00 */
[----:B------:R2:W3:Y:S01]  /*5410*/  MUFU.EX2 R8, R75 ;  /* 0x0000004b00087308 */ /* 0x0004e20000000800 */
[----:B0-----:R-:W-:-:S07]  /*5420*/  FADD.FTZ R5, R95, R4 ;  /* 0x000000045f057221 */ /* 0x001fce0000010000 */
[----:B------:R-:W0:Y:S01]  /*5430*/  MUFU.EX2 R37, R37 ;  /* 0x0000002500257308 */ /* 0x000e220000000800 */
[----:B-1----:R-:W-:-:S01]  /*5440*/  FADD.FTZ R4, R44, R3 ;  /* 0x000000032c047221 */ /* 0x002fc20000010000 */
[----:B--2---:R-:W-:-:S06]  /*5450*/  CS2R R74, SRZ ;  /* 0x00000000004a7805 */ /* 0x004fcc000001ff00 */
[----:B------:R-:W1:Y:S01]  /*5460*/  MUFU.EX2 R125, R125 ;  /* 0x0000007d007d7308 */ /* 0x000e620000000800 */
[----:B---3--:R-:W-:-:S07]  /*5470*/  FADD.FTZ R12, R8, R5 ;  /* 0x00000005080c7221 */ /* 0x008fce0000010000 */
[----:B------:R-:W2:Y:S01]  /*5480*/  MUFU.EX2 R46, R46 ;  /* 0x0000002e002e7308 */ /* 0x000ea20000000800 */
[----:B0-----:R-:W-:-:S07]  /*5490*/  FADD.FTZ R3, R37, R4 ;  /* 0x0000000425037221 */ /* 0x001fce0000010000 */
[----:B------:R-:W0:Y:S01]  /*54a0*/  MUFU.EX2 R6, R141 ;  /* 0x0000008d00067308 */ /* 0x000e220000000800 */
[----:B-1----:R-:W-:-:S07]  /*54b0*/  FADD.FTZ R5, R125, R12 ;  /* 0x0000000c7d057221 */ /* 0x002fce0000010000 */
[----:B------:R-:W1:Y:S01]  /*54c0*/  MUFU.EX2 R45, R45 ;  /* 0x0000002d002d7308 */ /* 0x000e620000000800 */
[C---:B--2---:R-:W-:Y:S01]  /*54d0*/  F2FP.SATFINITE.E4M3.F32.PACK_AB_MERGE_C R37, R46.reuse, R37, RZ ;  /* 0x000000252e25723e */ /* 0x044fe200048070ff */
[----:B------:R-:W-:-:S03]  /*54e0*/  FADD.FTZ R46, R46, R3 ;  /* 0x000000032e2e7221 */ /* 0x000fc60000010000 */
[----:B------:R-:W-:Y:S02]  /*54f0*/  F2FP.SATFINITE.E4M3.F32.PACK_AB_MERGE_C R168, R44, R43, R37 ;  /* 0x0000002b2ca8723e */ /* 0x000fe40004807025 */
[----:B------:R-:W-:Y:S02]  /*5500*/  CS2R R42, SRZ ;  /* 0x00000000002a7805 */ /* 0x000fe4000001ff00 */
[----:B------:R-:W-:Y:S01]  /*5510*/  CS2R R36, SRZ ;  /* 0x0000000000247805 */ /* 0x000fe2000001ff00 */
[----:B------:R-:W2:Y:S01]  /*5520*/  MUFU.EX2 R127, R127 ;  /* 0x0000007f007f7308 */ /* 0x000ea20000000800 */
[C---:B0-----:R-:W-:Y:S01]  /*5530*/  F2FP.SATFINITE.E4M3.F32.PACK_AB_MERGE_C R125, R6.reuse, R125, RZ ;  /* 0x0000007d067d723e */ /* 0x041fe200048070ff */
[----:B------:R-:W-:-:S03]  /*5540*/  FADD.FTZ R6, R6, R5 ;  /* 0x0000000506067221 */ /* 0x000fc60000010000 */
[----:B------:R-:W-:-:S03]  /*5550*/  F2FP.SATFINITE.E4M3.F32.PACK_AB_MERGE_C R169, R8, R95, R125 ;  /* 0x0000005f08a9723e */ /* 0x000fc6000480707d */
[----:B------:R0:W3:Y:S01]  /*5560*/  MUFU.EX2 R48, R77 ;  /* 0x0000004d00307308 */ /* 0x0000e20000000800 */
[----:B-1----:R-:W-:-:S07]  /*5570*/  FADD.FTZ R3, R45, R46 ;  /* 0x0000002e2d037221 */ /* 0x002fce0000010000 */
[----:B------:R-:W1:Y:S01]  /*5580*/  MUFU.EX2 R10, R143 ;  /* 0x0000008f000a7308 */ /* 0x000e620000000800 */
[----:B--2---:R-:W-:-:S01]  /*5590*/  FADD.FTZ R5, R127, R6 ;  /* 0x000000067f057221 */ /* 0x004fc20000010000 */
[----:B0-----:R-:W-:-:S06]  /*55a0*/  CS2R R76, SRZ ;  /* 0x00000000004c7805 */ /* 0x001fcc000001ff00 */
[----:B------:R-:W-:Y:S01]  /*55b0*/  MUFU.EX2 R145, R145 ;  /* 0x0000009100917308 */ /* 0x000fe20000000800 */
[----:B---3--:R-:W-:-:S07]  /*55c0*/  FADD.FTZ R2, R48, R3 ;  /* 0x0000000330027221 */ /* 0x008fce0000010000 */
[----:B------:R-:W0:Y:S01]  /*55d0*/  MUFU.EX2 R50, R50 ;  /* 0x0000003200327308 */ /* 0x000e220000000800 */
[----:B-1----:R-:W-:-:S07]  /*55e0*/  FADD.FTZ R4, R10, R5 ;  /* 0x000000050a047221 */ /* 0x002fce0000010000 */
[----:B------:R-:W1:Y:S08]  /*55f0*/  MUFU.EX2 R47, R47 ;  /* 0x0000002f002f7308 */ /* 0x000e700000000800 */
[----:B------:R-:W2:Y:S01]  /*5600*/  MUFU.EX2 R24, R24 ;  /* 0x0000001800187308 */ /* 0x000ea20000000800 */
[----:B0-----:R-:W-:Y:S01]  /*5610*/  F2FP.SATFINITE.E4M3.F32.PACK_AB_MERGE_C R6, R50, R145, RZ ;  /* 0x000000913206723e */ /* 0x001fe200048070ff */
[----:B------:R-:W-:-:S03]  /*5620*/  FADD.FTZ R145, R145, R4 ;  /* 0x0000000491917221 */ /* 0x000fc60000010000 */
[----:B------:R-:W-:Y:S01]  /*5630*/  F2FP.SATFINITE.E4M3.F32.PACK_AB_MERGE_C R171, R10, R127, R6 ;  /* 0x0000007f0aab723e */ /* 0x000fe20004807006 */
[----:B-1----:R-:W-:-:S01]  /*5640*/  FADD.FTZ R3, R47, R2 ;  /* 0x000000022f037221 */ /* 0x002fc20000010000 */
[----:B------:R-:W-:Y:S01]  /*5650*/  FADD.FTZ R2, R50, R145 ;  /* 0x0000009132027221 */ /* 0x000fe20000010000 */
[----:B------:R-:W-:Y:S02]  /*5660*/  CS2R R50, SRZ ;  /* 0x0000000000327805 */ /* 0x000fe4000001ff00 */
[C---:B--2---:R-:W-:Y:S01]  /*5670*/  F2FP.SATFINITE.E4M3.F32.PACK_AB_MERGE_C R5, R24.reuse, R47, RZ ;  /* 0x0000002f1805723e */ /* 0x044fe200048070ff */
[----:B------:R-:W-:-:S01]  /*5680*/  FADD.FTZ R3, R24, R3 ;  /* 0x0000000318037221 */ /* 0x000fc20000010000 */
[----:B------:R-:W-:Y:S02]  /*5690*/  CS2R R46, SRZ ;  /* 0x00000000002e7805 */ /* 0x000fe4000001ff00 */
[----:B------:R-:W-:Y:S02]  /*56a0*/  CS2R R24, SRZ ;  /* 0x0000000000187805 */ /* 0x000fe4000001ff00 */
[----:B------:R-:W-:-:S02]  /*56b0*/  F2FP.SATFINITE.E4M3.F32.PACK_AB_MERGE_C R170, R48, R45, R5 ;  /* 0x0000002d30aa723e */ /* 0x000fc40004807005 */
[----:B------:R-:W-:Y:S02]  /*56c0*/  CS2R R48, SRZ ;  /* 0x0000000000307805 */ /* 0x000fe4000001ff00 */
[----:B------:R-:W-:Y:S01]  /*56d0*/  CS2R R44, SRZ ;  /* 0x00000000002c7805 */ /* 0x000fe2000001ff00 */
[----:B------:R-:W-:Y:S06]  /*56e0*/  @!P3 BRA `(.L_x_1957) ;  /* 0x000000400098b947 */ /* 0x000fec0003800000 */
[----:B------:R-:W-:Y:S01]  /*56f0*/  IMAD.MOV.U32 R4, RZ, RZ, R91 ;  /* 0x000000ffff047224 */ /* 0x000fe200078e005b */
[----:B------:R-:W-:Y:S01]  /*5700*/  UMOV UR54, UR48 ;  /* 0x0000003000367c82 */ /* 0x000fe20008000000 */
[----:B------:R-:W-:Y:S01]  /*5710*/  IMAD.MOV.U32 R5, RZ, RZ, R89 ;  /* 0x000000ffff057224 */ /* 0x000fe200078e0059 */
[----:B------:R-:W-:Y:S01]  /*5720*/  UMOV UR55, UR43 ;  /* 0x0000002b00377c82 */ /* 0x000fe20008000000 */
[----:B------:R-:W-:Y:S01]  /*5730*/  IMAD.MOV.U32 R87, RZ, RZ, RZ ;  /* 0x000000ffff577224 */ /* 0x000fe200078e00ff */
[----:B------:R-:W-:-:S06]  /*5740*/  ULDC UR48, c[0x0][0x288] ;  /* 0x0000a20000307ab9 */ /* 0x000fcc0000000800 */
.L_x_1967:
[----:B------:R-:W-:Y:S01]  /*5750*/  ISETP.NE.AND P4, PT, RZ, UR40, PT ;  /* 0x00000028ff007c0c */ /* 0x000fe2000bf85270 */
[----:B------:R-:W-:-:S04]  /*5760*/  UISETP.NE.AND UP1, UPT, UR54, 0x1, UPT ;  /* 0x000000013600788c */ /* 0x000fc8000bf25270 */
[----:B------:R-:W-:-:S04]  /*5770*/  USEL UR43, URZ, 0x1, UP1 ;  /* 0x000000013f2b7887 */ /* 0x000fc80008800000 */
[----:B------:R-:W-:-:S04]  /*5780*/  ULOP3.LUT UR43, UR55, UR43, URZ, 0x3c, !UPT ;  /* 0x0000002b372b7292 */ /* 0x000fc8000f8e3c3f */
[----:B------:R-:W-:Y:S08]  /*5790*/  @P4 BRA `(.L_x_1958) ;  /* 0x0000000000384947 */ /* 0x000ff00003800000 */
[----:B------:R-:W-:Y:S05]  /*57a0*/  @!P0 BRA `(.L_x_1959) ;  /* 0x0000000000048947 */ /* 0x000fea0003800000 */
[----:B------:R-:W-:Y:S01]  /*57b0*/  BPT.TRAP 0x1 ;  /* 0x000000040000795c */ /* 0x000fe20000300000 */
.L_x_1959:
        /* <DEDUP_REMOVED lines=9> */
.L_x_1960:
[----:B-1----:R-:W-:Y:S05]  /*5850*/  @P3 BRA `(.L_x_1958) ;  /* 0x0000000000083947 */ /* 0x002fea0003800000 */
[----:B------:R-:W1:Y:S02]  /*5860*/  SYNCS.PHASECHK.TRANS64.TRYWAIT P3, [UR6+0x29830], R6 ;  /* 0x02983006ff0075a7 */ /* 0x000e640008060146 */
[----:B-1----:R-:W-:Y:S05]  /*5870*/  @!P3 BRA `(.L_x_1961) ;  /* 0x000000e40094b947 */ /* 0x002fea0003800000 */
.L_x_1958:
        /* <DEDUP_REMOVED lines=191> */
.L_x_1963:
[----:B------:R-:W-:Y:S01]  /*6470*/  ULEA UR6, UR54, UR41, 0x3 ;  /* 0x0000002936067291 */ /* 0x000fe2000f8e183f */
[----:B------:R-:W-:-:S05]  /*6480*/  IMAD.U32 R6, RZ, RZ, UR55 ;  /* 0x00000037ff067e24 */ /* 0x000fca000f8e00ff */
[----:B------:R-:W-:-:S04]  /*6490*/  SHF.L.U32 R6, R6, 0x1f, RZ ;  /* 0x0000001f06067819 */ /* 0x000fc800000006ff */
[----:B------:R0:W1:Y:S01]  /*64a0*/  SYNCS.PHASECHK.TRANS64.TRYWAIT P3, [UR6+0x29850], R6 ;  /* 0x02985006ff0075a7 */ /* 0x0000620008060146 */
[----:B------:R-:W-:Y:S05]  /*64b0*/  @!P0 BRA `(.L_x_1964) ;  /* 0x0000000000048947 */ /* 0x000fea0003800000 */
[----:B------:R-:W-:Y:S01]  /*64c0*/  BPT.TRAP 0x1 ;  /* 0x000000040000795c */ /* 0x000fe20000300000 */
.L_x_1964:
[----:B-1----:R-:W-:Y:S05]  /*64d0*/  @P3 BRA `(.L_x_1962) ;  /* 0x0000000000083947 */ /* 0x002fea0003800000 */
[----:B------:R-:W1:Y:S02]  /*64e0*/  SYNCS.PHASECHK.TRANS64.TRYWAIT P3, [UR6+0x29850], R6 ;  /* 0x02985006ff0075a7 */ /* 0x000e640008060146 */
[----:B-1----:R-:W-:Y:S05]  /*64f0*/  @!P3 BRA `(.L_x_1965) ;  /* 0x000000d8008cb947 */ /* 0x002fea0003800000 */
.L_x_1962:
[C---:B------:R-:W-:Y:S01]  /*6500*/  FMUL.FTZ R205, R0.reuse, R136 ;  /* 0x0000008800cd7220 */ /* 0x040fe20000410000 */
[C---:B------:R-:W-:Y:S01]  /*6510*/  FMUL.FTZ R136, R0.reuse, R146 ;  /* 0x0000009200887220 */ /* 0x040fe20000410000 */
[C---:B------:R-:W-:Y:S01]  /*6520*/  FMUL.FTZ R146, R0.reuse, R124 ;  /* 0x0000007c00927220 */ /* 0x040fe20000410000 */
[C---:B------:R-:W-:Y:S01]  /*6530*/  FMUL.FTZ R201, R0.reuse, R140 ;  /* 0x0000008c00c97220 */ /* 0x040fe20000410000 */
[C---:B------:R-:W-:Y:S01]  /*6540*/  FMUL.FTZ R124, R0.reuse, R130 ;  /* 0x00000082007c7220 */ /* 0x040fe20000410000 */
[----:B------:R-:W-:Y:S01]  /*6550*/  FMUL.FTZ R140, R0, R144 ;  /* 0x00000090008c7220 */ /* 0x000fe20000410000 */
[----:B------:R-:W-:Y:S02]  /*6560*/  VIADD R130, R18, UR36 ;  /* 0x0000002412827c36 */ /* 0x000fe40008000000 */
[C---:B------:R-:W-:Y:S01]  /*6570*/  FMUL.FTZ R144, R0.reuse, R120 ;  /* 0x0000007800907220 */ /* 0x040fe20000410000 */
[C---:B------:R-:W-:Y:S01]  /*6580*/  FMUL.FTZ R120, R0.reuse, R122 ;  /* 0x0000007a00787220 */ /* 0x040fe20000410000 */
[----:B------:R-:W-:Y:S01]  /*6590*/  @UP0 ULDC UR6, c[0x0][0x44c] ;  /* 0x0001130000060ab9 */ /* 0x000fe20000000800 */
[----:B------:R-:W-:Y:S01]  /*65a0*/  FMUL.FTZ R122, R0, R126 ;  /* 0x0000007e007a7220 */ /* 0x000fe20000410000 */
[----:B------:R-:W-:-:S04]  /*65b0*/  @P2 IMAD.HI.U32 R126, R130, UR6, RZ ;  /* 0x00000006827e2c27 */ /* 0x000fc8000f8e00ff */
[C---:B------:R-:W-:Y:S01]  /*65c0*/  FMUL.FTZ R203, R0.reuse, R137 ;  /* 0x0000008900cb7220 */ /* 0x040fe20000410000 */
[C---:B------:R-:W-:Y:S01]  /*65d0*/  FMUL.FTZ R137, R0.reuse, R147 ;  /* 0x0000009300897220 */ /* 0x040fe20000410000 */
[C---:B------:R-:W-:Y:S01]  /*65e0*/  FMUL.FTZ R147, R0.reuse, R125 ;  /* 0x0000007d00937220 */ /* 0x040fe20000410000 */
[----:B------:R-:W-:Y:S01]  /*65f0*/  @UP0 ULDC UR6, c[0x0][0x450] ;  /* 0x0001140000060ab9 */ /* 0x000fe20000000800 */
[C---:B------:R-:W-:Y:S01]  /*6600*/  FMUL.FTZ R125, R0.reuse, R131 ;  /* 0x00000083007d7220 */ /* 0x040fe20000410000 */
[----:B------:R-:W-:Y:S01]  /*6610*/  @P2 SHF.R.U32.HI R130, RZ, UR6, R126 ;  /* 0x00000006ff822c19 */ /* 0x000fe2000801167e */
[----:B------:R-:W2:Y:S01]  /*6620*/  LDC R131, c[0x0][0x2f0] ;  /* 0x0000bc00ff837b82 */ /* 0x000ea20000000800 */
[C---:B------:R-:W-:Y:S01]  /*6630*/  FMUL.FTZ R21, R0.reuse, R143 ;  /* 0x0000008f00157220 */ /* 0x040fe20000410000 */
[C---:B------:R-:W-:Y:S01]  /*6640*/  FMUL.FTZ R143, R0.reuse, R149 ;  /* 0x00000095008f7220 */ /* 0x040fe20000410000 */
[C---:B------:R-:W-:Y:S01]  /*6650*/  FMUL.FTZ R149, R0.reuse, R129 ;  /* 0x0000008100957220 */ /* 0x040fe20000410000 */
[----:B------:R-:W-:Y:S01]  /*6660*/  UMOV UR6, 0x1 ;  /* 0x0000000100067882 */ /* 0x000fe20000000000 */
[----:B------:R-:W3:Y:S01]  /*6670*/  SHFL.IDX PT, R129, R130, RZ, 0x1c1f ;  /* 0x001c1fff82817589 */ /* 0x000ee200000e0000 */
[----:B------:R-:W-:Y:S01]  /*6680*/  UIMAD UR6, UR52, -0xa0, UR6 ;  /* 0xffffff60340678a4 */ /* 0x000fe2000f8e0206 */
[C---:B------:R-:W-:Y:S01]  /*6690*/  FMUL.FTZ R20, R0.reuse, R142 ;  /* 0x0000008e00147220 */ /* 0x040fe20000410000 */
[C---:B------:R-:W-:Y:S01]  /*66a0*/  FMUL.FTZ R207, R0.reuse, R152 ;  /* 0x0000009800cf7220 */ /* 0x040fe20000410000 */
[C---:B------:R-:W-:Y:S01]  /*66b0*/  FMUL.FTZ R142, R0.reuse, R148 ;  /* 0x00000094008e7220 */ /* 0x040fe20000410000 */
[C---:B------:R-:W-:Y:S01]  /*66c0*/  FMUL.FTZ R148, R0.reuse, R128 ;  /* 0x0000008000947220 */ /* 0x040fe20000410000 */
[----:B------:R-:W-:Y:S01]  /*66d0*/  FMUL.FTZ R209, R0, R153 ;  /* 0x0000009900d17220 */ /* 0x000fe20000410000 */
[----:B------:R-:W-:-:S02]  /*66e0*/  IMAD.U32 R128, RZ, RZ, UR6 ;  /* 0x00000006ff807e24 */ /* 0x000fc4000f8e00ff */
[C---:B------:R-:W-:Y:S01]  /*66f0*/  FMUL.FTZ R211, R0.reuse, R156 ;  /* 0x0000009c00d37220 */ /* 0x040fe20000410000 */
[----:B------:R-:W4:Y:S01]  /*6700*/  MUFU.TANH R207, R207 ;  /* 0x000000cf00cf7308 */ /* 0x000f220000002400 */
[C---:B------:R-:W-:Y:S01]  /*6710*/  FMUL.FTZ R215, R0.reuse, R157 ;  /* 0x0000009d00d77220 */ /* 0x040fe20000410000 */
[----:B------:R-:W-:Y:S02]  /*6720*/  IMAD R128, R17, -0x2, R128 ;  /* 0xfffffffe11807824 */ /* 0x000fe400078e0280 */
[C---:B------:R-:W-:Y:S01]  /*6730*/  FMUL.FTZ R14, R0.reuse, R138 ;  /* 0x0000008a000e7220 */ /* 0x040fe20000410000 */
[----:B------:R-:W-:Y:S01]  /*6740*/  UIADD3 UR6, UR41, 0x400, URZ ;  /* 0x0000040029067890 */ /* 0x000fe2000fffe03f */
[C---:B------:R-:W-:Y:S01]  /*6750*/  FMUL.FTZ R138, R0.reuse, R150 ;  /* 0x00000096008a7220 */ /* 0x040fe20000410000 */
[C---:B------:R-:W-:Y:S01]  /*6760*/  FMUL.FTZ R150, R0.reuse, R132 ;  /* 0x0000008400967220 */ /* 0x040fe20000410000 */
[----:B------:R-:W-:Y:S01]  /*6770*/  FMUL.FTZ R217, R0, R160 ;  /* 0x000000a000d97220 */ /* 0x000fe20000410000 */
[----:B------:R-:W5:Y:S01]  /*6780*/  MUFU.TANH R209, R209 ;  /* 0x000000d100d17308 */ /* 0x000f620000002400 */
[----:B------:R-:W-:Y:S01]  /*6790*/  USHF.R.U32.HI UR6, URZ, 0x4, UR6 ;  /* 0x000000043f067899 */ /* 0x000fe20008011606 */
[----:B--2---:R-:W-:-:S02]  /*67a0*/  IMAD R128, R131, UR47, R128 ;  /* 0x0000002f83807c24 */ /* 0x004fc4000f8e0280 */
[C---:B------:R-:W-:Y:S01]  /*67b0*/  FMUL.FTZ R219, R0.reuse, R161 ;  /* 0x000000a100db7220 */ /* 0x040fe20000410000 */
[C---:B------:R-:W-:Y:S01]  /*67c0*/  FMUL.FTZ R221, R0.reuse, R164 ;  /* 0x000000a400dd7220 */ /* 0x040fe20000410000 */
[----:B------:R-:W-:Y:S01]  /*67d0*/  ULOP3.LUT UR6, UR6, 0x3fff, URZ, 0xc0, !UPT ;  /* 0x00003fff06067892 */ /* 0x000fe2000f8ec03f */
[----:B------:R-:W-:Y:S01]  /*67e0*/  FMUL.FTZ R213, R0, R165 ;  /* 0x000000a500d57220 */ /* 0x000fe20000410000 */
[----:B---3--:R-:W-:Y:S01]  /*67f0*/  IADD3 R132, R129, -UR48, R128 ;  /* 0x8000003081847c10 */ /* 0x008fe2000fffe080 */
[----:B------:R-:W2:Y:S01]  /*6800*/  MUFU.TANH R211, R211 ;  /* 0x000000d300d37308 */ /* 0x000ea20000002400 */
[----:B------:R-:W-:Y:S01]  /*6810*/  ULOP3.LUT UR6, UR6, 0x10000, URZ, 0xfc, !UPT ;  /* 0x0001000006067892 */ /* 0x000fe2000f8efc3f */
[----:B------:R-:W-:Y:S01]  /*6820*/  WARPGROUP.ARRIVE ;  /* 0x00000000000079c5 */ /* 0x000fe20000000000 */
[C---:B------:R-:W-:Y:S01]  /*6830*/  ISETP.GT.AND P3, PT, R132.reuse, RZ, PT ;  /* 0x000000ff8400720c */ /* 0x040fe20003f64270 */
[----:B------:R-:W-:Y:S01]  /*6840*/  UMOV UR7, 0xc0000010 ;  /* 0xc000001000077882 */ /* 0x000fe20000000000 */
[C---:B------:R-:W-:Y:S01]  /*6850*/  ISETP.GT.AND P4, PT, R132.reuse, 0x1, PT ;  /* 0x000000018400780c */ /* 0x040fe20003f84270 */
[----:B------:R-:W-:Y:S01]  /*6860*/  UIMAD UR10, UR54, 0x500, UR6 ;  /* 0x00000500360a78a4 */ /* 0x000fe2000f8e0206 */
[----:B----4-:R-:W-:Y:S01]  /*6870*/  FSEL R207, R207, -INF , P3 ;  /* 0xff800000cfcf7808 */ /* 0x010fe20001800000 */
[----:B------:R-:W3:Y:S01]  /*6880*/  MUFU.TANH R215, R215 ;  /* 0x000000d700d77308 */ /* 0x000ee20000002400 */
[----:B------:R-:W-:Y:S01]  /*6890*/  ISETP.GT.AND P3, PT, R132, 0x8, PT ;  /* 0x000000088400780c */ /* 0x000fe20003f64270 */
[C---:B------:R-:W-:Y:S01]  /*68a0*/  FMUL.FTZ R199, R0.reuse, R141 ;  /* 0x0000008d00c77220 */ /* 0x040fe20000410000 */
[----:B-----5:R-:W-:Y:S01]  /*68b0*/  FSEL R209, R209, -INF , P4 ;  /* 0xff800000d1d17808 */ /* 0x020fe20002000000 */
[----:B------:R-:W-:Y:S01]  /*68c0*/  FMUL.FTZ R141, R0, R145 ;  /* 0x00000091008d7220 */ /* 0x000fe20000410000 */
[----:B------:R-:W-:Y:S01]  /*68d0*/  FMNMX.FTZ R152, R207, R5, !PT ;  /* 0x00000005cf987209 */ /* 0x000fe20007810000 */
[----:B------:R-:W-:Y:S01]  /*68e0*/  UMOV UR6, UR10 ;  /* 0x0000000a00067c82 */ /* 0x000fe20008000000 */
[----:B------:R-:W-:Y:S01]  /*68f0*/  ISETP.GT.AND P4, PT, R132, 0x9, PT ;  /* 0x000000098400780c */ /* 0x000fe20003f84270 */
[----:B------:R-:W4:Y:S01]  /*6900*/  MUFU.TANH R217, R217 ;  /* 0x000000d900d97308 */ /* 0x000f220000002400 */
[----:B--2---:R-:W-:Y:S01]  /*6910*/  FSEL R211, R211, -INF , P3 ;  /* 0xff800000d3d37808 */ /* 0x004fe20001800000 */
[----:B------:R-:W-:Y:S01]  /*6920*/  QGMMA.64x128x32.F32.E4M3.E4M3 R24, R184, gdesc[UR4], R24, gsb0 ;  /* 0x01e00004b8187df3 */ /* 0x000fe20008000818 */
[----:B------:R-:W-:Y:S01]  /*6930*/  FMNMX.FTZ R152, R209, R152, !PT ;  /* 0x00000098d1987209 */ /* 0x000fe20007810000 */
[----:B------:R-:W-:Y:S01]  /*6940*/  FMUL.FTZ R105, R0, R105 ;  /* 0x0000006900697220 */ /* 0x000fe20000410000 */
[----:B------:R-:W-:Y:S01]  /*6950*/  ISETP.GT.AND P3, PT, R132, 0x10, PT ;  /* 0x000000108400780c */ /* 0x000fe20003f64270 */
[C---:B------:R-:W-:Y:S01]  /*6960*/  FMUL.FTZ R126, R0.reuse, R134 ;  /* 0x00000086007e7220 */ /* 0x040fe20000410000 */
[----:B------:R-:W-:Y:S01]  /*6970*/  FMNMX.FTZ R152, R211, R152, !PT ;  /* 0x00000098d3987209 */ /* 0x000fe20007810000 */
[----:B------:R-:W2:Y:S01]  /*6980*/  MUFU.TANH R219, R219 ;  /* 0x000000db00db7308 */ /* 0x000ea20000002400 */
[----:B---3--:R-:W-:Y:S01]  /*6990*/  FSEL R215, R215, -INF , P4 ;  /* 0xff800000d7d77808 */ /* 0x008fe20002000000 */
[----:B------:R-:W-:Y:S01]  /*69a0*/  FMUL.FTZ R107, R0, R107 ;  /* 0x0000006b006b7220 */ /* 0x000fe20000410000 */
[----:B------:R-:W-:Y:S01]  /*69b0*/  ISETP.GT.AND P4, PT, R132, 0x11, PT ;  /* 0x000000118400780c */ /* 0x000fe20003f84270 */
[C---:B------:R-:W-:Y:S01]  /*69c0*/  FMUL.FTZ R134, R0.reuse, R104 ;  /* 0x0000006800867220 */ /* 0x040fe20000410000 */
[----:B------:R-:W-:Y:S01]  /*69d0*/  FMNMX.FTZ R152, R215, R152, !PT ;  /* 0x00000098d7987209 */ /* 0x000fe20007810000 */
[C---:B------:R-:W-:Y:S01]  /*69e0*/  FMUL.FTZ R145, R0.reuse, R121 ;  /* 0x0000007900917220 */ /* 0x040fe20000410000 */
[C---:B------:R-:W-:Y:S01]  /*69f0*/  FMUL.FTZ R104, R0.reuse, R106 ;  /* 0x0000006a00687220 */ /* 0x040fe20000410000 */
[----:B------:R-:W3:Y:S01]  /*6a00*/  MUFU.TANH R221, R221 ;  /* 0x000000dd00dd7308 */ /* 0x000ee20000002400 */
[----:B----4-:R-:W-:Y:S01]  /*6a10*/  FSEL R217, R217, -INF , P3 ;  /* 0xff800000d9d97808 */ /* 0x010fe20001800000 */
[----:B------:R-:W-:Y:S01]  /*6a20*/  FMUL.FTZ R153, R0, R109 ;  /* 0x0000006d00997220 */ /* 0x000fe20000410000 */
[----:B------:R-:W-:Y:S01]  /*6a30*/  ISETP.GT.AND P3, PT, R132, 0x18, PT ;  /* 0x000000188400780c */ /* 0x000fe20003f64270 */
[C---:B------:R-:W-:Y:S01]  /*6a40*/  FMUL.FTZ R15, R0.reuse, R139 ;  /* 0x0000008b000f7220 */ /* 0x040fe20000410000 */
[----:B------:R-:W-:Y:S01]  /*6a50*/  FMNMX.FTZ R152, R217, R152, !PT ;  /* 0x00000098d9987209 */ /* 0x000fe20007810000 */
[C---:B------:R-:W-:Y:S01]  /*6a60*/  FMUL.FTZ R139, R0.reuse, R151 ;  /* 0x00000097008b7220 */ /* 0x040fe20000410000 */
[C---:B------:R-:W-:Y:S01]  /*6a70*/  FMUL.FTZ R151, R0.reuse, R133 ;  /* 0x0000008500977220 */ /* 0x040fe20000410000 */
[----:B------:R-:W4:Y:S01]  /*6a80*/  MUFU.TANH R213, R213 ;  /* 0x000000d500d57308 */ /* 0x000f220000002400 */
[----:B--2---:R-:W-:Y:S01]  /*6a90*/  FSEL R219, R219, -INF , P4 ;  /* 0xff800000dbdb7808 */ /* 0x004fe20002000000 */
[----:B------:R-:W-:Y:S01]  /*6aa0*/  FMUL.FTZ R133, R0, R113 ;  /* 0x0000007100857220 */ /* 0x000fe20000410000 */
[----:B------:R-:W-:Y:S01]  /*6ab0*/  ISETP.GT.AND P4, PT, R132, 0x19, PT ;  /* 0x000000198400780c */ /* 0x000fe20003f84270 */
[C---:B------:R-:W-:Y:S01]  /*6ac0*/  FMUL.FTZ R112, R0.reuse, R112 ;  /* 0x0000007000707220 */ /* 0x040fe20000410000 */
[----:B------:R-:W-:Y:S01]  /*6ad0*/  FMNMX.FTZ R152, R219, R152, !PT ;  /* 0x00000098db987209 */ /* 0x000fe20007810000 */
[C---:B-1----:R-:W-:Y:S01]  /*6ae0*/  FMUL.FTZ R7, R0.reuse, R155 ;  /* 0x0000009b00077220 */ /* 0x042fe20000410000 */
[C---:B------:R-:W-:Y:S01]  /*6af0*/  FMUL.FTZ R121, R0.reuse, R123 ;  /* 0x0000007b00797220 */ /* 0x040fe20000410000 */
[----:B------:R-:W1:Y:S01]  /*6b00*/  MUFU.TANH R205, R205 ;  /* 0x000000cd00cd7308 */ /* 0x000e620000002400 */
[----:B---3--:R-:W-:Y:S01]  /*6b10*/  FSEL R221, R221, -INF , P3 ;  /* 0xff800000dddd7808 */ /* 0x008fe20001800000 */
[----:B------:R-:W-:Y:S01]  /*6b20*/  FMUL.FTZ R123, R0, R127 ;  /* 0x0000007f007b7220 */ /* 0x000fe20000410000 */
[----:B------:R-:W-:Y:S01]  /*6b30*/  ISETP.GT.AND P3, PT, R132, 0x20, PT ;  /* 0x000000208400780c */ /* 0x000fe20003f64270 */
[C---:B------:R-:W-:Y:S01]  /*6b40*/  FMUL.FTZ R127, R0.reuse, R135 ;  /* 0x00000087007f7220 */ /* 0x040fe20000410000 */
[----:B------:R-:W-:Y:S01]  /*6b50*/  FMNMX.FTZ R152, R221, R152, !PT ;  /* 0x00000098dd987209 */ /* 0x000fe20007810000 */
[C---:B------:R-:W-:Y:S01]  /*6b60*/  FMUL.FTZ R108, R0.reuse, R108 ;  /* 0x0000006c006c7220 */ /* 0x040fe20000410000 */
[C---:B------:R-:W-:Y:S01]  /*6b70*/  FMUL.FTZ R88, R0.reuse, R88 ;  /* 0x0000005800587220 */ /* 0x040fe20000410000 */
[----:B------:R-:W2:Y:S01]  /*6b80*/  MUFU.TANH R203, R203 ;  /* 0x000000cb00cb7308 */ /* 0x000ea20000002400 */
[----:B----4-:R-:W-:Y:S01]  /*6b90*/  FSEL R213, R213, -INF , P4 ;  /* 0xff800000d5d57808 */ /* 0x010fe20002000000 */
[----:B------:R-:W-:Y:S01]  /*6ba0*/  FMUL.FTZ R116, R0, R116 ;  /* 0x0000007400747220 */ /* 0x000fe20000410000 */
[----:B------:R-:W-:Y:S01]  /*6bb0*/  ISETP.GT.AND P4, PT, R132, 0x21, PT ;  /* 0x000000218400780c */ /* 0x000fe20003f84270 */
[C---:B------:R-:W-:Y:S01]  /*6bc0*/  FMUL.FTZ R89, R0.reuse, R89 ;  /* 0x0000005900597220 */ /* 0x040fe20000410000 */
[----:B------:R-:W-:Y:S01]  /*6bd0*/  FMNMX.FTZ R152, R213, R152, !PT ;  /* 0x00000098d5987209 */ /* 0x000fe20007810000 */
[----:B------:R-:W-:Y:S01]  /*6be0*/  UIADD3 UR6, UR10, 0x100, URZ ;  /* 0x000001000a067890 */ /* 0x000fe2000fffe03f */
[C---:B------:R-:W-:Y:S01]  /*6bf0*/  FMUL.FTZ R13, R0.reuse, R167 ;  /* 0x000000a7000d7220 */ /* 0x040fe20000410000 */
[----:B------:R-:W3:Y:S01]  /*6c00*/  MUFU.TANH R201, R201 ;  /* 0x000000c900c97308 */ /* 0x000ee20000002400 */
[----:B-1----:R-:W-:Y:S01]  /*6c10*/  FSEL R205, R205, -INF , P3 ;  /* 0xff800000cdcd7808 */ /* 0x002fe20001800000 */
[----:B------:R-:W-:Y:S01]  /*6c20*/  FMUL.FTZ R92, R0, R92 ;  /* 0x0000005c005c7220 */ /* 0x000fe20000410000 */
[----:B------:R-:W-:Y:S01]  /*6c30*/  ISETP.GT.AND P3, PT, R132, 0x28, PT ;  /* 0x000000288400780c */ /* 0x000fe20003f64270 */
[----:B------:R-:W-:Y:S01]  /*6c40*/  UMOV UR7, 0xc0000010 ;  /* 0xc000001000077882 */ /* 0x000fe20000000000 */
[----:B------:R-:W-:Y:S01]  /*6c50*/  FMNMX.FTZ R152, R205, R152, !PT ;  /* 0x00000098cd987209 */ /* 0x000fe20007810000 */
[C---:B------:R-:W-:Y:S01]  /*6c60*/  FMUL.FTZ R96, R0.reuse, R96 ;  /* 0x0000006000607220 */ /* 0x040fe20000410000 */
[C---:B------:R-:W-:Y:S01]  /*6c70*/  FMUL.FTZ R9, R0.reuse, R159 ;  /* 0x0000009f00097220 */ /* 0x040fe20000410000 */
[----:B------:R-:W1:Y:S01]  /*6c80*/  MUFU.TANH R199, R199 ;  /* 0x000000c700c77308 */ /* 0x000e620000002400 */
[----:B--2---:R-:W-:Y:S01]  /*6c90*/  FSEL R203, R203, -INF , P4 ;  /* 0xff800000cbcb7808 */ /* 0x004fe20002000000 */
[----:B------:R-:W-:Y:S01]  /*6ca0*/  FMUL.FTZ R100, R0, R100 ;  /* 0x0000006400647220 */ /* 0x000fe20000410000 */
[----:B------:R-:W-:Y:S01]  /*6cb0*/  ISETP.GT.AND P4, PT, R132, 0x29, PT ;  /* 0x000000298400780c */ /* 0x000fe20003f84270 */
[C---:B------:R-:W-:Y:S01]  /*6cc0*/  FMUL.FTZ R11, R0.reuse, R163 ;  /* 0x000000a3000b7220 */ /* 0x040fe20000410000 */
[----:B------:R-:W-:Y:S01]  /*6cd0*/  FMNMX.FTZ R152, R203, R152, !PT ;  /* 0x00000098cb987209 */ /* 0x000fe20007810000 */
[----:B------:R-:W-:Y:S01]  /*6ce0*/  FMUL.FTZ R101, R0, R101 ;  /* 0x0000006500657220 */ /* 0x000fe20000410000 */
[----:B------:R-:W-:Y:S01]  /*6cf0*/  ISETP.GT.AND P5, PT, R132, 0x89, PT ;  /* 0x000000898400780c */ /* 0x000fe20003fa4270 */
[----:B------:R-:W-:Y:S01]  /*6d00*/  MUFU.TANH R140, R140 ;  /* 0x0000008c008c7308 */ /* 0x000fe20000002400 */
[----:B---3--:R-:W-:Y:S01]  /*6d10*/  FSEL R201, R201, -INF , P3 ;  /* 0xff800000c9c97808 */ /* 0x008fe20001800000 */
[----:B0-----:R-:W-:Y:S01]  /*6d20*/  FMUL.FTZ R6, R0, R154 ;  /* 0x0000009a00067220 */ /* 0x001fe20000410000 */
[----:B------:R-:W-:Y:S01]  /*6d30*/  ISETP.GT.AND P3, PT, R132, 0x30, PT ;  /* 0x000000308400780c */ /* 0x000fe20003f64270 */
[C---:B------:R-:W-:Y:S01]  /*6d40*/  FMUL.FTZ R8, R0.reuse, R158 ;  /* 0x0000009e00087220 */ /* 0x040fe20000410000 */
[----:B------:R-:W-:Y:S01]  /*6d50*/  FMNMX.FTZ R152, R201, R152, !PT ;  /* 0x00000098c9987209 */ /* 0x000fe20007810000 */
[----:B------:R-:W-:Y:S01]  /*6d60*/  FMUL.FTZ R10, R0, R162 ;  /* 0x000000a2000a7220 */ /* 0x000fe20000410000 */
[----:B------:R-:W-:Y:S01]  /*6d70*/  ISETP.GT.AND P6, PT, R132, 0x99, PT ;  /* 0x000000998400780c */ /* 0x000fe20003fc4270 */
[----:B------:R-:W0:Y:S01]  /*6d80*/  MUFU.TANH R141, R141 ;  /* 0x0000008d008d7308 */ /* 0x000e220000002400 */
[----:B-1----:R-:W-:Y:S01]  /*6d90*/  FSEL R199, R199, -INF , P4 ;  /* 0xff800000c7c77808 */ /* 0x002fe20002000000 */
[----:B------:R-:W-:Y:S01]  /*6da0*/  FMUL.FTZ R12, R0, R166 ;  /* 0x000000a6000c7220 */ /* 0x000fe20000410000 */
[----:B------:R-:W-:Y:S01]  /*6db0*/  ISETP.GT.AND P4, PT, R132, 0x31, PT ;  /* 0x000000318400780c */ /* 0x000fe20003f84270 */
[C---:B------:R-:W-:Y:S01]  /*6dc0*/  FMUL.FTZ R110, R0.reuse, R110 ;  /* 0x0000006e006e7220 */ /* 0x040fe20000410000 */
[----:B------:R-:W-:Y:S01]  /*6dd0*/  FMNMX.FTZ R152, R199, R152, !PT ;  /* 0x00000098c7987209 */ /* 0x000fe20007810000 */
[C---:B------:R-:W-:Y:S01]  /*6de0*/  FMUL.FTZ R90, R0.reuse, R90 ;  /* 0x0000005a005a7220 */ /* 0x040fe20000410000 */
[C---:B------:R-:W-:Y:S01]  /*6df0*/  FMUL.FTZ R91, R0.reuse, R91 ;  /* 0x0000005b005b7220 */ /* 0x040fe20000410000 */
[----:B------:R-:W-:Y:S01]  /*6e00*/  MUFU.TANH R142, R142 ;  /* 0x0000008e008e7308 */ /* 0x000fe20000002400 */
[C---:B------:R-:W-:Y:S01]  /*6e10*/  FMUL.FTZ R94, R0.reuse, R94 ;  /* 0x0000005e005e7220 */ /* 0x040fe20000410000 */
[C---:B------:R-:W-:Y:S01]  /*6e20*/  FMUL.FTZ R95, R0.reuse, R95 ;  /* 0x0000005f005f7220 */ /* 0x040fe20000410000 */
[C---:B------:R-:W-:Y:S01]  /*6e30*/  FMUL.FTZ R98, R0.reuse, R98 ;  /* 0x0000006200627220 */ /* 0x040fe20000410000 */
[C---:B------:R-:W-:Y:S01]  /*6e40*/  FMUL.FTZ R99, R0.reuse, R99 ;  /* 0x0000006300637220 */ /* 0x040fe20000410000 */
[----:B------:R-:W-:Y:S01]  /*6e50*/  FMUL.FTZ R103, R0, R103 ;  /* 0x0000006700677220 */ /* 0x000fe20000410000 */
[----:B------:R-:W1:Y:S02]  /*6e60*/  S2R R196, SR_TID.X ;  /* 0x0000000000c47919 */ /* 0x000e640000002100 */
[----:B------:R-:W2:Y:S01]  /*6e70*/  MUFU.TANH R143, R143 ;  /* 0x0000008f008f7308 */ /* 0x000ea20000002400 */
[----:B0-----:R-:W-:-:S02]  /*6e80*/  FSEL R109, R141, -INF , P4 ;  /* 0xff8000008d6d7808 */ /* 0x001fc40002000000 */
[----:B------:R-:W-:-:S05]  /*6e90*/  ISETP.GT.AND P4, PT, R132, 0x39, PT ;  /* 0x000000398400780c */ /* 0x000fca0003f84270 */
[----:B------:R-:W-:Y:S08]  /*6ea0*/  MUFU.TANH R106, R105 ;  /* 0x00000069006a7308 */ /* 0x000ff00000002400 */
[----:B------:R-:W0:Y:S01]  /*6eb0*/  MUFU.TANH R144, R144 ;  /* 0x0000009000907308 */ /* 0x000e220000002400 */
[----:B--2---:R-:W-:Y:S02]  /*6ec0*/  FSEL R129, R143, -INF , P4 ;  /* 0xff8000008f817808 */ /* 0x004fe40002000000 */
[----:B------:R-:W-:-:S05]  /*6ed0*/  ISETP.GT.AND P4, PT, R132, 0x41, PT ;  /* 0x000000418400780c */ /* 0x000fca0003f84270 */
[----:B------:R2:W-:Y:S01]  /*6ee0*/  MUFU.TANH R105, R107 ;  /* 0x0000006b00697308 */ /* 0x0005e20000002400 */
[----:B-1----:R-:W-:-:S07]  /*6ef0*/  SHF.R.U32.HI R196, RZ, 0x7, R196 ;  /* 0x00000007ffc47819 */ /* 0x002fce00000116c4 */
[----:B------:R-:W1:Y:S01]  /*6f00*/  MUFU.TANH R145, R145 ;  /* 0x0000009100917308 */ /* 0x000e620000002400 */
[----:B--2---:R-:W-:Y:S02]  /*6f10*/  FSEL R107, R140, -INF , P3 ;  /* 0xff8000008c6b7808 */ /* 0x004fe40001800000 */
[----:B------:R-:W-:Y:S02]  /*6f20*/  ISETP.GT.AND P3, PT, R132, 0x38, PT ;  /* 0x000000388400780c */ /* 0x000fe40003f64270 */
[----:B------:R-:W-:Y:S02]  /*6f30*/  FMNMX.FTZ R152, R107, R152, !PT ;  /* 0x000000986b987209 */ /* 0x000fe40007810000 */
[----:B------:R-:W-:Y:S01]  /*6f40*/  FSEL R113, R142, -INF , P3 ;  /* 0xff8000008e717808 */ /* 0x000fe20001800000 */
[----:B------:R-:W-:Y:S01]  /*6f50*/  MUFU.TANH R146, R146 ;  /* 0x0000009200927308 */ /* 0x000fe20000002400 */
[----:B------:R-:W-:Y:S02]  /*6f60*/  FMNMX.FTZ R152, R109, R152, !PT ;  /* 0x000000986d987209 */ /* 0x000fe40007810000 */
[----:B------:R-:W-:-:S02]  /*6f70*/  ISETP.GT.AND P3, PT, R132, 0x40, PT ;  /* 0x000000408400780c */ /* 0x000fc40003f64270 */
[----:B------:R-:W-:Y:S02]  /*6f80*/  FMNMX.FTZ R152, R113, R152, !PT ;  /* 0x0000009871987209 */ /* 0x000fe40007810000 */
[----:B0-----:R-:W-:Y:S01]  /*6f90*/  FSEL R131, R144, -INF , P3 ;  /* 0xff80000090837808 */ /* 0x001fe20001800000 */
[----:B------:R-:W0:Y:S01]  /*6fa0*/  MUFU.TANH R147, R147 ;  /* 0x0000009300937308 */ /* 0x000e220000002400 */
[----:B------:R-:W-:Y:S02]  /*6fb0*/  FMNMX.FTZ R152, R129, R152, !PT ;  /* 0x0000009881987209 */ /* 0x000fe40007810000 */
[----:B------:R-:W-:Y:S02]  /*6fc0*/  ISETP.GT.AND P3, PT, R132, 0x48, PT ;  /* 0x000000488400780c */ /* 0x000fe40003f64270 */
[----:B------:R-:W-:-:S03]  /*6fd0*/  FMNMX.FTZ R152, R131, R152, !PT ;  /* 0x0000009883987209 */ /* 0x000fc60007810000 */
[----:B------:R-:W-:Y:S01]  /*6fe0*/  MUFU.TANH R148, R148 ;  /* 0x0000009400947308 */ /* 0x000fe20000002400 */
[----:B------:R-:W-:Y:S02]  /*6ff0*/  WARPGROUP.DEPBAR.LE gsb0, 0x0 ;  /* 0x00008000000079c5 */ /* 0x000fe40000010000 */
[----:B------:R-:W-:Y:S01]  /*7000*/  WARPGROUP.ARRIVE ;  /* 0x00000000000079c5 */ /* 0x000fe20000000000 */
[----:B------:R-:W2:Y:S04]  /*7010*/  SHFL.IDX PT, R185, R130, 0x1, 0x1c1f ;  /* 0x003c1f0082b97f89 */ /* 0x000ea800000e0000 */
[----:B------:R3:W-:Y:S01]  /*7020*/  MUFU.TANH R155, R112 ;  /* 0x00000070009b7308 */ /* 0x0007e20000002400 */
[----:B------:R-:W-:Y:S01]  /*7030*/  QGMMA.64x128x32.F32.E4M3.E4M3 R24, R180, gdesc[UR4], R24, gsb0 ;  /* 0x01e00004b4187df3 */ /* 0x000fe20008000818 */
[----:B------:R-:W-:Y:S01]  /*7040*/  UIADD3 UR6, UR10, 0x200, URZ ;  /* 0x000002000a067890 */ /* 0x000fe2000fffe03f */
[----:B------:R-:W-:-:S05]  /*7050*/  UMOV UR7, 0xc0000010 ;  /* 0xc000001000077882 */ /* 0x000fca0000000000 */
[----:B------:R-:W4:Y:S01]  /*7060*/  MUFU.TANH R149, R149 ;  /* 0x0000009500957308 */ /* 0x000f220000002400 */
[----:B---3--:R-:W-:Y:S01]  /*7070*/  FMUL.FTZ R112, R0, R117 ;  /* 0x0000007500707220 */ /* 0x008fe20000410000 */
[----:B-1----:R-:W-:Y:S02]  /*7080*/  FSEL R117, R145, -INF , P4 ;  /* 0xff80000091757808 */ /* 0x002fe40002000000 */
[C---:B------:R-:W-:Y:S02]  /*7090*/  ISETP.GT.AND P4, PT, R132.reuse, 0x49, PT ;  /* 0x000000498400780c */ /* 0x040fe40003f84270 */
[----:B------:R-:W-:Y:S02]  /*70a0*/  FMNMX.FTZ R152, R117, R152, !PT ;  /* 0x0000009875987209 */ /* 0x000fe40007810000 */
[----:B------:R-:W1:Y:S01]  /*70b0*/  MUFU.TANH R150, R150 ;  /* 0x0000009600967308 */ /* 0x000e620000002400 */
[----:B0-----:R-:W-:Y:S02]  /*70c0*/  FSEL R135, R147, -INF , P4 ;  /* 0xff80000093877808 */ /* 0x001fe40002000000 */
[----:B------:R-:W-:-:S02]  /*70d0*/  ISETP.GT.AND P4, PT, R132, 0x51, PT ;  /* 0x000000518400780c */ /* 0x000fc40003f84270 */
[----:B--2---:R-:W-:-:S03]  /*70e0*/  IADD3 R128, R185, -UR48, R128 ;  /* 0x80000030b9807c10 */ /* 0x004fc6000fffe080 */
[----:B------:R0:W-:Y:S01]  /*70f0*/  MUFU.TANH R140, R133 ;  /* 0x00000085008c7308 */ /* 0x0001e20000002400 */
[----:B----4-:R-:W-:Y:S02]  /*7100*/  FSEL R143, R149, -INF , P4 ;  /* 0xff800000958f7808 */ /* 0x010fe40002000000 */
[----:B------:R-:W-:-:S05]  /*7110*/  ISETP.GT.AND P4, PT, R132, 0x59, PT ;  /* 0x000000598400780c */ /* 0x000fca0003f84270 */
[----:B------:R-:W2:Y:S01]  /*7120*/  MUFU.TANH R151, R151 ;  /* 0x0000009700977308 */ /* 0x000ea20000002400 */
[----:B0-----:R-:W-:Y:S02]  /*7130*/  FSEL R133, R146, -INF , P3 ;  /* 0xff80000092857808 */ /* 0x001fe40001800000 */
[----:B------:R-:W-:Y:S02]  /*7140*/  ISETP.GT.AND P3, PT, R132, 0x50, PT ;  /* 0x000000508400780c */ /* 0x000fe40003f64270 */
[----:B------:R-:W-:Y:S02]  /*7150*/  FMNMX.FTZ R152, R133, R152, !PT ;  /* 0x0000009885987209 */ /* 0x000fe40007810000 */
[----:B------:R-:W-:Y:S01]  /*7160*/  FSEL R141, R148, -INF , P3 ;  /* 0xff800000948d7808 */ /* 0x000fe20001800000 */
[----:B------:R-:W0:Y:S01]  /*7170*/  MUFU.TANH R134, R134 ;  /* 0x0000008600867308 */ /* 0x000e220000002400 */
[----:B------:R-:W-:Y:S02]  /*7180*/  FMNMX.FTZ R152, R135, R152, !PT ;  /* 0x0000009887987209 */ /* 0x000fe40007810000 */
[----:B------:R-:W-:-:S02]  /*7190*/  ISETP.GT.AND P3, PT, R132, 0x58, PT ;  /* 0x000000588400780c */ /* 0x000fc40003f64270 */
[----:B------:R-:W-:Y:S02]  /*71a0*/  FMNMX.FTZ R152, R141, R152, !PT ;  /* 0x000000988d987209 */ /* 0x000fe40007810000 */
[----:B-1----:R-:W-:Y:S01]  /*71b0*/  FSEL R145, R150, -INF , P3 ;  /* 0xff80000096917808 */ /* 0x002fe20001800000 */
[----:B------:R-:W1:Y:S01]  /*71c0*/  MUFU.TANH R108, R108 ;  /* 0x0000006c006c7308 */ /* 0x000e620000002400 */
[----:B------:R-:W-:Y:S02]  /*71d0*/  FMNMX.FTZ R152, R143, R152, !PT ;  /* 0x000000988f987209 */ /* 0x000fe40007810000 */
[C---:B------:R-:W-:Y:S02]  /*71e0*/  ISETP.GT.AND P3, PT, R132.reuse, 0x60, PT ;  /* 0x000000608400780c */ /* 0x040fe40003f64270 */
[----:B--2---:R-:W-:Y:S02]  /*71f0*/  FSEL R147, R151, -INF , P4 ;  /* 0xff80000097937808 */ /* 0x004fe40002000000 */
[----:B------:R-:W-:Y:S01]  /*7200*/  FMNMX.FTZ R152, R145, R152, !PT ;  /* 0x0000009891987209 */ /* 0x000fe20007810000 */
[----:B------:R-:W2:Y:S01]  /*7210*/  MUFU.TANH R153, R153 ;  /* 0x0000009900997308 */ /* 0x000ea20000002400 */
[----:B------:R-:W-:-:S02]  /*7220*/  ISETP.GT.AND P4, PT, R132, 0x61, PT ;  /* 0x000000618400780c */ /* 0x000fc40003f84270 */
[----:B0-----:R-:W-:Y:S02]  /*7230*/  FSEL R149, R134, -INF , P3 ;  /* 0xff80000086957808 */ /* 0x001fe40001800000 */
[----:B------:R-:W-:Y:S02]  /*7240*/  FMNMX.FTZ R152, R147, R152, !PT ;  /* 0x0000009893987209 */ /* 0x000fe40007810000 */
[----:B------:R-:W-:Y:S01]  /*7250*/  ISETP.GT.AND P3, PT, R132, 0x68, PT ;  /* 0x000000688400780c */ /* 0x000fe20003f64270 */
[----:B------:R0:W-:Y:S01]  /*7260*/  MUFU.TANH R161, R88 ;  /* 0x0000005800a17308 */ /* 0x0001e20000002400 */
[----:B------:R-:W-:Y:S02]  /*7270*/  FMNMX.FTZ R152, R149, R152, !PT ;  /* 0x0000009895987209 */ /* 0x000fe40007810000 */
[----:B-1----:R-:W-:Y:S01]  /*7280*/  FSEL R151, R108, -INF , P3 ;  /* 0xff8000006c977808 */ /* 0x002fe20001800000 */
[----:B------:R-:W-:Y:S01]  /*7290*/  FMUL.FTZ R108, R0, R118 ;  /* 0x00000076006c7220 */ /* 0x000fe20000410000 */
[----:B------:R-:W-:-:S03]  /*72a0*/  ISETP.GT.AND P3, PT, R132, 0x70, PT ;  /* 0x000000708400780c */ /* 0x000fc60003f64270 */
[----:B------:R-:W1:Y:S01]  /*72b0*/  MUFU.TANH R116, R116 ;  /* 0x0000007400747308 */ /* 0x000e620000002400 */
[----:B0-----:R-:W-:Y:S01]  /*72c0*/  FMUL.FTZ R88, R0, R93 ;  /* 0x0000005d00587220 */ /* 0x001fe20000410000 */
[----:B------:R-:W-:Y:S01]  /*72d0*/  FSEL R93, R106, -INF , P4 ;  /* 0xff8000006a5d7808 */ /* 0x000fe20002000000 */
[----:B------:R-:W-:Y:S01]  /*72e0*/  FMUL.FTZ R106, R0, R115 ;  /* 0x00000073006a7220 */ /* 0x000fe20000410000 */
[----:B------:R-:W-:Y:S02]  /*72f0*/  ISETP.GT.AND P4, PT, R132, 0x69, PT ;  /* 0x000000698400780c */ /* 0x000fe40003f84270 */
[----:B------:R-:W-:Y:S02]  /*7300*/  FMNMX.FTZ R152, R93, R152, !PT ;  /* 0x000000985d987209 */ /* 0x000fe40007810000 */
[----:B------:R-:W0:Y:S01]  /*7310*/  MUFU.TANH R112, R112 ;  /* 0x0000007000707308 */ /* 0x000e220000002400 */
[----:B--2---:R-:W-:Y:S02]  /*7320*/  FSEL R153, R153, -INF , P4 ;  /* 0xff80000099997808 */ /* 0x004fe40002000000 */
[----:B------:R-:W-:-:S02]  /*7330*/  FMNMX.FTZ R152, R151, R152, !PT ;  /* 0x0000009897987209 */ /* 0x000fc40007810000 */
[C---:B------:R-:W-:Y:S02]  /*7340*/  ISETP.GT.AND P4, PT, R132.reuse, 0x71, PT ;  /* 0x000000718400780c */ /* 0x040fe40003f84270 */
[----:B------:R-:W-:Y:S01]  /*7350*/  FSEL R155, R155, -INF , P3 ;  /* 0xff8000009b9b7808 */ /* 0x000fe20001800000 */
[----:B------:R2:W-:Y:S01]  /*7360*/  MUFU.TANH R167, R88 ;  /* 0x0000005800a77308 */ /* 0x0005e20000002400 */
[----:B------:R-:W-:Y:S02]  /*7370*/  FMNMX.FTZ R152, R153, R152, !PT ;  /* 0x0000009899987209 */ /* 0x000fe40007810000 */
[----:B------:R-:W-:Y:S02]  /*7380*/  ISETP.GT.AND P3, PT, R132, 0x78, PT ;  /* 0x000000788400780c */ /* 0x000fe40003f64270 */
[----:B------:R-:W-:Y:S02]  /*7390*/  FMNMX.FTZ R152, R155, R152, !PT ;  /* 0x000000989b987209 */ /* 0x000fe40007810000 */
[----:B-1----:R-:W-:Y:S01]  /*73a0*/  FSEL R157, R116, -INF , P3 ;  /* 0xff800000749d7808 */ /* 0x002fe20001800000 */
[----:B------:R-:W1:Y:S01]  /*73b0*/  MUFU.TANH R89, R89 ;  /* 0x0000005900597308 */ /* 0x000e620000002400 */
[----:B--2---:R-:W-:Y:S01]  /*73c0*/  FMUL.FTZ R88, R0, R97 ;  /* 0x0000006100587220 */ /* 0x004fe20000410000 */
[----:B------:R-:W-:-:S02]  /*73d0*/  FSEL R97, R140, -INF , P4 ;  /* 0xff8000008c617808 */ /* 0x000fc40002000000 */
[C---:B------:R-:W-:Y:S02]  /*73e0*/  ISETP.GT.AND P4, PT, R132.reuse, 0x79, PT ;  /* 0x000000798400780c */ /* 0x040fe40003f84270 */
[----:B------:R-:W-:Y:S02]  /*73f0*/  FMNMX.FTZ R152, R97, R152, !PT ;  /* 0x0000009861987209 */ /* 0x000fe40007810000 */
[----:B------:R-:W2:Y:S01]  /*7400*/  MUFU.TANH R92, R92 ;  /* 0x0000005c005c7308 */ /* 0x000ea20000002400 */
[----:B------:R-:W-:Y:S02]  /*7410*/  ISETP.GT.AND P3, PT, R132, 0x80, PT ;  /* 0x000000808400780c */ /* 0x000fe40003f64270 */
[----:B0-----:R-:W-:Y:S02]  /*7420*/  FSEL R159, R112, -INF , P4 ;  /* 0xff800000709f7808 */ /* 0x001fe40002000000 */
[----:B------:R-:W-:Y:S02]  /*7430*/  FMNMX.FTZ R152, R157, R152, !PT ;  /* 0x000000989d987209 */ /* 0x000fe40007810000 */
[----:B------:R-:W-:Y:S01]  /*7440*/  ISETP.GT.AND P4, PT, R132, 0x81, PT ;  /* 0x000000818400780c */ /* 0x000fe20003f84270 */
[----:B------:R-:W0:Y:S01]  /*7450*/  MUFU.TANH R96, R96 ;  /* 0x0000006000607308 */ /* 0x000e220000002400 */
[----:B------:R-:W-:-:S02]  /*7460*/  FSEL R161, R161, -INF , P3 ;  /* 0xff800000a1a17808 */ /* 0x000fc40001800000 */
[----:B------:R-:W-:Y:S02]  /*7470*/  FMNMX.FTZ R152, R159, R152, !PT ;  /* 0x000000989f987209 */ /* 0x000fe40007810000 */
[----:B------:R-:W-:Y:S02]  /*7480*/  ISETP.GT.AND P3, PT, R132, 0x88, PT ;  /* 0x000000888400780c */ /* 0x000fe40003f64270 */
[----:B-1----:R-:W-:Y:S01]  /*7490*/  FSEL R163, R89, -INF , P4 ;  /* 0xff80000059a37808 */ /* 0x002fe20002000000 */
[----:B------:R-:W1:Y:S01]  /*74a0*/  MUFU.TANH R88, R88 ;  /* 0x0000005800587308 */ /* 0x000e620000002400 */
[----:B------:R-:W-:Y:S02]  /*74b0*/  FMNMX.FTZ R152, R161, R152, !PT ;  /* 0x00000098a1987209 */ /* 0x000fe40007810000 */
[----:B--2---:R-:W-:Y:S02]  /*74c0*/  FSEL R165, R92, -INF , P3 ;  /* 0xff8000005ca57808 */ /* 0x004fe40001800000 */
[----:B------:R-:W-:-:S02]  /*74d0*/  FMNMX.FTZ R152, R163, R152, !PT ;  /* 0x00000098a3987209 */ /* 0x000fc40007810000 */
[C---:B------:R-:W-:Y:S01]  /*74e0*/  ISETP.GT.AND P4, PT, R132.reuse, 0x90, PT ;  /* 0x000000908400780c */ /* 0x040fe20003f84270 */
[----:B------:R-:W2:Y:S01]  /*74f0*/  MUFU.TANH R100, R100 ;  /* 0x0000006400647308 */ /* 0x000ea20000002400 */
[----:B------:R-:W-:Y:S02]  /*7500*/  FSEL R167, R167, -INF , P5 ;  /* 0xff800000a7a77808 */ /* 0x000fe40002800000 */
[----:B------:R-:W-:Y:S02]  /*7510*/  FMNMX.FTZ R152, R165, R152, !PT ;  /* 0x00000098a5987209 */ /* 0x000fe40007810000 */
[----:B------:R-:W-:Y:S02]  /*7520*/  ISETP.GT.AND P3, PT, R132, 0x91, PT ;  /* 0x000000918400780c */ /* 0x000fe40003f64270 */
[----:B0-----:R-:W-:Y:S01]  /*7530*/  FSEL R195, R96, -INF , P4 ;  /* 0xff80000060c37808 */ /* 0x001fe20002000000 */
[----:B------:R2:W0:Y:S01]  /*7540*/  MUFU.TANH R89, R101 ;  /* 0x0000006500597308 */ /* 0x0004220000002400 */
[----:B------:R-:W-:Y:S01]  /*7550*/  FMNMX.FTZ R152, R167, R152, !PT ;  /* 0x00000098a7987209 */ /* 0x000fe20007810000 */
[----:B------:R-:W-:Y:S01]  /*7560*/  FMUL.FTZ R96, R0, R111 ;  /* 0x0000006f00607220 */ /* 0x000fe20000410000 */
[----:B------:R-:W-:-:S02]  /*7570*/  ISETP.GT.AND P5, PT, R132, 0x98, PT ;  /* 0x000000988400780c */ /* 0x000fc40003fa4270 */
[----:B-1----:R-:W-:Y:S02]  /*7580*/  FSEL R197, R88, -INF , P3 ;  /* 0xff80000058c57808 */ /* 0x002fe40001800000 */
[----:B------:R-:W-:Y:S01]  /*7590*/  FMNMX.FTZ R152, R195, R152, !PT ;  /* 0x00000098c3987209 */ /* 0x000fe20007810000 */
[----:B------:R-:W1:Y:S01]  /*75a0*/  LDC R88, c[0x0][0x988] ;  /* 0x00026200ff587b82 */ /* 0x000e620000000800 */
[----:B--2---:R-:W-:Y:S01]  /*75b0*/  FSEL R101, R100, -INF , P5 ;  /* 0xff80000064657808 */ /* 0x004fe20002800000 */
[----:B------:R-:W2:Y:S01]  /*75c0*/  MUFU.TANH R6, R6 ;  /* 0x0000000600067308 */ /* 0x000ea20000002400 */
[----:B------:R-:W-:Y:S01]  /*75d0*/  FMNMX.FTZ R152, R197, R152, !PT ;  /* 0x00000098c5987209 */ /* 0x000fe20007810000 */
[----:B------:R-:W-:Y:S02]  /*75e0*/  WARPGROUP.DEPBAR.LE gsb0, 0x0 ;  /* 0x00008000000079c5 */ /* 0x000fe40000010000 */
[----:B------:R-:W-:Y:S01]  /*75f0*/  ISETP.GT.AND P4, PT, R128, RZ, PT ;  /* 0x000000ff8000720c */ /* 0x000fe20003f84270 */
[----:B------:R-:W-:Y:S01]  /*7600*/  FMUL.FTZ R100, R0, R114 ;  /* 0x0000007200647220 */ /* 0x000fe20000410000 */
[----:B------:R-:W-:Y:S01]  /*7610*/  FMNMX.FTZ R152, R101, R152, !PT ;  /* 0x0000009865987209 */ /* 0x000fe20007810000 */
[----:B------:R-:W-:Y:S01]  /*7620*/  WARPGROUP.ARRIVE ;  /* 0x00000000000079c5 */ /* 0x000fe20000000000 */
[----:B0-----:R-:W-:Y:S01]  /*7630*/  FSEL R111, R89, -INF , P6 ;  /* 0xff800000596f7808 */ /* 0x001fe20003000000 */
[----:B------:R-:W0:Y:S01]  /*7640*/  MUFU.TANH R7, R7 ;  /* 0x0000000700077308 */ /* 0x000e220000002400 */
[----:B------:R-:W-:-:S02]  /*7650*/  ISETP.GT.AND P5, PT, R128, 0x1, PT ;  /* 0x000000018000780c */ /* 0x000fc40003fa4270 */
[----:B------:R-:W-:Y:S01]  /*7660*/  FMNMX.FTZ R152, R111, R152, !PT ;  /* 0x000000986f987209 */ /* 0x000fe20007810000 */
[----:B------:R-:W-:Y:S01]  /*7670*/  QGMMA.64x128x32.F32.E4M3.E4M3 R24, R176, gdesc[UR4], R24, gsb0 ;  /* 0x01e00004b0187df3 */ /* 0x000fe20008000818 */
[----:B------:R-:W-:Y:S01]  /*7680*/  UIADD3 UR6, UR10, 0x300, URZ ;  /* 0x000003000a067890 */ /* 0x000fe2000fffe03f */
[----:B------:R-:W-:Y:S02]  /*7690*/  UMOV UR7, 0xc0000010 ;  /* 0xc000001000077882 */ /* 0x000fe40000000000 */
[----:B------:R-:W3:Y:S01]  /*76a0*/  SHFL.BFLY PT, R89, R152, 0x2, 0x1f ;  /* 0x0c401f0098597f89 */ /* 0x000ee200000e0000 */
[----:B------:R-:W4:Y:S01]  /*76b0*/  MUFU.TANH R8, R8 ;  /* 0x0000000800087308 */ /* 0x000f220000002400 */
[----:B--2---:R-:W-:Y:S02]  /*76c0*/  FSEL R181, R6, -INF , P4 ;  /* 0xff80000006b57808 */ /* 0x004fe40002000000 */
[----:B------:R-:W-:Y:S02]  /*76d0*/  ISETP.GT.AND P4, PT, R128, 0x8, PT ;  /* 0x000000088000780c */ /* 0x000fe40003f84270 */
[----:B------:R-:W-:-:S03]  /*76e0*/  FMNMX.FTZ R6, R181, R4, !PT ;  /* 0x00000004b5067209 */ /* 0x000fc60007810000 */
[----:B------:R-:W2:Y:S01]  /*76f0*/  MUFU.TANH R9, R9 ;  /* 0x0000000900097308 */ /* 0x000ea20000002400 */
[----:B0-----:R-:W-:Y:S02]  /*7700*/  FSEL R7, R7, -INF , P5 ;  /* 0xff80000007077808 */ /* 0x001fe40002800000 */
[----:B------:R-:W-:Y:S02]  /*7710*/  ISETP.GT.AND P5, PT, R128, 0x9, PT ;  /* 0x000000098000780c */ /* 0x000fe40003fa4270 */
[----:B------:R-:W-:-:S03]  /*7720*/  FMNMX.FTZ R6, R7, R6, !PT ;  /* 0x0000000607067209 */ /* 0x000fc60007810000 */
[----:B------:R-:W-:Y:S01]  /*7730*/  MUFU.TANH R10, R10 ;  /* 0x0000000a000a7308 */ /* 0x000fe20000002400 */
[----:B----4-:R-:W-:Y:S02]  /*7740*/  FSEL R187, R8, -INF , P4 ;  /* 0xff80000008bb7808 */ /* 0x010fe40002000000 */
[----:B------:R-:W-:Y:S02]  /*7750*/  ISETP.GT.AND P4, PT, R128, 0x10, PT ;  /* 0x000000108000780c */ /* 0x000fe40003f84270 */
[----:B------:R-:W-:Y:S02]  /*7760*/  FMNMX.FTZ R8, R187, R6, !PT ;  /* 0x00000006bb087209 */ /* 0x000fe40007810000 */
[----:B---3--:R-:W-:Y:S01]  /*7770*/  FMNMX.FTZ R112, R152, R89, !PT ;  /* 0x0000005998707209 */ /* 0x008fe20007810000 */
[----:B------:R-:W0:Y:S01]  /*7780*/  MUFU.TANH R11, R11 ;  /* 0x0000000b000b7308 */ /* 0x000e220000002400 */
[----:B--2---:R-:W-:Y:S02]  /*7790*/  FSEL R9, R9, -INF , P5 ;  /* 0xff80000009097808 */ /* 0x004fe40002800000 */
[----:B------:R-:W-:Y:S01]  /*77a0*/  ISETP.GT.AND P5, PT, R128, 0x11, PT ;  /* 0x000000118000780c */ /* 0x000fe20003fa4270 */
[----:B------:R-:W2:Y:S01]  /*77b0*/  SHFL.BFLY PT, R89, R112, 0x1, 0x1f ;  /* 0x0c201f0070597f89 */ /* 0x000ea200000e0000 */
[----:B------:R-:W-:-:S03]  /*77c0*/  FMNMX.FTZ R8, R9, R8, !PT ;  /* 0x0000000809087209 */ /* 0x000fc60007810000 */
[----:B------:R-:W-:Y:S08]  /*77d0*/  MUFU.TANH R12, R12 ;  /* 0x0000000c000c7308 */ /* 0x000ff00000002400 */
[----:B------:R-:W3:Y:S01]  /*77e0*/  MUFU.TANH R13, R13 ;  /* 0x0000000d000d7308 */ /* 0x000ee20000002400 */
[----:B0-----:R-:W-:Y:S02]  /*77f0*/  FSEL R11, R11, -INF , P5 ;  /* 0xff8000000b0b7808 */ /* 0x001fe40002800000 */
[----:B------:R-:W-:-:S05]  /*7800*/  ISETP.GT.AND P5, PT, R128, 0x19, PT ;  /* 0x000000198000780c */ /* 0x000fca0003fa4270 */
[----:B------:R-:W0:Y:S01]  /*7810*/  MUFU.TANH R14, R14 ;  /* 0x0000000e000e7308 */ /* 0x000e220000002400 */
[----:B--2---:R-:W-:Y:S01]  /*7820*/  FMNMX.FTZ R89, R112, R89, !PT ;  /* 0x0000005970597209 */ /* 0x004fe20007810000 */
[----:B------:R-:W-:-:S03]  /*7830*/  FMUL.FTZ R112, R0, R102 ;  /* 0x0000006600707220 */ /* 0x000fc60000410000 */
[C---:B------:R-:W-:Y:S01]  /*7840*/  FSETP.NEU.FTZ.AND P3, PT, R89.reuse, -INF , PT ;  /* 0xff8000005900780b */ /* 0x040fe20003f7d000 */
[----:B-1----:R-:W-:-:S02]  /*7850*/  FFMA.FTZ R102, R89, R88, -8 ;  /* 0xc100000059667423 */ /* 0x002fc40000010058 */
[----:B------:R-:W1:Y:S01]  /*7860*/  MUFU.TANH R15, R15 ;  /* 0x0000000f000f7308 */ /* 0x000e620000002400 */
[----:B---3--:R-:W-:Y:S02]  /*7870*/  FSEL R13, R13, -INF , P5 ;  /* 0xff8000000d0d7808 */ /* 0x008fe40002800000 */
[----:B------:R-:W-:Y:S02]  /*7880*/  ISETP.GT.AND P5, PT, R128, 0x21, PT ;  /* 0x000000218000780c */ /* 0x000fe40003fa4270 */
[----:B------:R-:W-:-:S03]  /*7890*/  FSEL R102, R102, RZ, P3 ;  /* 0x000000ff66667208 */ /* 0x000fc60001800000 */
[----:B------:R-:W2:Y:S02]  /*78a0*/  MUFU.TANH R20, R20 ;  /* 0x0000001400147308 */ /* 0x000ea40000002400 */
[----:B------:R-:W-:-:S01]  /*78b0*/  FFMA.FTZ R132, R205, R88, -R102 ;  /* 0x00000058cd847223 */ /* 0x000fc20000010866 */
[----:B------:R-:W-:Y:S01]  /*78c0*/  FSEL R205, R10, -INF , P4 ;  /* 0xff8000000acd7808 */ /* 0x000fe20002000000 */
[----:B------:R-:W-:-:S01]  /*78d0*/  FFMA.FTZ R114, R207, R88, -R102 ;  /* 0x00000058cf727223 */ /* 0x000fc20000010866 */
[----:B------:R-:W-:Y:S01]  /*78e0*/  ISETP.GT.AND P4, PT, R128, 0x18, PT ;  /* 0x000000188000780c */ /* 0x000fe20003f84270 */
[----:B------:R-:W-:-:S01]  /*78f0*/  FFMA.FTZ R115, R209, R88, -R102 ;  /* 0x00000058d1737223 */ /* 0x000fc20000010866 */
[----:B------:R-:W-:Y:S01]  /*7900*/  FMNMX.FTZ R8, R205, R8, !PT ;  /* 0x00000008cd087209 */ /* 0x000fe20007810000 */
[----:B------:R-:W3:Y:S01]  /*7910*/  MUFU.TANH R21, R21 ;  /* 0x0000001500157308 */ /* 0x000ee20000002400 */
[----:B------:R-:W-:Y:S01]  /*7920*/  FSEL R207, R12, -INF , P4 ;  /* 0xff8000000ccf7808 */ /* 0x000fe20002000000 */
[--C-:B------:R-:W-:Y:S01]  /*7930*/  FFMA.FTZ R12, R201, R88, -R102.reuse ;  /* 0x00000058c90c7223 */ /* 0x100fe20000010866 */
[----:B------:R-:W-:Y:S01]  /*7940*/  FMNMX.FTZ R8, R11, R8, !PT ;  /* 0x000000080b087209 */ /* 0x000fe20007810000 */
[-CC-:B------:R-:W-:Y:S01]  /*7950*/  FFMA.FTZ R209, R199, R88.reuse, -R102.reuse ;  /* 0x00000058c7d17223 */ /* 0x180fe20000010866 */
[----:B------:R-:W-:Y:S01]  /*7960*/  ISETP.GT.AND P4, PT, R128, 0x20, PT ;  /* 0x000000208000780c */ /* 0x000fe20003f84270 */
[--C-:B------:R-:W-:Y:S01]  /*7970*/  FFMA.FTZ R116, R211, R88, -R102.reuse ;  /* 0x00000058d3747223 */ /* 0x100fe20000010866 */
[----:B------:R-:W-:Y:S01]  /*7980*/  FMNMX.FTZ R10, R207, R8, !PT ;  /* 0x00000008cf0a7209 */ /* 0x000fe20007810000 */
[----:B------:R-:W4:Y:S01]  /*7990*/  MUFU.TANH R136, R136 ;  /* 0x0000008800887308 */ /* 0x000f220000002400 */
[----:B0-----:R-:W-:Y:S01]  /*79a0*/  FSEL R201, R14, -INF , P4 ;  /* 0xff8000000ec97808 */ /* 0x001fe20002000000 */
[--C-:B------:R-:W-:Y:S01]  /*79b0*/  FFMA.FTZ R14, R107, R88, -R102.reuse ;  /* 0x000000586b0e7223 */ /* 0x100fe20000010866 */
[----:B------:R-:W-:Y:S01]  /*79c0*/  FMNMX.FTZ R10, R13, R10, !PT ;  /* 0x0000000a0d0a7209 */ /* 0x000fe20007810000 */
[-CC-:B------:R-:W-:Y:S01]  /*79d0*/  FFMA.FTZ R183, R213, R88.reuse, -R102.reuse ;  /* 0x00000058d5b77223 */ /* 0x180fe20000010866 */
[C---:B------:R-:W-:Y:S01]  /*79e0*/  ISETP.GT.AND P4, PT, R128.reuse, 0x28, PT ;  /* 0x000000288000780c */ /* 0x040fe20003f84270 */
[--C-:B------:R-:W-:Y:S01]  /*79f0*/  FFMA.FTZ R118, R217, R88, -R102.reuse ;  /* 0x00000058d9767223 */ /* 0x100fe20000010866 */
[----:B-1----:R-:W-:Y:S01]  /*7a00*/  FSEL R15, R15, -INF , P5 ;  /* 0xff8000000f0f7808 */ /* 0x002fe20002800000 */
[----:B------:R-:W0:Y:S01]  /*7a10*/  MUFU.TANH R137, R137 ;  /* 0x0000008900897308 */ /* 0x000e220000002400 */
[----:B------:R-:W-:Y:S01]  /*7a20*/  FMNMX.FTZ R10, R201, R10, !PT ;  /* 0x0000000ac90a7209 */ /* 0x000fe20007810000 */
[-CC-:B------:R-:W-:Y:S01]  /*7a30*/  FFMA.FTZ R185, R219, R88.reuse, -R102.reuse ;  /* 0x00000058dbb97223 */ /* 0x180fe20000010866 */
[----:B------:R-:W-:Y:S01]  /*7a40*/  ISETP.GT.AND P5, PT, R128, 0x29, PT ;  /* 0x000000298000780c */ /* 0x000fe20003fa4270 */
[-CC-:B------:R-:W-:Y:S01]  /*7a50*/  FFMA.FTZ R130, R221, R88.reuse, -R102.reuse ;  /* 0x00000058dd827223 */ /* 0x180fe20000010866 */
[----:B--2---:R-:W-:Y:S01]  /*7a60*/  FSEL R199, R20, -INF , P4 ;  /* 0xff80000014c77808 */ /* 0x004fe20002000000 */
[--C-:B------:R-:W-:Y:S01]  /*7a70*/  FFMA.FTZ R20, R113, R88, -R102.reuse ;  /* 0x0000005871147223 */ /* 0x100fe20000010866 */
[----:B------:R-:W-:Y:S01]  /*7a80*/  FMNMX.FTZ R10, R15, R10, !PT ;  /* 0x0000000a0f0a7209 */ /* 0x000fe20007810000 */
[----:B------:R-:W1:Y:S01]  /*7a90*/  MUFU.TANH R138, R138 ;  /* 0x0000008a008a7308 */ /* 0x000e620000002400 */
[C---:B------:R-:W-:Y:S01]  /*7aa0*/  ISETP.GT.AND P4, PT, R128.reuse, 0x30, PT ;  /* 0x000000308000780c */ /* 0x040fe20003f84270 */
[-CC-:B------:R-:W-:Y:S01]  /*7ab0*/  FFMA.FTZ R203, R203, R88.reuse, -R102.reuse ;  /* 0x00000058cbcb7223 */ /* 0x180fe20000010866 */
[----:B---3--:R-:W-:Y:S01]  /*7ac0*/  FSEL R21, R21, -INF , P5 ;  /* 0xff80000015157808 */ /* 0x008fe20002800000 */
[-CC-:B------:R-:W-:Y:S01]  /*7ad0*/  FFMA.FTZ R109, R109, R88.reuse, -R102.reuse ;  /* 0x000000586d6d7223 */ /* 0x180fe20000010866 */
[----:B------:R-:W-:Y:S01]  /*7ae0*/  ISETP.GT.AND P5, PT, R128, 0x31, PT ;  /* 0x000000318000780c */ /* 0x000fe20003fa4270 */
[-CC-:B------:R-:W-:Y:S01]  /*7af0*/  FFMA.FTZ R129, R129, R88.reuse, -R102.reuse ;  /* 0x0000005881817223 */ /* 0x180fe20000010866 */
[----:B----4-:R-:W-:Y:S01]  /*7b00*/  FSEL R107, R136, -INF , P4 ;  /* 0xff800000886b7808 */ /* 0x010fe20002000000 */
[----:B------:R-:W2:Y:S01]  /*7b10*/  MUFU.TANH R139, R139 ;  /* 0x0000008b008b7308 */ /* 0x000ea20000002400 */
[C---:B------:R-:W-:Y:S01]  /*7b20*/  ISETP.GT.AND P4, PT, R128.reuse, 0x38, PT ;  /* 0x000000388000780c */ /* 0x040fe20003f84270 */
[-CC-:B------:R-:W-:Y:S01]  /*7b30*/  FFMA.FTZ R117, R117, R88.reuse, -R102.reuse ;  /* 0x0000005875757223 */ /* 0x180fe20000010866 */
[----:B0-----:R-:W-:Y:S01]  /*7b40*/  FSEL R137, R137, -INF , P5 ;  /* 0xff80000089897808 */ /* 0x001fe20002800000 */
[-CC-:B------:R-:W-:Y:S01]  /*7b50*/  FFMA.FTZ R135, R135, R88.reuse, -R102.reuse ;  /* 0x0000005887877223 */ /* 0x180fe20000010866 */
[----:B------:R-:W-:Y:S01]  /*7b60*/  ISETP.GT.AND P5, PT, R128, 0x39, PT ;  /* 0x000000398000780c */ /* 0x000fe20003fa4270 */
[-CC-:B------:R-:W-:Y:S01]  /*7b70*/  FFMA.FTZ R143, R143, R88.reuse, -R102.reuse ;  /* 0x000000588f8f7223 */ /* 0x180fe20000010866 */
[----:B------:R-:W-:-:S01]  /*7b80*/  FFMA.FTZ R147, R147, R88, -R102 ;  /* 0x0000005893937223 */ /* 0x000fc20000010866 */
[----:B------:R0:W-:Y:S01]  /*7b90*/  MUFU.EX2 R8, R12 ;  /* 0x0000000c00087308 */ /* 0x0001e20000000800 */
[----:B-1----:R-:W-:Y:S01]  /*7ba0*/  FSEL R211, R138, -INF , P4 ;  /* 0xff8000008ad37808 */ /* 0x002fe20002000000 */
[-CC-:B------:R-:W-:Y:S01]  /*7bb0*/  FFMA.FTZ R93, R93, R88.reuse, -R102.reuse ;  /* 0x000000585d5d7223 */ /* 0x180fe20000010866 */
[----:B------:R-:W-:Y:S01]  /*7bc0*/  ISETP.GT.AND P4, PT, R128, 0x40, PT ;  /* 0x000000408000780c */ /* 0x000fe20003f84270 */
[-CC-:B------:R-:W-:Y:S01]  /*7bd0*/  FFMA.FTZ R97, R97, R88.reuse, -R102.reuse ;  /* 0x0000005861617223 */ /* 0x180fe20000010866 */
[----:B------:R-:W-:-:S01]  /*7be0*/  FFMA.FTZ R101, R101, R88, -R102 ;  /* 0x0000005865657223 */ /* 0x000fc20000010866 */
[----:B------:R-:W-:-:S02]  /*7bf0*/  FSEL R138, R89, RZ, P3 ;  /* 0x000000ff598a7208 */ /* 0x000fc40001800000 */
[----:B------:R-:W1:Y:S01]  /*7c00*/  MUFU.TANH R120, R120 ;  /* 0x0000007800787308 */ /* 0x000e620000002400 */
[----:B0-----:R-:W-:Y:S02]  /*7c10*/  FMNMX.FTZ R12, R199, R10, !PT ;  /* 0x0000000ac70c7209 */ /* 0x001fe40007810000 */
[----:B--2---:R-:W-:Y:S02]  /*7c20*/  FSEL R139, R139, -INF , P5 ;  /* 0xff8000008b8b7808 */ /* 0x004fe40002800000 */
[----:B------:R-:W-:Y:S02]  /*7c30*/  FMNMX.FTZ R12, R21, R12, !PT ;  /* 0x0000000c150c7209 */ /* 0x000fe40007810000 */
[----:B------:R-:W-:Y:S01]  /*7c40*/  ISETP.GT.AND P5, PT, R128, 0x41, PT ;  /* 0x000000418000780c */ /* 0x000fe20003fa4270 */
[----:B------:R-:W0:Y:S01]  /*7c50*/  MUFU.TANH R121, R121 ;  /* 0x0000007900797308 */ /* 0x000e220000002400 */
[----:B------:R-:W-:-:S04]  /*7c60*/  FMNMX.FTZ R12, R107, R12, !PT ;  /* 0x0000000c6b0c7209 */ /* 0x000fc80007810000 */
[----:B------:R-:W-:Y:S01]  /*7c70*/  FMNMX.FTZ R12, R137, R12, !PT ;  /* 0x0000000c890c7209 */ /* 0x000fe20007810000 */
[----:B------:R-:W-:Y:S02]  /*7c80*/  WARPGROUP.DEPBAR.LE gsb0, 0x0 ;  /* 0x00008000000079c5 */ /* 0x000fe40000010000 */
[----:B------:R-:W2:Y:S01]  /*7c90*/  MUFU.TANH R122, R122 ;  /* 0x0000007a007a7308 */ /* 0x000ea20000002400 */
[----:B-1----:R-:W-:Y:S01]  /*7ca0*/  FSEL R113, R120, -INF , P4 ;  /* 0xff80000078717808 */ /* 0x002fe20002000000 */
[----:B------:R-:W-:Y:S01]  /*7cb0*/  FFMA.FTZ R120, R131, R88, -R102 ;  /* 0x0000005883787223 */ /* 0x000fe20000010866 */
[----:B------:R-:W-:Y:S01]  /*7cc0*/  ISETP.GT.AND P4, PT, R128, 0x48, PT ;  /* 0x000000488000780c */ /* 0x000fe20003f84270 */
[----:B------:R-:W-:-:S04]  /*7cd0*/  WARPGROUP.ARRIVE ;  /* 0x00000000000079c5 */ /* 0x000fc80000000000 */
[----:B------:R-:W1:Y:S01]  /*7ce0*/  MUFU.TANH R123, R123 ;  /* 0x0000007b007b7308 */ /* 0x000e620000002400 */
[----:B0-----:R-:W-:Y:S01]  /*7cf0*/  FSEL R121, R121, -INF , P5 ;  /* 0xff80000079797808 */ /* 0x001fe20002800000 */
[----:B------:R-:W-:Y:S01]  /*7d00*/  QGMMA.64x128x32.F32.E4M3.E4M3 R24, R172, gdesc[UR4], R24, gsb0 ;  /* 0x01e00004ac187df3 */ /* 0x000fe20008000818 */
[----:B------:R-:W-:Y:S01]  /*7d10*/  ISETP.GT.AND P5, PT, R128, 0x49, PT ;  /* 0x000000498000780c */ /* 0x000fe20003fa4270 */
[----:B------:R-:W-:Y:S01]  /*7d20*/  UIADD3 UR6, UR10, 0x400, URZ ;  /* 0x000004000a067890 */ /* 0x000fe2000fffe03f */
[----:B------:R-:W-:-:S03]  /*7d30*/  UMOV UR7, 0xc0000010 ;  /* 0xc000001000077882 */ /* 0x000fc60000000000 */
[----:B------:R0:W-:Y:S01]  /*7d40*/  MUFU.EX2 R10, R14 ;  /* 0x0000000e000a7308 */ /* 0x0001e20000000800 */
[----:B--2---:R-:W-:Y:S01]  /*7d50*/  FSEL R213, R122, -INF , P4 ;  /* 0xff8000007ad57808 */ /* 0x004fe20002000000 */
[----:B------:R-:W-:Y:S01]  /*7d60*/  FFMA.FTZ R122, R133, R88, -R102 ;  /* 0x00000058857a7223 */ /* 0x000fe20000010866 */
[----:B------:R-:W-:-:S05]  /*7d70*/  ISETP.GT.AND P4, PT, R128, 0x50, PT ;  /* 0x000000508000780c */ /* 0x000fca0003f84270 */
[----:B------:R-:W2:Y:S01]  /*7d80*/  MUFU.TANH R124, R124 ;  /* 0x0000007c007c7308 */ /* 0x000ea20000002400 */
[----:B0-----:R-:W-:Y:S02]  /*7d90*/  FMNMX.FTZ R14, R211, R12, !PT ;  /* 0x0000000cd30e7209 */ /* 0x001fe40007810000 */
[----:B-1----:R-:W-:Y:S02]  /*7da0*/  FSEL R123, R123, -INF , P5 ;  /* 0xff8000007b7b7808 */ /* 0x002fe40002800000 */
[----:B------:R-:W-:Y:S02]  /*7db0*/  FMNMX.FTZ R14, R139, R14, !PT ;  /* 0x0000000e8b0e7209 */ /* 0x000fe40007810000 */
[----:B------:R-:W-:Y:S01]  /*7dc0*/  ISETP.GT.AND P5, PT, R128, 0x51, PT ;  /* 0x000000518000780c */ /* 0x000fe20003fa4270 */
[----:B------:R-:W0:Y:S01]  /*7dd0*/  MUFU.TANH R125, R125 ;  /* 0x0000007d007d7308 */ /* 0x000e220000002400 */
[----:B------:R-:W-:-:S04]  /*7de0*/  FMNMX.FTZ R14, R113, R14, !PT ;  /* 0x0000000e710e7209 */ /* 0x000fc80007810000 */
[----:B------:R-:W-:-:S03]  /*7df0*/  FMNMX.FTZ R14, R121, R14, !PT ;  /* 0x0000000e790e7209 */ /* 0x000fc60007810000 */
[----:B------:R-:W-:Y:S01]  /*7e00*/  MUFU.TANH R126, R126 ;  /* 0x0000007e007e7308 */ /* 0x000fe20000002400 */
[----:B--2---:R-:W-:Y:S02]  /*7e10*/  FSEL R131, R124, -INF , P4 ;  /* 0xff8000007c837808 */ /* 0x004fe40002000000 */
[----:B------:R-:W-:-:S05]  /*7e20*/  ISETP.GT.AND P4, PT, R128, 0x58, PT ;  /* 0x000000588000780c */ /* 0x000fca0003f84270 */
[----:B------:R-:W1:Y:S01]  /*7e30*/  MUFU.TANH R127, R127 ;  /* 0x0000007f007f7308 */ /* 0x000e620000002400 */
[----:B0-----:R-:W-:Y:S02]  /*7e40*/  FSEL R125, R125, -INF , P5 ;  /* 0xff8000007d7d7808 */ /* 0x001fe40002800000 */
[----:B------:R-:W-:-:S05]  /*7e50*/  ISETP.GT.AND P5, PT, R128, 0x59, PT ;  /* 0x000000598000780c */ /* 0x000fca0003fa4270 */
[----:B------:R0:W-:Y:S08]  /*7e60*/  MUFU.EX2 R12, R20 ;  /* 0x00000014000c7308 */ /* 0x0001f00000000800 */
[----:B------:R-:W2:Y:S01]  /*7e70*/  MUFU.TANH R104, R104 ;  /* 0x0000006800687308 */ /* 0x000ea20000002400 */
[----:B0-----:R-:W-:Y:S02]  /*7e80*/  FMNMX.FTZ R20, R213, R14, !PT ;  /* 0x0000000ed5147209 */ /* 0x001fe40007810000 */
[----:B-1----:R-:W-:-:S02]  /*7e90*/  FSEL R127, R127, -INF , P5 ;  /* 0xff8000007f7f7808 */ /* 0x002fc40002800000 */
[----:B------:R-:W-:Y:S02]  /*7ea0*/  FMNMX.FTZ R20, R123, R20, !PT ;  /* 0x000000147b147209 */ /* 0x000fe40007810000 */
[C---:B------:R-:W-:Y:S01]  /*7eb0*/  ISETP.GT.AND P5, PT, R128.reuse, 0x61, PT ;  /* 0x000000618000780c */ /* 0x040fe20003fa4270 */
[----:B------:R0:W1:Y:S01]  /*7ec0*/  MUFU.TANH R92, R110 ;  /* 0x0000006e005c7308 */ /* 0x0000620000002400 */
[----:B------:R-:W-:Y:S02]  /*7ed0*/  FMNMX.FTZ R20, R131, R20, !PT ;  /* 0x0000001483147209 */ /* 0x000fe40007810000 */
[----:B------:R-:W-:Y:S02]  /*7ee0*/  FSEL R105, R105, -INF , P5 ;  /* 0xff80000069697808 */ /* 0x000fe40002800000 */
[----:B------:R-:W-:Y:S02]  /*7ef0*/  FMNMX.FTZ R20, R125, R20, !PT ;  /* 0x000000147d147209 */ /* 0x000fe40007810000 */
[----:B------:R-:W-:Y:S01]  /*7f00*/  ISETP.GT.AND P5, PT, R128, 0x69, PT ;  /* 0x000000698000780c */ /* 0x000fe20003fa4270 */
[----:B------:R-:W3:Y:S01]  /*7f10*/  MUFU.TANH R96, R96 ;  /* 0x0000006000607308 */ /* 0x000ee20000002400 */
[----:B0-----:R-:W-:Y:S01]  /*7f20*/  FMUL.FTZ R110, R0, R119 ;  /* 0x00000077006e7220 */ /* 0x001fe20000410000 */
[----:B------:R-:W-:Y:S01]  /*7f30*/  FFMA.FTZ R119, R215, R88, -R102 ;  /* 0x00000058d7777223 */ /* 0x000fe20000010866 */
[----:B------:R-:W-:-:S02]  /*7f40*/  FSEL R215, R126, -INF , P4 ;  /* 0xff8000007ed77808 */ /* 0x000fc40002000000 */
[----:B------:R-:W-:-:S03]  /*7f50*/  ISETP.GT.AND P4, PT, R128, 0x60, PT ;  /* 0x000000608000780c */ /* 0x000fc60003f84270 */
[----:B------:R0:W-:Y:S01]  /*7f60*/  MUFU.EX2 R14, R120 ;  /* 0x00000078000e7308 */ /* 0x0001e20000000800 */
[----:B--2---:R-:W-:Y:S01]  /*7f70*/  FSEL R133, R104, -INF , P4 ;  /* 0xff80000068857808 */ /* 0x004fe20002000000 */
[----:B------:R-:W-:Y:S01]  /*7f80*/  FFMA.FTZ R104, R161, R88, -R102 ;  /* 0x00000058a1687223 */ /* 0x000fe20000010866 */
[----:B------:R-:W-:-:S04]  /*7f90*/  ISETP.GT.AND P4, PT, R128, 0x68, PT ;  /* 0x000000688000780c */ /* 0x000fc80003f84270 */
[----:B-1----:R-:W-:Y:S01]  /*7fa0*/  FSEL R217, R92, -INF , P4 ;  /* 0xff8000005cd97808 */ /* 0x002fe20002000000 */
[----:B------:R-:W1:Y:S01]  /*7fb0*/  MUFU.TANH R100, R100 ;  /* 0x0000006400647308 */ /* 0x000e620000002400 */
[----:B0-----:R-:W-:Y:S01]  /*7fc0*/  FMNMX.FTZ R120, R215, R20, !PT ;  /* 0x00000014d7787209 */ /* 0x001fe20007810000 */
[--C-:B------:R-:W-:Y:S01]  /*7fd0*/  FFMA.FTZ R92, R141, R88, -R102.reuse ;  /* 0x000000588d5c7223 */ /* 0x100fe20000010866 */
[----:B------:R-:W-:Y:S02]  /*7fe0*/  ISETP.GT.AND P4, PT, R128, 0x70, PT ;  /* 0x000000708000780c */ /* 0x000fe40003f84270 */
[----:B------:R-:W-:Y:S02]  /*7ff0*/  FMNMX.FTZ R120, R127, R120, !PT ;  /* 0x000000787f787209 */ /* 0x000fe40007810000 */
[----:B---3--:R-:W-:Y:S01]  /*8000*/  FSEL R219, R96, -INF , P5 ;  /* 0xff80000060db7808 */ /* 0x008fe20002800000 */
[----:B------:R-:W0:Y:S01]  /*8010*/  MUFU.TANH R106, R106 ;  /* 0x0000006a006a7308 */ /* 0x000e220000002400 */
[----:B------:R-:W-:Y:S01]  /*8020*/  FMNMX.FTZ R120, R133, R120, !PT ;  /* 0x0000007885787209 */ /* 0x000fe20007810000 */
[----:B------:R-:W-:Y:S01]  /*8030*/  FFMA.FTZ R96, R145, R88, -R102 ;  /* 0x0000005891607223 */ /* 0x000fe20000010866 */
[----:B------:R-:W-:-:S02]  /*8040*/  ISETP.GT.AND P5, PT, R128, 0x71, PT ;  /* 0x000000718000780c */ /* 0x000fc40003fa4270 */
[----:B------:R-:W-:-:S03]  /*8050*/  FMNMX.FTZ R120, R105, R120, !PT ;  /* 0x0000007869787209 */ /* 0x000fc60007810000 */
[----:B------:R-:W2:Y:S01]  /*8060*/  MUFU.TANH R108, R108 ;  /* 0x0000006c006c7308 */ /* 0x000ea20000002400 */
[----:B------:R-:W-:Y:S02]  /*8070*/  FMNMX.FTZ R120, R217, R120, !PT ;  /* 0x00000078d9787209 */ /* 0x000fe40007810000 */
[----:B-1----:R-:W-:Y:S01]  /*8080*/  FSEL R141, R100, -INF , P4 ;  /* 0xff800000648d7808 */ /* 0x002fe20002000000 */
[----:B------:R-:W-:-:S01]  /*8090*/  FFMA.FTZ R100, R157, R88, -R102 ;  /* 0x000000589d647223 */ /* 0x000fc20000010866 */
[----:B------:R-:W-:Y:S01]  /*80a0*/  FMNMX.FTZ R120, R219, R120, !PT ;  /* 0x00000078db787209 */ /* 0x000fe20007810000 */
[----:B------:R-:W-:-:S01]  /*80b0*/  FFMA.FTZ R157, R167, R88, -R102 ;  /* 0x00000058a79d7223 */ /* 0x000fc20000010866 */
[----:B------:R-:W-:Y:S01]  /*80c0*/  ISETP.GT.AND P4, PT, R128, 0x78, PT ;  /* 0x000000788000780c */ /* 0x000fe20003f84270 */
[----:B------:R-:W1:Y:S01]  /*80d0*/  MUFU.TANH R110, R110 ;  /* 0x0000006e006e7308 */ /* 0x000e620000002400 */
[----:B0-----:R-:W-:Y:S01]  /*80e0*/  FSEL R221, R106, -INF , P5 ;  /* 0xff8000006add7808 */ /* 0x001fe20002800000 */
[----:B------:R-:W-:Y:S01]  /*80f0*/  FFMA.FTZ R106, R165, R88, -R102 ;  /* 0x00000058a56a7223 */ /* 0x000fe20000010866 */
[----:B------:R-:W-:-:S02]  /*8100*/  FMNMX.FTZ R120, R141, R120, !PT ;  /* 0x000000788d787209 */ /* 0x000fc40007810000 */
[----:B------:R-:W-:Y:S02]  /*8110*/  ISETP.GT.AND P5, PT, R128, 0x79, PT ;  /* 0x000000798000780c */ /* 0x000fe40003fa4270 */
[----:B------:R-:W-:Y:S01]  /*8120*/  FMNMX.FTZ R120, R221, R120, !PT ;  /* 0x00000078dd787209 */ /* 0x000fe20007810000 */
[----:B------:R-:W0:Y:S01]  /*8130*/  MUFU.TANH R90, R90 ;  /* 0x0000005a005a7308 */ /* 0x000e220000002400 */
[----:B--2---:R-:W-:Y:S01]  /*8140*/  FSEL R223, R108, -INF , P4 ;  /* 0xff8000006cdf7808 */ /* 0x004fe20002000000 */
[----:B------:R-:W-:Y:S01]  /*8150*/  FFMA.FTZ R108, R195, R88, -R102 ;  /* 0x00000058c36c7223 */ /* 0x000fe20000010866 */
[----:B------:R-:W-:Y:S02]  /*8160*/  ISETP.GT.AND P4, PT, R128, 0x80, PT ;  /* 0x000000808000780c */ /* 0x000fe40003f84270 */
[----:B------:R-:W-:-:S03]  /*8170*/  FMNMX.FTZ R120, R223, R120, !PT ;  /* 0x00000078df787209 */ /* 0x000fc60007810000 */
[----:B------:R-:W2:Y:S01]  /*8180*/  MUFU.TANH R91, R91 ;  /* 0x0000005b005b7308 */ /* 0x000ea20000002400 */
[----:B-1----:R-:W-:Y:S02]  /*8190*/  FSEL R225, R110, -INF , P5 ;  /* 0xff8000006ee17808 */ /* 0x002fe40002800000 */
[----:B------:R-:W-:Y:S02]  /*81a0*/  ISETP.GT.AND P5, PT, R128, 0x81, PT ;  /* 0x000000818000780c */ /* 0x000fe40003fa4270 */
[----:B------:R-:W-:-:S03]  /*81b0*/  FMNMX.FTZ R120, R225, R120, !PT ;  /* 0x00000078e1787209 */ /* 0x000fc60007810000 */
[----:B------:R-:W1:Y:S01]  /*81c0*/  MUFU.TANH R94, R94 ;  /* 0x0000005e005e7308 */ /* 0x000e620000002400 */
[----:B0-----:R-:W-:Y:S02]  /*81d0*/  FSEL R145, R90, -INF , P4 ;  /* 0xff8000005a917808 */ /* 0x001fe40002000000 */
[----:B------:R-:W-:Y:S02]  /*81e0*/  ISETP.GT.AND P4, PT, R128, 0x88, PT ;  /* 0x000000888000780c */ /* 0x000fe40003f84270 */
[----:B------:R-:W-:-:S03]  /*81f0*/  FMNMX.FTZ R120, R145, R120, !PT ;  /* 0x0000007891787209 */ /* 0x000fc60007810000 */
[----:B------:R-:W0:Y:S01]  /*8200*/  MUFU.TANH R95, R95 ;  /* 0x0000005f005f7308 */ /* 0x000e220000002400 */
[----:B--2---:R-:W-:Y:S01]  /*8210*/  FSEL R227, R91, -INF , P5 ;  /* 0xff8000005be37808 */ /* 0x004fe20002800000 */
[----:B------:R-:W-:Y:S02]  /*8220*/  WARPGROUP.DEPBAR.LE gsb0, 0x0 ;  /* 0x00008000000079c5 */ /* 0x000fe40000010000 */
[----:B------:R-:W-:Y:S01]  /*8230*/  ISETP.GT.AND P5, PT, R128, 0x89, PT ;  /* 0x000000898000780c */ /* 0x000fe20003fa4270 */
[----:B------:R-:W-:Y:S01]  /*8240*/  WARPGROUP.ARRIVE ;  /* 0x00000000000079c5 */ /* 0x000fe20000000000 */
[----:B------:R-:W-:Y:S02]  /*8250*/  FMNMX.FTZ R120, R227, R120, !PT ;  /* 0x00000078e3787209 */ /* 0x000fe40007810000 */
[----:B------:R-:W2:Y:S01]  /*8260*/  MUFU.TANH R98, R98 ;  /* 0x0000006200627308 */ /* 0x000ea20000002400 */
[----:B-1----:R-:W-:Y:S01]  /*8270*/  FSEL R229, R94, -INF , P4 ;  /* 0xff8000005ee57808 */ /* 0x002fe20002000000 */
[----:B------:R-:W-:Y:S01]  /*8280*/  FFMA.FTZ R94, R149, R88, -R102 ;  /* 0x00000058955e7223 */ /* 0x000fe20000010866 */
[----:B------:R-:W-:Y:S01]  /*8290*/  ISETP.GT.AND P4, PT, R128, 0x90, PT ;  /* 0x000000908000780c */ /* 0x000fe20003f84270 */
[----:B------:R-:W-:Y:S01]  /*82a0*/  QGMMA.64x128x32.F32.E4M3.E4M3 R24, R168, gdesc[UR4], R24, gsb0 ;  /* 0x01e00004a8187df3 */ /* 0x000fe20008000818 */
[----:B------:R-:W-:-:S03]  /*82b0*/  FMNMX.FTZ R120, R229, R120, !PT ;  /* 0x00000078e5787209 */ /* 0x000fc60007810000 */
[----:B------:R-:W1:Y:S01]  /*82c0*/  MUFU.TANH R99, R99 ;  /* 0x0000006300637308 */ /* 0x000e620000002400 */
[----:B0-----:R-:W-:Y:S02]  /*82d0*/  FSEL R95, R95, -INF , P5 ;  /* 0xff8000005f5f7808 */ /* 0x001fe40002800000 */
[----:B------:R-:W-:Y:S02]  /*82e0*/  ISETP.GT.AND P5, PT, R128, 0x91, PT ;  /* 0x000000918000780c */ /* 0x000fe40003fa4270 */
[----:B------:R-:W-:-:S03]  /*82f0*/  FMNMX.FTZ R120, R95, R120, !PT ;  /* 0x000000785f787209 */ /* 0x000fc60007810000 */
[----:B------:R-:W0:Y:S01]  /*8300*/  MUFU.TANH R112, R112 ;  /* 0x0000007000707308 */ /* 0x000e220000002400 */
[----:B--2---:R-:W-:Y:S01]  /*8310*/  FSEL R149, R98, -INF , P4 ;  /* 0xff80000062957808 */ /* 0x004fe20002000000 */
[-CC-:B------:R-:W-:Y:S01]  /*8320*/  FFMA.FTZ R98, R155, R88.reuse, -R102.reuse ;  /* 0x000000589b627223 */ /* 0x180fe20000010866 */
[----:B------:R-:W-:Y:S01]  /*8330*/  ISETP.GT.AND P4, PT, R128, 0x98, PT ;  /* 0x000000988000780c */ /* 0x000fe20003f84270 */
[----:B------:R-:W-:Y:S01]  /*8340*/  FFMA.FTZ R155, R163, R88, -R102 ;  /* 0x00000058a39b7223 */ /* 0x000fe20000010866 */
[----:B------:R-:W-:-:S03]  /*8350*/  FMNMX.FTZ R120, R149, R120, !PT ;  /* 0x0000007895787209 */ /* 0x000fc60007810000 */
[----:B------:R-:W2:Y:S01]  /*8360*/  MUFU.TANH R103, R103 ;  /* 0x0000006700677308 */ /* 0x000ea20000002400 */
[----:B-1----:R-:W-:Y:S02]  /*8370*/  FSEL R99, R99, -INF , P5 ;  /* 0xff80000063637808 */ /* 0x002fe40002800000 */
[----:B------:R-:W-:Y:S02]  /*8380*/  ISETP.GT.AND P5, PT, R128, 0x99, PT ;  /* 0x000000998000780c */ /* 0x000fe40003fa4270 */
[----:B------:R-:W-:-:S03]  /*8390*/  FMNMX.FTZ R120, R99, R120, !PT ;  /* 0x0000007863787209 */ /* 0x000fc60007810000 */
[----:B------:R1:W-:Y:S01]  /*83a0*/  MUFU.EX2 R90, R96 ;  /* 0x00000060005a7308 */ /* 0x0003e20000000800 */
[----:B0-----:R-:W-:-:S04]  /*83b0*/  FSEL R231, R112, -INF , P4 ;  /* 0xff80000070e77808 */ /* 0x001fc80002000000 */
[----:B------:R-:W-:-:S03]  /*83c0*/  FMNMX.FTZ R120, R231, R120, !PT ;  /* 0x00000078e7787209 */ /* 0x000fc60007810000 */
[----:B------:R0:W-:Y:S01]  /*83d0*/  MUFU.EX2 R6, R132 ;  /* 0x0000008400067308 */ /* 0x0001e20000000800 */
[----:B--2---:R-:W-:Y:S01]  /*83e0*/  FSEL R103, R103, -INF , P5 ;  /* 0xff80000067677808 */ /* 0x004fe20002800000 */
[-CC-:B-1----:R-:W-:Y:S01]  /*83f0*/  FFMA.FTZ R96, R151, R88.reuse, -R102.reuse ;  /* 0x0000005897607223 */ /* 0x182fe20000010866 */
[----:B------:R-:W-:-:S01]  /*8400*/  FFMA.FTZ R151, R153, R88, -R102 ;  /* 0x0000005899977223 */ /* 0x000fc20000010866 */
[--C-:B------:R-:W-:Y:S01]  /*8410*/  FFMA.FTZ R153, R159, R88, -R102.reuse ;  /* 0x000000589f997223 */ /* 0x100fe20000010866 */
[----:B------:R-:W-:Y:S01]  /*8420*/  FMNMX.FTZ R120, R103, R120, !PT ;  /* 0x0000007867787209 */ /* 0x000fe20007810000 */
[----:B------:R-:W-:Y:S02]  /*8430*/  FFMA.FTZ R159, R197, R88, -R102 ;  /* 0x00000058c59f7223 */ /* 0x000fe40000010866 */
[----:B------:R-:W-:Y:S02]  /*8440*/  MUFU.EX2 R114, R114 ;  /* 0x0000007200727308 */ /* 0x000fe40000000800 */
[----:B------:R-:W1:Y:S06]  /*8450*/  SHFL.BFLY PT, R91, R120, 0x2, 0x1f ;  /* 0x0c401f00785b7f89 */ /* 0x000e6c00000e0000 */
[----:B------:R-:W-:Y:S08]  /*8460*/  MUFU.EX2 R115, R115 ;  /* 0x0000007300737308 */ /* 0x000ff00000000800 */
[----:B------:R-:W-:Y:S08]  /*8470*/  MUFU.EX2 R116, R116 ;  /* 0x0000007400747308 */ /* 0x000ff00000000800 */
[----:B------:R-:W-:Y:S01]  /*8480*/  MUFU.EX2 R119, R119 ;  /* 0x0000007700777308 */ /* 0x000fe20000000800 */
[----:B-1----:R-:W-:-:S05]  /*8490*/  FMNMX.FTZ R110, R120, R91, !PT ;  /* 0x0000005b786e7209 */ /* 0x002fca0007810000 */
[----:B------:R-:W1:Y:S02]  /*84a0*/  SHFL.BFLY PT, R91, R110, 0x1, 0x1f ;  /* 0x0c201f006e5b7f89 */ /* 0x000e6400000e0000 */
[----:B------:R2:W-:Y:S08]  /*84b0*/  MUFU.EX2 R20, R122 ;  /* 0x0000007a00147308 */ /* 0x0005f00000000800 */
[----:B------:R-:W-:Y:S08]  /*84c0*/  MUFU.EX2 R118, R118 ;  /* 0x0000007600767308 */ /* 0x000ff00000000800 */
[----:B------:R-:W-:Y:S01]  /*84d0*/  MUFU.EX2 R185, R185 ;  /* 0x000000b900b97308 */ /* 0x000fe20000000800 */
[----:B-1----:R-:W-:Y:S01]  /*84e0*/  FMNMX.FTZ R91, R110, R91, !PT ;  /* 0x0000005b6e5b7209 */ /* 0x002fe20007810000 */
[----:B------:R-:W-:-:S06]  /*84f0*/  FFMA.FTZ R110, R111, R88, -R102 ;  /* 0x000000586f6e7223 */ /* 0x000fcc0000010866 */
[----:B------:R-:W-:Y:S01]  /*8500*/  MUFU.EX2 R130, R130 ;  /* 0x0000008200827308 */ /* 0x000fe20000000800 */
[C---:B------:R-:W-:Y:S01]  /*8510*/  FSETP.NEU.FTZ.AND P4, PT, R91.reuse, -INF , PT ;  /* 0xff8000005b00780b */ /* 0x040fe20003f9d000 */
[----:B------:R-:W-:-:S05]  /*8520*/  FFMA.FTZ R112, R91, R88, -8 ;  /* 0xc10000005b707423 */ /* 0x000fca0000010058 */
[----:B------:R-:W-:Y:S01]  /*8530*/  FSEL R102, R112, RZ, P4 ;  /* 0x000000ff70667208 */ /* 0x000fe20002000000 */
[----:B------:R-:W-:Y:S04]  /*8540*/  MUFU.EX2 R183, R183 ;  /* 0x000000b700b77308 */ /* 0x000fe80000000800 */
[----:B0-----:R-:W-:-:S01]  /*8550*/  FFMA.FTZ R132, R137, R88, -R102 ;  /* 0x0000005889847223 */ /* 0x001fc20000010866 */
[----:B------:R-:W-:Y:S01]  /*8560*/  FSEL R137, R91, RZ, P4 ;  /* 0x000000ff5b897208 */ /* 0x000fe20002000000 */
[----:B------:R-:W-:-:S01]  /*8570*/  FFMA.FTZ R136, R121, R88, -R102 ;  /* 0x0000005879887223 */ /* 0x000fc20000010866 */
[----:B------:R-:W-:Y:S01]  /*8580*/  FADD.FTZ R121, -R138, R5 ;  /* 0x000000058a797221 */ /* 0x000fe20000010100 */
[----:B------:R-:W-:-:S01]  /*8590*/  FFMA.FTZ R111, R181, R88, -R102 ;  /* 0x00000058b56f7223 */ /* 0x000fc20000010866 */
[----:B------:R-:W-:Y:S01]  /*85a0*/  FFMA.FTZ R112, R7, R88, -R102 ;  /* 0x0000005807707223 */ /* 0x000fe20000010866 */
[----:B------:R-:W-:-:S01]  /*85b0*/  FADD.FTZ R137, -R137, R4 ;  /* 0x0000000489897221 */ /* 0x000fc20000010100 */
[-C--:B------:R-:W-:Y:S01]  /*85c0*/  FMUL.FTZ R121, R121, R88.reuse ;  /* 0x0000005879797220 */ /* 0x080fe20000410000 */
[----:B------:R-:W-:-:S01]  /*85d0*/  FFMA.FTZ R7, R187, R88, -R102 ;  /* 0x00000058bb077223 */ /* 0x000fc20000010866 */
[-CC-:B------:R-:W-:Y:S01]  /*85e0*/  FFMA.FTZ R120, R9, R88.reuse, -R102.reuse ;  /* 0x0000005809787223 */ /* 0x180fe20000010866 */
[-C--:B------:R-:W-:Y:S01]  /*85f0*/  FMUL.FTZ R4, R137, R88.reuse ;  /* 0x0000005889047220 */ /* 0x080fe20000410000 */
[----:B------:R-:W-:Y:S01]  /*8600*/  MUFU.EX2 R111, R111 ;  /* 0x0000006f006f7308 */ /* 0x000fe20000000800 */
[----:B------:R-:W-:-:S01]  /*8610*/  FFMA.FTZ R9, R205, R88, -R102 ;  /* 0x00000058cd097223 */ /* 0x000fc20000010866 */
[-CC-:B--2---:R-:W-:Y:S01]  /*8620*/  FFMA.FTZ R122, R11, R88.reuse, -R102.reuse ;  /* 0x000000580b7a7223 */ /* 0x184fe20000010866 */
        /* <DEDUP_REMOVED lines=19> */
[----:B------:R-:W-:Y:S01]  /*8760*/  FFMA.FTZ R99, R99, R88, -R102 ;  /* 0x0000005863637223 */ /* 0x000fe20000010866 */
[----:B------:R-:W-:-:S02]  /*8770*/  WARPGROUP.DEPBAR.LE gsb0, 0x0 ;  /* 0x00008000000079c5 */ /* 0x000fc40000010000 */
[----:B------:R-:W2:Y:S01]  /*8780*/  MUFU.EX2 R112, R112 ;  /* 0x0000007000707308 */ /* 0x000ea20000000800 */
[----:B0-----:R-:W-:-:S01]  /*8790*/  FFMA.FTZ R142, R121, R3, R114 ;  /* 0x00000003798e7223 */ /* 0x001fc20000010072 */
[----:B------:R-:W-:-:S03]  /*87a0*/  FFMA.FTZ R231, R231, R88, -R102 ;  /* 0x00000058e7e77223 */ /* 0x000fc60000010866 */
[----:B------:R-:W-:Y:S01]  /*87b0*/  FADD.FTZ R131, R115, R142 ;  /* 0x0000008e73837221 */ /* 0x000fe20000010000 */
[----:B------:R-:W-:-:S01]  /*87c0*/  FFMA.FTZ R142, R127, R88, -R102 ;  /* 0x000000587f8e7223 */ /* 0x000fc20000010866 */
[----:B------:R-:W-:Y:S01]  /*87d0*/  FFMA.FTZ R127, R133, R88, -R102 ;  /* 0x00000058857f7223 */ /* 0x000fe20000010866 */
[----:B------:R-:W0:Y:S01]  /*87e0*/  MUFU.EX2 R7, R7 ;  /* 0x0000000700077308 */ /* 0x000e220000000800 */
[----:B-1----:R-:W-:-:S01]  /*87f0*/  FFMA.FTZ R3, R4, R2, R111 ;  /* 0x0000000204037223 */ /* 0x002fc2000001006f */
[----:B------:R-:W-:-:S04]  /*8800*/  FADD.FTZ R144, R116, R131 ;  /* 0x0000008374907221 */ /* 0x000fc80000010000 */
[----:B------:R-:W-:Y:S02]  /*8810*/  FADD.FTZ R131, R119, R144 ;  /* 0x0000009077837221 */ /* 0x000fe40000010000 */
[----:B------:R-:W1:Y:S01]  /*8820*/  MUFU.EX2 R120, R120 ;  /* 0x0000007800787308 */ /* 0x000e620000000800 */
[----:B--2---:R-:W-:-:S01]  /*8830*/  FADD.FTZ R2, R112, R3 ;  /* 0x0000000370027221 */ /* 0x004fc20000010000 */
[----:B------:R-:W-:-:S04]  /*8840*/  FADD.FTZ R144, R118, R131 ;  /* 0x0000008376907221 */ /* 0x000fc80000010000 */
[----:B------:R-:W-:Y:S01]  /*8850*/  FADD.FTZ R131, R185, R144 ;  /* 0x00000090b9837221 */ /* 0x000fe20000010000 */
[----:B------:R-:W-:-:S01]  /*8860*/  FFMA.FTZ R144, R105, R88, -R102 ;  /* 0x0000005869907223 */ /* 0x000fc20000010866 */
[----:B------:R-:W2:Y:S01]  /*8870*/  MUFU.EX2 R9, R9 ;  /* 0x0000000900097308 */ /* 0x000ea20000000800 */
[----:B0-----:R-:W-:-:S01]  /*8880*/  FADD.FTZ R3, R7, R2 ;  /* 0x0000000207037221 */ /* 0x001fc20000010000 */
[----:B------:R-:W-:Y:S01]  /*8890*/  FADD.FTZ R146, R130, R131 ;  /* 0x0000008382927221 */ /* 0x000fe20000010000 */
[----:B------:R-:W-:-:S03]  /*88a0*/  FFMA.FTZ R105, R217, R88, -R102 ;  /* 0x00000058d9697223 */ /* 0x000fc60000010866 */
[----:B------:R-:W-:Y:S02]  /*88b0*/  FADD.FTZ R131, R183, R146 ;  /* 0x00000092b7837221 */ /* 0x000fe40000010000 */
[----:B------:R-:W0:Y:S01]  /*88c0*/  MUFU.EX2 R122, R122 ;  /* 0x0000007a007a7308 */ /* 0x000e220000000800 */
[----:B-1----:R-:W-:-:S01]  /*88d0*/  FADD.FTZ R2, R120, R3 ;  /* 0x0000000378027221 */ /* 0x002fc20000010000 */
[----:B------:R-:W-:-:S06]  /*88e0*/  FADD.FTZ R146, R6, R131 ;  /* 0x0000008306927221 */ /* 0x000fcc0000010000 */
        /* <DEDUP_REMOVED lines=12> */
[----:B------:R-:W-:-:S03]  /*89b0*/  FFMA.FTZ R146, R219, R88, -R102 ;  /* 0x00000058db927223 */ /* 0x000fc60000010866 */
[----:B------:R-:W-:Y:S01]  /*89c0*/  FADD.FTZ R148, R8, R131 ;  /* 0x0000008308947221 */ /* 0x000fe20000010000 */
[----:B------:R-:W-:-:S02]  /*89d0*/  FFMA.FTZ R131, R141, R88, -R102 ;  /* 0x000000588d837223 */ /* 0x000fc40000010866 */
        /* <DEDUP_REMOVED lines=28> */
[----:B-1----:R-:W-:-:S04]  /*8ba0*/  FADD.FTZ R137, R117, R150 ;  /* 0x0000009675897221 */ /* 0x002fc80000010000 */
[----:B------:R-:W-:Y:S01]  /*8bb0*/  FADD.FTZ R150, R20, R137 ;  /* 0x0000008914967221 */ /* 0x000fe20000010000 */
[----:B------:R-:W-:-:S02]  /*8bc0*/  FFMA.FTZ R137, R145, R88, -R102 ;  /* 0x0000005891897223 */ /* 0x000fc40000010866 */
        /* <DEDUP_REMOVED lines=14> */
[----:B------:R-:W-:-:S03]  /*8cb0*/  FFMA.FTZ R150, R227, R88, -R102 ;  /* 0x00000058e3967223 */ /* 0x000fc60000010866 */
        /* <DEDUP_REMOVED lines=32> */
[----:B------:R-:W-:-:S06]  /*8ec0*/  IADD3 R2, -R196, 0xb, RZ ;  /* 0x0000000bc4027810 */ /* 0x000fcc0007ffe1ff */
[----:B------:R-:W1:Y:S01]  /*8ed0*/  MUFU.EX2 R100, R100 ;  /* 0x0000006400647308 */ /* 0x000e620000000800 */
[----:B--2---:R-:W-:-:S07]  /*8ee0*/  FADD.FTZ R141, R97, R154 ;  /* 0x0000009a618d7221 */ /* 0x004fce0000010000 */
[----:B------:R-:W-:Y:S01]  /*8ef0*/  MUFU.EX2 R133, R133 ;  /* 0x0000008500857308 */ /* 0x000fe20000000800 */
[----:B0-----:R-:W-:-:S07]  /*8f00*/  FADD.FTZ R154, R148, R139 ;  /* 0x0000008b949a7221 */ /* 0x001fce0000010000 */
[----:B------:R-:W0:Y:S01]  /*8f10*/  MUFU.EX2 R153, R153 ;  /* 0x0000009900997308 */ /* 0x000e220000000800 */
[----:B-1----:R-:W-:-:S01]  /*8f20*/  FADD.FTZ R156, R100, R141 ;  /* 0x0000008d649c7221 */ /* 0x002fc20000010000 */
[----:B------:R-:W-:-:S05]  /*8f30*/  IMAD.U32 R141, RZ, RZ, UR53 ;  /* 0x00000035ff8d7e24 */ /* 0x000fca000f8e00ff */
[----:B------:R-:W-:Y:S01]  /*8f40*/  @!P1 LEA R141, R141, UR41, 0x3 ;  /* 0x000000298d8d9c11 */ /* 0x000fe2000f8e18ff */
[----:B------:R-:W-:Y:S01]  /*8f50*/  MUFU.EX2 R152, R152 ;  /* 0x0000009800987308 */ /* 0x000fe20000000800 */
[----:B------:R1:W-:Y:S07]  /*8f60*/  BAR.ARV R2, 0x100 ;  /* 0x000400020000751d */ /* 0x0003ee0000002000 */
[----:B------:R-:W2:Y:S01]  /*8f70*/  MUFU.EX2 R104, R104 ;  /* 0x0000006800687308 */ /* 0x000ea20000000800 */
[----:B0-----:R-:W-:-:S01]  /*8f80*/  FADD.FTZ R139, R153, R156 ;  /* 0x0000009c998b7221 */ /* 0x001fc20000010000 */
[----:B-1----:R-:W-:-:S05]  /*8f90*/  @!P1 VIADD R2, R141, 0x29840 ;  /* 0x000298408d029836 */ /* 0x002fca0000000000 */
[----:B------:R-:W-:Y:S01]  /*8fa0*/  @!P1 PRMT R2, RZ, 0x654, R2 ;  /* 0x00000654ff029816 */ /* 0x000fe20000000002 */
[----:B------:R-:W-:Y:S03]  /*8fb0*/  MUFU.EX2 R137, R137 ;  /* 0x0000008900897308 */ /* 0x000fe60000000800 */
[----:B------:R0:W-:Y:S05]  /*8fc0*/  @!P1 SYNCS.ARRIVE.TRANS64.RED.A1T0 RZ, [R2+URZ], RZ ;  /* 0x000000ff02ff99a7 */ /* 0x0001ea000810043f */
[----:B------:R-:W1:Y:S01]  /*8fd0*/  MUFU.EX2 R155, R155 ;  /* 0x0000009b009b7308 */ /* 0x000e620000000800 */
[----:B--2---:R-:W-:-:S07]  /*8fe0*/  FADD.FTZ R156, R104, R139 ;  /* 0x0000008b689c7221 */ /* 0x004fce0000010000 */
[----:B------:R-:W-:Y:S08]  /*8ff0*/  MUFU.EX2 R150, R150 ;  /* 0x0000009600967308 */ /* 0x000ff00000000800 */
[----:B------:R-:W2:Y:S01]  /*9000*/  MUFU.EX2 R106, R106 ;  /* 0x0000006a006a7308 */ /* 0x000ea20000000800 */
[----:B-1----:R-:W-:-:S07]  /*9010*/  FADD.FTZ R139, R155, R156 ;  /* 0x0000009c9b8b7221 */ /* 0x002fce0000010000 */
[----:B------:R-:W1:Y:S08]  /*9020*/  MUFU.EX2 R158, R229 ;  /* 0x000000e5009e7308 */ /* 0x000e700000000800 */
[----:B------:R3:W0:Y:S08]  /*9030*/  MUFU.EX2 R145, R3 ;  /* 0x0000000300917308 */ /* 0x0006300000000800 */
[----:B------:R-:W-:Y:S01]  /*9040*/  MUFU.EX2 R157, R157 ;  /* 0x0000009d009d7308 */ /* 0x000fe20000000800 */
[----:B---3--:R-:W-:-:S04]  /*9050*/  FADD.FTZ R3, R133, R154 ;  /* 0x0000009a85037221 */ /* 0x008fc80000010000 */
[----:B------:R-:W-:-:S03]  /*9060*/  FADD.FTZ R154, R152, R3 ;  /* 0x00000003989a7221 */ /* 0x000fc60000010000 */
[----:B------:R-:W-:Y:S01]  /*9070*/  MUFU.EX2 R108, R108 ;  /* 0x0000006c006c7308 */ /* 0x000fe20000000800 */
[----:B------:R-:W-:-:S01]  /*9080*/  FADD.FTZ R3, R137, R154 ;  /* 0x0000009a89037221 */ /* 0x000fc20000010000 */
[----:B--2---:R-:W-:-:S03]  /*9090*/  FADD.FTZ R154, R106, R139 ;  /* 0x0000008b6a9a7221 */ /* 0x004fc60000010000 */
[----:B------:R-:W-:-:S03]  /*90a0*/  FADD.FTZ R3, R150, R3 ;  /* 0x0000000396037221 */ /* 0x000fc60000010000 */
[----:B------:R-:W2:Y:S01]  /*90b0*/  MUFU.EX2 R95, R95 ;  /* 0x0000005f005f7308 */ /* 0x000ea20000000800 */
[----:B-1----:R-:W-:-:S04]  /*90c0*/  FADD.FTZ R3, R158, R3 ;  /* 0x000000039e037221 */ /* 0x002fc80000010000 */
[----:B0-----:R-:W-:-:S03]  /*90d0*/  FADD.FTZ R2, R145, R3 ;  /* 0x0000000391027221 */ /* 0x001fc60000010000 */
[----:B------:R-:W0:Y:S08]  /*90e0*/  MUFU.EX2 R159, R159 ;  /* 0x0000009f009f7308 */ /* 0x000e300000000800 */
[----:B------:R1:W3:Y:S01]  /*90f0*/  MUFU.EX2 R171, R99 ;  /* 0x0000006300ab7308 */ /* 0x0002e20000000800 */
[----:B--2---:R-:W-:-:S07]  /*9100*/  FADD.FTZ R2, R95, R2 ;  /* 0x000000025f027221 */ /* 0x004fce0000010000 */
[----:B------:R-:W2:Y:S01]  /*9110*/  MUFU.EX2 R101, R101 ;  /* 0x0000006500657308 */ /* 0x000ea20000000800 */
[----:B-1----:R-:W-:-:S04]  /*9120*/  FADD.FTZ R99, R157, R154 ;  /* 0x0000009a9d637221 */ /* 0x002fc80000010000 */
[----:B------:R-:W-:-:S03]  /*9130*/  FADD.FTZ R154, R108, R99 ;  /* 0x000000636c9a7221 */ /* 0x000fc60000010000 */
[----:B------:R-:W1:Y:S01]  /*9140*/  MUFU.EX2 R231, R231 ;  /* 0x000000e700e77308 */ /* 0x000e620000000800 */
[----:B0-----:R-:W-:-:S01]  /*9150*/  FADD.FTZ R154, R159, R154 ;  /* 0x0000009a9f9a7221 */ /* 0x001fc20000010000 */
[----:B---3--:R-:W-:-:S06]  /*9160*/  FADD.FTZ R2, R171, R2 ;  /* 0x00000002ab027221 */ /* 0x008fcc0000010000 */
        /* <DEDUP_REMOVED lines=8> */
.L_x_1966:
[----:B------:R-:W-:Y:S01]  /*91f0*/  UISETP.GT.AND UP1, UPT, UR52, UR49, UPT ;  /* 0x000000313400728c */ /* 0x000fe2000bf24270 */
[----:B------:R-:W-:Y:S01]  /*9200*/  F2FP.SATFINITE.E4M3.F32.PACK_AB_MERGE_C R7, R120, R7, RZ ;  /* 0x000000077807723e */ /* 0x000fe200048070ff */
[----:B------:R-:W-:Y:S01]  /*9210*/  ULEA UR6, UR54, UR41, 0x3 ;  /* 0x0000002936067291 */ /* 0x000fe2000f8e183f */
[----:B------:R-:W-:Y:S01]  /*9220*/  F2FP.SATFINITE.E4M3.F32.PACK_AB_MERGE_C R130, R183, R130, RZ ;  /* 0x00000082b782723e */ /* 0x000fe200048070ff */
[----:B------:R-:W-:Y:S01]  /*9230*/  UIADD3 UR52, UR52, -0x1, URZ ;  /* 0xffffffff34347890 */ /* 0x000fe2000fffe03f */
[----:B------:R-:W-:Y:S01]  /*9240*/  F2FP.SATFINITE.E4M3.F32.PACK_AB_MERGE_C R5, R138, R5, RZ ;  /* 0x000000058a05723e */ /* 0x000fe200048070ff */
[----:B------:R-:W-:Y:S01]  /*9250*/  UIADD3 UR6, UR6, 0x29860, URZ ;  /* 0x0002986006067890 */ /* 0x000fe2000fffe03f */
[----:B------:R-:W-:Y:S01]  /*9260*/  PLOP3.LUT P3, PT, PT, PT, UP1, 0x80, 0x0 ;  /* 0x000000000000781c */ /* 0x000fe20003f6f018 */
[----:B------:R-:W-:Y:S01]  /*9270*/  UMOV UR55, UR43 ;  /* 0x0000002b00377c82 */ /* 0x000fe20008000000 */
[----:B------:R-:W-:Y:S01]  /*9280*/  F2FP.SATFINITE.E4M3.F32.PACK_AB_MERGE_C R7, R112, R111, R7 ;  /* 0x0000006f7007723e */ /* 0x000fe20004807007 */
[----:B------:R-:W-:Y:S01]  /*9290*/  UPRMT UR6, UR39, 0x654, UR6 ;  /* 0x0000065427067896 */ /* 0x000fe20008000006 */
[----:B------:R-:W-:Y:S01]  /*92a0*/  F2FP.SATFINITE.E4M3.F32.PACK_AB_MERGE_C R116, R119, R116, RZ ;  /* 0x000000747774723e */ /* 0x000fe200048070ff */
[----:B------:R-:W-:Y:S01]  /*92b0*/  UMOV UR54, UR53 ;  /* 0x0000003500367c82 */ /* 0x000fe20008000000 */
[----:B------:R-:W-:Y:S01]  /*92c0*/  F2FP.SATFINITE.E4M3.F32.PACK_AB_MERGE_C R11, R124, R11, RZ ;  /* 0x0000000b7c0b723e */ /* 0x000fe200048070ff */
[----:B------:R-:W-:Y:S01]  /*92d0*/  FMUL.FTZ R26, R26, R4 ;  /* 0x000000041a1a7220 */ /* 0x000fe20000410000 */
[----:B------:R-:W-:Y:S01]  /*92e0*/  F2FP.SATFINITE.E4M3.F32.PACK_AB_MERGE_C R8, R209, R8, RZ ;  /* 0x00000008d108723e */ /* 0x000fe200048070ff */
[-C--:B------:R-:W-:Y:S01]  /*92f0*/  FMUL.FTZ R27, R27, R4.reuse ;  /* 0x000000041b1b7220 */ /* 0x080fe20000410000 */
        /* <DEDUP_REMOVED lines=96> */
[----:B------:R-:W-:-:S02]  /*9900*/  IMAD.MOV.U32 R4, RZ, RZ, R91 ;  /* 0x000000ffff047224 */ /* 0x000fc400078e005b */
[----:B------:R-:W-:Y:S02]  /*9910*/  IMAD.MOV.U32 R5, RZ, RZ, R89 ;  /* 0x000000ffff057224 */ /* 0x000fe400078e0059 */
[----:B------:R-:W-:Y:S01]  /*9920*/  IMAD.MOV.U32 R185, RZ, RZ, R7 ;  /* 0x000000ffffb97224 */ /* 0x000fe200078e0007 */
[----:B------:R-:W-:Y:S06]  /*9930*/  @P3 BRA `(.L_x_1967) ;  /* 0xffffffbc00843947 */ /* 0x000fec000383ffff */
[----:B------:R-:W-:-:S05]  /*9940*/  UMOV UR48, UR53 ;  /* 0x0000003500307c82 */ /* 0x000fca0008000000 */
.L_x_1957:
[----:B------:R-:W-:-:S13]  /*9950*/  ISETP.LE.AND P2, PT, RZ, UR52, PT ;  /* 0x00000034ff007c0c */ /* 0x000fda000bf43270 */
[----:B------:R-:W-:Y:S05]  /*9960*/  @!P2 BRA `(.L_x_1968) ;  /* 0x0000003400a4a947 */ /* 0x000fea0003800000 */
[----:B------:R-:W-:Y:S01]  /*9970*/  IMAD.MOV.U32 R5, RZ, RZ, R91 ;  /* 0x000000ffff057224 */ /* 0x000fe200078e005b */
[----:B------:R-:W-:Y:S01]  /*9980*/  UMOV UR49, UR43 ;  /* 0x0000002b00317c82 */ /* 0x000fe20008000000 */
[----:B------:R-:W-:Y:S01]  /*9990*/  IMAD.MOV.U32 R4, RZ, RZ, R89 ;  /* 0x000000ffff047224 */ /* 0x000fe200078e0059 */
[----:B------:R-:W-:-:S06]  /*99a0*/  UMOV UR47, UR48 ;  /* 0x00000030002f7c82 */ /* 0x000fcc0008000000 */
.L_x_1978:
        /* <DEDUP_REMOVED lines=9> */
.L_x_1970:
[----:B------:R-:W-:Y:S01]  /*9a40*/  ULEA UR6, UR48, UR41, 0x3 ;  /* 0x0000002930067291 */ /* 0x000fe2000f8e183f */
[----:B------:R-:W-:-:S05]  /*9a50*/  IMAD.U32 R6, RZ, RZ, UR43 ;  /* 0x0000002bff067e24 */ /* 0x000fca000f8e00ff */
[----:B------:R-:W-:-:S04]  /*9a60*/  SHF.L.U32 R6, R6, 0x1f, RZ ;  /* 0x0000001f06067819 */ /* 0x000fc800000006ff */
[----:B------:R0:W1:Y:S01]  /*9a70*/  SYNCS.PHASECHK.TRANS64.TRYWAIT P2, [UR6+0x29830], R6 ;  /* 0x02983006ff0075a7 */ /* 0x0000620008040146 */
[----:B------:R-:W-:Y:S05]  /*9a80*/  @!P0 BRA `(.L_x_1971) ;  /* 0x0000000000048947 */ /* 0x000fea0003800000 */
[----:B------:R-:W-:Y:S01]  /*9a90*/  BPT.TRAP 0x1 ;  /* 0x000000040000795c */ /* 0x000fe20000300000 */
.L_x_1971:
[----:B-1----:R-:W-:Y:S05]  /*9aa0*/  @P2 BRA `(.L_x_1969) ;  /* 0x0000000000082947 */ /* 0x002fea0003800000 */
[----:B------:R-:W1:Y:S02]  /*9ab0*/  SYNCS.PHASECHK.TRANS64.TRYWAIT P2, [UR6+0x29830], R6 ;  /* 0x02983006ff0075a7 */ /* 0x000e640008040146 */
[----:B-1----:R-:W-:Y:S05]  /*9ac0*/  @!P2 BRA `(.L_x_1972) ;  /* 0x000000a40030a947 */ /* 0x002fea0003800000 */
.L_x_1969:
[----:B-1----:R-:W1:Y:S01]  /*9ad0*/  S2R R7, SR_TID.X ;  /* 0x0000000000077919 */ /* 0x002e620000002100 */
[----:B------:R-:W-:Y:S01]  /*9ae0*/  UIMAD UR53, UR48, 0x780, UR46 ;  /* 0x00000780303578a4 */ /* 0x000fe2000f8e022e */
[----:B------:R-:W-:Y:S01]  /*9af0*/  UMOV UR27, 0x80000020 ;  /* 0x80000020001b7882 */ /* 0x000fe20000000000 */
[----:B------:R-:W-:Y:S02]  /*9b00*/  UMOV UR28, UR24 ;  /* 0x00000018001c7c82 */ /* 0x000fe40008000000 */
[----:B------:R-:W-:Y:S01]  /*9b10*/  UIADD3 UR30, UR53, 0x80, URZ ;  /* 0x00000080351e7890 */ /* 0x000fe2000fffe03f */
[----:B------:R-:W-:Y:S02]  /*9b20*/  UMOV UR29, UR25 ;  /* 0x00000019001d7c82 */ /* 0x000fe40008000000 */
[----:B------:R-:W-:Y:S01]  /*9b30*/  UMOV UR26, UR53 ;  /* 0x00000035001a7c82 */ /* 0x000fe20008000000 */
[----:B------:R-:W-:Y:S01]  /*9b40*/  UMOV UR31, 0x80000020 ;  /* 0x80000020001f7882 */ /* 0x000fe20000000000 */
[----:B------:R-:W-:Y:S01]  /*9b50*/  UIADD3 UR34, UR53, 0x100, URZ ;  /* 0x0000010035227890 */ /* 0x000fe2000fffe03f */
[----:B------:R-:W-:Y:S01]  /*9b60*/  UMOV UR32, UR24 ;  /* 0x0000001800207c82 */ /* 0x000fe20008000000 */
[----:B------:R-:W-:Y:S01]  /*9b70*/  UMOV UR33, UR25 ;  /* 0x0000001900217c82 */ /* 0x000fe20008000000 */
[----:B------:R-:W-:Y:S01]  /*9b80*/  UMOV UR35, 0x80000020 ;  /* 0x8000002000237882 */ /* 0x000fe20000000000 */
        /* <DEDUP_REMOVED lines=10> */
[----:B-1----:R-:W-:-:S05]  /*9c30*/  SHF.R.U32.HI R7, RZ, 0x7, R7 ;  /* 0x00000007ff077819 */ /* 0x002fca0000011607 */
        /* <DEDUP_REMOVED lines=165> */
.L_x_1974:
[----:B------:R-:W-:Y:S01]  /*a690*/  ULEA UR6, UR47, UR41, 0x3 ;  /* 0x000000292f067291 */ /* 0x000fe2000f8e183f */
[----:B------:R-:W-:-:S05]  /*a6a0*/  IMAD.U32 R6, RZ, RZ, UR49 ;  /* 0x00000031ff067e24 */ /* 0x000fca000f8e00ff */
[----:B------:R-:W-:-:S04]  /*a6b0*/  SHF.L.U32 R6, R6, 0x1f, RZ ;  /* 0x0000001f06067819 */ /* 0x000fc800000006ff */
[----:B------:R0:W1:Y:S01]  /*a6c0*/  SYNCS.PHASECHK.TRANS64.TRYWAIT P2, [UR6+0x29850], R6 ;  /* 0x02985006ff0075a7 */ /* 0x0000620008040146 */
[----:B------:R-:W-:Y:S05]  /*a6d0*/  @!P0 BRA `(.L_x_1975) ;  /* 0x0000000000048947 */ /* 0x000fea0003800000 */
[----:B------:R-:W-:Y:S01]  /*a6e0*/  BPT.TRAP 0x1 ;  /* 0x000000040000795c */ /* 0x000fe20000300000 */
.L_x_1975:
[----:B-1----:R-:W-:Y:S05]  /*a6f0*/  @P2 BRA `(.L_x_1973) ;  /* 0x0000000000082947 */ /* 0x002fea0003800000 */
[----:B------:R-:W1:Y:S02]  /*a700*/  SYNCS.PHASECHK.TRANS64.TRYWAIT P2, [UR6+0x29850], R6 ;  /* 0x02985006ff0075a7 */ /* 0x000e640008040146 */
[----:B-1----:R-:W-:Y:S05]  /*a710*/  @!P2 BRA `(.L_x_1976) ;  /* 0x000000980034a947 */ /* 0x002fea0003800000 */
.L_x_1973:
[----:B------:R-:W-:Y:S01]  /*a720*/  UIADD3 UR6, UR41, 0x400, URZ ;  /* 0x0000040029067890 */ /* 0x000fe2000fffe03f */
[----:B------:R-:W-:Y:S01]  /*a730*/  WARPGROUP.ARRIVE ;  /* 0x00000000000079c5 */ /* 0x000fe20000000000 */
[----:B------:R-:W-:Y:S01]  /*a740*/  UMOV UR7, 0xc0000010 ;  /* 0xc000001000077882 */ /* 0x000fe20000000000 */
[C---:B-1----:R-:W-:Y:S01]  /*a750*/  FMUL.FTZ R7, R0.reuse, R152 ;  /* 0x0000009800077220 */ /* 0x042fe20000410000 */
[----:B------:R-:W-:Y:S01]  /*a760*/  USHF.R.U32.HI UR6, URZ, 0x4, UR6 ;  /* 0x000000043f067899 */ /* 0x000fe20008011606 */
[C---:B0-----:R-:W-:Y:S01]  /*a770*/  FMUL.FTZ R6, R0.reuse, R154 ;  /* 0x0000009a00067220 */ /* 0x041fe20000410000 */
[C---:B------:R-:W-:Y:S01]  /*a780*/  FMUL.FTZ R9, R0.reuse, R153 ;  /* 0x0000009900097220 */ /* 0x040fe20000410000 */
        /* <DEDUP_REMOVED lines=26> */
[----:B------:R-:W-:Y:S01]  /*a930*/  FMUL.FTZ R137, R0, R137 ;  /* 0x0000008900897220 */ /* 0x000fe20000410000 */
        /* <DEDUP_REMOVED lines=78> */
[----:B------:R-:W-:Y:S01]  /*ae20*/  FMUL.FTZ R103, R0, R103 ;  /* 0x0000006700677220 */ /* 0x000fe20000410000 */
[----:B------:R-:W1:Y:S01]  /*ae30*/  S2R R196, SR_TID.X ;  /* 0x0000000000c47919 */ /* 0x000e620000002100 */
[----:B------:R-:W-:Y:S01]  /*ae40*/  IMAD.U32 R158, RZ, RZ, UR48 ;  /* 0x00000030ff9e7e24 */ /* 0x000fe2000f8e00ff */
        /* <DEDUP_REMOVED lines=152> */
[----:B--2---:R-:W-:-:S05]  /*b7d0*/  FMNMX.FTZ R90, R124, R89, !PT ;  /* 0x000000597c5a7209 */ /* 0x004fca0007810000 */
[----:B------:R-:W2:Y:S02]  /*b7e0*/  SHFL.BFLY PT, R89, R90, 0x2, 0x1f ;  /* 0x0c401f005a597f89 */ /* 0x000ea400000e0000 */
[----:B------:R-:W3:Y:S01]  /*b7f0*/  MUFU.TANH R103, R103 ;  /* 0x0000006700677308 */ /* 0x000ee20000002400 */
[----:B-1----:R-:W-:-:S04]  /*b800*/  FMNMX.FTZ R88, R99, R88, !PT ;  /* 0x0000005863587209 */ /* 0x002fc80007810000 */
[----:B0-----:R-:W-:-:S04]  /*b810*/  FMNMX.FTZ R88, R101, R88, !PT ;  /* 0x0000005865587209 */ /* 0x001fc80007810000 */
[----:B---3--:R-:W-:Y:S02]  /*b820*/  FMNMX.FTZ R92, R103, R88, !PT ;  /* 0x00000058675c7209 */ /* 0x008fe40007810000 */
[----:B------:R-:W0:Y:S03]  /*b830*/  LDC R88, c[0x0][0x988] ;  /* 0x00026200ff587b82 */ /* 0x000e260000000800 */
[----:B------:R-:W1:Y:S01]  /*b840*/  SHFL.BFLY PT, R91, R92, 0x2, 0x1f ;  /* 0x0c401f005c5b7f89 */ /* 0x000e6200000e0000 */
[----:B--2---:R-:W-:-:S05]  /*b850*/  FMNMX.FTZ R94, R90, R89, !PT ;  /* 0x000000595a5e7209 */ /* 0x004fca0007810000 */
[----:B------:R-:W2:Y:S01]  /*b860*/  SHFL.BFLY PT, R89, R94, 0x1, 0x1f ;  /* 0x0c201f005e597f89 */ /* 0x000ea200000e0000 */
[----:B-1----:R-:W-:-:S05]  /*b870*/  FMNMX.FTZ R96, R92, R91, !PT ;  /* 0x0000005b5c607209 */ /* 0x002fca0007810000 */
[----:B------:R-:W1:Y:S01]  /*b880*/  SHFL.BFLY PT, R91, R96, 0x1, 0x1f ;  /* 0x0c201f00605b7f89 */ /* 0x000e6200000e0000 */
[----:B--2---:R-:W-:-:S05]  /*b890*/  FMNMX.FTZ R89, R94, R89, !PT ;  /* 0x000000595e597209 */ /* 0x004fca0007810000 */
[C---:B0-----:R-:W-:Y:S01]  /*b8a0*/  FFMA.FTZ R126, R89.reuse, R88, -8 ;  /* 0xc1000000597e7423 */ /* 0x041fe20000010058 */
[----:B------:R-:W-:-:S03]  /*b8b0*/  FADD.FTZ R4, -R89, R4 ;  /* 0x0000000459047221 */ /* 0x000fc60000010100 */
[-CC-:B------:R-:W-:Y:S01]  /*b8c0*/  FFMA.FTZ R90, R9, R88.reuse, -R126.reuse ;  /* 0x00000058095a7223 */ /* 0x180fe2000001087e */
[----:B------:R-:W-:-:S01]  /*b8d0*/  FFMA.FTZ R9, R13, R88, -R126 ;  /* 0x000000580d097223 */ /* 0x000fc2000001087e */
[-CC-:B------:R-:W-:Y:S01]  /*b8e0*/  FFMA.FTZ R13, R155, R88.reuse, -R126.reuse ;  /* 0x000000589b0d7223 */ /* 0x180fe2000001087e */
[----:B------:R-:W-:-:S01]  /*b8f0*/  FFMA.FTZ R155, R112, R88, -R126 ;  /* 0x00000058709b7223 */ /* 0x000fc2000001087e */
[-CC-:B------:R-:W-:Y:S01]  /*b900*/  FFMA.FTZ R112, R114, R88.reuse, -R126.reuse ;  /* 0x0000005872707223 */ /* 0x180fe2000001087e */
[----:B------:R-:W-:-:S01]  /*b910*/  FFMA.FTZ R114, R118, R88, -R126 ;  /* 0x0000005876727223 */ /* 0x000fc2000001087e */
[-C--:B------:R-:W-:Y:S01]  /*b920*/  FMUL.FTZ R4, R4, R88.reuse ;  /* 0x0000005804047220 */ /* 0x080fe20000410000 */
[----:B------:R-:W-:-:S01]  /*b930*/  FFMA.FTZ R7, R7, R88, -R126 ;  /* 0x0000005807077223 */ /* 0x000fc2000001087e */
[----:B------:R-:W-:Y:S01]  /*b940*/  MUFU.EX2 R90, R90 ;  /* 0x0000005a005a7308 */ /* 0x000fe20000000800 */
[----:B------:R-:W-:-:S01]  /*b950*/  FFMA.FTZ R92, R15, R88, -R126 ;  /* 0x000000580f5c7223 */ /* 0x000fc2000001087e */
[-CC-:B------:R-:W-:Y:S01]  /*b960*/  FFMA.FTZ R15, R163, R88.reuse, -R126.reuse ;  /* 0x00000058a30f7223 */ /* 0x180fe2000001087e */
[----:B------:R-:W-:-:S01]  /*b970*/  FFMA.FTZ R163, R120, R88, -R126 ;  /* 0x0000005878a37223 */ /* 0x000fc2000001087e */
[-CC-:B------:R-:W-:Y:S01]  /*b980*/  FFMA.FTZ R94, R157, R88.reuse, -R126.reuse ;  /* 0x000000589d5e7223 */ /* 0x180fe2000001087e */
[----:B------:R-:W-:-:S01]  /*b990*/  FFMA.FTZ R157, R116, R88, -R126 ;  /* 0x00000058749d7223 */ /* 0x000fc2000001087e */
[----:B-1----:R-:W-:Y:S01]  /*b9a0*/  FMNMX.FTZ R91, R96, R91, !PT ;  /* 0x0000005b605b7209 */ /* 0x002fe20007810000 */
[----:B------:R-:W-:-:S01]  /*b9b0*/  FFMA.FTZ R116, R122, R88, -R126 ;  /* 0x000000587a747223 */ /* 0x000fc2000001087e */
[----:B------:R-:W-:Y:S01]  /*b9c0*/  MUFU.EX2 R4, R4 ;  /* 0x0000000400047308 */ /* 0x000fe20000000800 */
[----:B------:R-:W-:-:S01]  /*b9d0*/  FFMA.FTZ R96, R165, R88, -R126 ;  /* 0x00000058a5607223 */ /* 0x000fc2000001087e */
[----:B------:R-:W-:Y:S01]  /*b9e0*/  FFMA.FTZ R165, R124, R88, -R126 ;  /* 0x000000587ca57223 */ /* 0x000fe2000001087e */
[----:B------:R-:W-:-:S01]  /*b9f0*/  FADD.FTZ R5, -R91, R5 ;  /* 0x000000055b057221 */ /* 0x000fc20000010100 */
[-C--:B------:R-:W-:Y:S01]  /*ba00*/  FFMA.FTZ R118, R91, R88.reuse, -8 ;  /* 0xc10000005b767423 */ /* 0x080fe20000010058 */
[----:B------:R-:W-:-:S01]  /*ba10*/  FFMA.FTZ R98, R197, R88, -R126 ;  /* 0x00000058c5627223 */ /* 0x000fc2000001087e */
[-C--:B------:R-:W-:Y:S01]  /*ba20*/  FFMA.FTZ R137, R137, R88.reuse, -R126 ;  /* 0x0000005889897223 */ /* 0x080fe2000001087e */
[-C--:B------:R-:W-:Y:S01]  /*ba30*/  FMUL.FTZ R5, R5, R88.reuse ;  /* 0x0000005805057220 */ /* 0x080fe20000410000 */
        /* <DEDUP_REMOVED lines=23> */
[----:B------:R-:W-:-:S01]  /*bbb0*/  FADD.FTZ R152, R90, R3 ;  /* 0x000000035a987221 */ /* 0x000fc20000010000 */
        /* <DEDUP_REMOVED lines=14> */
[-C--:B------:R-:W-:Y:S01]  /*bca0*/  FFMA.FTZ R110, R110, R88.reuse, -R126 ;  /* 0x000000586e6e7223 */ /* 0x080fe2000001087e */
[----:B------:R-:W-:-:S01]  /*bcb0*/  FFMA.FTZ R126, R199, R88, -R118 ;  /* 0x00000058c77e7223 */ /* 0x000fc20000010876 */
[-CC-:B------:R-:W-:Y:S01]  /*bcc0*/  FFMA.FTZ R139, R139, R88.reuse, -R118.reuse ;  /* 0x000000588b8b7223 */ /* 0x180fe20000010876 */
[----:B------:R-:W-:-:S01]  /*bcd0*/  FFMA.FTZ R138, R203, R88, -R118 ;  /* 0x00000058cb8a7223 */ /* 0x000fc20000010876 */
[----:B------:R-:W1:Y:S01]  /*bce0*/  MUFU.EX2 R21, R21 ;  /* 0x0000001500157308 */ /* 0x000e620000000800 */
        /* <DEDUP_REMOVED lines=15> */
[----:B------:R-:W2:Y:S01]  /*bde0*/  MUFU.EX2 R120, R120 ;  /* 0x0000007800787308 */ /* 0x000ea20000000800 */
        /* <DEDUP_REMOVED lines=11> */
[----:B------:R-:W-:Y:S01]  /*bea0*/  FFMA.FTZ R93, R93, R88, -R118 ;  /* 0x000000585d5d7223 */ /* 0x000fe20000010876 */
[----:B------:R-:W-:-:S02]  /*beb0*/  WARPGROUP.DEPBAR.LE gsb0, 0x0 ;  /* 0x00008000000079c5 */ /* 0x000fc40000010000 */
[----:B------:R-:W-:Y:S01]  /*bec0*/  FFMA.FTZ R95, R95, R88, -R118 ;  /* 0x000000585f5f7223 */ /* 0x000fe20000010876 */
[----:B------:R-:W0:Y:S01]  /*bed0*/  MUFU.EX2 R122, R122 ;  /* 0x0000007a007a7308 */ /* 0x000e220000000800 */
[----:B--2---:R-:W-:-:S01]  /*bee0*/  FADD.FTZ R161, R120, R161 ;  /* 0x000000a178a17221 */ /* 0x004fc20000010000 */
[-CC-:B------:R-:W-:Y:S01]  /*bef0*/  FFMA.FTZ R99, R99, R88.reuse, -R118.reuse ;  /* 0x0000005863637223 */ /* 0x180fe20000010876 */
[----:B------:R-:W-:-:S01]  /*bf00*/  FFMA.FTZ R101, R101, R88, -R118 ;  /* 0x0000005865657223 */ /* 0x000fc20000010876 */
[----:B------:R-:W-:-:S04]  /*bf10*/  FFMA.FTZ R103, R103, R88, -R118 ;  /* 0x0000005867677223 */ /* 0x000fc80000010876 */
        /* <DEDUP_REMOVED lines=99> */
[----:B------:R-:W-:Y:S01]  /*c550*/  FFMA.FTZ R20, R97, R88, -R118 ;  /* 0x0000005861147223 */ /* 0x000fe20000010876 */
[----:B------:R-:W-:-:S05]  /*c560*/  IADD3 R97, -R196, 0xb, RZ ;  /* 0x0000000bc4617810 */ /* 0x000fca0007ffe1ff */
[----:B------:R-:W2:Y:S01]  /*c570*/  MUFU.EX2 R113, R113 ;  /* 0x0000007100717308 */ /* 0x000ea20000000800 */
[----:B-1----:R-:W-:-:S07]  /*c580*/  FADD.FTZ R2, R136, R3 ;  /* 0x0000000388027221 */ /* 0x002fce0000010000 */
[----:B------:R-:W-:Y:S01]  /*c590*/  MUFU.EX2 R115, R115 ;  /* 0x0000007300737308 */ /* 0x000fe20000000800 */
[----:B0-----:R-:W-:-:S07]  /*c5a0*/  FADD.FTZ R156, R8, R167 ;  /* 0x000000a7089c7221 */ /* 0x001fce0000010000 */
[----:B------:R-:W0:Y:S01]  /*c5b0*/  MUFU.EX2 R10, R10 ;  /* 0x0000000a000a7308 */ /* 0x000e220000000800 */
[----:B--2---:R-:W-:-:S07]  /*c5c0*/  FADD.FTZ R3, R113, R2 ;  /* 0x0000000271037221 */ /* 0x004fce0000010000 */
[----:B------:R-:W-:Y:S08]  /*c5d0*/  MUFU.EX2 R12, R12 ;  /* 0x0000000c000c7308 */ /* 0x000ff00000000800 */
[----:B------:R-:W1:Y:S01]  /*c5e0*/  MUFU.EX2 R117, R117 ;  /* 0x0000007500757308 */ /* 0x000e620000000800 */
[----:B0-----:R-:W-:-:S07]  /*c5f0*/  FADD.FTZ R2, R10, R3 ;  /* 0x000000030a027221 */ /* 0x001fce0000010000 */
[----:B------:R-:W0:Y:S08]  /*c600*/  MUFU.EX2 R161, R161 ;  /* 0x000000a100a17308 */ /* 0x000e300000000800 */
[----:B------:R-:W2:Y:S01]  /*c610*/  MUFU.EX2 R110, R110 ;  /* 0x0000006e006e7308 */ /* 0x000ea20000000800 */
[----:B-1----:R-:W-:-:S01]  /*c620*/  FADD.FTZ R3, R117, R2 ;  /* 0x0000000275037221 */ /* 0x002fc20000010000 */
[----:B------:R-:W-:-:S05]  /*c630*/  @!P1 LEA R2, R158, UR41, 0x3 ;  /* 0x000000299e029c11 */ /* 0x000fca000f8e18ff */
[----:B------:R-:W-:Y:S01]  /*c640*/  @!P1 VIADD R2, R2, 0x29840 ;  /* 0x0002984002029836 */ /* 0x000fe20000000000 */
[----:B------:R-:W1:Y:S04]  /*c650*/  MUFU.EX2 R14, R14 ;  /* 0x0000000e000e7308 */ /* 0x000e680000000800 */
[----:B------:R-:W-:Y:S01]  /*c660*/  @!P1 PRMT R2, RZ, 0x654, R2 ;  /* 0x00000654ff029816 */ /* 0x000fe20000000002 */
[----:B------:R3:W-:Y:S06]  /*c670*/  BAR.ARV R97, 0x100 ;  /* 0x000400610000751d */ /* 0x0007ec0000002000 */
[----:B------:R-:W4:Y:S01]  /*c680*/  MUFU.EX2 R155, R155 ;  /* 0x0000009b009b7308 */ /* 0x000f220000000800 */
[----:B------:R5:W-:Y:S07]  /*c690*/  @!P1 SYNCS.ARRIVE.TRANS64.RED.A1T0 RZ, [R2+URZ], RZ ;  /* 0x000000ff02ff99a7 */ /* 0x000bee000810043f */
[----:B------:R-:W3:Y:S08]  /*c6a0*/  MUFU.EX2 R119, R119 ;  /* 0x0000007700777308 */ /* 0x000ef00000000800 */
[----:B------:R0:W-:Y:S08]  /*c6b0*/  MUFU.EX2 R169, R93 ;  /* 0x0000005d00a97308 */ /* 0x0001f00000000800 */
[----:B------:R-:W5:Y:S01]  /*c6c0*/  MUFU.EX2 R112, R112 ;  /* 0x0000007000707308 */ /* 0x000f620000000800 */
[----:B0-----:R-:W-:-:S04]  /*c6d0*/  FADD.FTZ R93, R115, R156 ;  /* 0x0000009c735d7221 */ /* 0x001fc80000010000 */
[----:B------:R-:W-:-:S03]  /*c6e0*/  FADD.FTZ R156, R12, R93 ;  /* 0x0000005d0c9c7221 */ /* 0x000fc60000010000 */
[----:B------:R-:W0:Y:S01]  /*c6f0*/  MUFU.EX2 R157, R157 ;  /* 0x0000009d009d7308 */ /* 0x000e220000000800 */
[----:B------:R-:W-:-:S01]  /*c700*/  FADD.FTZ R93, R161, R156 ;  /* 0x0000009ca15d7221 */ /* 0x000fc20000010000 */
[----:B--2---:R-:W-:-:S03]  /*c710*/  FADD.FTZ R156, R110, R3 ;  /* 0x000000036e9c7221 */ /* 0x004fc60000010000 */
[----:B-1----:R-:W-:Y:S01]  /*c720*/  FADD.FTZ R158, R14, R93 ;  /* 0x0000005d0e9e7221 */ /* 0x002fe20000010000 */
[----:B----4-:R-:W-:-:S02]  /*c730*/  FADD.FTZ R3, R155, R156 ;  /* 0x0000009c9b037221 */ /* 0x010fc40000010000 */
[----:B------:R-:W1:Y:S01]  /*c740*/  MUFU.EX2 R95, R95 ;  /* 0x0000005f005f7308 */ /* 0x000e620000000800 */
[----:B---3--:R-:W-:-:S01]  /*c750*/  FADD.FTZ R158, R119, R158 ;  /* 0x0000009e779e7221 */ /* 0x008fc20000010000 */
[----:B-----5:R-:W-:-:S03]  /*c760*/  FADD.FTZ R118, R112, R3 ;  /* 0x0000000370767221 */ /* 0x020fc60000010000 */
        /* <DEDUP_REMOVED lines=21> */
.L_x_1977:
        /* <DEDUP_REMOVED lines=114> */
[----:B------:R-:W-:Y:S01]  /*cfe0*/  F2FP.SATFINITE.E4M3.F32.PACK_AB_MERGE_C R171, R160, R20, R93 ;  /* 0x00000014a0ab723e */ /* 0x000fe2000480705d */
[----:B------:R-:W-:Y:S06]  /*cff0*/  @P2 BRA `(.L_x_1978) ;  /* 0xffffffc8006c2947 */ /* 0x000fec000383ffff */
.L_x_1968:
[----:B------:R-:W-:Y:S06]  /*d000*/  BAR.ARV 0x8, 0x180 ;  /* 0x0206000000007b1d */ /* 0x000fec0000002000 */
[----:B------:R-:W-:Y:S05]  /*d010*/  @!P0 BRA `(.L_x_1979) ;  /* 0x0000000000048947 */ /* 0x000fea0003800000 */
[----:B------:R-:W-:Y:S01]  /*d020*/  BPT.TRAP 0x1 ;  /* 0x000000040000795c */ /* 0x000fe20000300000 */
.L_x_1979:
[----:B------:R-:W-:Y:S01]  /*d030*/  ULEA UR9, UR48, UR41, 0x3 ;  /* 0x0000002930097291 */ /* 0x000fe2000f8e183f */
[----:B------:R-:W-:-:S05]  /*d040*/  IMAD.U32 R0, RZ, RZ, UR43 ;  /* 0x0000002bff007e24 */ /* 0x000fca000f8e00ff */
[----:B------:R-:W-:-:S04]  /*d050*/  SHF.L.U32 R0, R0, 0x1f, RZ ;  /* 0x0000001f00007819 */ /* 0x000fc800000006ff */
[----:B------:R0:W1:Y:S01]  /*d060*/  SYNCS.PHASECHK.TRANS64.TRYWAIT P1, [UR9+0x29850], R0 ;  /* 0x02985000ff0075a7 */ /* 0x0000620008020149 */
[----:B------:R-:W-:Y:S05]  /*d070*/  @!P0 BRA `(.L_x_1980) ;  /* 0x0000000000048947 */ /* 0x000fea0003800000 */
[----:B------:R-:W-:Y:S01]  /*d080*/  BPT.TRAP 0x1 ;  /* 0x000000040000795c */ /* 0x000fe20000300000 */
.L_x_1980:
[----:B-1----:R-:W-:Y:S05]  /*d090*/  @P1 BRA `(.L_x_1981) ;  /* 0x0000000000081947 */ /* 0x002fea0003800000 */
[----:B------:R-:W1:Y:S02]  /*d0a0*/  SYNCS.PHASECHK.TRANS64.TRYWAIT P1, [UR9+0x29850], R0 ;  /* 0x02985000ff0075a7 */ /* 0x000e640008020149 */
[----:B-1----:R-:W-:Y:S05]  /*d0b0*/  @!P1 BRA `(.L_x_1982) ;  /* 0x0000006c00e49947 */ /* 0x002fea0003800000 */
.L_x_1981:
[----:B------:R-:W-:Y:S01]  /*d0c0*/  UIADD3 UR41, UR41, 0x400, URZ ;  /* 0x0000040029297890 */ /* 0x000fe2000fffe03f */
[----:B------:R-:W-:Y:S01]  /*d0d0*/  WARPGROUP.ARRIVE ;  /* 0x00000000000079c5 */ /* 0x000fe20000000000 */
[----:B------:R-:W-:Y:S01]  /*d0e0*/  UMOV UR7, 0xc0000010 ;  /* 0xc000001000077882 */ /* 0x000fe20000000000 */
[----:B------:R-:W-:Y:S01]  /*d0f0*/  ULDC.64 UR10, c[0x0][0x9a0] ;  /* 0x00026800000a7ab9 */ /* 0x000fe20000000a00 */
[----:B------:R-:W-:Y:S01]  /*d100*/  USHF.R.U32.HI UR41, URZ, 0x4, UR41 ;  /* 0x000000043f297899 */ /* 0x000fe20008011629 */
[----:B------:R-:W-:Y:S01]  /*d110*/  IMAD.MOV.U32 R6, RZ, RZ, 0x3f800000 ;  /* 0x3f800000ff067424 */ /* 0x000fe200078e00ff */
[----:B------:R-:W-:Y:S02]  /*d120*/  UISETP.NE.U32.AND UP0, UPT, UR10, URZ, UPT ;  /* 0x0000003f0a00728c */ /* 0x000fe4000bf05070 */
[----:B------:R-:W-:Y:S02]  /*d130*/  ULOP3.LUT UR41, UR41, 0x3fff, URZ, 0xc0, !UPT ;  /* 0x00003fff29297892 */ /* 0x000fe4000f8ec03f */
[----:B------:R-:W-:-:S02]  /*d140*/  UISETP.NE.AND.EX UP0, UPT, UR11, URZ, UPT, UP0 ;  /* 0x0000003f0b00728c */ /* 0x000fc4000bf05300 */
[----:B------:R-:W-:-:S04]  /*d150*/  ULOP3.LUT UR8, UR41, 0x10000, URZ, 0xfc, !UPT ;  /* 0x0001000029087892 */ /* 0x000fc8000f8efc3f */
[----:B------:R-:W-:Y:S01]  /*d160*/  UIMAD UR8, UR48, 0x500, UR8 ;  /* 0x00000500300878a4 */ /* 0x000fe2000f8e0208 */
[----:B------:R-:W-:-:S03]  /*d170*/  PLOP3.LUT P1, PT, PT, PT, UP0, 0x80, 0x0 ;  /* 0x000000000000781c */ /* 0x000fc60003f2f008 */
[----:B------:R-:W-:Y:S01]  /*d180*/  UIADD3 UR4, UR8, 0x100, URZ ;  /* 0x0000010008047890 */ /* 0x000fe2000fffe03f */
[----:B------:R-:W-:Y:S02]  /*d190*/  @UP0 ULDC.64 UR12, c[0x0][0x9c8] ;  /* 0x00027200000c0ab9 */ /* 0x000fe40000000a00 */
[----:B------:R-:W-:-:S06]  /*d1a0*/  UMOV UR6, UR8 ;  /* 0x0000000800067c82 */ /* 0x000fcc0008000000 */
[----:B------:R-:W-:Y:S01]  /*d1b0*/  QGMMA.64x128x32.F32.E4M3.E4M3 R24, R184, gdesc[UR4], R24, gsb0 ;  /* 0x01e00004b8187df3 */ /* 0x000fe20008000818 */
[----:B------:R-:W-:Y:S01]  /*d1c0*/  UMOV UR7, 0xc0000010 ;  /* 0xc000001000077882 */ /* 0x000fe20000000000 */
[----:B------:R-:W-:Y:S01]  /*d1d0*/  UMOV UR6, UR4 ;  /* 0x0000000400067c82 */ /* 0x000fe20008000000 */
[----:B------:R-:W-:Y:S01]  /*d1e0*/  @UP0 UIMAD.WIDE.U32 UR4, UR42, UR12, URZ ;  /* 0x0000000c2a0402a5 */ /* 0x000fe2000f8e003f */
[----:B------:R-:W-:Y:S02]  /*d1f0*/  WARPGROUP.DEPBAR.LE gsb0, 0x0 ;  /* 0x00008000000079c5 */ /* 0x000fe40000010000 */
[----:B------:R-:W-:-:S06]  /*d200*/  WARPGROUP.ARRIVE ;  /* 0x00000000000079c5 */ /* 0x000fcc0000000000 */
[----:B------:R-:W-:Y:S01]  /*d210*/  QGMMA.64x128x32.F32.E4M3.E4M3 R24, R180, gdesc[UR4], R24, gsb0 ;  /* 0x01e00004b4187df3 */ /* 0x000fe20008000818 */
[----:B------:R-:W-:Y:S02]  /*d220*/  @UP0 USHF.R.S32.HI UR6, URZ, 0x1f, UR42 ;  /* 0x0000001f3f060899 */ /* 0x000fe4000801142a */
[----:B------:R-:W-:Y:S02]  /*d230*/  @UP0 USHF.R.S32.HI UR7, URZ, 0x1f, UR37 ;  /* 0x0000001f3f070899 */ /* 0x000fe40008011425 */
[----:B------:R-:W-:-:S04]  /*d240*/  @UP0 UIMAD UR6, UR6, UR12, URZ ;  /* 0x0000000c060602a4 */ /* 0x000fc8000f8e023f */
[----:B------:R-:W-:-:S03]  /*d250*/  @UP0 UIMAD UR6, UR42, UR13, UR6 ;  /* 0x0000000d2a0602a4 */ /* 0x000fc6000f8e0206 */
[----:B------:R-:W-:Y:S01]  /*d260*/  @UP0 ULDC.64 UR12, c[0x0][0x9d0] ;  /* 0x00027400000c0ab9 */ /* 0x000fe20000000a00 */
[----:B------:R-:W-:Y:S02]  /*d270*/  @UP0 UIADD3 UR5, UR5, UR6, URZ ;  /* 0x0000000605050290 */ /* 0x000fe4000fffe03f */
[----:B------:R-:W-:Y:S02]  /*d280*/  @UP0 UIMAD UR6, UR7, UR12, URZ ;  /* 0x0000000c070602a4 */ /* 0x000fe4000f8e023f */
[----:B------:R-:W-:Y:S02]  /*d290*/  @UP0 UIMAD.WIDE.U32 UR4, UR37, UR12, UR4 ;  /* 0x0000000c250402a5 */ /* 0x000fe4000f8e0004 */
[----:B------:R-:W-:-:S04]  /*d2a0*/  @UP0 UIMAD UR6, UR37, UR13, UR6 ;  /* 0x0000000d250602a4 */ /* 0x000fc8000f8e0206 */
[----:B------:R-:W-:Y:S02]  /*d2b0*/  @UP0 UIADD3 UR5, UR5, UR6, URZ ;  /* 0x0000000605050290 */ /* 0x000fe4000fffe03f */
[----:B------:R-:W-:-:S04]  /*d2c0*/  @UP0 ULEA UR6, UP1, UR4, UR10, 0x2 ;  /* 0x0000000a04060291 */ /* 0x000fc8000f82103f */
[----:B------:R-:W-:Y:S02]  /*d2d0*/  @UP0 ULEA.HI.X UR7, UR4, UR11, UR5, 0x2, UP1 ;  /* 0x0000000b04070291 */ /* 0x000fe400088f1405 */
[----:B------:R-:W-:Y:S01]  /*d2e0*/  UIADD3 UR4, UR8, 0x200, URZ ;  /* 0x0000020008047890 */ /* 0x000fe2000fffe03f */
[----:B------:R-:W-:-:S03]  /*d2f0*/  IMAD.U32 R4, RZ, RZ, UR6 ;  /* 0x00000006ff047e24 */ /* 0x000fc6000f8e00ff */
[----:B-1----:R-:W-:Y:S01]  /*d300*/  IMAD.U32 R5, RZ, RZ, UR7 ;  /* 0x00000007ff057e24 */ /* 0x002fe2000f8e00ff */
[----:B------:R-:W-:Y:S02]  /*d310*/  UMOV UR7, 0xc0000010 ;  /* 0xc000001000077882 */ /* 0x000fe40000000000 */
[----:B------:R-:W-:Y:S02]  /*d320*/  UMOV UR6, UR4 ;  /* 0x0000000400067c82 */ /* 0x000fe40008000000 */
[----:B------:R1:W2:Y:S01]  /*d330*/  @P1 LDG.E R6, desc[UR50][R4.64] ;  /* 0x0000003204061981 */ /* 0x0002a2000c1e1900 */
[----:B------:R-:W-:Y:S02]  /*d340*/  WARPGROUP.DEPBAR.LE gsb0, 0x0 ;  /* 0x00008000000079c5 */ /* 0x000fe40000010000 */
[----:B------:R-:W-:-:S06]  /*d350*/  WARPGROUP.ARRIVE ;  /* 0x00000000000079c5 */ /* 0x000fcc0000000000 */
[----:B------:R-:W-:Y:S01]  /*d360*/  QGMMA.64x128x32.F32.E4M3.E4M3 R24, R176, gdesc[UR4], R24, gsb0 ;  /* 0x01e00004b0187df3 */ /* 0x000fe20008000818 */
[----:B------:R-:W-:Y:S01]  /*d370*/  UIADD3 UR4, UR8, 0x300, URZ ;  /* 0x0000030008047890 */ /* 0x000fe2000fffe03f */
[----:B------:R-:W-:-:S06]  /*d380*/  UMOV UR7, 0xc0000010 ;  /* 0xc000001000077882 */ /* 0x000fcc0000000000 */
[----:B------:R-:W-:Y:S01]  /*d390*/  UMOV UR6, UR4 ;  /* 0x0000000400067c82 */ /* 0x000fe20008000000 */
[----:B------:R-:W-:Y:S01]  /*d3a0*/  UIADD3 UR8, UR8, 0x400, URZ ;  /* 0x0000040008087890 */ /* 0x000fe2000fffe03f */
[----:B0-----:R-:W0:Y:S04]  /*d3b0*/  SHFL.BFLY PT, R0, R3, 0x2, 0x1f ;  /* 0x0c401f0003007f89 */ /* 0x001e2800000e0000 */
[----:B------:R-:W3:Y:S01]  /*d3c0*/  SHFL.BFLY PT, R7, R2, 0x2, 0x1f ;  /* 0x0c401f0002077f89 */ /* 0x000ee200000e0000 */
[----:B------:R-:W-:Y:S02]  /*d3d0*/  WARPGROUP.DEPBAR.LE gsb0, 0x0 ;  /* 0x00008000000079c5 */ /* 0x000fe40000010000 */
[----:B------:R-:W-:-:S06]  /*d3e0*/  WARPGROUP.ARRIVE ;  /* 0x00000000000079c5 */ /* 0x000fcc0000000000 */
[----:B------:R-:W-:Y:S01]  /*d3f0*/  QGMMA.64x128x32.F32.E4M3.E4M3 R24, R172, gdesc[UR4], R24, gsb0 ;  /* 0x01e00004ac187df3 */ /* 0x000fe20008000818 */
[----:B------:R-:W-:Y:S01]  /*d400*/  UMOV UR6, UR8 ;  /* 0x0000000800067c82 */ /* 0x000fe20008000000 */
[----:B------:R-:W-:Y:S01]  /*d410*/  UMOV UR7, 0xc0000010 ;  /* 0xc000001000077882 */ /* 0x000fe20000000000 */
[----:B0-----:R-:W-:-:S01]  /*d420*/  FADD.FTZ R0, R0, R3 ;  /* 0x0000000300007221 */ /* 0x001fc20000010000 */
[----:B---3--:R-:W-:-:S04]  /*d430*/  FADD.FTZ R7, R7, R2 ;  /* 0x0000000207077221 */ /* 0x008fc80000010000 */
[----:B-1----:R-:W0:Y:S04]  /*d440*/  SHFL.BFLY PT, R5, R0, 0x1, 0x1f ;  /* 0x0c201f0000057f89 */ /* 0x002e2800000e0000 */
[----:B------:R-:W1:Y:S01]  /*d450*/  SHFL.BFLY PT, R4, R7, 0x1, 0x1f ;  /* 0x0c201f0007047f89 */ /* 0x000e6200000e0000 */
        /* <DEDUP_REMOVED lines=17> */
[C---:B------:R-:W-:Y:S01]  /*d570*/  @P2 FMUL.FTZ R4, R88.reuse, 0.69314718246459960938 ;  /* 0x3f31721858042820 */ /* 0x040fe20000410000 */
[----:B------:R-:W-:Y:S01]  /*d580*/  @P3 FMUL.FTZ R13, R88, 0.69314718246459960938 ;  /* 0x3f317218580d3820 */ /* 0x000fe20000410000 */
[----:B0-----:R-:W-:Y:S01]  /*d590*/  @P2 FMUL.FTZ R5, R5, 0.69314718246459960938 ;  /* 0x3f31721805052820 */ /* 0x001fe20000410000 */
        /* <DEDUP_REMOVED lines=10> */
.L_x_1983:
        /* <DEDUP_REMOVED lines=73> */
[----:B------:R-:W-:-:S12]  /*dad0*/  ULOP3.LUT UR43, UR43, UR4, URZ, 0x3c, !UPT ;  /* 0x000000042b2b7292 */ /* 0x000fd8000f8e3c3f */
.L_x_1950:
        /* <DEDUP_REMOVED lines=26> */
[----:B------:R-:W-:Y:S01]  /*dc80*/  F2FP.BF16.F32.PACK_AB R27, R54, R27 ;  /* 0x0000001b361b723e */ /* 0x000fe200000010ff */
[----:B0-----:R-:W-:Y:S01]  /*dc90*/  IMAD.SHL.U32 R24, R35, 0x4, RZ ;  /* 0x0000000423187824 */ /* 0x001fe200078e00ff */
        /* <DEDUP_REMOVED lines=15> */
[----:B------:R-:W-:Y:S01]  /*dd90*/  F2FP.BF16.F32.PACK_AB R89, R88, R89 ;  /* 0x000000595859723e */ /* 0x000fe200000010ff */
[----:B------:R-:W-:Y:S01]  /*dda0*/  USHF.R.S32.HI UR12, URZ, 0x1f, UR37 ;  /* 0x0000001f3f0c7899 */ /* 0x000fe20008011425 */
[----:B------:R-:W-:Y:S01]  /*ddb0*/  LOP3.LUT R24, R24, 0xc, RZ, 0xc0, !PT ;  /* 0x0000000c18187812 */ /* 0x000fe200078ec0ff */
[----:B------:R-:W-:Y:S01]  /*ddc0*/  ULDC.64 UR8, c[0x0][0xb90] ;  /* 0x0002e40000087ab9 */ /* 0x000fe20000000a00 */
[----:B------:R-:W-:Y:S01]  /*ddd0*/  USHF.R.S32.HI UR13, URZ, 0x1f, UR42 ;  /* 0x0000001f3f0d7899 */ /* 0x000fe2000801142a */
[----:B------:R-:W-:Y:S01]  /*dde0*/  BAR.SYNC.DEFER_BLOCKING 0x1, 0x100 ;  /* 0x0044000000007b1d */ /* 0x000fe20000010000 */
[----:B------:R-:W-:-:S05]  /*ddf0*/  IADD3 R24, P0, R24, UR6, RZ ;  /* 0x0000000618187c10 */ /* 0x000fca000ff1e0ff */
[----:B------:R-:W-:Y:S01]  /*de00*/  IMAD.X R25, RZ, RZ, UR7, P0 ;  /* 0x00000007ff197e24 */ /* 0x000fe200080e06ff */
[----:B------:R-:W-:-:S04]  /*de10*/  ULDC.64 UR10, c[0x0][0xb98] ;  /* 0x0002e600000a7ab9 */ /* 0x000fc80000000a00 */
[----:B------:R0:W2:Y:S01]  /*de20*/  LDG.E.CONSTANT R24, desc[UR50][R24.64] ;  /* 0x0000003218187981 */ /* 0x0000a2000c1e9900 */
[----:B------:R-:W-:Y:S02]  /*de30*/  UIMAD UR5, UR12, UR8, URZ ;  /* 0x000000080c0572a4 */ /* 0x000fe4000f8e023f */
[----:B------:R-:W-:Y:S01]  /*de40*/  UIMAD.WIDE.U32 UR6, UR37, UR8, URZ ;  /* 0x00000008250672a5 */ /* 0x000fe2000f8e003f */
[----:B------:R-:W1:Y:S01]  /*de50*/  S2R R34, SR_SWINHI ;  /* 0x0000000000227919 */ /* 0x000e620000002f00 */
[----:B------:R-:W-:Y:S02]  /*de60*/  UIMAD UR5, UR37, UR9, UR5 ;  /* 0x00000009250572a4 */ /* 0x000fe4000f8e0205 */
[----:B------:R-:W-:Y:S02]  /*de70*/  UIMAD UR8, UR13, UR10, URZ ;  /* 0x0000000a0d0872a4 */ /* 0x000fe4000f8e023f */
[----:B------:R-:W-:Y:S01]  /*de80*/  UIADD3 UR7, UR7, UR5, URZ ;  /* 0x0000000507077290 */ /* 0x000fe2000fffe03f */
[----:B0-----:R-:W-:Y:S01]  /*de90*/  LOP3.LUT P0, R25, R35, 0x3, RZ, 0xc0, !PT ;  /* 0x0000000323197812 */ /* 0x001fe2000780c0ff */
[----:B------:R-:W-:-:S02]  /*dea0*/  UIMAD UR8, UR42, UR11, UR8 ;  /* 0x0000000b2a0872a4 */ /* 0x000fc4000f8e0208 */
[----:B------:R-:W-:Y:S01]  /*deb0*/  UIMAD.WIDE.U32 UR6, UR42, UR10, UR6 ;  /* 0x0000000a2a0672a5 */ /* 0x000fe2000f8e0006 */
[----:B------:R-:W-:Y:S01]  /*dec0*/  ISETP.EQ.OR P0, PT, R25, 0x3, !P0 ;  /* 0x000000031900780c */ /* 0x000fe20004702670 */
[----:B------:R-:W-:Y:S01]  /*ded0*/  ULDC UR5, c[0x0][0xa88] ;  /* 0x0002a20000057ab9 */ /* 0x000fe20000000800 */
[----:B------:R-:W-:Y:S02]  /*dee0*/  ULDC.64 UR10, c[0x0][0xaf0] ;  /* 0x0002bc00000a7ab9 */ /* 0x000fe40000000a00 */
[----:B------:R-:W-:Y:S02]  /*def0*/  SEL R61, R7, R6, P0 ;  /* 0x00000006073d7207 */ /* 0x000fe40000000000 */
[----:B------:R-:W-:Y:S02]  /*df00*/  SEL R58, R6, R7, P0 ;  /* 0x00000007063a7207 */ /* 0x000fe40000000000 */
[----:B------:R-:W-:Y:S02]  /*df10*/  SEL R53, R33, R32, P0 ;  /* 0x0000002021357207 */ /* 0x000fe40000000000 */
[----:B------:R-:W-:-:S02]  /*df20*/  SEL R50, R32, R33, P0 ;  /* 0x0000002120327207 */ /* 0x000fc40000000000 */
[----:B------:R-:W-:Y:S02]  /*df30*/  SEL R55, R29, R28, P0 ;  /* 0x0000001c1d377207 */ /* 0x000fe40000000000 */
[----:B------:R-:W-:Y:S01]  /*df40*/  SEL R52, R28, R29, P0 ;  /* 0x0000001d1c347207 */ /* 0x000fe20000000000 */
[----:B------:R-:W-:Y:S01]  /*df50*/  IMAD R29, R23, 0x40, R16 ;  /* 0x00000040171d7824 */ /* 0x000fe200078e0210 */
[----:B------:R-:W-:Y:S02]  /*df60*/  SEL R65, R31, R30, P0 ;  /* 0x0000001e1f417207 */ /* 0x000fe40000000000 */
[----:B------:R-:W-:Y:S02]  /*df70*/  SEL R62, R30, R31, P0 ;  /* 0x0000001f1e3e7207 */ /* 0x000fe40000000000 */
[----:B------:R-:W0:Y:S01]  /*df80*/  LDC R30, c[0x0][0xbe8] ;  /* 0x0002fa00ff1e7b82 */ /* 0x000e220000000800 */
[----:B------:R-:W-:Y:S02]  /*df90*/  SEL R73, R9, R8, P0 ;  /* 0x0000000809497207 */ /* 0x000fe40000000000 */
[----:B------:R-:W-:-:S02]  /*dfa0*/  MOV R4, R3 ;  /* 0x0000000300047202 */ /* 0x000fc40000000f00 */
[----:B-1----:R-:W-:Y:S02]  /*dfb0*/  MOV R5, R34 ;  /* 0x0000002200057202 */ /* 0x002fe40000000f00 */
[----:B------:R-:W-:Y:S02]  /*dfc0*/  SEL R72, R8, R9, P0 ;  /* 0x0000000908487207 */ /* 0x000fe40000000000 */
[----:B------:R-:W-:Y:S01]  /*dfd0*/  SEL R67, R27, R26, P0 ;  /* 0x0000001a1b437207 */ /* 0x000fe20000000000 */
[--C-:B------:R-:W-:Y:S01]  /*dfe0*/  IMAD.WIDE R6, R191, 0x2, R4.reuse ;  /* 0x00000002bf067825 */ /* 0x100fe200078e0204 */
[----:B------:R-:W-:Y:S02]  /*dff0*/  SEL R64, R26, R27, P0 ;  /* 0x0000001b1a407207 */ /* 0x000fe40000000000 */
[----:B------:R-:W-:Y:S01]  /*e000*/  SEL R57, R15, R14, P0 ;  /* 0x0000000e0f397207 */ /* 0x000fe20000000000 */
[----:B------:R-:W-:Y:S01]  /*e010*/  IMAD.WIDE R28, R29, 0x2, R4 ;  /* 0x000000021d1c7825 */ /* 0x000fe200078e0204 */
[----:B------:R-:W-:-:S02]  /*e020*/  IADD3 R33, P6, R6, 0x4060, RZ ;  /* 0x0000406006217810 */ /* 0x000fc40007fde0ff */
[----:B------:R-:W-:Y:S02]  /*e030*/  IADD3 R5, P2, R6, 0x20, RZ ;  /* 0x0000002006057810 */ /* 0x000fe40007f5e0ff */
[----:B------:R-:W-:Y:S02]  /*e040*/  LOP3.LUT R32, R33, 0x380, RZ, 0xc0, !PT ;  /* 0x0000038021207812 */ /* 0x000fe400078ec0ff */
[----:B------:R-:W-:Y:S01]  /*e050*/  SEL R54, R14, R15, P0 ;  /* 0x0000000f0e367207 */ /* 0x000fe20000000000 */
[--C-:B------:R-:W-:Y:S01]  /*e060*/  IMAD.X R43, RZ, RZ, R7.reuse, P2 ;  /* 0x000000ffff2b7224 */ /* 0x100fe200010e0607 */
[----:B------:R-:W-:Y:S02]  /*e070*/  SHF.R.U64 R32, R32, 0x3, RZ ;  /* 0x0000000320207819 */ /* 0x000fe400000012ff */
[----:B------:R-:W-:Y:S02]  /*e080*/  SEL R69, R21, R20, P0 ;  /* 0x0000001415457207 */ /* 0x000fe40000000000 */
[----:B------:R-:W-:Y:S01]  /*e090*/  LOP3.LUT R32, R32, R33, RZ, 0x3c, !PT ;  /* 0x0000002120207212 */ /* 0x000fe200078e3cff */
[----:B------:R-:W-:Y:S01]  /*e0a0*/  IMAD.X R33, RZ, RZ, R7, P6 ;  /* 0x000000ffff217224 */ /* 0x000fe200030e0607 */
[----:B------:R-:W-:-:S02]  /*e0b0*/  IADD3 R9, P6, R6, 0x40, RZ ;  /* 0x0000004006097810 */ /* 0x000fc40007fde0ff */
[----:B------:R-:W-:Y:S02]  /*e0c0*/  SEL R66, R20, R21, P0 ;  /* 0x0000001514427207 */ /* 0x000fe40000000000 */
[----:B------:R-:W-:Y:S01]  /*e0d0*/  LOP3.LUT R4, R5, 0x380, RZ, 0xc0, !PT ;  /* 0x0000038005047812 */ /* 0x000fe200078ec0ff */
[----:B------:R-:W-:Y:S01]  /*e0e0*/  IMAD.X R27, RZ, RZ, R7, P6 ;  /* 0x000000ffff1b7224 */ /* 0x000fe200030e0607 */
[C---:B------:R-:W-:Y:S02]  /*e0f0*/  IADD3 R21, P6, R28.reuse, 0x1000, RZ ;  /* 0x000010001c157810 */ /* 0x040fe40007fde0ff */
[----:B------:R-:W-:Y:S02]  /*e100*/  IADD3 R15, P2, R28, 0x2000, RZ ;  /* 0x000020001c0f7810 */ /* 0x000fe40007f5e0ff */
[----:B------:R-:W-:Y:S02]  /*e110*/  SHF.R.U64 R4, R4, 0x3, RZ ;  /* 0x0000000304047819 */ /* 0x000fe400000012ff */
[----:B------:R-:W-:-:S02]  /*e120*/  LOP3.LUT R20, R21, 0x380, RZ, 0xc0, !PT ;  /* 0x0000038015147812 */ /* 0x000fc400078ec0ff */
[----:B------:R-:W-:Y:S02]  /*e130*/  LOP3.LUT R14, R15, 0x380, RZ, 0xc0, !PT ;  /* 0x000003800f0e7812 */ /* 0x000fe400078ec0ff */
[----:B------:R-:W-:Y:S02]  /*e140*/  LOP3.LUT R42, R4, R5, RZ, 0x3c, !PT ;  /* 0x00000005042a7212 */ /* 0x000fe400078e3cff */
[----:B------:R-:W-:Y:S02]  /*e150*/  SHF.R.U64 R20, R20, 0x3, RZ ;  /* 0x0000000314147819 */ /* 0x000fe400000012ff */
[----:B------:R-:W-:Y:S02]  /*e160*/  SHF.R.U64 R14, R14, 0x3, RZ ;  /* 0x000000030e0e7819 */ /* 0x000fe400000012ff */
[----:B------:R-:W-:Y:S02]  /*e170*/  LOP3.LUT R4, R9, 0x380, RZ, 0xc0, !PT ;  /* 0x0000038009047812 */ /* 0x000fe400078ec0ff */
[----:B------:R-:W-:Y:S01]  /*e180*/  LOP3.LUT R20, R20, R21, RZ, 0x3c, !PT ;  /* 0x0000001514147212 */ /* 0x000fe200078e3cff */
[--C-:B------:R-:W-:Y:S01]  /*e190*/  IMAD.X R21, RZ, RZ, R29.reuse, P6 ;  /* 0x000000ffff157224 */ /* 0x100fe200030e061d */
[----:B------:R-:W-:Y:S01]  /*e1a0*/  LOP3.LUT R14, R14, R15, RZ, 0x3c, !PT ;  /* 0x0000000f0e0e7212 */ /* 0x000fe200078e3cff */
[----:B------:R-:W-:Y:S01]  /*e1b0*/  IMAD.X R15, RZ, RZ, R29, P2 ;  /* 0x000000ffff0f7224 */ /* 0x000fe200010e061d */
[----:B------:R-:W-:-:S02]  /*e1c0*/  SHF.R.U64 R4, R4, 0x3, RZ ;  /* 0x0000000304047819 */ /* 0x000fc400000012ff */
[----:B------:R-:W-:Y:S02]  /*e1d0*/  IADD3 R31, P6, R28, 0x7000, RZ ;  /* 0x000070001c1f7810 */ /* 0x000fe40007fde0ff */
[----:B0-----:R-:W-:Y:S02]  /*e1e0*/  ISETP.NE.AND P2, PT, R30, 0x1, PT ;  /* 0x000000011e00780c */ /* 0x001fe40003f45270 */
[----:B------:R-:W-:Y:S02]  /*e1f0*/  LOP3.LUT R26, R4, R9, RZ, 0x3c, !PT ;  /* 0x00000009041a7212 */ /* 0x000fe400078e3cff */
[----:B------:R-:W-:Y:S02]  /*e200*/  LOP3.LUT R4, R31, 0x380, RZ, 0xc0, !PT ;  /* 0x000003801f047812 */ /* 0x000fe400078ec0ff */
[----:B------:R-:W-:Y:S02]  /*e210*/  SEL R71, R13, R12, P0 ;  /* 0x0000000c0d477207 */ /* 0x000fe40000000000 */
[----:B------:R-:W-:-:S02]  /*e220*/  SHF.R.U64 R4, R4, 0x3, RZ ;  /* 0x0000000304047819 */ /* 0x000fc400000012ff */
[----:B------:R-:W-:Y:S02]  /*e230*/  SEL R70, R12, R13, P0 ;  /* 0x0000000d0c467207 */ /* 0x000fe40000000000 */
[----:B------:R-:W-:Y:S02]  /*e240*/  LOP3.LUT R4, R4, R31, RZ, 0x3c, !PT ;  /* 0x0000001f04047212 */ /* 0x000fe400078e3cff */
[----:B------:R-:W0:Y:S01]  /*e250*/  @P2 LDC R31, c[0x0][0xbec] ;  /* 0x0002fb00ff1f2b82 */ /* 0x000e220000000800 */
[C---:B------:R-:W-:Y:S02]  /*e260*/  IADD3 R13, P5, R6.reuse, 0x4040, RZ ;  /* 0x00004040060d7810 */ /* 0x040fe40007fbe0ff */
[----:B------:R-:W-:Y:S02]  /*e270*/  MOV R74, R32 ;  /* 0x00000020004a7202 */ /* 0x000fe40000000f00 */
[----:B------:R-:W-:Y:S01]  /*e280*/  LOP3.LUT R12, R13, 0x380, RZ, 0xc0, !PT ;  /* 0x000003800d0c7812 */ /* 0x000fe200078ec0ff */
[----:B------:R-:W-:Y:S01]  /*e290*/  IMAD.X R35, RZ, RZ, R7, P5 ;  /* 0x000000ffff237224 */ /* 0x000fe200028e0607 */
[----:B------:R-:W-:Y:S01]  /*e2a0*/  LOP3.LUT R45, R6, 0x380, RZ, 0xc0, !PT ;  /* 0x00000380062d7812 */ /* 0x000fe200078ec0ff */
[----:B------:R-:W1:Y:S01]  /*e2b0*/  @P2 LDC R32, c[0x0][0xbf0] ;  /* 0x0002fc00ff202b82 */ /* 0x000e620000000800 */
[----:B------:R-:W-:-:S02]  /*e2c0*/  SHF.R.U64 R12, R12, 0x3, RZ ;  /* 0x000000030c0c7819 */ /* 0x000fc400000012ff */
[----:B------:R-:W-:Y:S02]  /*e2d0*/  SHF.R.U64 R45, R45, 0x3, RZ ;  /* 0x000000032d2d7819 */ /* 0x000fe400000012ff */
[----:B------:R-:W-:Y:S02]  /*e2e0*/  LOP3.LUT R34, R12, R13, RZ, 0x3c, !PT ;  /* 0x0000000d0c227212 */ /* 0x000fe400078e3cff */
[----:B------:R-:W-:Y:S01]  /*e2f0*/  LOP3.LUT R44, R45, R6, RZ, 0x3c, !PT ;  /* 0x000000062d2c7212 */ /* 0x000fe200078e3cff */
[----:B------:R-:W-:Y:S01]  /*e300*/  IMAD.MOV.U32 R45, RZ, RZ, R7 ;  /* 0x000000ffff2d7224 */ /* 0x000fe200078e0007 */
[----:B------:R-:W-:Y:S02]  /*e310*/  SEL R59, R11, R10, P0 ;  /* 0x0000000a0b3b7207 */ /* 0x000fe40000000000 */
[----:B------:R-:W-:Y:S02]  /*e320*/  SEL R56, R10, R11, P0 ;  /* 0x0000000b0a387207 */ /* 0x000fe40000000000 */
[----:B------:R-:W-:-:S02]  /*e330*/  IADD3 R10, P4, R6, 0x4020, RZ ;  /* 0x00004020060a7810 */ /* 0x000fc40007f9e0ff */
[C---:B------:R-:W-:Y:S02]  /*e340*/  IADD3 R11, P3, R6.reuse, 0x4000, RZ ;  /* 0x00004000060b7810 */ /* 0x040fe40007f7e0ff */
[----:B------:R-:W-:Y:S02]  /*e350*/  IADD3 R8, P1, R6, 0x60, RZ ;  /* 0x0000006006087810 */ /* 0x000fe40007f3e0ff */
[----:B------:R-:W-:Y:S01]  /*e360*/  MOV R76, R34 ;  /* 0x00000022004c7202 */ /* 0x000fe20000000f00 */
[----:B------:R-:W-:Y:S01]  /*e370*/  VIADD R34, R18, UR36 ;  /* 0x0000002412227c36 */ /* 0x000fe20008000000 */
[----:B------:R-:W-:Y:S01]  /*e380*/  SEL R63, R48, R49, P0 ;  /* 0x00000031303f7207 */ /* 0x000fe20000000000 */
[----:B------:R-:W-:Y:S01]  /*e390*/  IMAD.X R41, RZ, RZ, R7, P1 ;  /* 0x000000ffff297224 */ /* 0x000fe200008e0607 */
[----:B------:R-:W-:Y:S02]  /*e3a0*/  SEL R48, R49, R48, P0 ;  /* 0x0000003031307207 */ /* 0x000fe40000000000 */
[----:B------:R-:W-:-:S02]  /*e3b0*/  SEL R51, R37, R36, P0 ;  /* 0x0000002425337207 */ /* 0x000fc40000000000 */
[----:B------:R-:W-:Y:S01]  /*e3c0*/  SEL R46, R36, R37, P0 ;  /* 0x00000025242e7207 */ /* 0x000fe20000000000 */
[--C-:B------:R-:W-:Y:S01]  /*e3d0*/  IMAD.X R37, RZ, RZ, R7.reuse, P4 ;  /* 0x000000ffff257224 */ /* 0x100fe200020e0607 */
[----:B------:R-:W-:Y:S02]  /*e3e0*/  SEL R49, R38, R39, P0 ;  /* 0x0000002726317207 */ /* 0x000fe40000000000 */
[----:B------:R-:W-:Y:S01]  /*e3f0*/  SEL R60, R39, R38, P0 ;  /* 0x00000026273c7207 */ /* 0x000fe20000000000 */
[----:B------:R-:W-:Y:S01]  /*e400*/  IMAD.X R39, RZ, RZ, R7, P3 ;  /* 0x000000ffff277224 */ /* 0x000fe200018e0607 */
[----:B------:R-:W-:Y:S02]  /*e410*/  LOP3.LUT R6, R11, 0x380, RZ, 0xc0, !PT ;  /* 0x000003800b067812 */ /* 0x000fe400078ec0ff */
[----:B------:R-:W-:Y:S02]  /*e420*/  MOV R81, R44 ;  /* 0x0000002c00517202 */ /* 0x000fe40000000f00 */
[----:B------:R-:W-:-:S02]  /*e430*/  SEL R25, R94, R93, P0 ;  /* 0x0000005d5e197207 */ /* 0x000fc40000000000 */
[----:B------:R-:W-:Y:S02]  /*e440*/  SEL R47, R90, R89, P0 ;  /* 0x000000595a2f7207 */ /* 0x000fe40000000000 */
[----:B------:R-:W-:Y:S01]  /*e450*/  MOV R45, R26 ;  /* 0x0000001a002d7202 */ /* 0x000fe20000000f00 */
[----:B0-----:R-:W-:Y:S01]  /*e460*/  @P2 IMAD.HI.U32 R27, R34, R31, RZ ;  /* 0x0000001f221b2227 */ /* 0x001fe200078e00ff */
[----:B------:R-:W-:Y:S02]  /*e470*/  SEL R94, R93, R94, P0 ;  /* 0x0000005e5d5e7207 */ /* 0x000fe40000000000 */
[----:B------:R-:W-:Y:S01]  /*e480*/  SEL R90, R89, R90, P0 ;  /* 0x0000005a595a7207 */ /* 0x000fe20000000000 */
[----:B------:R-:W-:Y:S01]  /*e490*/  IMAD.MOV.U32 R26, RZ, RZ, R34 ;  /* 0x000000ffff1a7224 */ /* 0x000fe200078e0022 */
[----:B------:R-:W-:Y:S02]  /*e4a0*/  LOP3.LUT R7, R10, 0x380, RZ, 0xc0, !PT ;  /* 0x000003800a077812 */ /* 0x000fe400078ec0ff */
[----:B------:R-:W-:-:S02]  /*e4b0*/  SHF.R.U64 R6, R6, 0x3, RZ ;  /* 0x0000000306067819 */ /* 0x000fc400000012ff */
[----:B------:R-:W-:Y:S02]  /*e4c0*/  SHF.R.U64 R7, R7, 0x3, RZ ;  /* 0x0000000307077819 */ /* 0x000fe400000012ff */
[----:B------:R-:W-:Y:S02]  /*e4d0*/  LOP3.LUT R38, R6, R11, RZ, 0x3c, !PT ;  /* 0x0000000b06267212 */ /* 0x000fe400078e3cff */
[----:B------:R-:W-:Y:S02]  /*e4e0*/  IADD3 R13, P1, R28, 0x3000, RZ ;  /* 0x000030001c0d7810 */ /* 0x000fe40007f3e0ff */
[----:B------:R-:W-:Y:S02]  /*e4f0*/  LOP3.LUT R6, R8, 0x380, RZ, 0xc0, !PT ;  /* 0x0000038008067812 */ /* 0x000fe400078ec0ff */
[----:B------:R-:W-:Y:S02]  /*e500*/  LOP3.LUT R36, R7, R10, RZ, 0x3c, !PT ;  /* 0x0000000a07247212 */ /* 0x000fe400078e3cff */
[----:B-1----:R-:W-:Y:S01]  /*e510*/  @P2 SHF.R.U32.HI R26, RZ, R32, R27 ;  /* 0x00000020ff1a2219 */ /* 0x002fe2000001161b */
[----:B------:R-:W-:Y:S01]  /*e520*/  IMAD.U32 R27, RZ, RZ, UR8 ;  /* 0x00000008ff1b7e24 */ /* 0x000fe2000f8e00ff */
[----:B------:R-:W-:Y:S01]  /*e530*/  LOP3.LUT R12, R13, 0x380, RZ, 0xc0, !PT ;  /* 0x000003800d0c7812 */ /* 0x000fe200078ec0ff */
[----:B------:R-:W-:Y:S01]  /*e540*/  ULDC.64 UR8, c[0x0][0xae8] ;  /* 0x0002ba0000087ab9 */ /* 0x000fe20000000a00 */
[----:B------:R-:W-:-:S02]  /*e550*/  SHF.R.U64 R5, R6, 0x3, RZ ;  /* 0x0000000306057819 */ /* 0x000fc400000012ff */
[----:B------:R-:W-:Y:S01]  /*e560*/  MOV R77, R36 ;  /* 0x00000024004d7202 */ /* 0x000fe20000000f00 */
[----:B------:R-:W-:Y:S01]  /*e570*/  IMAD.MOV R37, RZ, RZ, -R26 ;  /* 0x000000ffff257224 */ /* 0x000fe200078e0a1a */
[----:B------:R-:W-:Y:S02]  /*e580*/  SEL R75, R86, R87, P0 ;  /* 0x00000057564b7207 */ /* 0x000fe40000000000 */
[----:B------:R-:W-:Y:S01]  /*e590*/  SHF.R.U64 R12, R12, 0x3, RZ ;  /* 0x000000030c0c7819 */ /* 0x000fe200000012ff */
[----:B------:R-:W-:Y:S01]  /*e5a0*/  IMAD R37, R30, R37, R34 ;  /* 0x000000251e257224 */ /* 0x000fe200078e0222 */
[----:B------:R-:W-:Y:S02]  /*e5b0*/  LOP3.LUT R40, R5, R8, RZ, 0x3c, !PT ;  /* 0x0000000805287212 */ /* 0x000fe400078e3cff */
[----:B------:R-:W-:Y:S02]  /*e5c0*/  SEL R86, R87, R86, P0 ;  /* 0x0000005657567207 */ /* 0x000fe40000000000 */
[----:B------:R-:W-:Y:S01]  /*e5d0*/  LOP3.LUT R12, R12, R13, RZ, 0x3c, !PT ;  /* 0x0000000d0c0c7212 */ /* 0x000fe200078e3cff */
[----:B------:R-:W-:Y:S01]  /*e5e0*/  IMAD.X R13, RZ, RZ, R29, P1 ;  /* 0x000000ffff0d7224 */ /* 0x000fe200008e061d */
[----:B------:R-:W-:-:S02]  /*e5f0*/  MOV R80, R42 ;  /* 0x0000002a00507202 */ /* 0x000fc40000000f00 */
[----:B------:R-:W-:Y:S02]  /*e600*/  MOV R79, R40 ;  /* 0x00000028004f7202 */ /* 0x000fe40000000f00 */
[----:B------:R-:W-:Y:S02]  /*e610*/  IADD3 R40, P1, R26, UR6, RZ ;  /* 0x000000061a287c10 */ /* 0x000fe4000ff3e0ff */
[----:B------:R-:W-:Y:S02]  /*e620*/  SHF.R.S32.HI R36, RZ, 0x1f, R37 ;  /* 0x0000001fff247819 */ /* 0x000fe40000011425 */
[C---:B------:R-:W-:Y:S02]  /*e630*/  IADD3 R9, P4, R28.reuse, 0x5000, RZ ;  /* 0x000050001c097810 */ /* 0x040fe40007f9e0ff */
[----:B------:R-:W-:Y:S02]  /*e640*/  IADD3 R11, P3, R28, 0x4000, RZ ;  /* 0x000040001c0b7810 */ /* 0x000fe40007f7e0ff */
[----:B------:R-:W-:-:S02]  /*e650*/  LOP3.LUT R8, R9, 0x380, RZ, 0xc0, !PT ;  /* 0x0000038009087812 */ /* 0x000fc400078ec0ff */
[----:B------:R-:W-:Y:S02]  /*e660*/  LOP3.LUT R10, R11, 0x380, RZ, 0xc0, !PT ;  /* 0x000003800b0a7812 */ /* 0x000fe400078ec0ff */
[----:B------:R-:W-:Y:S02]  /*e670*/  MOV R78, R38 ;  /* 0x00000026004e7202 */ /* 0x000fe40000000f00 */
[----:B------:R-:W-:Y:S02]  /*e680*/  SHF.R.U64 R8, R8, 0x3, RZ ;  /* 0x0000000308087819 */ /* 0x000fe400000012ff */
[----:B------:R-:W-:Y:S02]  /*e690*/  SHF.R.U64 R10, R10, 0x3, RZ ;  /* 0x000000030a0a7819 */ /* 0x000fe400000012ff */
[----:B------:R-:W-:Y:S01]  /*e6a0*/  LOP3.LUT R8, R8, R9, RZ, 0x3c, !PT ;  /* 0x0000000908087212 */ /* 0x000fe200078e3cff */
[--C-:B------:R-:W-:Y:S01]  /*e6b0*/  IMAD.X R9, RZ, RZ, R29.reuse, P4 ;  /* 0x000000ffff097224 */ /* 0x100fe200020e061d */
[----:B------:R-:W-:Y:S01]  /*e6c0*/  LOP3.LUT R10, R10, R11, RZ, 0x3c, !PT ;  /* 0x0000000b0a0a7212 */ /* 0x000fe200078e3cff */
[----:B------:R-:W-:Y:S01]  /*e6d0*/  IMAD.X R11, RZ, RZ, R29, P3 ;  /* 0x000000ffff0b7224 */ /* 0x000fe200018e061d */
[----:B------:R-:W-:-:S02]  /*e6e0*/  IADD3 R7, P5, R28, 0x6000, RZ ;  /* 0x000060001c077810 */ /* 0x000fc40007fbe0ff */
        /* <DEDUP_REMOVED lines=17> */
[----:B------:R-:W-:Y:S04]  /*e800*/  SHFL.IDX PT, R49, R49, R24, 0x1c1f ;  /* 0x001c1f1831317589 */ /* 0x000fe800000e0000 */
[----:B------:R-:W2:Y:S01]  /*e810*/  SHFL.IDX PT, R60, R60, R31, 0x1c1f ;  /* 0x001c1f1f3c3c7589 */ /* 0x000ea200000e0000 */
[----:B0-----:R-:W-:-:S02]  /*e820*/  SEL R32, R47, R90, P0 ;  /* 0x0000005a2f207207 */ /* 0x001fc40000000000 */
[----:B------:R-:W-:Y:S01]  /*e830*/  SEL R34, R90, R47, P0 ;  /* 0x0000002f5a227207 */ /* 0x000fe20000000000 */
[----:B------:R-:W-:Y:S04]  /*e840*/  SHFL.IDX PT, R65, R65, R24, 0x1c1f ;  /* 0x001c1f1841417589 */ /* 0x000fe800000e0000 */
[----:B------:R-:W0:Y:S04]  /*e850*/  SHFL.IDX PT, R62, R62, R31, 0x1c1f ;  /* 0x001c1f1f3e3e7589 */ /* 0x000e2800000e0000 */
[----:B------:R-:W-:Y:S04]  /*e860*/  SHFL.IDX PT, R53, R53, R24, 0x1c1f ;  /* 0x001c1f1835357589 */ /* 0x000fe800000e0000 */
[----:B------:R-:W-:Y:S01]  /*e870*/  SHFL.IDX PT, R55, R55, R24, 0x1c1f ;  /* 0x001c1f1837377589 */ /* 0x000fe200000e0000 */
[----:B-1----:R-:W-:-:S03]  /*e880*/  SEL R38, R46, R51, P0 ;  /* 0x000000332e267207 */ /* 0x002fc60000000000 */
[----:B------:R-:W-:Y:S04]  /*e890*/  SHFL.IDX PT, R57, R57, R24, 0x1c1f ;  /* 0x001c1f1839397589 */ /* 0x000fe800000e0000 */
[----:B------:R-:W-:Y:S01]  /*e8a0*/  SHFL.IDX PT, R59, R59, R24, 0x1c1f ;  /* 0x001c1f183b3b7589 */ /* 0x000fe200000e0000 */
[----:B--2---:R-:W-:Y:S02]  /*e8b0*/  SEL R33, R49, R60, P0 ;  /* 0x0000003c31217207 */ /* 0x004fe40000000000 */
[----:B------:R-:W-:Y:S01]  /*e8c0*/  SEL R35, R60, R49, P0 ;  /* 0x000000313c237207 */ /* 0x000fe20000000000 */
[----:B------:R-:W-:Y:S04]  /*e8d0*/  SHFL.IDX PT, R42, R61, R24, 0x1c1f ;  /* 0x001c1f183d2a7589 */ /* 0x000fe800000e0000 */
[----:B------:R-:W-:Y:S01]  /*e8e0*/  SHFL.IDX PT, R67, R67, R24, 0x1c1f ;  /* 0x001c1f1843437589 */ /* 0x000fe200000e0000 */
[----:B0-----:R-:W-:-:S03]  /*e8f0*/  SEL R39, R62, R65, P0 ;  /* 0x000000413e277207 */ /* 0x001fc60000000000 */
[----:B------:R-:W-:Y:S04]  /*e900*/  SHFL.IDX PT, R69, R69, R24, 0x1c1f ;  /* 0x001c1f1845457589 */ /* 0x000fe800000e0000 */
[----:B------:R-:W-:Y:S04]  /*e910*/  SHFL.IDX PT, R71, R71, R24, 0x1c1f ;  /* 0x001c1f1847477589 */ /* 0x000fe800000e0000 */
[----:B------:R-:W-:Y:S04]  /*e920*/  SHFL.IDX PT, R73, R73, R24, 0x1c1f ;  /* 0x001c1f1849497589 */ /* 0x000fe800000e0000 */
[----:B------:R0:W-:Y:S04]  /*e930*/  SHFL.IDX PT, R75, R75, R24, 0x1c1f ;  /* 0x001c1f184b4b7589 */ /* 0x0001e800000e0000 */
[----:B------:R-:W-:Y:S04]  /*e940*/  SHFL.IDX PT, R50, R50, R31, 0x1c1f ;  /* 0x001c1f1f32327589 */ /* 0x000fe800000e0000 */
[----:B------:R-:W-:Y:S01]  /*e950*/  SHFL.IDX PT, R52, R52, R31, 0x1c1f ;  /* 0x001c1f1f34347589 */ /* 0x000fe200000e0000 */
[----:B0-----:R-:W-:-:S03]  /*e960*/  SHF.R.S32.HI R24, RZ, 0x1f, R26 ;  /* 0x0000001fff187819 */ /* 0x001fc6000001141a */
[----:B------:R-:W-:Y:S01]  /*e970*/  SHFL.IDX PT, R44, R64, R31, 0x1c1f ;  /* 0x001c1f1f402c7589 */ /* 0x000fe200000e0000 */
[----:B------:R-:W-:Y:S02]  /*e980*/  SEL R26, R94, R25, P0 ;  /* 0x000000195e1a7207 */ /* 0x000fe40000000000 */
[----:B------:R-:W-:Y:S01]  /*e990*/  IADD3.X R41, R24, UR7, R27, P1, !PT ;  /* 0x0000000718297c10 */ /* 0x000fe20008ffe41b */
[----:B------:R-:W-:Y:S01]  /*e9a0*/  SHFL.IDX PT, R54, R54, R31, 0x1c1f ;  /* 0x001c1f1f36367589 */ /* 0x000fe200000e0000 */
[----:B------:R-:W-:Y:S01]  /*e9b0*/  ULDC.64 UR6, c[0x0][0xb88] ;  /* 0x0002e20000067ab9 */ /* 0x000fe20000000a00 */
[----:B------:R-:W-:Y:S01]  /*e9c0*/  SEL R24, R25, R94, P0 ;  /* 0x0000005e19187207 */ /* 0x000fe20000000000 */
[----:B------:R-:W-:Y:S01]  /*e9d0*/  IMAD R36, R36, UR6, RZ ;  /* 0x0000000624247c24 */ /* 0x000fe2000f8e02ff */
[----:B------:R-:W-:Y:S01]  /*e9e0*/  SHFL.IDX PT, R68, R66, R31, 0x1c1f ;  /* 0x001c1f1f42447589 */ /* 0x000fe200000e0000 */
[----:B------:R-:W-:Y:S01]  /*e9f0*/  SEL R25, R63, R48, P0 ;  /* 0x000000303f197207 */ /* 0x000fe20000000000 */
[C---:B------:R-:W-:Y:S01]  /*ea00*/  IMAD.WIDE.U32 R40, R37.reuse, UR6, R40 ;  /* 0x0000000625287c25 */ /* 0x040fe2000f8e0028 */
[----:B------:R-:W-:Y:S01]  /*ea10*/  SEL R27, R48, R63, P0 ;  /* 0x0000003f301b7207 */ /* 0x000fe20000000000 */
[----:B------:R-:W-:Y:S01]  /*ea20*/  SHFL.IDX PT, R70, R70, R31, 0x1c1f ;  /* 0x001c1f1f46467589 */ /* 0x000fe200000e0000 */
[----:B------:R-:W-:Y:S01]  /*ea30*/  LOP3.LUT P1, RZ, R188, 0x3, RZ, 0xc0, !PT ;  /* 0x00000003bcff7812 */ /* 0x000fe2000782c0ff */
[----:B------:R-:W-:Y:S01]  /*ea40*/  IMAD R47, R37, UR7, R36 ;  /* 0x00000007252f7c24 */ /* 0x000fe2000f8e0224 */
[----:B------:R-:W-:Y:S01]  /*ea50*/  SEL R36, R51, R46, P0 ;  /* 0x0000002e33247207 */ /* 0x000fe20000000000 */
[----:B------:R-:W0:Y:S01]  /*ea60*/  SHFL.IDX PT, R56, R56, R31, 0x1c1f ;  /* 0x001c1f1f38387589 */ /* 0x000e2200000e0000 */
[----:B------:R-:W-:Y:S01]  /*ea70*/  VIADD R46, R190, UR36 ;  /* 0x00000024be2e7c36 */ /* 0x000fe20008000000 */
[----:B------:R-:W-:Y:S01]  /*ea80*/  ULDC.64 UR6, c[0x0][0xb50] ;  /* 0x0002d40000067ab9 */ /* 0x000fe20000000a00 */
[----:B------:R-:W-:Y:S01]  /*ea90*/  SEL R37, R65, R62, P0 ;  /* 0x0000003e41257207 */ /* 0x000fe20000000000 */
[----:B------:R-:W1:Y:S04]  /*eaa0*/  SHFL.IDX PT, R72, R72, R31, 0x1c1f ;  /* 0x001c1f1f48487589 */ /* 0x000e6800000e0000 */
[----:B------:R-:W2:Y:S04]  /*eab0*/  SHFL.IDX PT, R43, R58, R31, 0x1c1f ;  /* 0x001c1f1f3a2b7589 */ /* 0x000ea800000e0000 */
[----:B------:R3:W4:Y:S04]  /*eac0*/  SHFL.IDX PT, R86, R86, R31, 0x1c1f ;  /* 0x001c1f1f56567589 */ /* 0x00072800000e0000 */
[----:B------:R2:W-:Y:S04]  /*ead0*/  STSM.16.M88.4 [R81], R24 ;  /* 0x0000001851007844 */ /* 0x0005e80000000200 */
[----:B------:R4:W-:Y:S01]  /*eae0*/  STSM.16.M88.4 [R80], R32 ;  /* 0x0000002050007844 */ /* 0x0009e20000000200 */
[----:B---3--:R-:W-:Y:S01]  /*eaf0*/  IMAD R31, R30, UR5, RZ ;  /* 0x000000051e1f7c24 */ /* 0x008fe2000f8e02ff */
[----:B0-----:R-:W-:-:S02]  /*eb00*/  SEL R48, R59, R56, P0 ;  /* 0x000000383b307207 */ /* 0x001fc40000000000 */
[----:B------:R-:W-:Y:S02]  /*eb10*/  STSM.16.M88.4 [R45], R36 ;  /* 0x000000242d007844 */ /* 0x000fe40000000200 */
[----:B------:R-:W-:Y:S02]  /*eb20*/  ISETP.GE.OR P3, PT, R46, R31, P1 ;  /* 0x0000001f2e00720c */ /* 0x000fe40000f66670 */
[----:B-1----:R-:W-:Y:S02]  /*eb30*/  SEL R49, R73, R72, P0 ;  /* 0x0000004849317207 */ /* 0x002fe40000000000 */
[----:B------:R-:W-:Y:S01]  /*eb40*/  SEL R51, R72, R73, P0 ;  /* 0x0000004948337207 */ /* 0x000fe20000000000 */
[----:B--2---:R-:W-:Y:S01]  /*eb50*/  VIADD R24, R46, 0x8 ;  /* 0x000000082e187836 */ /* 0x004fe20000000000 */
[----:B------:R-:W-:Y:S01]  /*eb60*/  SEL R26, R50, R53, P0 ;  /* 0x00000035321a7207 */ /* 0x000fe20000000000 */
[----:B------:R-:W-:Y:S01]  /*eb70*/  IMAD.IADD R25, R41, 0x1, R47 ;  /* 0x0000000129197824 */ /* 0x000fe200078e022f */
[----:B------:R-:W-:-:S02]  /*eb80*/  LEA R41, P4, R40, UR6, 0x2 ;  /* 0x0000000628297c11 */ /* 0x000fc4000f8810ff */
[----:B------:R-:W-:Y:S02]  /*eb90*/  ISETP.GE.OR P1, PT, R24, R31, P1 ;  /* 0x0000001f1800720c */ /* 0x000fe40000f26670 */
[----:B------:R-:W-:Y:S01]  /*eba0*/  LEA.HI.X R40, R40, UR7, R25, 0x2, P4 ;  /* 0x0000000728287c11 */ /* 0x000fe2000a0f1419 */
[----:B------:R-:W-:Y:S01]  /*ebb0*/  SHFL.IDX PT, R60, R41, RZ, 0x1c1f ;  /* 0x001c1fff293c7589 */ /* 0x000fe200000e0000 */
[----:B------:R-:W-:Y:S02]  /*ebc0*/  SEL R24, R53, R50, P0 ;  /* 0x0000003235187207 */ /* 0x000fe40000000000 */
[----:B----4-:R-:W-:Y:S01]  /*ebd0*/  SEL R32, R55, R52, P0 ;  /* 0x0000003437207207 */ /* 0x010fe20000000000 */
[----:B------:R-:W0:Y:S01]  /*ebe0*/  SHFL.IDX PT, R61, R40, RZ, 0x1c1f ;  /* 0x001c1fff283d7589 */ /* 0x000e2200000e0000 */
[----:B------:R-:W-:Y:S02]  /*ebf0*/  SEL R34, R52, R55, P0 ;  /* 0x0000003734227207 */ /* 0x000fe40000000000 */
[----:B------:R-:W-:Y:S01]  /*ec00*/  SEL R25, R67, R44, P0 ;  /* 0x0000002c43197207 */ /* 0x000fe20000000000 */
[----:B------:R-:W-:Y:S01]  /*ec10*/  SHFL.IDX PT, R62, R41, 0x1, 0x1c1f ;  /* 0x003c1f00293e7f89 */ /* 0x000fe200000e0000 */
[----:B------:R-:W-:-:S02]  /*ec20*/  SEL R27, R44, R67, P0 ;  /* 0x000000432c1b7207 */ /* 0x000fc40000000000 */
[----:B------:R-:W-:Y:S01]  /*ec30*/  SEL R52, R57, R54, P0 ;  /* 0x0000003639347207 */ /* 0x000fe20000000000 */
[----:B------:R-:W1:Y:S01]  /*ec40*/  SHFL.IDX PT, R63, R40, 0x1, 0x1c1f ;  /* 0x003c1f00283f7f89 */ /* 0x000e6200000e0000 */
[----:B------:R-:W-:Y:S02]  /*ec50*/  SEL R33, R69, R68, P0 ;  /* 0x0000004445217207 */ /* 0x000fe40000000000 */
[----:B------:R-:W-:Y:S01]  /*ec60*/  SEL R35, R68, R69, P0 ;  /* 0x0000004544237207 */ /* 0x000fe20000000000 */
[----:B------:R-:W-:Y:S01]  /*ec70*/  STSM.16.M88.4 [R79], R24 ;  /* 0x000000184f007844 */ /* 0x000fe20000000200 */
[----:B------:R-:W-:Y:S02]  /*ec80*/  SEL R54, R54, R57, P0 ;  /* 0x0000003936367207 */ /* 0x000fe40000000000 */
[----:B------:R-:W-:Y:S01]  /*ec90*/  SEL R53, R71, R70, P0 ;  /* 0x0000004647357207 */ /* 0x000fe20000000000 */
[----:B------:R-:W-:Y:S01]  /*eca0*/  STSM.16.M88.4 [R78], R32 ;  /* 0x000000204e007844 */ /* 0x000fe20000000200 */
[----:B------:R-:W-:-:S02]  /*ecb0*/  SEL R55, R70, R71, P0 ;  /* 0x0000004746377207 */ /* 0x000fc40000000000 */
[----:B------:R-:W-:Y:S02]  /*ecc0*/  SEL R50, R56, R59, P0 ;  /* 0x0000003b38327207 */ /* 0x000fe40000000000 */
[----:B------:R-:W-:Y:S01]  /*ecd0*/  SEL R64, R42, R43, P0 ;  /* 0x0000002b2a407207 */ /* 0x000fe20000000000 */
[----:B------:R-:W-:Y:S01]  /*ece0*/  STSM.16.M88.4 [R77], R52 ;  /* 0x000000344d007844 */ /* 0x000fe20000000200 */
[----:B------:R-:W-:Y:S02]  /*ecf0*/  SEL R66, R43, R42, P0 ;  /* 0x0000002a2b427207 */ /* 0x000fe40000000000 */
[----:B------:R-:W-:Y:S01]  /*ed00*/  SEL R65, R75, R86, P0 ;  /* 0x000000564b417207 */ /* 0x000fe20000000000 */
[----:B------:R-:W-:Y:S01]  /*ed10*/  STSM.16.M88.4 [R76], R48 ;  /* 0x000000304c007844 */ /* 0x000fe20000000200 */
[----:B------:R-:W-:-:S05]  /*ed20*/  SEL R67, R86, R75, P0 ;  /* 0x0000004b56437207 */ /* 0x000fca0000000000 */
[----:B------:R2:W-:Y:S01]  /*ed30*/  STSM.16.M88.4 [R74], R64 ;  /* 0x000000404a007844 */ /* 0x0005e20000000200 */
[----:B------:R-:W-:Y:S08]  /*ed40*/  BAR.SYNC.DEFER_BLOCKING 0x1, 0x100 ;  /* 0x0044000000007b1d */ /* 0x000ff00000010000 */
[----:B--2---:R-:W2:Y:S01]  /*ed50*/  @P2 LDC R65, c[0x0][0xbec] ;  /* 0x0002fb00ff412b82 */ /* 0x004ea20000000800 */
[----:B0-----:R0:W-:Y:S01]  /*ed60*/  @!P3 ST.E desc[UR50][R60.64], R2 ;  /* 0x000000023c00b985 */ /* 0x0011e2000c101932 */
[----:B------:R-:W-:-:S03]  /*ed70*/  UIMAD UR5, UR12, UR8, URZ ;  /* 0x000000080c0572a4 */ /* 0x000fc6000f8e023f */
[----:B-1----:R1:W-:Y:S03]  /*ed80*/  @!P1 ST.E desc[UR50][R62.64], R0 ;  /* 0x000000003e009985 */ /* 0x0023e6000c101932 */
[----:B0-----:R-:W0:Y:S01]  /*ed90*/  @P2 LDC R61, c[0x0][0xbf0] ;  /* 0x0002fc00ff3d2b82 */ /* 0x001e220000000800 */
[----:B------:R-:W-:Y:S01]  /*eda0*/  UIMAD.WIDE.U32 UR6, UR37, UR8, URZ ;  /* 0x00000008250672a5 */ /* 0x000fe2000f8e003f */
[----:B------:R3:W5:Y:S01]  /*edb0*/  LD.E.128 R48, desc[UR50][R6.64] ;  /* 0x0000003206307980 */ /* 0x000762000c101d00 */
[----:B-1----:R-:W-:Y:S01]  /*edc0*/  IMAD R0, R22, 0x20, R23 ;  /* 0x0000002016007824 */ /* 0x002fe200078e0217 */
[----:B------:R-:W-:Y:S02]  /*edd0*/  UIMAD UR5, UR37, UR9, UR5 ;  /* 0x00000009250572a4 */ /* 0x000fe4000f8e0205 */
[----:B------:R1:W5:Y:S01]  /*ede0*/  LD.E.128 R52, desc[UR50][R8.64] ;  /* 0x0000003208347980 */ /* 0x000362000c101d00 */
[----:B------:R-:W-:Y:S01]  /*edf0*/  VIADD R2, R0, UR36 ;  /* 0x0000002400027c36 */ /* 0x000fe20008000000 */
[----:B------:R-:W-:-:S02]  /*ee00*/  UIMAD UR8, UR13, UR10, URZ ;  /* 0x0000000a0d0872a4 */ /* 0x000fc4000f8e023f */
[----:B------:R4:W5:Y:S01]  /*ee10*/  LD.E.128 R32, desc[UR50][R4.64] ;  /* 0x0000003204207980 */ /* 0x000962000c101d00 */
[----:B--2---:R-:W-:Y:S01]  /*ee20*/  @P2 IMAD.HI.U32 R0, R2, R65, RZ ;  /* 0x0000004102002227 */ /* 0x004fe200078e00ff */
[----:B------:R-:W-:Y:S02]  /*ee30*/  UIADD3 UR7, UR7, UR5, URZ ;  /* 0x0000000507077290 */ /* 0x000fe4000fffe03f */
[----:B------:R-:W5:Y:S01]  /*ee40*/  LD.E.128 R44, desc[UR50][R28.64] ;  /* 0x000000321c2c7980 */ /* 0x000f62000c101d00 */
[----:B---3--:R-:W-:Y:S01]  /*ee50*/  IMAD.MOV.U32 R7, RZ, RZ, R2 ;  /* 0x000000ffff077224 */ /* 0x008fe200078e0002 */
[----:B------:R-:W-:Y:S02]  /*ee60*/  UIMAD UR5, UR42, UR11, UR8 ;  /* 0x0000000b2a0572a4 */ /* 0x000fe4000f8e0208 */
[----:B------:R-:W5:Y:S01]  /*ee70*/  LD.E.128 R40, desc[UR50][R20.64] ;  /* 0x0000003214287980 */ /* 0x000f62000c101d00 */
[----:B------:R-:W-:Y:S01]  /*ee80*/  UIMAD.WIDE.U32 UR6, UR42, UR10, UR6 ;  /* 0x0000000a2a0672a5 */ /* 0x000fe2000f8e0006 */
[----:B------:R-:W-:-:S02]  /*ee90*/  ULDC.64 UR8, c[0x0][0xae0] ;  /* 0x0002b80000087ab9 */ /* 0x000fc40000000a00 */
[----:B------:R-:W5:Y:S01]  /*eea0*/  LD.E.128 R36, desc[UR50][R14.64] ;  /* 0x000000320e247980 */ /* 0x000f62000c101d00 */
[----:B0-----:R-:W-:Y:S01]  /*eeb0*/  @P2 SHF.R.U32.HI R7, RZ, R61, R0 ;  /* 0x0000003dff072219 */ /* 0x001fe20000011600 */
[----:B------:R-:W-:Y:S02]  /*eec0*/  UIADD3 UR5, UR7, UR5, URZ ;  /* 0x0000000507057290 */ /* 0x000fe4000fffe03f */
[----:B------:R-:W5:Y:S01]  /*eed0*/  LD.E.128 R24, desc[UR50][R12.64] ;  /* 0x000000320c187980 */ /* 0x000f62000c101d00 */
[--C-:B------:R-:W-:Y:S01]  /*eee0*/  SHF.R.S32.HI R0, RZ, 0x1f, R7.reuse ;  /* 0x0000001fff007819 */ /* 0x100fe20000011407 */
[----:B-1----:R-:W-:Y:S02]  /*eef0*/  IMAD.MOV R9, RZ, RZ, -R7 ;  /* 0x000000ffff097224 */ /* 0x002fe400078e0a07 */
[----:B------:R0:W5:Y:S01]  /*ef00*/  LD.E.128 R56, desc[UR50][R10.64] ;  /* 0x000000320a387980 */ /* 0x000162000c101d00 */
[----:B----4-:R-:W-:Y:S02]  /*ef10*/  IMAD.U32 R5, RZ, RZ, UR7 ;  /* 0x00000007ff057e24 */ /* 0x010fe4000f8e00ff */
[----:B------:R-:W-:Y:S01]  /*ef20*/  IMAD R0, R0, UR8, RZ ;  /* 0x0000000800007c24 */ /* 0x000fe2000f8e02ff */
[----:B------:R-:W-:Y:S01]  /*ef30*/  @!PT LDS RZ, [RZ] ;  /* 0x00000000fffff984 */ /* 0x000fe20000000800 */
[----:B------:R-:W-:Y:S01]  /*ef40*/  @!PT LDS RZ, [RZ] ;  /* 0x00000000fffff984 */ /* 0x000fe20000000800 */
[----:B------:R-:W-:Y:S01]  /*ef50*/  @!PT LDS RZ, [RZ] ;  /* 0x00000000fffff984 */ /* 0x000fe20000000800 */
[----:B------:R-:W-:Y:S01]  /*ef60*/  @!PT LDS RZ, [RZ] ;  /* 0x00000000fffff984 */ /* 0x000fe20000000800 */
[----:B------:R1:W-:Y:S06]  /*ef70*/  MEMBAR.ALL.CTA ;  /* 0x0000000000007992 */ /* 0x0003ec0000008000 */
[----:B-1----:R-:W1:Y:S01]  /*ef80*/  FENCE.VIEW.ASYNC.S ;  /* 0x00000000000073c6 */ /* 0x002e620000000000 */
[----:B------:R-:W-:-:S02]  /*ef90*/  IMAD R9, R30, R9, R2 ;  /* 0x000000091e097224 */ /* 0x000fc400078e0202 */
[----:B------:R-:W-:Y:S01]  /*efa0*/  IMAD.U32 R4, RZ, RZ, UR6 ;  /* 0x00000006ff047e24 */ /* 0x000fe2000f8e00ff */
[----:B------:R-:W-:Y:S01]  /*efb0*/  ULDC.64 UR6, c[0x0][0xad8] ;  /* 0x0002b60000067ab9 */ /* 0x000fe20000000a00 */
[----:B------:R-:W-:Y:S02]  /*efc0*/  IMAD.U32 R5, RZ, RZ, UR5 ;  /* 0x00000005ff057e24 */ /* 0x000fe4000f8e00ff */
[C---:B0-----:R-:W-:Y:S01]  /*efd0*/  IMAD R11, R7.reuse, UR9, R0 ;  /* 0x00000009070b7c24 */ /* 0x041fe2000f8e0200 */
[----:B------:R-:W-:Y:S01]  /*efe0*/  SHF.R.S32.HI R0, RZ, 0x1f, R9 ;  /* 0x0000001fff007819 */ /* 0x000fe20000011409 */
[----:B------:R-:W-:-:S04]  /*eff0*/  IMAD.WIDE.U32 R4, R7, UR8, R4 ;  /* 0x0000000807047c25 */ /* 0x000fc8000f8e0004 */
        /* <DEDUP_REMOVED lines=11> */
[-C--:B------:R-:W-:Y:S01]  /*f0b0*/  ISETP.GE.AND P0, PT, R0, R31.reuse, PT ;  /* 0x0000001f0000720c */ /* 0x080fe20003f06270 */
[----:B------:R-:W-:Y:S01]  /*f0c0*/  VIADD R0, R8, 0x40 ;  /* 0x0000004008007836 */ /* 0x000fe20000000000 */
[----:B------:R-:W-:Y:S02]  /*f0d0*/  LEA.HI.X R7, R4, UR7, R5, 0x1, P3 ;  /* 0x0000000704077c11 */ /* 0x000fe400098f0c05 */
[----:B------:R-:W-:Y:S01]  /*f0e0*/  PRMT R3, RZ, 0x654, R3 ;  /* 0x00000654ff037816 */ /* 0x000fe20000000003 */
[----:B-1----:R0:W1:Y:S01]  /*f0f0*/  SHFL.IDX PT, R4, R6, RZ, 0x181f ;  /* 0x00181fff06047589 */ /* 0x00206200000e0000 */
        /* <DEDUP_REMOVED lines=8> */
[CC--:B-1----:R-:W-:Y:S02]  /*f180*/  @!P2 LEA R2, P4, R16.reuse, R4.reuse, 0x1 ;  /* 0x000000041002a211 */ /* 0x0c2fe400078808ff */
[C---:B------:R-:W-:Y:S02]  /*f190*/  @!P3 LEA R4, P5, R19.reuse, R4, 0x1 ;  /* 0x000000041304b211 */ /* 0x040fe400078a08ff */
[-C--:B0-2---:R-:W-:Y:S02]  /*f1a0*/  @!P2 LEA.HI.X R3, R16, R0.reuse, R193, 0x1, P4 ;  /* 0x000000001003a211 */ /* 0x085fe400020f0cc1 */
[----:B------:R-:W-:-:S03]  /*f1b0*/  @!P3 LEA.HI.X R5, R19, R0, R192, 0x1, P5 ;  /* 0x000000001305b211 */ /* 0x000fc600028f0cc0 */
[----:B-----5:R3:W-:Y:S04]  /*f1c0*/  @!P2 ST.E.128 desc[UR50][R2.64], R44 ;  /* 0x0000002c0200a985 */ /* 0x0207e8000c101d32 */
[----:B------:R3:W-:Y:S02]  /*f1d0*/  @!P3 ST.E.128 desc[UR50][R4.64], R56 ;  /* 0x000000380400b985 */ /* 0x0007e4000c101d32 */
.L_x_1987:
[----:B------:R-:W-:Y:S05]  /*f1e0*/  BSYNC B1 ;  /* 0x0000000000017941 */ /* 0x000fea0003800000 */
.L_x_1986:
[----:B--2---:R2:W4:Y:S01]  /*f1f0*/  SHFL.IDX PT, R0, R7, 0x1, 0x181f ;  /* 0x00381f0007007f89 */ /* 0x00452200000e0000 */
[----:B------:R-:W-:Y:S03]  /*f200*/  BSSY B1, `(.L_x_1988) ;  /* 0x000000c000017945 */ /* 0x000fe60003800000 */
[----:B-1-3--:R2:W1:Y:S01]  /*f210*/  SHFL.IDX PT, R4, R6, 0x1, 0x181f ;  /* 0x00381f0006047f89 */ /* 0x00a46200000e0000 */
[----:B------:R-:W-:Y:S05]  /*f220*/  @P0 BRA `(.L_x_1989) ;  /* 0x0000000000240947 */ /* 0x000fea0003800000 */
[----:B------:R-:W-:Y:S02]  /*f230*/  ULDC UR5, c[0x0][0xac8] ;  /* 0x0002b20000057ab9 */ /* 0x000fe40000000800 */
[----:B------:R-:W-:Y:S02]  /*f240*/  ISETP.GE.AND P3, PT, R16, UR5, PT ;  /* 0x0000000510007c0c */ /* 0x000fe4000bf66270 */
[----:B------:R-:W-:-:S11]  /*f250*/  ISETP.GE.AND P4, PT, R19, UR5, PT ;  /* 0x0000000513007c0c */ /* 0x000fd6000bf86270 */
[CC--:B-1----:R-:W-:Y:S02]  /*f260*/  @!P3 LEA R2, P0, R16.reuse, R4.reuse, 0x1 ;  /* 0x000000041002b211 */ /* 0x0c2fe400078008ff */
[C---:B------:R-:W-:Y:S02]  /*f270*/  @!P4 LEA R4, P2, R19.reuse, R4, 0x1 ;  /* 0x000000041304c211 */ /* 0x040fe400078408ff */
[-C--:B0---4-:R-:W-:Y:S02]  /*f280*/  @!P3 LEA.HI.X R3, R16, R0.reuse, R193, 0x1, P0 ;  /* 0x000000001003b211 */ /* 0x091fe400000f0cc1 */
[----:B------:R-:W-:-:S03]  /*f290*/  @!P4 LEA.HI.X R5, R19, R0, R192, 0x1, P2 ;  /* 0x000000001305c211 */ /* 0x000fc600010f0cc0 */
[----:B-----5:R3:W-:Y:S04]  /*f2a0*/  @!P3 ST.E.128 desc[UR50][R2.64], R40 ;  /* 0x000000280200b985 */ /* 0x0207e8000c101d32 */
[----:B------:R3:W-:Y:S02]  /*f2b0*/  @!P4 ST.E.128 desc[UR50][R4.64], R52 ;  /* 0x000000340400c985 */ /* 0x0007e4000c101d32 */
.L_x_1989:
[----:B------:R-:W-:Y:S05]  /*f2c0*/  BSYNC B1 ;  /* 0x0000000000017941 */ /* 0x000fea0003800000 */
.L_x_1988:
[----:B----4-:R4:W0:Y:S01]  /*f2d0*/  SHFL.IDX PT, R0, R7, 0x2, 0x181f ;  /* 0x00581f0007007f89 */ /* 0x01082200000e0000 */
        /* <DEDUP_REMOVED lines=8> */
[-C--:B0-----:R-:W-:Y:S02]  /*f360*/  @!P2 LEA.HI.X R3, R16, R0.reuse, R193, 0x1, P0 ;  /* 0x000000001003a211 */ /* 0x081fe400000f0cc1 */
[----:B------:R-:W-:-:S03]  /*f370*/  @!P3 LEA.HI.X R5, R19, R0, R192, 0x1, P1 ;  /* 0x000000001305b211 */ /* 0x000fc600008f0cc0 */
[----:B-----5:R3:W-:Y:S04]  /*f380*/  @!P2 ST.E.128 desc[UR50][R2.64], R36 ;  /* 0x000000240200a985 */ /* 0x0207e8000c101d32 */
[----:B------:R3:W-:Y:S02]  /*f390*/  @!P3 ST.E.128 desc[UR50][R4.64], R48 ;  /* 0x000000300400b985 */ /* 0x0007e4000c101d32 */
.L_x_1991:
[----:B------:R-:W-:Y:S05]  /*f3a0*/  BSYNC B1 ;  /* 0x0000000000017941 */ /* 0x000fea0003800000 */
.L_x_1990:
[----:B0-----:R-:W-:Y:S01]  /*f3b0*/  VIADD R0, R8, 0x60 ;  /* 0x0000006008007836 */ /* 0x001fe20000000000 */
[----:B--2-4-:R-:W0:Y:S04]  /*f3c0*/  SHFL.IDX PT, R7, R7, 0x3, 0x181f ;  /* 0x00781f0007077f89 */ /* 0x014e2800000e0000 */
[----:B------:R-:W-:Y:S01]  /*f3d0*/  ISETP.GE.AND P0, PT, R0, R31, PT ;  /* 0x0000001f0000720c */ /* 0x000fe20003f06270 */
[----:B------:R-:W2:-:S12]  /*f3e0*/  SHFL.IDX PT, R6, R6, 0x3, 0x181f ;  /* 0x00781f0006067f89 */ /* 0x000e9800000e0000 */
[----:B------:R-:W-:Y:S05]  /*f3f0*/  @P0 BRA `(.L_x_1992) ;  /* 0x0000000800800947 */ /* 0x000fea0003800000 */
[----:B------:R-:W-:Y:S02]  /*f400*/  ULDC UR5, c[0x0][0xac8] ;  /* 0x0002b20000057ab9 */ /* 0x000fe40000000800 */
[----:B------:R-:W-:-:S13]  /*f410*/  ISETP.GE.AND P1, PT, R16, UR5, PT ;  /* 0x0000000510007c0c */ /* 0x000fda000bf26270 */
[----:B--23--:R-:W-:-:S04]  /*f420*/  @!P1 LEA R2, P0, R16, R6, 0x1 ;  /* 0x0000000610029211 */ /* 0x00cfc800078008ff */
[----:B0-----:R-:W-:Y:S02]  /*f430*/  @!P1 LEA.HI.X R3, R16, R7, R193, 0x1, P0 ;  /* 0x0000000710039211 */ /* 0x001fe400000f0cc1 */
[----:B------:R-:W-:-:S03]  /*f440*/  ISETP.GE.AND P0, PT, R19, UR5, PT ;  /* 0x0000000513007c0c */ /* 0x000fc6000bf06270 */
[----:B-----5:R4:W-:Y:S10]  /*f450*/  @!P1 ST.E.128 desc[UR50][R2.64], R24 ;  /* 0x0000001802009985 */ /* 0x0209f4000c101d32 */
[----:B------:R-:W-:Y:S05]  /*f460*/  @P0 BRA `(.L_x_1992) ;  /* 0x0000000800640947 */ /* 0x000fea0003800000 */
[----:B----4-:R-:W-:-:S04]  /*f470*/  LEA R2, P0, R19, R6, 0x1 ;  /* 0x0000000613027211 */ /* 0x010fc800078008ff */
[----:B------:R-:W-:-:S05]  /*f480*/  LEA.HI.X R3, R19, R7, R192, 0x1, P0 ;  /* 0x0000000713037211 */ /* 0x000fca00000f0cc0 */
[----:B------:R0:W-:Y:S01]  /*f490*/  ST.E.128 desc[UR50][R2.64], R32 ;  /* 0x0000002002007985 */ /* 0x0001e2000c101d32 */
[----:B------:R-:W-:Y:S05]  /*f4a0*/  BRA `(.L_x_1992) ;  /* 0x0000000800547947 */ /* 0x000fea0003800000 */
.L_x_1985:
[----:B------:R-:W0:Y:S01]  /*f4b0*/  LDC R8, c[0x0][0xbe8] ;  /* 0x0002fa00ff087b82 */ /* 0x000e220000000800 */
[----:B------:R-:W-:Y:S01]  /*f4c0*/  ISETP.GE.AND P0, PT, R194, 0x80, PT ;  /* 0x00000080c200780c */ /* 0x000fe20003f06270 */
[----:B------:R-:W-:Y:S01]  /*f4d0*/  USHF.R.S32.HI UR8, URZ, 0x1f, UR37 ;  /* 0x0000001f3f087899 */ /* 0x000fe20008011425 */
[----:B------:R-:W-:Y:S01]  /*f4e0*/  BSSY B1, `(.L_x_1993) ;  /* 0x000002f000017945 */ /* 0x000fe20003800000 */
[----:B------:R-:W-:Y:S01]  /*f4f0*/  USHF.R.S32.HI UR9, URZ, 0x1f, UR42 ;  /* 0x0000001f3f097899 */ /* 0x000fe2000801142a */
[----:B------:R-:W-:Y:S01]  /*f500*/  IMAD R6, R22, 0x20, R23 ;  /* 0x0000002016067824 */ /* 0x000fe200078e0217 */
        /* <DEDUP_REMOVED lines=14> */
[----:B------:R-:W-:Y:S01]  /*f5f0*/  IMAD.MOV.U32 R2, RZ, RZ, R4 ;  /* 0x000000ffff027224 */ /* 0x000fe200078e0004 */
[----:B------:R-:W-:Y:S02]  /*f600*/  UIMAD UR5, UR8, UR10, URZ ;  /* 0x0000000a080572a4 */ /* 0x000fe4000f8e023f */
[----:B------:R-:W-:Y:S02]  /*f610*/  UIMAD.WIDE.U32 UR6, UR37, UR10, URZ ;  /* 0x0000000a250672a5 */ /* 0x000fe4000f8e003f */
[----:B------:R-:W-:-:S03]  /*f620*/  UIMAD UR5, UR37, UR11, UR5 ;  /* 0x0000000b250572a4 */ /* 0x000fc6000f8e0205 */
[----:B------:R-:W-:Y:S01]  /*f630*/  ULDC.64 UR10, c[0x0][0xb98] ;  /* 0x0002e600000a7ab9 */ /* 0x000fe20000000a00 */
[----:B------:R-:W-:Y:S02]  /*f640*/  UIADD3 UR7, UR7, UR5, URZ ;  /* 0x0000000507077290 */ /* 0x000fe4000fffe03f */
[----:B------:R-:W2:Y:S01]  /*f650*/  @P0 LDC R5, c[0x0][0xbec] ;  /* 0x0002fb00ff050b82 */ /* 0x000ea20000000800 */
[----:B------:R-:W-:Y:S02]  /*f660*/  UIMAD UR5, UR9, UR10, URZ ;  /* 0x0000000a090572a4 */ /* 0x000fe4000f8e023f */
[----:B------:R-:W-:Y:S02]  /*f670*/  UIMAD.WIDE.U32 UR6, UR42, UR10, UR6 ;  /* 0x0000000a2a0672a5 */ /* 0x000fe4000f8e0006 */
[----:B------:R-:W-:-:S03]  /*f680*/  UIMAD UR5, UR42, UR11, UR5 ;  /* 0x0000000b2a0572a4 */ /* 0x000fc6000f8e0205 */
[----:B------:R-:W3:Y:S01]  /*f690*/  @P0 LDC R7, c[0x0][0xbf0] ;  /* 0x0002fc00ff070b82 */ /* 0x000ee20000000800 */
[----:B------:R-:W-:Y:S01]  /*f6a0*/  ULDC.64 UR10, c[0x0][0xb88] ;  /* 0x0002e200000a7ab9 */ /* 0x000fe20000000a00 */
[----:B--2---:R-:W-:-:S05]  /*f6b0*/  @P0 IMAD.HI.U32 R0, R4, R5, RZ ;  /* 0x0000000504000227 */ /* 0x004fca00078e00ff */
[----:B---3--:R-:W-:-:S05]  /*f6c0*/  @P0 SHF.R.U32.HI R2, RZ, R7, R0 ;  /* 0x00000007ff020219 */ /* 0x008fca0000011600 */
[----:B------:R-:W-:-:S04]  /*f6d0*/  IMAD.MOV R5, RZ, RZ, -R2 ;  /* 0x000000ffff057224 */ /* 0x000fc800078e0a02 */
[----:B------:R-:W-:Y:S01]  /*f6e0*/  IMAD R5, R3, R5, R4 ;  /* 0x0000000503057224 */ /* 0x000fe200078e0204 */
[----:B------:R-:W-:Y:S01]  /*f6f0*/  SHF.R.S32.HI R3, RZ, 0x1f, R2 ;  /* 0x0000001fff037819 */ /* 0x000fe20000011402 */
[----:B------:R-:W-:Y:S01]  /*f700*/  IMAD.U32 R4, RZ, RZ, UR5 ;  /* 0x00000005ff047e24 */ /* 0x000fe2000f8e00ff */
        /* <DEDUP_REMOVED lines=12> */
.L_x_1994:
[----:B------:R-:W-:Y:S05]  /*f7d0*/  BSYNC B1 ;  /* 0x0000000000017941 */ /* 0x000fea0003800000 */
.L_x_1993:
[----:B------:R-:W-:Y:S01]  /*f7e0*/  ULDC.64 UR10, c[0x0][0xae8] ;  /* 0x0002ba00000a7ab9 */ /* 0x000fe20000000a00 */
[----:B------:R-:W-:Y:S01]  /*f7f0*/  VIADD R6, R6, UR36 ;  /* 0x0000002406067c36 */ /* 0x000fe20008000000 */
[----:B------:R-:W-:Y:S01]  /*f800*/  UIMAD UR5, UR8, UR10, URZ ;  /* 0x0000000a080572a4 */ /* 0x000fe2000f8e023f */
[----:B------:R-:W-:Y:S01]  /*f810*/  BSSY B1, `(.L_x_1995) ;  /* 0x0000034000017945 */ /* 0x000fe20003800000 */
[----:B------:R-:W-:Y:S01]  /*f820*/  UIMAD.WIDE.U32 UR6, UR37, UR10, URZ ;  /* 0x0000000a250672a5 */ /* 0x000fe2000f8e003f */
[----:B0-----:R-:W-:Y:S01]  /*f830*/  @P1 IMAD.HI.U32 R0, R6, R9, RZ ;  /* 0x0000000906001227 */ /* 0x001fe200078e00ff */
[----:B------:R-:W-:-:S03]  /*f840*/  UIMAD UR5, UR37, UR11, UR5 ;  /* 0x0000000b250572a4 */ /* 0x000fc6000f8e0205 */
[----:B------:R-:W-:Y:S01]  /*f850*/  ULDC.64 UR10, c[0x0][0xaf0] ;  /* 0x0002bc00000a7ab9 */ /* 0x000fe20000000a00 */
[----:B------:R-:W-:Y:S01]  /*f860*/  UIADD3 UR7, UR7, UR5, URZ ;  /* 0x0000000507077290 */ /* 0x000fe2000fffe03f */
[----:B--2---:R-:W-:Y:S01]  /*f870*/  IMAD.MOV.U32 R5, RZ, RZ, R6 ;  /* 0x000000ffff057224 */ /* 0x004fe200078e0006 */
        /* <DEDUP_REMOVED lines=10> */
[----:B------:R-:W-:Y:S02]  /*f920*/  IMAD R7, R8, R7, R6 ;  /* 0x0000000708077224 */ /* 0x000fe400078e0206 */
[----:B------:R-:W-:Y:S01]  /*f930*/  IMAD.U32 R2, RZ, RZ, UR6 ;  /* 0x00000006ff027e24 */ /* 0x000fe2000f8e00ff */
[----:B------:R-:W-:Y:S01]  /*f940*/  ULDC.64 UR6, c[0x0][0xad8] ;  /* 0x0002b60000067ab9 */ /* 0x000fe20000000a00 */
[----:B------:R-:W-:Y:S01]  /*f950*/  IMAD.U32 R3, RZ, RZ, UR5 ;  /* 0x00000005ff037e24 */ /* 0x000fe2000f8e00ff */
[----:B------:R-:W-:Y:S01]  /*f960*/  ULDC UR5, c[0x0][0xa88] ;  /* 0x0002a20000057ab9 */ /* 0x000fe20000000800 */
[C---:B------:R-:W-:Y:S01]  /*f970*/  IMAD R9, R5.reuse, UR9, R0 ;  /* 0x0000000905097c24 */ /* 0x040fe2000f8e0200 */
[----:B------:R-:W-:Y:S01]  /*f980*/  SHF.R.S32.HI R0, RZ, 0x1f, R7 ;  /* 0x0000001fff007819 */ /* 0x000fe20000011407 */
[----:B------:R-:W-:-:S04]  /*f990*/  IMAD.WIDE.U32 R2, R5, UR8, R2 ;  /* 0x0000000805027c25 */ /* 0x000fc8000f8e0002 */
        /* <DEDUP_REMOVED lines=14> */
[----:B------:R0:W1:Y:S02]  /*fa80*/  SHFL.IDX PT, R2, R4, RZ, 0x181f ;  /* 0x00181fff04027589 */ /* 0x00006400000e0000 */
[----:B------:R-:W-:Y:S02]  /*fa90*/  ISETP.GE.AND P0, PT, R0, R9, PT ;  /* 0x000000090000720c */ /* 0x000fe40003f06270 */
[----:B------:R0:W2:Y:S01]  /*faa0*/  SHFL.IDX PT, R0, R5, RZ, 0x181f ;  /* 0x00181fff05007589 */ /* 0x0000a200000e0000 */
[----:B------:R-:W-:Y:S10]  /*fab0*/  @P2 BRA `(.L_x_1996) ;  /* 0x0000000000242947 */ /* 0x000ff40003800000 */
[----:B------:R-:W-:Y:S02]  /*fac0*/  ULDC UR5, c[0x0][0xac8] ;  /* 0x0002b20000057ab9 */ /* 0x000fe40000000800 */
[----:B------:R-:W-:Y:S02]  /*fad0*/  ISETP.GE.AND P4, PT, R16, UR5, PT ;  /* 0x0000000510007c0c */ /* 0x000fe4000bf86270 */
[----:B------:R-:W-:-:S11]  /*fae0*/  ISETP.GE.AND P5, PT, R19, UR5, PT ;  /* 0x0000000513007c0c */ /* 0x000fd6000bfa6270 */
[CC--:B-1----:R-:W-:Y:S02]  /*faf0*/  @!P4 LEA R10, P2, R16.reuse, R2.reuse, 0x1 ;  /* 0x00000002100ac211 */ /* 0x0c2fe400078408ff */
[C---:B------:R-:W-:Y:S02]  /*fb00*/  @!P5 LEA R2, P3, R19.reuse, R2, 0x1 ;  /* 0x000000021302d211 */ /* 0x040fe400078608ff */
[-C--:B--2---:R-:W-:Y:S02]  /*fb10*/  @!P4 LEA.HI.X R11, R16, R0.reuse, R193, 0x1, P2 ;  /* 0x00000000100bc211 */ /* 0x084fe400010f0cc1 */
[----:B------:R-:W-:-:S03]  /*fb20*/  @!P5 LEA.HI.X R3, R19, R0, R192, 0x1, P3 ;  /* 0x000000001303d211 */ /* 0x000fc600018f0cc0 */
[----:B------:R3:W-:Y:S04]  /*fb30*/  @!P4 ST.E.128 desc[UR50][R10.64], RZ ;  /* 0x000000ff0a00c985 */ /* 0x0007e8000c101d32 */
[----:B------:R3:W-:Y:S02]  /*fb40*/  @!P5 ST.E.128 desc[UR50][R2.64], RZ ;  /* 0x000000ff0200d985 */ /* 0x0007e4000c101d32 */
.L_x_1996:
[----:B------:R-:W-:Y:S05]  /*fb50*/  BSYNC B1 ;  /* 0x0000000000017941 */ /* 0x000fea0003800000 */
.L_x_1995:
        /* <DEDUP_REMOVED lines=9> */
[-C--:B----4-:R-:W-:Y:S02]  /*fbf0*/  @!P3 LEA.HI.X R11, R16, R0.reuse, R193, 0x1, P1 ;  /* 0x00000000100bb211 */ /* 0x090fe400008f0cc1 */
[----:B------:R-:W-:-:S03]  /*fc00*/  @!P4 LEA.HI.X R3, R19, R0, R192, 0x1, P2 ;  /* 0x000000001303c211 */ /* 0x000fc600010f0cc0 */
[----:B------:R3:W-:Y:S04]  /*fc10*/  @!P3 ST.E.128 desc[UR50][R10.64], RZ ;  /* 0x000000ff0a00b985 */ /* 0x0007e8000c101d32 */
[----:B------:R3:W-:Y:S02]  /*fc20*/  @!P4 ST.E.128 desc[UR50][R2.64], RZ ;  /* 0x000000ff0200c985 */ /* 0x0007e4000c101d32 */
.L_x_1998:
[----:B------:R-:W-:Y:S05]  /*fc30*/  BSYNC B1 ;  /* 0x0000000000017941 */ /* 0x000fea0003800000 */
.L_x_1997:
        /* <DEDUP_REMOVED lines=11> */
[----:B------:R3:W-:Y:S04]  /*fcf0*/  @!P2 ST.E.128 desc[UR50][R10.64], RZ ;  /* 0x000000ff0a00a985 */ /* 0x0007e8000c101d32 */
[----:B------:R3:W-:Y:S02]  /*fd00*/  @!P3 ST.E.128 desc[UR50][R2.64], RZ ;  /* 0x000000ff0200b985 */ /* 0x0007e4000c101d32 */
.L_x_2000:
[----:B------:R-:W-:Y:S05]  /*fd10*/  BSYNC B1 ;  /* 0x0000000000017941 */ /* 0x000fea0003800000 */
.L_x_1999:
[----:B---3--:R-:W-:Y:S01]  /*fd20*/  VIADD R3, R6, 0x60 ;  /* 0x0000006006037836 */ /* 0x008fe20000000000 */
[----:B0-----:R0:W3:Y:S04]  /*fd30*/  SHFL.IDX PT, R0, R5, 0x3, 0x181f ;  /* 0x00781f0005007f89 */ /* 0x0010e800000e0000 */
[----:B------:R-:W-:Y:S01]  /*fd40*/  ISETP.GE.AND P0, PT, R3, R9, PT ;  /* 0x000000090300720c */ /* 0x000fe20003f06270 */
[----:B-1----:R0:W1:-:S12]  /*fd50*/  SHFL.IDX PT, R2, R4, 0x3, 0x181f ;  /* 0x00781f0004027f89 */ /* 0x00205800000e0000 */
[----:B0-----:R-:W-:Y:S05]  /*fd60*/  @P0 BRA `(.L_x_1992) ;  /* 0x0000000000240947 */ /* 0x001fea0003800000 */
[----:B------:R-:W-:Y:S02]  /*fd70*/  ULDC UR5, c[0x0][0xac8] ;  /* 0x0002b20000057ab9 */ /* 0x000fe40000000800 */
[----:B------:R-:W-:Y:S02]  /*fd80*/  ISETP.GE.AND P2, PT, R16, UR5, PT ;  /* 0x0000000510007c0c */ /* 0x000fe4000bf46270 */
[----:B------:R-:W-:-:S11]  /*fd90*/  ISETP.GE.AND P3, PT, R19, UR5, PT ;  /* 0x0000000513007c0c */ /* 0x000fd6000bf66270 */
[CC--:B-12-4-:R-:W-:Y:S02]  /*fda0*/  @!P2 LEA R4, P0, R16.reuse, R2.reuse, 0x1 ;  /* 0x000000021004a211 */ /* 0x0d6fe400078008ff */
[C---:B------:R-:W-:Y:S02]  /*fdb0*/  @!P3 LEA R2, P1, R19.reuse, R2, 0x1 ;  /* 0x000000021302b211 */ /* 0x040fe400078208ff */
[-C--:B---3--:R-:W-:Y:S02]  /*fdc0*/  @!P2 LEA.HI.X R5, R16, R0.reuse, R193, 0x1, P0 ;  /* 0x000000001005a211 */ /* 0x088fe400000f0cc1 */
[----:B------:R-:W-:-:S03]  /*fdd0*/  @!P3 LEA.HI.X R3, R19, R0, R192, 0x1, P1 ;  /* 0x000000001303b211 */ /* 0x000fc600008f0cc0 */
[----:B------:R0:W-:Y:S04]  /*fde0*/  @!P2 ST.E.128 desc[UR50][R4.64], RZ ;  /* 0x000000ff0400a985 */ /* 0x0001e8000c101d32 */
[----:B------:R0:W-:Y:S02]  /*fdf0*/  @!P3 ST.E.128 desc[UR50][R2.64], RZ ;  /* 0x000000ff0200b985 */ /* 0x0001e4000c101d32 */
.L_x_1992:
[----:B------:R-:W-:Y:S05]  /*fe00*/  BSYNC B0 ;  /* 0x0000000000007941 */ /* 0x000fea0003800000 */
.L_x_1984:
[----:B------:R-:W-:Y:S02]  /*fe10*/  ULDC UR5, c[0x0][0xc38] ;  /* 0x00030e0000057ab9 */ /* 0x000fe40000000800 */
[----:B------:R-:W-:-:S06]  /*fe20*/  UISETP.GE.AND UP0, UPT, UR4, UR5, UPT ;  /* 0x000000050400728c */ /* 0x000fcc000bf06270 */
[----:B------:R-:W-:-:S13]  /*fe30*/  PLOP3.LUT P0, PT, PT, PT, UP0, 0x80, 0x0 ;  /* 0x000000000000781c */ /* 0x000fda0003f0f008 */
[----:B------:R-:W-:Y:S05]  /*fe40*/  @!P0 BRA `(.L_x_2001) ;  /* 0xffffff0c00d48947 */ /* 0x000fea000383ffff */
[----:B------:R-:W-:Y:S05]  /*fe50*/  EXIT ;  /* 0x000000000000794d */ /* 0x000fea0003800000 */
.L_x_1946:
        /* <DEDUP_REMOVED lines=29> */
[C---:B------:R-:W-:Y:S01]  /*10030*/  IMAD.SHL.U32 R4, R11.reuse, 0x80, RZ ;  /* 0x000000800b047824 */ /* 0x040fe200078e00ff */
[C---:B------:R-:W-:Y:S01]  /*10040*/  LOP3.LUT P0, RZ, R11.reuse, 0x4, RZ, 0xc0, !PT ;  /* 0x000000040bff7812 */ /* 0x040fe2000780c0ff */
[C---:B------:R-:W-:Y:S01]  /*10050*/  IMAD.SHL.U32 R3, R11.reuse, 0x10, RZ ;  /* 0x000000100b037824 */ /* 0x040fe200078e00ff */
[----:B------:R-:W-:Y:S01]  /*10060*/  SHF.R.U32.HI R5, RZ, 0x5, R10 ;  /* 0x00000005ff057819 */ /* 0x000fe2000001160a */
[C---:B0-----:R-:W-:Y:S01]  /*10070*/  IMAD.SHL.U32 R2, R11.reuse, 0x20, RZ ;  /* 0x000000200b027824 */ /* 0x041fe200078e00ff */
[----:B------:R-:W-:Y:S01]  /*10080*/  LOP3.LUT R0, R4, 0x380, RZ, 0xc0, !PT ;  /* 0x0000038004007812 */ /* 0x000fe200078ec0ff */
[----:B------:R-:W-:Y:S02]  /*10090*/  IMAD.SHL.U32 R8, R11, 0x4, RZ ;  /* 0x000000040b087824 */ /* 0x000fe400078e00ff */
[----:B------:R-:W-:-:S02]  /*100a0*/  IMAD.SHL.U32 R7, R5, 0x200, RZ ;  /* 0x0000020005077824 */ /* 0x000fc400078e00ff */
[----:B------:R-:W-:Y:S01]  /*100b0*/  IMAD R6, R5, 0x10, R0 ;  /* 0x0000001005067824 */ /* 0x000fe200078e0200 */
[----:B------:R-:W-:Y:S01]  /*100c0*/  LOP3.LUT R0, R3, 0x1b0, RZ, 0xc0, !PT ;  /* 0x000001b003007812 */ /* 0x000fe200078ec0ff */
[----:B------:R-:W-:Y:S01]  /*100d0*/  IMAD.SHL.U32 R5, R11, 0x2, RZ ;  /* 0x000000020b057824 */ /* 0x000fe200078e00ff */
[----:B------:R-:W-:-:S04]  /*100e0*/  LOP3.LUT R9, R7, 0x60, R2, 0xf8, !PT ;  /* 0x0000006007097812 */ /* 0x000fc800078ef802 */
[----:B------:R-:W-:Y:S02]  /*100f0*/  LOP3.LUT R0, R0, 0x30, R5, 0x78, !PT ;  /* 0x0000003000007812 */ /* 0x000fe400078e7805 */
[----:B------:R-:W-:-:S04]  /*10100*/  LOP3.LUT R5, R7, 0x40, R3, 0xf8, !PT ;  /* 0x0000004007057812 */ /* 0x000fc800078ef803 */
[----:B------:R-:W-:Y:S02]  /*10110*/  LOP3.LUT R0, R5, R0, RZ, 0xfc, !PT ;  /* 0x0000000005007212 */ /* 0x000fe400078efcff */
[----:B------:R-:W-:-:S03]  /*10120*/  LOP3.LUT R5, R2, 0x80, RZ, 0xc0, !PT ;  /* 0x0000008002057812 */ /* 0x000fc600078ec0ff */
[----:B------:R-:W-:Y:S01]  /*10130*/  IMAD.IADD R0, R17, 0x1, R0 ;  /* 0x0000000111007824 */ /* 0x000fe200078e0200 */
[----:B------:R-:W-:-:S04]  /*10140*/  LOP3.LUT R5, R5, 0x10, R11, 0xf8, !PT ;  /* 0x0000001005057812 */ /* 0x000fc800078ef80b */
[----:B------:R-:W-:Y:S02]  /*10150*/  LOP3.LUT R7, R5, 0x10, R8, 0x78, !PT ;  /* 0x0000001005077812 */ /* 0x000fe400078e7808 */
[----:B------:R-:W-:Y:S02]  /*10160*/  LOP3.LUT R5, R6, 0x70, R3, 0x78, !PT ;  /* 0x0000007006057812 */ /* 0x000fe400078e7803 */
[----:B------:R-:W-:Y:S02]  /*10170*/  LOP3.LUT R6, R9, 0x100, R2, 0xf8, !PT ;  /* 0x0000010009067812 */ /* 0x000fe400078ef802 */
[----:B------:R-:W-:Y:S02]  /*10180*/  LOP3.LUT R5, R5, 0xc00, R4, 0xf8, !PT ;  /* 0x00000c0005057812 */ /* 0x000fe400078ef804 */
[----:B------:R-:W-:-:S03]  /*10190*/  LOP3.LUT R4, R6, R7, RZ, 0xfc, !PT ;  /* 0x0000000706047212 */ /* 0x000fc600078efcff */
[----:B------:R0:W-:Y:S04]  /*101a0*/  STL [R1+0x14], R5 ;  /* 0x0000140501007387 */ /* 0x0001e80000100800 */
[----:B------:R1:W-:Y:S04]  /*101b0*/  STL [R1+0x10], R4 ;  /* 0x0000100401007387 */ /* 0x0003e80000100800 */
[----:B------:R2:W-:Y:S01]  /*101c0*/  STL [R1+0x18], R0 ;  /* 0x0000180001007387 */ /* 0x0005e20000100800 */
[----:B0-----:R-:W-:Y:S02]  /*101d0*/  SHF.R.U32.HI R5, RZ, 0x2, R10 ;  /* 0x00000002ff057819 */ /* 0x001fe4000001160a */
[----:B-1----:R-:W-:Y:S01]  /*101e0*/  LOP3.LUT R4, R3, 0x30, RZ, 0xc0, !PT ;  /* 0x0000003003047812 */ /* 0x002fe200078ec0ff */
[----:B------:R-:W-:-:S02]  /*101f0*/  IMAD.MOV.U32 R3, RZ, RZ, 0x40 ;  /* 0x00000040ff037424 */ /* 0x000fc400078e00ff */
[----:B--2---:R-:W-:-:S03]  /*10200*/  IMAD.MOV.U32 R0, RZ, RZ, 0x1 ;  /* 0x00000001ff007424 */ /* 0x004fc600078e00ff */
[----:B------:R-:W-:Y:S02]  /*10210*/  SEL R6, R3, 0xffffffc0, !P0 ;  /* 0xffffffc003067807 */ /* 0x000fe40004000000 */
[----:B------:R-:W-:Y:S01]  /*10220*/  LOP3.LUT R3, R5, 0x60, R2, 0xf8, !PT ;  /* 0x0000006005037812 */ /* 0x000fe200078ef802 */
[----:B------:R-:W-:-:S05]  /*10230*/  IMAD.U32 R2, RZ, RZ, UR6 ;  /* 0x00000006ff027e24 */ /* 0x000fca000f8e00ff */
[----:B------:R0:W-:Y:S04]  /*10240*/  STL [R1+0x1c], R2 ;  /* 0x00001c0201007387 */ /* 0x0001e80000100800 */
[----:B------:R-:W-:Y:S04]  /*10250*/  STL [R1+0x20], RZ ;  /* 0x000020ff01007387 */ /* 0x000fe80000100800 */
[----:B------:R1:W-:Y:S01]  /*10260*/  STL [R1], R0 ;  /* 0x0000000001007387 */ /* 0x0003e20000100800 */
[C---:B0-----:R-:W-:Y:S02]  /*10270*/  LOP3.LUT R2, R4.reuse, 0x40, RZ, 0xfc, !PT ;  /* 0x0000004004027812 */ /* 0x041fe400078efcff */
[----:B-1----:R-:W-:-:S07]  /*10280*/  LOP3.LUT R0, R4, 0x80, RZ, 0xfc, !PT ;  /* 0x0000008004007812 */ /* 0x002fce00078efcff */
.L_x_2065:
        /* <DEDUP_REMOVED lines=23> */
.L_x_2003:
[----:B------:R-:W-:Y:S01]  /*10400*/  ULDC UR9, c[0x0][0xc54] ;  /* 0x0003150000097ab9 */ /* 0x000fe20000000800 */
[----:B------:R-:W-:Y:S01]  /*10410*/  UMOV UR5, UR8 ;  /* 0x0000000800057c82 */ /* 0x000fe20008000000 */
[----:B------:R-:W-:-:S11]  /*10420*/  UISETP.NE.AND UP0, UPT, UR9, 0x1, UPT ;  /* 0x000000010900788c */ /* 0x000fd6000bf05270 */
[----:B------:R-:W-:Y:S02]  /*10430*/  @UP0 ULDC.64 UR10, c[0x0][0xc58] ;  /* 0x00031600000a0ab9 */ /* 0x000fe40000000a00 */
[----:B------:R-:W-:-:S04]  /*10440*/  UIMAD.WIDE.U32 UR6, UR8, UR10, URZ ;  /* 0x0000000a080672a5 */ /* 0x000fc8000f8e003f */
[----:B------:R-:W-:-:S04]  /*10450*/  @UP0 USHF.R.U32.HI UR5, URZ, UR11, UR7 ;  /* 0x0000000b3f050299 */ /* 0x000fc80008011607 */
[----:B------:R-:W-:-:S12]  /*10460*/  UIMAD UR6, UR5, UR9, URZ ;  /* 0x00000009050672a4 */ /* 0x000fd8000f8e023f */
.L_x_2004:
[----:B------:R-:W-:Y:S01]  /*10470*/  ULOP3.LUT UR41, URZ, UR5, URZ, 0x33, !UPT ;  /* 0x000000053f297292 */ /* 0x000fe2000f8e333f */
[----:B------:R-:W-:Y:S01]  /*10480*/  BSSY B7, `(.L_x_2005) ;  /* 0x000033e000077945 */ /* 0x000fe20003800000 */
[----:B------:R-:W-:Y:S01]  /*10490*/  ULDC UR7, c[0x0][0x448] ;  /* 0x0001120000077ab9 */ /* 0x000fe20000000800 */
[----:B------:R-:W-:Y:S01]  /*104a0*/  ULDC UR5, c[0x0][0xc3c] ;  /* 0x00030f0000057ab9 */ /* 0x000fe20000000800 */
[----:B------:R-:W-:Y:S02]  /*104b0*/  UISETP.NE.AND UP1, UPT, UR7, 0x1, UPT ;  /* 0x000000010700788c */ /* 0x000fe4000bf25270 */
[----:B------:R-:W-:Y:S01]  /*104c0*/  UIADD3 UR41, UR41, UR5, URZ ;  /* 0x0000000529297290 */ /* 0x000fe2000fffe03f */
[----:B------:R-:W-:Y:S01]  /*104d0*/  ULDC.64 UR10, c[0x0][0x418] ;  /* 0x00010600000a7ab9 */ /* 0x000fe20000000a00 */
[----:B------:R-:W-:Y:S02]  /*104e0*/  UIADD3 UR5, UR8, -UR6, URZ ;  /* 0x8000000608057290 */ /* 0x000fe4000fffe03f */
[----:B------:R-:W-:-:S02]  /*104f0*/  UISETP.NE.U32.AND UP0, UPT, UR10, URZ, UPT ;  /* 0x0000003f0a00728c */ /* 0x000fc4000bf05070 */
[----:B------:R-:W-:Y:S02]  /*10500*/  USHF.L.U32 UR8, UR41, 0x7, URZ ;  /* 0x0000000729087899 */ /* 0x000fe4000800063f */
[----:B------:R-:W-:Y:S01]  /*10510*/  UISETP.NE.AND.EX UP0, UPT, UR11, URZ, UPT, UP0 ;  /* 0x0000003f0b00728c */ /* 0x000fe2000bf05300 */
[----:B------:R-:W-:Y:S01]  /*10520*/  ULDC UR7, c[0x0][0x288] ;  /* 0x0000a20000077ab9 */ /* 0x000fe20000000800 */
[----:B------:R-:W-:Y:S01]  /*10530*/  UIADD3 UR8, UR8, 0x7f, URZ ;  /* 0x0000007f08087890 */ /* 0x000fe2000fffe03f */
[----:B------:R-:W-:Y:S01]  /*10540*/  ULDC UR6, c[0x0][0x424] ;  /* 0x0001090000067ab9 */ /* 0x000fe20000000800 */
[----:B------:R-:W-:Y:S02]  /*10550*/  UIADD3 UR13, -UR7, 0xa0, URZ ;  /* 0x000000a0070d7890 */ /* 0x000fe4000fffe13f */
[----:B------:R-:W-:Y:S01]  /*10560*/  USEL UR9, UR6, 0x1, UP0 ;  /* 0x0000000106097887 */ /* 0x000fe20008000000 */
[----:B------:R-:W-:Y:S01]  /*10570*/  @UP1 ULDC UR7, c[0x0][0x44c] ;  /* 0x0001130000071ab9 */ /* 0x000fe20000000800 */
[----:B------:R-:W-:Y:S01]  /*10580*/  ULDC UR12, c[0x0][0x2f0] ;  /* 0x0000bc00000c7ab9 */ /* 0x000fe20000000800 */
[----:B------:R-:W-:Y:S01]  /*10590*/  UIMAD.WIDE.U32 UR6, UR8, UR7, URZ ;  /* 0x00000007080672a5 */ /* 0x000fe2000f8e003f */
[----:B------:R-:W-:Y:S01]  /*105a0*/  @UP1 ULDC UR14, c[0x0][0x450] ;  /* 0x00011400000e1ab9 */ /* 0x000fe20000000800 */
[----:B------:R-:W-:-:S02]  /*105b0*/  UIMAD UR13, UR9, UR12, UR13 ;  /* 0x0000000c090d72a4 */ /* 0x000fc4000f8e020d */
[----:B------:R-:W-:Y:S02]  /*105c0*/  @UP1 USHF.R.U32.HI UR8, URZ, UR14, UR7 ;  /* 0x0000000e3f081299 */ /* 0x000fe40008011607 */
[----:B------:R-:W-:Y:S02]  /*105d0*/  UIMAD UR6, UR9, UR12, 0x9f ;  /* 0x0000009f090674a4 */ /* 0x000fe4000f8e020c */
[----:B------:R-:W-:Y:S02]  /*105e0*/  UIADD3 UR8, UR13, UR8, URZ ;  /* 0x000000080d087290 */ /* 0x000fe4000fffe03f */
[----:B------:R-:W-:Y:S02]  /*105f0*/  UIMAD.WIDE UR6, UR6, 0x66666667, URZ ;  /* 0x66666667060678a5 */ /* 0x000fe4000f8e023f */
[----:B------:R-:W-:Y:S02]  /*10600*/  UIMAD.WIDE UR8, UR8, 0x66666667, URZ ;  /* 0x66666667080878a5 */ /* 0x000fe4000f8e023f */
[----:B------:R-:W-:-:S02]  /*10610*/  USHF.R.U32.HI UR12, URZ, 0x1f, UR7 ;  /* 0x0000001f3f0c7899 */ /* 0x000fc40008011607 */
[----:B------:R-:W-:Y:S01]  /*10620*/  USHF.R.U32.HI UR6, URZ, 0x1f, UR9 ;  /* 0x0000001f3f067899 */ /* 0x000fe20008011609 */
[----:B------:R-:W-:Y:S01]  /*10630*/  ULDC UR11, c[0x0][0xc48] ;  /* 0x00031200000b7ab9 */ /* 0x000fe20000000800 */
[----:B------:R-:W-:Y:S02]  /*10640*/  ULEA.HI.SX32 UR12, UR7, UR12, 0x1a ;  /* 0x0000000c070c7291 */ /* 0x000fe4000f8fd23f */
[----:B------:R-:W-:Y:S02]  /*10650*/  ULEA.HI.SX32 UR6, UR9, UR6, 0x1a ;  /* 0x0000000609067291 */ /* 0x000fe4000f8fd23f */
[----:B------:R-:W-:Y:S02]  /*10660*/  UISETP.NE.AND UP0, UPT, UR11, 0x1, UPT ;  /* 0x000000010b00788c */ /* 0x000fe4000bf05270 */
[----:B------:R-:W-:Y:S01]  /*10670*/  UISETP.LT.AND UP1, UPT, UR12, UR6, UPT ;  /* 0x000000060c00728c */ /* 0x000fe2000bf21270 */
[----:B------:R-:W-:-:S03]  /*10680*/  ULDC UR10, c[0x0][0xc54] ;  /* 0x00031500000a7ab9 */ /* 0x000fc60000000800 */
[----:B------:R-:W-:Y:S02]  /*10690*/  USEL UR40, UR12, UR6, UP1 ;  /* 0x000000060c287287 */ /* 0x000fe40008800000 */
[----:B------:R-:W-:-:S03]  /*106a0*/  UIMAD UR10, UR4, UR10, UR5 ;  /* 0x0000000a040a72a4 */ /* 0x000fc6000f8e0205 */
[----:B------:R-:W-:Y:S01]  /*106b0*/  @UP0 ULDC UR4, c[0x0][0xc4c] ;  /* 0x0003130000040ab9 */ /* 0x000fe20000000800 */
[----:B------:R-:W-:Y:S01]  /*106c0*/  ISETP.LT.AND P0, PT, RZ, UR40, PT ;  /* 0x00000028ff007c0c */ /* 0x000fe2000bf01270 */
[----:B------:R-:W-:Y:S01]  /*106d0*/  UIMAD.WIDE.U32 UR4, UR10, UR4, URZ ;  /* 0x000000040a0472a5 */ /* 0x000fe2000f8e003f */
[----:B------:R-:W-:Y:S01]  /*106e0*/  @UP0 ULDC UR7, c[0x0][0xc50] ;  /* 0x0003140000070ab9 */ /* 0x000fe20000000800 */
[----:B------:R-:W-:Y:S02]  /*106f0*/  UMOV UR43, UR10 ;  /* 0x0000000a002b7c82 */ /* 0x000fe40008000000 */
[----:B------:R-:W-:-:S04]  /*10700*/  @UP0 USHF.R.U32.HI UR43, URZ, UR7, UR5 ;  /* 0x000000073f2b0299 */ /* 0x000fc80008011605 */
[----:B------:R-:W-:-:S04]  /*10710*/  UIADD3 UR36, -UR43, URZ, URZ ;  /* 0x0000003f2b247290 */ /* 0x000fc8000fffe13f */
[----:B------:R-:W-:Y:S01]  /*10720*/  UIMAD UR36, UR11, UR36, UR10 ;  /* 0x000000240b2472a4 */ /* 0x000fe2000f8e020a */
[----:B------:R-:W-:Y:S11]  /*10730*/  @P0 BRA `(.L_x_2006) ;  /* 0x0000000000480947 */ /* 0x000ff60003800000 */
        /* <DEDUP_REMOVED lines=10> */
[----:B-1----:R-:W2:Y:S01]  /*107e0*/  @P1 ATOMG.E.ADD.STRONG.GPU PT, R3, desc[UR50][R2.64], R5 ;  /* 0x00000005020319a8 */ /* 0x002ea200081ee1f2 */
[----:B------:R-:W0:Y:S02]  /*107f0*/  S2R R4, SR_LTMASK ;  /* 0x0000000000047919 */ /* 0x000e240000003900 */
[----:B0-----:R-:W-:-:S04]  /*10800*/  LOP3.LUT R4, R4, UR4, RZ, 0xc0, !PT ;  /* 0x0000000404047c12 */ /* 0x001fc8000f8ec0ff */
[----:B------:R-:W0:Y:S01]  /*10810*/  POPC R7, R4 ;  /* 0x0000000400077309 */ /* 0x000e220000000000 */
[----:B--2---:R-:W0:Y:S02]  /*10820*/  SHFL.IDX PT, R0, R3, R0, 0x1f ;  /* 0x00001f0003007589 */ /* 0x004e2400000e0000 */
[----:B0-----:R-:W-:-:S05]  /*10830*/  IADD3 R0, R0, UR42, R7 ;  /* 0x0000002a00007c10 */ /* 0x001fca000fffe007 */
[----:B------:R1:W-:Y:S01]  /*10840*/  STL [R1+0x1c], R0 ;  /* 0x00001c0001007387 */ /* 0x0003e20000100800 */
[----:B------:R-:W-:Y:S05]  /*10850*/  BRA `(.L_x_2007) ;  /* 0x0000003000007947 */ /* 0x000fea0003800000 */
.L_x_2006:
        /* <DEDUP_REMOVED lines=20> */
.L_x_2009:
[----:B------:R-:W-:Y:S05]  /*109a0*/  BSYNC B6 ;  /* 0x0000000000067941 */ /* 0x000fea0003800000 */
.L_x_2008:
        /* <DEDUP_REMOVED lines=24> */
.L_x_2011:
[----:B------:R-:W-:Y:S05]  /*10b30*/  BSYNC B6 ;  /* 0x0000000000067941 */ /* 0x000fea0003800000 */
.L_x_2010:
        /* <DEDUP_REMOVED lines=20> */
.L_x_2013:
[----:B------:R-:W-:Y:S05]  /*10c80*/  BSYNC B6 ;  /* 0x0000000000067941 */ /* 0x000fea0003800000 */
.L_x_2012:
        /* <DEDUP_REMOVED lines=20> */
.L_x_2015:
[----:B------:R-:W-:Y:S05]  /*10dd0*/  BSYNC B6 ;  /* 0x0000000000067941 */ /* 0x000fea0003800000 */
.L_x_2014:
        /* <DEDUP_REMOVED lines=26> */
.L_x_2084:
        /* <DEDUP_REMOVED lines=12> */
.L_x_2087:
        /* <DEDUP_REMOVED lines=20> */
.L_x_2019:
        /* <DEDUP_REMOVED lines=8> */
.L_x_2088:
        /* <DEDUP_REMOVED lines=8> */
.L_x_2021:
[----:B------:R-:W-:Y:S01]  /*11280*/  IMAD R4, R18, 0x5000, R17 ;  /* 0x0000500012047824 */ /* 0x000fe200078e0211 */
[----:B------:R-:W-:Y:S01]  /*11290*/  R2UR UR33, R2 ;  /* 0x00000000022172ca */ /* 0x000fe200000e0000 */
[----:B------:R-:W-:Y:S01]  /*112a0*/  IMAD R0, R0, 0xa0, RZ ;  /* 0x000000a000007824 */ /* 0x000fe200078e02ff */
        /* <DEDUP_REMOVED lines=13> */
.L_x_2089:
        /* <DEDUP_REMOVED lines=8> */
.L_x_2023:
        /* <DEDUP_REMOVED lines=34> */
.L_x_2017:
        /* <DEDUP_REMOVED lines=22> */
.L_x_2025:
[----:B---3--:R-:W-:Y:S05]  /*11780*/  BSYNC B6 ;  /* 0x0000000000067941 */ /* 0x008fea0003800000 */
.L_x_2024:
[----:B------:R-:W0:Y:S01]  /*11790*/  LDC R7, c[0x0][0x448] ;  /* 0x00011200ff077b82 */ /* 0x000e220000000800 */
[----:B------:R-:W2:Y:S01]  /*117a0*/  S2R R2, SR_TID.X ;  /* 0x0000000000027919 */ /* 0x000ea20000002100 */
[----:B------:R-:W-:Y:S01]  /*117b0*/  USHF.R.S32.HI UR4, URZ, 0x1f, UR36 ;  /* 0x0000001f3f047899 */ /* 0x000fe20008011424 */
[----:B------:R-:W-:Y:S01]  /*117c0*/  ULDC.64 UR8, c[0x0][0x2d8] ;  /* 0x0000b60000087ab9 */ /* 0x000fe20000000a00 */
[----:B-1----:R-:W1:Y:S02]  /*117d0*/  S2R R19, SR_TID.X ;  /* 0x0000000000137919 */ /* 0x002e640000002100 */
[----:B------:R-:W-:Y:S02]  /*117e0*/  UIMAD UR6, UR4, UR8, URZ ;  /* 0x00000008040672a4 */ /* 0x000fe4000f8e023f */
[----:B------:R-:W-:Y:S01]  /*117f0*/  UIMAD.WIDE.U32 UR4, UR36, UR8, URZ ;  /* 0x00000008240472a5 */ /* 0x000fe2000f8e003f */
[----:B------:R-:W3:Y:S01]  /*11800*/  S2R R8, SR_TID.X ;  /* 0x0000000000087919 */ /* 0x000ee20000002100 */
[----:B------:R-:W-:-:S02]  /*11810*/  UIMAD UR6, UR36, UR9, UR6 ;  /* 0x00000009240672a4 */ /* 0x000fc4000f8e0206 */
[----:B------:R-:W-:Y:S02]  /*11820*/  USHF.R.S32.HI UR7, URZ, 0x1f, UR43 ;  /* 0x0000001f3f077899 */ /* 0x000fe4000801142b */
[----:B------:R-:W-:Y:S01]  /*11830*/  UIADD3 UR5, UR5, UR6, URZ ;  /* 0x0000000605057290 */ /* 0x000fe2000fffe03f */
[----:B------:R-:W-:-:S03]  /*11840*/  ULDC.64 UR8, c[0x0][0x2e0] ;  /* 0x0000b80000087ab9 */ /* 0x000fc60000000a00 */
[----:B------:R-:W-:Y:S02]  /*11850*/  UIMAD.WIDE.U32 UR4, UR43, UR8, UR4 ;  /* 0x000000082b0472a5 */ /* 0x000fe4000f8e0004 */
[----:B------:R-:W-:Y:S01]  /*11860*/  UIMAD UR6, UR7, UR8, URZ ;  /* 0x00000008070672a4 */ /* 0x000fe2000f8e023f */
[----:B0-----:R-:W-:-:S03]  /*11870*/  ISETP.NE.AND P0, PT, R7, 0x1, PT ;  /* 0x000000010700780c */ /* 0x001fc60003f05270 */
[----:B------:R-:W-:Y:S01]  /*11880*/  UIMAD UR6, UR43, UR9, UR6 ;  /* 0x000000092b0672a4 */ /* 0x000fe2000f8e0206 */
[----:B------:R-:W-:Y:S02]  /*11890*/  IMAD.U32 R4, RZ, RZ, UR4 ;  /* 0x00000004ff047e24 */ /* 0x000fe4000f8e00ff */
[----:B------:R-:W-:Y:S01]  /*118a0*/  IMAD.U32 R5, RZ, RZ, UR5 ;  /* 0x00000005ff057e24 */ /* 0x000fe2000f8e00ff */
[----:B------:R-:W-:-:S03]  /*118b0*/  UIADD3 UR6, UR5, UR6, URZ ;  /* 0x0000000605067290 */ /* 0x000fc6000fffe03f */
[----:B------:R-:W-:Y:S01]  /*118c0*/  ULDC.64 UR4, c[0x0][0x2d0] ;  /* 0x0000b40000047ab9 */ /* 0x000fe20000000a00 */
[----:B--2---:R-:W-:Y:S02]  /*118d0*/  LOP3.LUT R2, R2, 0x7f, RZ, 0xc0, !PT ;  /* 0x0000007f02027812 */ /* 0x004fe400078ec0ff */
[----:B------:R-:W0:Y:S01]  /*118e0*/  @P0 LDC R3, c[0x0][0x44c] ;  /* 0x00011300ff030b82 */ /* 0x000e220000000800 */
[----:B-1----:R-:W-:Y:S01]  /*118f0*/  IMAD.SHL.U32 R19, R19, 0x20, RZ ;  /* 0x0000002013137824 */ /* 0x002fe200078e00ff */
[----:B------:R-:W-:Y:S01]  /*11900*/  SHF.R.U32.HI R2, RZ, 0x2, R2 ;  /* 0x00000002ff027819 */ /* 0x000fe20000011602 */
[----:B---3--:R-:W-:-:S03]  /*11910*/  IMAD.SHL.U32 R10, R8, 0x10, RZ ;  /* 0x00000010080a7824 */ /* 0x008fc600078e00ff */
[----:B------:R-:W-:Y:S01]  /*11920*/  LOP3.LUT R19, R2, 0x60, R19, 0xf8, !PT ;  /* 0x0000006002137812 */ /* 0x000fe200078ef813 */
[----:B------:R-:W-:Y:S01]  /*11930*/  IMAD.U32 R2, RZ, RZ, UR41 ;  /* 0x00000029ff027e24 */ /* 0x000fe2000f8e00ff */
[----:B------:R-:W1:Y:S01]  /*11940*/  @P0 LDC R0, c[0x0][0x450] ;  /* 0x00011400ff000b82 */ /* 0x000e620000000800 */
[----:B------:R-:W-:Y:S02]  /*11950*/  LOP3.LUT R10, R10, 0x30, RZ, 0xc0, !PT ;  /* 0x000000300a0a7812 */ /* 0x000fe400078ec0ff */
[----:B------:R-:W-:Y:S02]  /*11960*/  IMAD R2, R2, 0x80, R19 ;  /* 0x0000008002027824 */ /* 0x000fe400078e0213 */
[C---:B------:R-:W-:Y:S01]  /*11970*/  LOP3.LUT R8, R10.reuse, 0x40, RZ, 0xfc, !PT ;  /* 0x000000400a087812 */ /* 0x040fe200078efcff */
[----:B------:R-:W2:Y:S01]  /*11980*/  S2R R19, SR_TID.X ;  /* 0x0000000000137919 */ /* 0x000ea20000002100 */
[----:B------:R-:W-:Y:S01]  /*11990*/  IMAD.MOV.U32 R6, RZ, RZ, R2 ;  /* 0x000000ffff067224 */ /* 0x000fe200078e0002 */
[----:B------:R-:W-:Y:S01]  /*119a0*/  LOP3.LUT R10, R10, 0x80, RZ, 0xfc, !PT ;  /* 0x000000800a0a7812 */ /* 0x000fe200078efcff */
[----:B0-----:R-:W-:-:S05]  /*119b0*/  @P0 IMAD.HI.U32 R3, R2, R3, RZ ;  /* 0x0000000302030227 */ /* 0x001fca00078e00ff */
[----:B-1----:R-:W-:Y:S01]  /*119c0*/  @P0 SHF.R.U32.HI R6, RZ, R0, R3 ;  /* 0x00000000ff060219 */ /* 0x002fe20000011603 */
[----:B------:R-:W-:Y:S01]  /*119d0*/  IMAD.U32 R3, RZ, RZ, UR6 ;  /* 0x00000006ff037e24 */ /* 0x000fe2000f8e00ff */
[----:B------:R-:W-:-:S03]  /*119e0*/  ULDC.64 UR6, c[0x0][0x280] ;  /* 0x0000a00000067ab9 */ /* 0x000fc60000000a00 */
[----:B------:R-:W-:-:S04]  /*119f0*/  IMAD.MOV R0, RZ, RZ, -R6 ;  /* 0x000000ffff007224 */ /* 0x000fc800078e0a06 */
[----:B------:R-:W-:Y:S02]  /*11a00*/  IMAD R0, R7, R0, R2 ;  /* 0x0000000007007224 */ /* 0x000fe400078e0202 */
[----:B------:R-:W-:Y:S01]  /*11a10*/  IMAD.MOV.U32 R2, RZ, RZ, R4 ;  /* 0x000000ffff027224 */ /* 0x000fe200078e0004 */
[----:B------:R-:W-:Y:S01]  /*11a20*/  SHF.R.S32.HI R4, RZ, 0x1f, R6 ;  /* 0x0000001fff047819 */ /* 0x000fe20000011406 */
[----:B--2---:R-:W-:Y:S02]  /*11a30*/  IMAD.SHL.U32 R9, R19, 0x10, RZ ;  /* 0x0000001013097824 */ /* 0x004fe400078e00ff */
[----:B------:R-:W-:-:S03]  /*11a40*/  IMAD.WIDE.U32 R2, R6, UR4, R2 ;  /* 0x0000000406027c25 */ /* 0x000fc6000f8e0002 */
[----:B------:R-:W-:Y:S01]  /*11a50*/  LOP3.LUT R9, R9, 0x30, RZ, 0xc0, !PT ;  /* 0x0000003009097812 */ /* 0x000fe200078ec0ff */
[----:B------:R-:W-:-:S04]  /*11a60*/  IMAD R4, R4, UR4, RZ ;  /* 0x0000000404047c24 */ /* 0x000fc8000f8e02ff */
[----:B------:R-:W-:Y:S01]  /*11a70*/  IMAD R4, R6, UR5, R4 ;  /* 0x0000000506047c24 */ /* 0x000fe2000f8e0204 */
[----:B------:R-:W-:-:S03]  /*11a80*/  ULDC.64 UR4, c[0x0][0x2c8] ;  /* 0x0000b20000047ab9 */ /* 0x000fc60000000a00 */
[----:B------:R-:W-:Y:S01]  /*11a90*/  IMAD.IADD R3, R3, 0x1, R4 ;  /* 0x0000000103037824 */ /* 0x000fe200078e0204 */
[----:B------:R-:W-:Y:S01]  /*11aa0*/  SHF.R.S32.HI R4, RZ, 0x1f, R0 ;  /* 0x0000001fff047819 */ /* 0x000fe20000011400 */
[----:B------:R-:W-:-:S04]  /*11ab0*/  IMAD.WIDE.U32 R2, R0, UR4, R2 ;  /* 0x0000000400027c25 */ /* 0x000fc8000f8e0002 */
[----:B------:R-:W-:Y:S01]  /*11ac0*/  IMAD R4, R4, UR4, RZ ;  /* 0x0000000404047c24 */ /* 0x000fe2000f8e02ff */
[----:B------:R-:W-:Y:S02]  /*11ad0*/  ULDC UR4, c[0x0][0x2b8] ;  /* 0x0000ae0000047ab9 */ /* 0x000fe40000000800 */
[----:B------:R-:W-:Y:S01]  /*11ae0*/  ISETP.GE.AND P1, PT, R8, UR4, PT ;  /* 0x0000000408007c0c */ /* 0x000fe2000bf26270 */
[----:B------:R-:W-:Y:S01]  /*11af0*/  IMAD R0, R0, UR5, R4 ;  /* 0x0000000500007c24 */ /* 0x000fe2000f8e0204 */
[----:B------:R0:W5:Y:S01]  /*11b00*/  LDL R8, [R1+0x18] ;  /* 0x0000180001087983 */ /* 0x0001620000100800 */
[----:B------:R-:W-:Y:S02]  /*11b10*/  IADD3 R4, P3, R2, UR6, RZ ;  /* 0x0000000602047c10 */ /* 0x000fe4000ff7e0ff */
[----:B------:R-:W-:Y:S02]  /*11b20*/  ISETP.GE.AND P0, PT, R9, UR4, PT ;  /* 0x0000000409007c0c */ /* 0x000fe4000bf06270 */
[----:B------:R-:W-:Y:S01]  /*11b30*/  ISETP.GE.AND P2, PT, R10, UR4, PT ;  /* 0x000000040a007c0c */ /* 0x000fe2000bf46270 */
[----:B------:R-:W-:Y:S01]  /*11b40*/  UMOV UR4, 0xffffffff ;  /* 0xffffffff00047882 */ /* 0x000fe20000000000 */
[----:B------:R-:W-:-:S02]  /*11b50*/  LOP3.LUT R19, R19, 0x7f, RZ, 0xc0, !PT ;  /* 0x0000007f13137812 */ /* 0x000fc400078ec0ff */
[----:B------:R-:W-:Y:S02]  /*11b60*/  IADD3.X R3, R3, UR7, R0, P3, !PT ;  /* 0x0000000703037c10 */ /* 0x000fe40009ffe400 */
[----:B------:R-:W-:Y:S01]  /*11b70*/  SHF.R.U32.HI R10, RZ, 0x2, R19 ;  /* 0x00000002ff0a7819 */ /* 0x000fe20000011613 */
[----:B0-----:R-:W-:Y:S06]  /*11b80*/  BRA.DIV UR4, `(.L_x_2026) ;  /* 0x0000002604b07947 */ /* 0x001fec000b800000 */
[----:B------:R-:W0:Y:S01]  /*11b90*/  SHFL.IDX PT, R6, R4, RZ, 0x1c1f ;  /* 0x001c1fff04067589 */ /* 0x000e2200000e0000 */
[----:B------:R-:W-:Y:S01]  /*11ba0*/  IMAD.U32 R0, RZ, RZ, UR41 ;  /* 0x00000029ff007e24 */ /* 0x000fe2000f8e00ff */
[----:B------:R-:W-:Y:S02]  /*11bb0*/  ULDC UR4, c[0x0][0x288] ;  /* 0x0000a20000047ab9 */ /* 0x000fe40000000800 */
[----:B------:R-:W1:Y:S01]  /*11bc0*/  SHFL.IDX PT, R5, R3, RZ, 0x1c1f ;  /* 0x001c1fff03057589 */ /* 0x000e6200000e0000 */
[----:B------:R-:W-:Y:S02]  /*11bd0*/  IMAD R2, R7, UR4, RZ ;  /* 0x0000000407027c24 */ /* 0x000fe4000f8e02ff */
[----:B------:R-:W-:-:S05]  /*11be0*/  IMAD R0, R0, 0x80, R10 ;  /* 0x0000008000007824 */ /* 0x000fca00078e020a */
        /* <DEDUP_REMOVED lines=30> */
.L_x_2098:
        /* <DEDUP_REMOVED lines=12> */
.L_x_2028:
[----:B------:R-:W-:Y:S05]  /*11e90*/  BSYNC B0 ;  /* 0x0000000000007941 */ /* 0x000fea0003800000 */
.L_x_2027:
[----:B------:R-:W-:Y:S01]  /*11ea0*/  NOP ;  /* 0x0000000000007918 */ /* 0x000fe20000000000 */
[----:B------:R-:W-:-:S13]  /*11eb0*/  PLOP3.LUT P0, PT, PT, PT, PT, 0x80, 0x0 ;  /* 0x000000000000781c */ /* 0x000fda0003f0f070 */
.L_x_2029:
        /* <DEDUP_REMOVED lines=18> */
.L_x_2099:
[----:B------:R-:W-:Y:S05]  /*11fe0*/  BSYNC B0 ;  /* 0x0000000000007941 */ /* 0x000fea0003800000 */
.L_x_2030:
[----:B------:R-:W-:-:S06]  /*11ff0*/  UISETP.GE.AND UP0, UPT, UR40, 0x2, UPT ;  /* 0x000000022800788c */ /* 0x000fcc000bf06270 */
[----:B------:R-:W-:-:S13]  /*12000*/  PLOP3.LUT P0, PT, PT, PT, UP0, 0x80, 0x0 ;  /* 0x000000000000781c */ /* 0x000fda0003f0f008 */
[----:B------:R-:W-:Y:S05]  /*12010*/  @!P0 BRA `(.L_x_2032) ;  /* 0x0000001000008947 */ /* 0x000fea0003800000 */
[----:B-1----:R1:W5:Y:S01]  /*12020*/  LDL.LU R0, [R1] ;  /* 0x0000000001007983 */ /* 0x0023620000300800 */
[----:B------:R-:W-:Y:S01]  /*12030*/  UIADD3 UR4, UR40, -0x2, URZ ;  /* 0xfffffffe28047890 */ /* 0x000fe2000fffe03f */
[----:B------:R-:W-:-:S05]  /*12040*/  IMAD.MOV.U32 R3, RZ, RZ, R18 ;  /* 0x000000ffff037224 */ /* 0x000fca00078e0012 */
[----:B------:R-:W-:-:S07]  /*12050*/  IMAD.U32 R2, RZ, RZ, UR4 ;  /* 0x00000004ff027e24 */ /* 0x000fce000f8e00ff */
.L_x_2054:
[----:B0-----:R-:W2:Y:S01]  /*12060*/  LDL R5, [R1+0x4] ;  /* 0x0000040001057983 */ /* 0x001ea20000100800 */
        /* <DEDUP_REMOVED lines=9> */
[----:B---3--:R-:W-:Y:S05]  /*12100*/  @!P1 BRA `(.L_x_2034) ;  /* 0x0000000800009947 */ /* 0x008fea0003800000 */
[----:B------:R-:W-:Y:S01]  /*12110*/  LOP3.LUT P1, RZ, R5, 0x1, RZ, 0xc0, !PT ;  /* 0x0000000105ff7812 */ /* 0x000fe2000782c0ff */
[----:B0-----:R-:W-:-:S12]  /*12120*/  IMAD.MOV.U32 R8, RZ, RZ, R2 ;  /* 0x000000ffff087224 */ /* 0x001fd800078e0002 */
[----:B------:R-:W-:Y:S05]  /*12130*/  @!P1 BRA `(.L_x_2035) ;  /* 0x0000000000509947 */ /* 0x000fea0003800000 */
[----:B------:R-:W2:Y:S01]  /*12140*/  LDL R10, [R1+0xc] ;  /* 0x00000c00010a7983 */ /* 0x000ea20000100800 */
[----:B------:R-:W0:Y:S01]  /*12150*/  LDC R8, c[0x0][0x43c] ;  /* 0x00010f00ff087b82 */ /* 0x000e220000000800 */
[----:B------:R-:W-:Y:S02]  /*12160*/  ULDC.64 UR4, c[0x0][0x428] ;  /* 0x00010a0000047ab9 */ /* 0x000fe40000000a00 */
[----:B------:R-:W3:Y:S01]  /*12170*/  LDL R7, [R1+0x8] ;  /* 0x0000080001077983 */ /* 0x000ee20000100800 */
[----:B0-----:R-:W-:-:S13]  /*12180*/  ISETP.NE.AND P0, PT, R8, 0x1, PT ;  /* 0x000000010800780c */ /* 0x001fda0003f05270 */
[----:B------:R-:W0:Y:S02]  /*12190*/  @P0 LDC.64 R4, c[0x0][0x440] ;  /* 0x00011000ff040b82 */ /* 0x000e240000000a00 */
[----:B0-----:R-:W-:-:S04]  /*121a0*/  @P0 IMAD.HI.U32 R6, R2, R4, RZ ;  /* 0x0000000402060227 */ /* 0x001fc800078e00ff */
        /* <DEDUP_REMOVED lines=13> */
.L_x_2035:
[----:B------:R-:W0:Y:S01]  /*12280*/  S2R R4, SR_TID.X ;  /* 0x0000000000047919 */ /* 0x000e220000002100 */
[----:B------:R-:W-:Y:S01]  /*12290*/  SHF.L.U32 R5, R9, 0x1f, RZ ;  /* 0x0000001f09057819 */ /* 0x000fe200000006ff */
[----:B------:R-:W-:Y:S01]  /*122a0*/  BSSY B1, `(.L_x_2036) ;  /* 0x0000006000017945 */ /* 0x000fe20003800000 */
[----:B0-----:R-:W-:Y:S01]  /*122b0*/  LOP3.LUT R6, R4, 0x7f, RZ, 0xc0, !PT ;  /* 0x0000007f04067812 */ /* 0x001fe200078ec0ff */
[----:B------:R-:W-:-:S03]  /*122c0*/  IMAD R4, R18, 0x8, R17 ;  /* 0x0000000812047824 */ /* 0x000fc600078e0211 */
[----:B------:R-:W-:Y:S01]  /*122d0*/  ISETP.NE.AND P1, PT, R6, RZ, PT ;  /* 0x000000ff0600720c */ /* 0x000fe20003f25270 */
[----:B------:R-:W0:Y:S02]  /*122e0*/  SYNCS.PHASECHK.TRANS64.TRYWAIT P0, [R4+URZ+0x29880], R5 ;  /* 0x02988005040075a7 */ /* 0x000e24000800017f */
[----:B0-----:R-:W-:Y:S10]  /*122f0*/  @!P0 BRA `(.L_x_2037) ;  /* 0x0000002400348947 */ /* 0x001ff40003800000 */
.L_x_2100:
[----:B------:R-:W-:Y:S05]  /*12300*/  BSYNC B1 ;  /* 0x0000000000017941 */ /* 0x000fea0003800000 */
.L_x_2036:
        /* <DEDUP_REMOVED lines=9> */
.L_x_2039:
[----:B------:R-:W-:Y:S05]  /*123a0*/  BSYNC B1 ;  /* 0x0000000000017941 */ /* 0x000fea0003800000 */
.L_x_2038:
[----:B------:R-:W-:Y:S01]  /*123b0*/  IMAD.MOV.U32 R10, RZ, RZ, RZ ;  /* 0x000000ffff0a7224 */ /* 0x000fe200078e00ff */
[----:B------:R-:W-:Y:S01]  /*123c0*/  UIADD3 UR4, UP0, UR46, 0x470, URZ ;  /* 0x000004702e047890 */ /* 0x000fe2000ff1e03f */
[----:B------:R-:W-:Y:S01]  /*123d0*/  IMAD R7, R18, 0x5000, R17 ;  /* 0x0000500012077824 */ /* 0x000fe200078e0211 */
[----:B------:R-:W-:Y:S01]  /*123e0*/  PLOP3.LUT P0, PT, PT, PT, PT, 0x80, 0x0 ;  /* 0x000000000000781c */ /* 0x000fe20003f0f070 */
[----:B------:R-:W-:Y:S01]  /*123f0*/  IMAD R6, R8, 0xa0, RZ ;  /* 0x000000a008067824 */ /* 0x000fe200078e02ff */
[----:B------:R-:W-:Y:S01]  /*12400*/  R2UR UR10, R10 ;  /* 0x000000000a0a72ca */ /* 0x000fe200000e0000 */
[----:B------:R-:W-:Y:S01]  /*12410*/  VIADD R7, R7, 0xa400 ;  /* 0x0000a40007077836 */ /* 0x000fe20000000000 */
[----:B------:R-:W-:Y:S01]  /*12420*/  UIADD3.X UR5, URZ, UR47, URZ, UP0, !UPT ;  /* 0x0000002f3f057290 */ /* 0x000fe200087fe43f */
[----:B------:R-:W-:Y:S01]  /*12430*/  VIADD R8, R4, 0x29870 ;  /* 0x0002987004087836 */ /* 0x000fe20000000000 */
[----:B------:R-:W-:Y:S01]  /*12440*/  UMOV UR6, 0x0 ;  /* 0x0000000000067882 */ /* 0x000fe20000000000 */
[----:B------:R-:W-:-:S10]  /*12450*/  UMOV UR7, 0x14f00000 ;  /* 0x14f0000000077882 */ /* 0x000fd40000000000 */
.L_x_2040:
        /* <DEDUP_REMOVED lines=13> */
.L_x_2101:
[----:B------:R-:W-:Y:S05]  /*12530*/  BSYNC B1 ;  /* 0x0000000000017941 */ /* 0x000fea0003800000 */
.L_x_2041:
[----:B------:R-:W-:Y:S01]  /*12540*/  BSSY B1, `(.L_x_2043) ;  /* 0x000000b000017945 */ /* 0x000fe20003800000 */
[----:B------:R-:W-:Y:S02]  /*12550*/  IMAD.MOV.U32 R8, RZ, RZ, 0x0 ;  /* 0x00000000ff087424 */ /* 0x000fe400078e00ff */
[----:B------:R-:W-:Y:S01]  /*12560*/  IMAD.MOV.U32 R9, RZ, RZ, 0x14f00000 ;  /* 0x14f00000ff097424 */ /* 0x000fe200078e00ff */
[----:B------:R-:W-:Y:S06]  /*12570*/  @P1 BRA `(.L_x_2044) ;  /* 0x00000000001c1947 */ /* 0x000fec0003800000 */
[----:B------:R-:W3:Y:S01]  /*12580*/  S2R R7, SR_TID.X ;  /* 0x0000000000077919 */ /* 0x000ee20000002100 */
[----:B0-2---:R-:W-:-:S04]  /*12590*/  IMAD.MOV.U32 R5, RZ, RZ, 0x7800 ;  /* 0x00007800ff057424 */ /* 0x005fc800078e00ff */
[----:B------:R4:W-:Y:S01]  /*125a0*/  SYNCS.ARRIVE.TRANS64 RZ, [R4+URZ+0x29830], R5 ;  /* 0x0298300504ff79a7 */ /* 0x0009e2000800003f */
[----:B---3--:R-:W-:-:S04]  /*125b0*/  LOP3.LUT R7, R7, 0x1f, RZ, 0xc0, !PT ;  /* 0x0000001f07077812 */ /* 0x008fc800078ec0ff */
[----:B------:R-:W-:-:S13]  /*125c0*/  ISETP.NE.AND P0, PT, R7, RZ, PT ;  /* 0x000000ff0700720c */ /* 0x000fda0003f05270 */
[----:B----4-:R-:W-:Y:S05]  /*125d0*/  @!P0 BRA `(.L_x_2044) ;  /* 0x0000000000048947 */ /* 0x010fea0003800000 */
[----:B------:R-:W-:Y:S01]  /*125e0*/  BPT.TRAP 0x1 ;  /* 0x000000040000795c */ /* 0x000fe20000300000 */
.L_x_2044:
[----:B------:R-:W-:Y:S05]  /*125f0*/  BSYNC B1 ;  /* 0x0000000000017941 */ /* 0x000fea0003800000 */
.L_x_2043:
[----:B------:R-:W-:Y:S01]  /*12600*/  R2UR UR10, R10 ;  /* 0x000000000a0a72ca */ /* 0x000fe200000e0000 */
[----:B0-2---:R-:W-:Y:S01]  /*12610*/  IMAD R5, R18, 0x7800, R17 ;  /* 0x0000780012057824 */ /* 0x005fe200078e0211 */
[----:B------:R-:W-:Y:S01]  /*12620*/  R2UR UR6, R8 ;  /* 0x00000000080672ca */ /* 0x000fe200000e0000 */
[----:B------:R-:W-:Y:S01]  /*12630*/  UIADD3 UR4, UP0, UR46, 0x370, URZ ;  /* 0x000003702e047890 */ /* 0x000fe2000ff1e03f */
[----:B------:R-:W-:Y:S01]  /*12640*/  R2UR UR7, R9 ;  /* 0x00000000090772ca */ /* 0x000fe200000e0000 */
[----:B------:R-:W-:Y:S01]  /*12650*/  VIADD R4, R4, 0x29830 ;  /* 0x0002983004047836 */ /* 0x000fe20000000000 */
[----:B------:R-:W-:Y:S01]  /*12660*/  PLOP3.LUT P0, PT, PT, PT, PT, 0x80, 0x0 ;  /* 0x000000000000781c */ /* 0x000fe20003f0f070 */
[----:B------:R-:W-:Y:S01]  /*12670*/  VIADD R7, R5, 0x1a400 ;  /* 0x0001a40005077836 */ /* 0x000fe20000000000 */
[----:B------:R-:W-:-:S12]  /*12680*/  UIADD3.X UR5, URZ, UR47, URZ, UP0, !UPT ;  /* 0x0000002f3f057290 */ /* 0x000fd800087fe43f */
.L_x_2045:
        /* <DEDUP_REMOVED lines=15> */
.L_x_2046:
        /* <DEDUP_REMOVED lines=15> */
.L_x_2047:
        /* <DEDUP_REMOVED lines=10> */
.L_x_2034:
[----:B------:R-:W-:Y:S05]  /*12910*/  BSYNC B0 ;  /* 0x0000000000007941 */ /* 0x000fea0003800000 */
.L_x_2033:
[----:B------:R-:W-:-:S06]  /*12920*/  UISETP.NE.AND UP0, UPT, UR39, 0x3, UPT ;  /* 0x000000032700788c */ /* 0x000fcc000bf05270 */
[----:B------:R-:W-:-:S13]  /*12930*/  PLOP3.LUT P0, PT, PT, PT, UP0, 0x80, 0x0 ;  /* 0x000000000000781c */ /* 0x000fda0003f0f008 */
[----:B------:R-:W-:Y:S05]  /*12940*/  @!P0 BRA `(.L_x_2048) ;  /* 0x0000000000048947 */ /* 0x000fea0003800000 */
[----:B------:R-:W-:Y:S01]  /*12950*/  BPT.TRAP 0x1 ;  /* 0x000000040000795c */ /* 0x000fe20000300000 */
.L_x_2048:
        /* <DEDUP_REMOVED lines=8> */
.L_x_2102:
[----:B------:R-:W-:Y:S05]  /*129e0*/  BSYNC B0 ;  /* 0x0000000000007941 */ /* 0x000fea0003800000 */
.L_x_2049:
[----:B------:R-:W-:Y:S05]  /*129f0*/  @!P0 BRA `(.L_x_2051) ;  /* 0x0000000000048947 */ /* 0x000fea0003800000 */
[----:B------:R-:W-:Y:S01]  /*12a00*/  BPT.TRAP 0x1 ;  /* 0x000000040000795c */ /* 0x000fe20000300000 */
.L_x_2051:
[----:B------:R-:W-:Y:S01]  /*12a10*/  SHF.L.U32 R0, R0, 0x1f, RZ ;  /* 0x0000001f00007819 */ /* 0x000fe200000006ff */
[----:B------:R-:W-:-:S03]  /*12a20*/  IMAD R12, R3, 0x5000, RZ ;  /* 0x00005000030c7824 */ /* 0x000fc600078e02ff */
[----:B------:R-:W3:Y:S02]  /*12a30*/  SYNCS.PHASECHK.TRANS64.TRYWAIT P1, [R19+URZ+0x29860], R0 ;  /* 0x02986000130075a7 */ /* 0x000ee4000802017f */
[----:B---3--:R-:W-:Y:S05]  /*12a40*/  @!P1 BRA `(.L_x_2052) ;  /* 0x0000001c009c9947 */ /* 0x008fea0003800000 */
.L_x_2103:
[----:B------:R-:W3:Y:S04]  /*12a50*/  LDL R3, [R1+0x14] ;  /* 0x0000140001037983 */ /* 0x000ee80000100800 */
[----:B------:R-:W4:Y:S01]  /*12a60*/  LDL R13, [R1+0x10] ;  /* 0x00001000010d7983 */ /* 0x000f220000100800 */
[----:B------:R-:W-:Y:S05]  /*12a70*/  WARPSYNC.ALL ;  /* 0x0000000000007948 */ /* 0x000fea0003800000 */
[----:B---3--:R-:W-:-:S02]  /*12a80*/  LOP3.LUT R0, R12, R3, RZ, 0xfc, !PT ;  /* 0x000000030c007212 */ /* 0x008fc400078efcff */
[----:B------:R-:W3:Y:S01]  /*12a90*/  S2R R3, SR_TID.X ;  /* 0x0000000000037919 */ /* 0x000ee20000002100 */
[----:B----4-:R-:W-:Y:S02]  /*12aa0*/  LOP3.LUT R20, R12, R13, RZ, 0xfc, !PT ;  /* 0x0000000d0c147212 */ /* 0x010fe400078efcff */
[----:B------:R-:W-:-:S03]  /*12ab0*/  IMAD.IADD R0, R17, 0x1, R0 ;  /* 0x0000000111007824 */ /* 0x000fc600078e0200 */
[----:B------:R-:W-:Y:S02]  /*12ac0*/  IMAD.IADD R20, R17, 0x1, R20 ;  /* 0x0000000111147824 */ /* 0x000fe400078e0214 */
[----:B0-----:R-:W2:Y:S01]  /*12ad0*/  LDSM.16.MT88.4 R8, [R0+0xa400] ;  /* 0x00a400000008783b */ /* 0x001ea20000004200 */
[----:B---3--:R-:W-:Y:S01]  /*12ae0*/  LOP3.LUT P1, RZ, R3, 0x4, RZ, 0xc0, !PT ;  /* 0x0000000403ff7812 */ /* 0x008fe2000782c0ff */
[----:B------:R-:W-:-:S05]  /*12af0*/  IMAD.MOV.U32 R3, RZ, RZ, 0x40 ;  /* 0x00000040ff037424 */ /* 0x000fca00078e00ff */
[----:B------:R-:W-:-:S05]  /*12b00*/  SEL R3, R3, 0xffffffc0, !P1 ;  /* 0xffffffc003037807 */ /* 0x000fca0004800000 */
[----:B------:R-:W-:Y:S01]  /*12b10*/  IMAD.IADD R3, R3, 0x1, R0 ;  /* 0x0000000103037824 */ /* 0x000fe200078e0200 */
[C-C-:B--2---:R-:W-:Y:S02]  /*12b20*/  PRMT R4, R8.reuse, 0x6420, R9.reuse ;  /* 0x0000642008047816 */ /* 0x144fe40000000009 */
[----:B------:R-:W-:Y:S02]  /*12b30*/  PRMT R5, R8, 0x7531, R9 ;  /* 0x0000753108057816 */ /* 0x000fe40000000009 */
[C-C-:B------:R-:W-:Y:S02]  /*12b40*/  PRMT R6, R10.reuse, 0x6420, R11.reuse ;  /* 0x000064200a067816 */ /* 0x140fe4000000000b */
[----:B------:R-:W-:Y:S02]  /*12b50*/  PRMT R7, R10, 0x7531, R11 ;  /* 0x000075310a077816 */ /* 0x000fe4000000000b */
[----:B------:R-:W0:Y:S04]  /*12b60*/  LDSM.16.MT88.4 R8, [R3+0xa400] ;  /* 0x00a400000308783b */ /* 0x000e280000004200 */
[----:B------:R-:W-:Y:S01]  /*12b70*/  STSM.16.M88.4 [R20+0x400], R4 ;  /* 0x0004000414007844 */ /* 0x000fe20000000200 */
        /* <DEDUP_REMOVED lines=61> */
.L_x_2053:
        /* <DEDUP_REMOVED lines=12> */
[----:B---3--:R-:W-:Y:S05]  /*13010*/  @P0 BRA `(.L_x_2054) ;  /* 0xfffffff000100947 */ /* 0x008fea000383ffff */
.L_x_2032:
[----:B0-----:R-:W0:Y:S01]  /*13020*/  S2R R4, SR_TID.X ;  /* 0x0000000000047919 */ /* 0x001e220000002100 */
[----:B------:R-:W-:Y:S01]  /*13030*/  BSSY B0, `(.L_x_2055) ;  /* 0x0000011000007945 */ /* 0x000fe20003800000 */
[----:B0-----:R-:W-:-:S04]  /*13040*/  LOP3.LUT R4, R4, 0x7f, RZ, 0xc0, !PT ;  /* 0x0000007f04047812 */ /* 0x001fc800078ec0ff */
[----:B------:R-:W-:-:S13]  /*13050*/  ISETP.NE.AND P0, PT, R4, RZ, PT ;  /* 0x000000ff0400720c */ /* 0x000fda0003f05270 */
[----:B------:R-:W-:Y:S05]  /*13060*/  @P0 BRA `(.L_x_2056) ;  /* 0x0000000000340947 */ /* 0x000fea0003800000 */
[----:B------:R-:W0:Y:S01]  /*13070*/  S2R R3, SR_LANEID ;  /* 0x0000000000037919 */ /* 0x000e220000000000 */
[----:B------:R-:W-:Y:S02]  /*13080*/  VOTEU.ANY UR4, UPT, PT ;  /* 0x0000000000047886 */ /* 0x000fe400038e0100 */
[----:B-1---5:R-:W0:Y:S08]  /*13090*/  FLO.U32 R0, UR4 ;  /* 0x0000000400007d00 */ /* 0x022e3000080e0000 */
        /* <DEDUP_REMOVED lines=9> */
[----:B------:R0:W-:Y:S02]  /*13130*/  STL [R1+0x1c], R0 ;  /* 0x00001c0001007387 */ /* 0x0001e40000100800 */
.L_x_2056:
[----:B------:R-:W-:Y:S05]  /*13140*/  BSYNC B0 ;  /* 0x0000000000007941 */ /* 0x000fea0003800000 */
.L_x_2055:
[----:B------:R-:W-:-:S06]  /*13150*/  UISETP.NE.AND UP0, UPT, UR39, 0x3, UPT ;  /* 0x000000032700788c */ /* 0x000fcc000bf05270 */
[----:B------:R-:W-:-:S13]  /*13160*/  PLOP3.LUT P1, PT, PT, PT, UP0, 0x80, 0x0 ;  /* 0x000000000000781c */ /* 0x000fda0003f2f008 */
[----:B------:R-:W-:Y:S05]  /*13170*/  @!P1 BRA `(.L_x_2057) ;  /* 0x0000000000049947 */ /* 0x000fea0003800000 */
[----:B------:R-:W-:Y:S01]  /*13180*/  BPT.TRAP 0x1 ;  /* 0x000000040000795c */ /* 0x000fe20000300000 */
.L_x_2057:
[----:B------:R-:W2:Y:S01]  /*13190*/  LDL R2, [R1] ;  /* 0x0000000001027983 */ /* 0x000ea20000100800 */
[----:B------:R-:W-:Y:S01]  /*131a0*/  IMAD R16, R18, 0x8, R17 ;  /* 0x0000000812107824 */ /* 0x000fe200078e0211 */
[----:B------:R-:W-:Y:S01]  /*131b0*/  BSSY B0, `(.L_x_2058) ;  /* 0x0000007000007945 */ /* 0x000fe20003800000 */
[----:B01---5:R-:W-:-:S05]  /*131c0*/  IMAD.U32 R0, RZ, RZ, UR44 ;  /* 0x0000002cff007e24 */ /* 0x023fca000f8e00ff */
[----:B------:R-:W-:Y:S02]  /*131d0*/  ISETP.NE.AND P2, PT, R0, 0x3, PT ;  /* 0x000000030000780c */ /* 0x000fe40003f45270 */
[----:B--2---:R-:W-:-:S04]  /*131e0*/  LOP3.LUT R3, R2, 0x1, RZ, 0x3c, !PT ;  /* 0x0000000102037812 */ /* 0x004fc800078e3cff */
[----:B------:R-:W-:-:S04]  /*131f0*/  SHF.L.U32 R3, R3, 0x1f, RZ ;  /* 0x0000001f03037819 */ /* 0x000fc800000006ff */
[----:B------:R-:W0:Y:S02]  /*13200*/  SYNCS.PHASECHK.TRANS64.TRYWAIT P1, [R16+URZ+0x29870], R3 ;  /* 0x02987003100075a7 */ /* 0x000e24000802017f */
[----:B0-----:R-:W-:Y:S05]  /*13210*/  @!P1 BRA `(.L_x_2059) ;  /* 0x0000001400bc9947 */ /* 0x001fea0003800000 */
.L_x_2104:
[----:B------:R-:W-:Y:S05]  /*13220*/  BSYNC B0 ;  /* 0x0000000000007941 */ /* 0x000fea0003800000 */
.L_x_2058:
[----:B------:R-:W-:Y:S05]  /*13230*/  @!P2 BRA `(.L_x_2060) ;  /* 0x000000000004a947 */ /* 0x000fea0003800000 */
[----:B------:R-:W-:Y:S01]  /*13240*/  BPT.TRAP 0x1 ;  /* 0x000000040000795c */ /* 0x000fe20000300000 */
.L_x_2060:
[----:B------:R-:W0:Y:S02]  /*13250*/  LDL R0, [R1] ;  /* 0x0000000001007983 */ /* 0x000e240000100800 */
[----:B0-----:R-:W-:-:S04]  /*13260*/  SHF.L.U32 R3, R0, 0x1f, RZ ;  /* 0x0000001f00037819 */ /* 0x001fc800000006ff */
[----:B------:R-:W0:Y:S02]  /*13270*/  SYNCS.PHASECHK.TRANS64.TRYWAIT P1, [R16+URZ+0x29860], R3 ;  /* 0x02986003100075a7 */ /* 0x000e24000802017f */
[----:B0-----:R-:W-:Y:S05]  /*13280*/  @!P1 BRA `(.L_x_2061) ;  /* 0x0000001400b49947 */ /* 0x001fea0003800000 */
.L_x_2105:
[----:B------:R-:W2:Y:S04]  /*13290*/  LDL R2, [R1+0x14] ;  /* 0x0000140001027983 */ /* 0x000ea80000100800 */
[----:B------:R-:W3:Y:S01]  /*132a0*/  LDL R12, [R1+0x10] ;  /* 0x00001000010c7983 */ /* 0x000ee20000100800 */
[----:B------:R-:W-:Y:S01]  /*132b0*/  IMAD R0, R18, 0x5000, RZ ;  /* 0x0000500012007824 */ /* 0x000fe200078e02ff */
[----:B------:R-:W-:Y:S05]  /*132c0*/  WARPSYNC.ALL ;  /* 0x0000000000007948 */ /* 0x000fea0003800000 */
[----:B------:R-:W1:Y:S01]  /*132d0*/  S2R R9, SR_TID.X ;  /* 0x0000000000097919 */ /* 0x000e620000002100 */
[----:B------:R-:W-:Y:S01]  /*132e0*/  IMAD.MOV.U32 R13, RZ, RZ, 0x40 ;  /* 0x00000040ff0d7424 */ /* 0x000fe200078e00ff */
[----:B-1----:R-:W-:-:S04]  /*132f0*/  LOP3.LUT P1, RZ, R9, 0x4, RZ, 0xc0, !PT ;  /* 0x0000000409ff7812 */ /* 0x002fc8000782c0ff */
[----:B------:R-:W-:Y:S02]  /*13300*/  SEL R13, R13, 0xffffffc0, !P1 ;  /* 0xffffffc00d0d7807 */ /* 0x000fe40004800000 */
[C---:B--2---:R-:W-:Y:S02]  /*13310*/  LOP3.LUT R2, R0.reuse, R2, RZ, 0xfc, !PT ;  /* 0x0000000200027212 */ /* 0x044fe400078efcff */
[----:B---3--:R-:W-:-:S03]  /*13320*/  LOP3.LUT R0, R0, R12, RZ, 0xfc, !PT ;  /* 0x0000000c00007212 */ /* 0x008fc600078efcff */
[----:B------:R-:W-:-:S04]  /*13330*/  IMAD.IADD R2, R17, 0x1, R2 ;  /* 0x0000000111027824 */ /* 0x000fc800078e0202 */
[----:B0-----:R-:W-:Y:S01]  /*13340*/  IMAD.IADD R3, R13, 0x1, R2 ;  /* 0x000000010d037824 */ /* 0x001fe200078e0202 */
[----:B------:R-:W0:Y:S01]  /*13350*/  LDSM.16.MT88.4 R4, [R2+0xa400] ;  /* 0x00a400000204783b */ /* 0x000e220000004200 */
        /* <DEDUP_REMOVED lines=68> */
.L_x_2062:
[----:B------:R-:W2:Y:S01]  /*137a0*/  LDL.LU R2, [R1] ;  /* 0x0000000001027983 */ /* 0x000ea20000300800 */
[----:B0-----:R0:W-:Y:S01]  /*137b0*/  SYNCS.ARRIVE.TRANS64.A1T0 RZ, [R16+URZ+0x29850], RZ ;  /* 0x029850ff10ff79a7 */ /* 0x0011e2000810003f */
[----:B------:R-:W-:Y:S01]  /*137c0*/  VIADD R18, R18, 0x1 ;  /* 0x0000000112127836 */ /* 0x000fe20000000000 */
[----:B------:R-:W-:Y:S04]  /*137d0*/  BAR.SYNC.DEFER_BLOCKING 0x2, 0x80 ;  /* 0x0082000000007b1d */ /* 0x000fe80000010000 */
[----:B------:R-:W-:Y:S01]  /*137e0*/  ISETP.NE.AND P1, PT, R18, 0x2, PT ;  /* 0x000000021200780c */ /* 0x000fe20003f25270 */
[----:B0-----:R-:W-:-:S03]  /*137f0*/  @!P0 VIADD R16, R16, 0x29880 ;  /* 0x0002988010108836 */ /* 0x001fc60000000000 */
[----:B-1----:R-:W-:Y:S02]  /*13800*/  SEL R0, RZ, 0x1, P1 ;  /* 0x00000001ff007807 */ /* 0x002fe40000800000 */
[----:B------:R-:W-:Y:S02]  /*13810*/  SEL R18, R18, RZ, P1 ;  /* 0x000000ff12127207 */ /* 0x000fe40000800000 */
[----:B------:R-:W-:-:S04]  /*13820*/  @!P0 PRMT R16, RZ, 0x654, R16 ;  /* 0x00000654ff108816 */ /* 0x000fc80000000010 */
[----:B------:R0:W-:Y:S01]  /*13830*/  @!P0 SYNCS.ARRIVE.TRANS64.RED.A1T0 RZ, [R16+URZ], RZ ;  /* 0x000000ff10ff89a7 */ /* 0x0001e2000810043f */
[----:B--2---:R-:W-:-:S05]  /*13840*/  LOP3.LUT R2, R2, R0, RZ, 0x3c, !PT ;  /* 0x0000000002027212 */ /* 0x004fca00078e3cff */
[----:B------:R0:W-:Y:S02]  /*13850*/  STL [R1], R2 ;  /* 0x0000000201007387 */ /* 0x0001e40000100800 */
.L_x_2007:
[----:B------:R-:W-:Y:S05]  /*13860*/  BSYNC B7 ;  /* 0x0000000000077941 */ /* 0x000fea0003800000 */
.L_x_2005:
[----:B-1----:R-:W2:Y:S04]  /*13870*/  LDL R0, [R1+0x4] ;  /* 0x0000040001007983 */ /* 0x002ea80000100800 */
[----:B0-----:R0:W5:Y:S01]  /*13880*/  LDL R2, [R1+0x1c] ;  /* 0x00001c0001027983 */ /* 0x0011620000100800 */
        /* <DEDUP_REMOVED lines=11> */
.L_x_2063:
        /* <DEDUP_REMOVED lines=8> */
.L_x_2064:
[----:B-1----:R-:W2:Y:S01]  /*139c0*/  LDL R0, [R1+0x1c] ;  /* 0x00001c0001007983 */ /* 0x002ea20000100800 */
[----:B------:R-:W-:Y:S02]  /*139d0*/  ULDC UR4, c[0x0][0xc38] ;  /* 0x00030e0000047ab9 */ /* 0x000fe40000000800 */
[----:B--2---:R-:W-:-:S13]  /*139e0*/  ISETP.GE.AND P0, PT, R0, UR4, PT ;  /* 0x0000000400007c0c */ /* 0x004fda000bf06270 */
[----:B------:R-:W-:Y:S05]  /*139f0*/  @!P0 BRA `(.L_x_2065) ;  /* 0xffffffc800248947 */ /* 0x000fea000383ffff */
.L_x_2002:
        /* <DEDUP_REMOVED lines=12> */
.L_x_2106:
[----:B------:R-:W-:Y:S05]  /*13ac0*/  BSYNC B0 ;  /* 0x0000000000007941 */ /* 0x000fea0003800000 */
.L_x_2066:
[----:B------:R-:W-:-:S03]  /*13ad0*/  UMOV UR4, 0xffffffff ;  /* 0xffffffff00047882 */ /* 0x000fc60000000000 */
[----:B------:R-:W-:Y:S05]  /*13ae0*/  BRA.DIV UR4, `(.L_x_2068) ;  /* 0x0000000e04c47947 */ /* 0x000fea000b800000 */
[----:B0-----:R-:W0:Y:S02]  /*13af0*/  S2R R0, SR_TID.X ;  /* 0x0000000000007919 */ /* 0x001e240000002100 */
[----:B0-----:R-:W-:-:S04]  /*13b00*/  SHF.R.U32.HI R0, RZ, 0x5, R0 ;  /* 0x00000005ff007819 */ /* 0x001fc80000011600 */
[----:B------:R-:W-:-:S05]  /*13b10*/  LOP3.LUT R0, R0, 0x3, RZ, 0xc0, !PT ;  /* 0x0000000300007812 */ /* 0x000fca00078ec0ff */
[----:B------:R0:W1:Y:S02]  /*13b20*/  SHFL.IDX PT, R14, R0, RZ, 0x1f ;  /* 0x00001fff000e7589 */ /* 0x00006400000e0000 */
.L_x_2109:
[----:B-1----:R-:W-:Y:S01]  /*13b30*/  ISETP.NE.AND P0, PT, R14, RZ, PT ;  /* 0x000000ff0e00720c */ /* 0x002fe20003f05270 */
[----:B------:R-:W-:-:S12]  /*13b40*/  BSSY B0, `(.L_x_2069) ;  /* 0x000002c000007945 */ /* 0x000fd80003800000 */
[----:B------:R-:W-:Y:S05]  /*13b50*/  @P0 BRA `(.L_x_2070) ;  /* 0x0000000000a80947 */ /* 0x000fea0003800000 */
[----:B------:R-:W-:-:S03]  /*13b60*/  UMOV UR4, 0xffffffff ;  /* 0xffffffff00047882 */ /* 0x000fc60000000000 */
[----:B------:R-:W-:Y:S05]  /*13b70*/  BRA.DIV UR4, `(.L_x_2071) ;  /* 0x0000000e04d47947 */ /* 0x000fea000b800000 */
[----:B------:R-:W-:-:S13]  /*13b80*/  ELECT P6, URZ, PT ;  /* 0x00000000003f782f */ /* 0x000fda00038c0000 */
.L_x_2112:
[----:B------:R-:W-:Y:S05]  /*13b90*/  @!P6 BRA `(.L_x_2070) ;  /* 0x000000000098e947 */ /* 0x000fea0003800000 */
[----:B------:R-:W-:-:S06]  /*13ba0*/  ULOP3.LUT UR4, UR38, 0x2, URZ, 0xfc, !UPT ;  /* 0x0000000226047892 */ /* 0x000fcc000f8efc3f */
[----:B0-----:R-:W-:-:S05]  /*13bb0*/  IMAD.U32 R0, RZ, RZ, UR4 ;  /* 0x00000004ff007e24 */ /* 0x001fca000f8e00ff */
[----:B------:R-:W-:-:S13]  /*13bc0*/  ISETP.NE.AND P0, PT, R0, 0x3, PT ;  /* 0x000000030000780c */ /* 0x000fda0003f05270 */
[----:B------:R-:W-:Y:S05]  /*13bd0*/  @!P0 BRA `(.L_x_2072) ;  /* 0x0000000000048947 */ /* 0x000fea0003800000 */
[----:B------:R-:W-:Y:S01]  /*13be0*/  BPT.TRAP 0x1 ;  /* 0x000000040000795c */ /* 0x000fe20000300000 */
.L_x_2072:
        /* <DEDUP_REMOVED lines=9> */
[----:B------:R-:W-:Y:S02]  /*13c80*/  SEL R2, R0, RZ, P2 ;  /* 0x000000ff00027207 */ /* 0x000fe40001000000 */
[----:B------:R-:W-:-:S03]  /*13c90*/  SHF.L.U32 R0, R6, 0x1f, RZ ;  /* 0x0000001f06007819 */ /* 0x000fc600000006ff */
[----:B------:R-:W-:Y:S01]  /*13ca0*/  IMAD R5, R2, 0x8, R5 ;  /* 0x0000000802057824 */ /* 0x000fe200078e0205 */
[----:B0-----:R-:W-:Y:S06]  /*13cb0*/  @!P1 BRA `(.L_x_2073) ;  /* 0x0000000c00a49947 */ /* 0x001fec0003800000 */
.L_x_2113:
[----:B------:R-:W1:Y:S02]  /*13cc0*/  SYNCS.PHASECHK.TRANS64.TRYWAIT P1, [R5+URZ], R0 ;  /* 0x00000000050075a7 */ /* 0x000e64000802017f */
[----:B-1----:R-:W-:Y:S05]  /*13cd0*/  @!P1 BRA `(.L_x_2074) ;  /* 0x0000000c00b09947 */ /* 0x002fea0003800000 */
.L_x_2114:
[----:B------:R-:W-:Y:S05]  /*13ce0*/  @!P0 BRA `(.L_x_2075) ;  /* 0x0000000000048947 */ /* 0x000fea0003800000 */
[----:B------:R-:W-:Y:S01]  /*13cf0*/  BPT.TRAP 0x1 ;  /* 0x000000040000795c */ /* 0x000fe20000300000 */
.L_x_2075:
[----:B-1----:R-:W-:-:S04]  /*13d00*/  IMAD R5, R18, 0x8, R3 ;  /* 0x0000000812057824 */ /* 0x002fc800078e0203 */
[----:B------:R-:W1:Y:S02]  /*13d10*/  SYNCS.PHASECHK.TRANS64.TRYWAIT P1, [R5+URZ+0x29860], R4 ;  /* 0x02986004050075a7 */ /* 0x000e64000802017f */
[----:B-1----:R-:W-:Y:S05]  /*13d20*/  @!P1 BRA `(.L_x_2076) ;  /* 0x0000000c00b09947 */ /* 0x002fea0003800000 */
.L_x_2115:
[----:B------:R-:W-:Y:S05]  /*13d30*/  @!P0 BRA `(.L_x_2077) ;  /* 0x0000000000048947 */ /* 0x000fea0003800000 */
[----:B------:R-:W-:Y:S01]  /*13d40*/  BPT.TRAP 0x1 ;  /* 0x000000040000795c */ /* 0x000fe20000300000 */
.L_x_2077:
[----:B------:R-:W-:-:S04]  /*13d50*/  IMAD R3, R2, 0x8, R3 ;  /* 0x0000000802037824 */ /* 0x000fc800078e0203 */
[----:B------:R-:W2:Y:S02]  /*13d60*/  SYNCS.PHASECHK.TRANS64.TRYWAIT P1, [R3+URZ+0x29860], R0 ;  /* 0x02986000030075a7 */ /* 0x000ea4000802017f */
[----:B--2---:R-:W-:Y:S05]  /*13d70*/  @!P1 BRA `(.L_x_2078) ;  /* 0x0000000c00b09947 */ /* 0x004fea0003800000 */
.L_x_2116:
[----:B------:R-:W-:Y:S05]  /*13d80*/  @!P0 BRA `(.L_x_2079) ;  /* 0x0000000000048947 */ /* 0x000fea0003800000 */
[----:B------:R-:W-:Y:S01]  /*13d90*/  BPT.TRAP 0x1 ;  /* 0x000000040000795c */ /* 0x000fe20000300000 */
.L_x_2079:
[----:B------:R-:W3:Y:S02]  /*13da0*/  SYNCS.PHASECHK.TRANS64.TRYWAIT P0, [R5+URZ+0x29880], R4 ;  /* 0x02988004050075a7 */ /* 0x000ee4000800017f */
[----:B---3--:R-:W-:Y:S05]  /*13db0*/  @!P0 BRA `(.L_x_2080) ;  /* 0x0000000c00b48947 */ /* 0x008fea0003800000 */
.L_x_2081:
[----:B----4-:R4:W0:Y:S02]  /*13dc0*/  SYNCS.PHASECHK.TRANS64.TRYWAIT P0, [R3+URZ+0x29880], R0 ;  /* 0x02988000030075a7 */ /* 0x010824000800017f */
[----:B0-----:R-:W-:Y:S05]  /*13dd0*/  @!P0 NANOSLEEP.SYNCS 0x989680 ;  /* 0x009896800000895d */ /* 0x001fea0003900000 */
[----:B------:R-:W0:Y:S02]  /*13de0*/  @!P0 SYNCS.PHASECHK.TRANS64 P0, [R3+URZ+0x29880], R0 ;  /* 0x02988000030085a7 */ /* 0x000e24000800007f */
[----:B0-----:R-:W-:Y:S05]  /*13df0*/  @!P0 BRA `(.L_x_2081) ;  /* 0xfffffffc00f08947 */ /* 0x001fea000383ffff */
.L_x_2070:
[----:B------:R-:W-:Y:S05]  /*13e00*/  BSYNC B0 ;  /* 0x0000000000007941 */ /* 0x000fea0003800000 */
.L_x_2069:
[----:B------:R-:W-:Y:S05]  /*13e10*/  EXIT ;  /* 0x000000000000794d */ /* 0x000fea0003800000 */
.L_x_1952:
[----:B0-----:R-:W-:-:S04]  /*13e20*/  IMAD.U32 R3, RZ, RZ, UR41 ;  /* 0x00000029ff037e24 */ /* 0x001fc8000f8e00ff */
[----:B------:R0:W1:Y:S03]  /*13e30*/  SYNCS.PHASECHK.TRANS64.TRYWAIT P1, [R3+URZ+0x29800], R6 ;  /* 0x02980006030075a7 */ /* 0x000066000802017f */
[----:B-1----:R-:W-:Y:S05]  /*13e40*/  @!P1 NANOSLEEP.SYNCS 0x989680 ;  /* 0x009896800000995d */ /* 0x002fea0003900000 */
[----:B------:R-:W1:Y:S02]  /*13e50*/  @!P1 SYNCS.PHASECHK.TRANS64 P1, [R3+URZ+0x29800], R6 ;  /* 0x02980006030095a7 */ /* 0x000e64000802007f */
[----:B-1----:R-:W-:Y:S05]  /*13e60*/  @!P1 BRA `(.L_x_1952) ;  /* 0xfffffffc00ec9947 */ /* 0x002fea000383ffff */
[----:B------:R-:W-:Y:S05]  /*13e70*/  BRA `(.L_x_2082) ;  /* 0xfffffed800d87947 */ /* 0x000fea000383ffff */
.L_x_1956:
[----:B-1----:R1:W2:Y:S02]  /*13e80*/  SYNCS.PHASECHK.TRANS64.TRYWAIT P2, [R2+URZ+0x29830], R3 ;  /* 0x02983003020075a7 */ /* 0x0022a4000804017f */
[----:B--2---:R-:W-:Y:S05]  /*13e90*/  @!P2 NANOSLEEP.SYNCS 0x989680 ;  /* 0x009896800000a95d */ /* 0x004fea0003900000 */
[----:B------:R-:W2:Y:S02]  /*13ea0*/  @!P2 SYNCS.PHASECHK.TRANS64 P2, [R2+URZ+0x29830], R3 ;  /* 0x029830030200a5a7 */ /* 0x000ea4000804007f */
[----:B--2---:R-:W-:Y:S05]  /*13eb0*/  @!P2 BRA `(.L_x_1956) ;  /* 0xfffffffc00f0a947 */ /* 0x004fea000383ffff */
[----:B------:R-:W-:Y:S05]  /*13ec0*/  BRA `(.L_x_1955) ;  /* 0xfffffed800fc7947 */ /* 0x000fea000383ffff */
.L_x_1961:
[----:B-1----:R-:W-:-:S04]  /*13ed0*/  IMAD.U32 R7, RZ, RZ, UR6 ;  /* 0x00000006ff077e24 */ /* 0x002fc8000f8e00ff */
[----:B------:R1:W2:Y:S03]  /*13ee0*/  SYNCS.PHASECHK.TRANS64.TRYWAIT P3, [R7+URZ+0x29830], R6 ;  /* 0x02983006070075a7 */ /* 0x0002a6000806017f */
[----:B--2---:R-:W-:Y:S05]  /*13ef0*/  @!P3 NANOSLEEP.SYNCS 0x989680 ;  /* 0x009896800000b95d */ /* 0x004fea0003900000 */
[----:B------:R-:W2:Y:S02]  /*13f00*/  @!P3 SYNCS.PHASECHK.TRANS64 P3, [R7+URZ+0x29830], R6 ;  /* 0x029830060700b5a7 */ /* 0x000ea4000806007f */
[----:B--2---:R-:W-:Y:S05]  /*13f10*/  @!P3 BRA `(.L_x_1961) ;  /* 0xfffffffc00ecb947 */ /* 0x004fea000383ffff */
[----:B------:R-:W-:Y:S05]  /*13f20*/  BRA `(.L_x_1958) ;  /* 0xffffff1800547947 */ /* 0x000fea000383ffff */
.L_x_1965:
[----:B-1----:R-:W-:-:S04]  /*13f30*/  IMAD.U32 R7, RZ, RZ, UR6 ;  /* 0x00000006ff077e24 */ /* 0x002fc8000f8e00ff */
[----:B------:R1:W2:Y:S03]  /*13f40*/  SYNCS.PHASECHK.TRANS64.TRYWAIT P3, [R7+URZ+0x29850], R6 ;  /* 0x02985006070075a7 */ /* 0x0002a6000806017f */
[----:B--2---:R-:W-:Y:S05]  /*13f50*/  @!P3 NANOSLEEP.SYNCS 0x989680 ;  /* 0x009896800000b95d */ /* 0x004fea0003900000 */
[----:B------:R-:W2:Y:S02]  /*13f60*/  @!P3 SYNCS.PHASECHK.TRANS64 P3, [R7+URZ+0x29850], R6 ;  /* 0x029850060700b5a7 */ /* 0x000ea4000806007f */
[----:B--2---:R-:W-:Y:S05]  /*13f70*/  @!P3 BRA `(.L_x_1965) ;  /* 0xfffffffc00ecb947 */ /* 0x004fea000383ffff */
[----:B------:R-:W-:Y:S05]  /*13f80*/  BRA `(.L_x_1962) ;  /* 0xffffff24005c7947 */ /* 0x000fea000383ffff */
.L_x_1972:
[----:B-1----:R-:W-:-:S04]  /*13f90*/  IMAD.U32 R7, RZ, RZ, UR6 ;  /* 0x00000006ff077e24 */ /* 0x002fc8000f8e00ff */
[----:B------:R1:W2:Y:S03]  /*13fa0*/  SYNCS.PHASECHK.TRANS64.TRYWAIT P2, [R7+URZ+0x29830], R6 ;  /* 0x02983006070075a7 */ /* 0x0002a6000804017f */
[----:B--2---:R-:W-:Y:S05]  /*13fb0*/  @!P2 NANOSLEEP.SYNCS 0x989680 ;  /* 0x009896800000a95d */ /* 0x004fea0003900000 */
[----:B------:R-:W2:Y:S02]  /*13fc0*/  @!P2 SYNCS.PHASECHK.TRANS64 P2, [R7+URZ+0x29830], R6 ;  /* 0x029830060700a5a7 */ /* 0x000ea4000804007f */
[----:B--2---:R-:W-:Y:S05]  /*13fd0*/  @!P2 BRA `(.L_x_1972) ;  /* 0xfffffffc00eca947 */ /* 0x004fea000383ffff */
[----:B------:R-:W-:Y:S05]  /*13fe0*/  BRA `(.L_x_1969) ;  /* 0xffffff5800b87947 */ /* 0x000fea000383ffff */
.L_x_1976:
[----:B-1----:R-:W-:-:S04]  /*13ff0*/  IMAD.U32 R7, RZ, RZ, UR6 ;  /* 0x00000006ff077e24 */ /* 0x002fc8000f8e00ff */
[----:B------:R1:W2:Y:S03]  /*14000*/  SYNCS.PHASECHK.TRANS64.TRYWAIT P2, [R7+URZ+0x29850], R6 ;  /* 0x02985006070075a7 */ /* 0x0002a6000804017f */
[----:B--2---:R-:W-:Y:S05]  /*14010*/  @!P2 NANOSLEEP.SYNCS 0x989680 ;  /* 0x009896800000a95d */ /* 0x004fea0003900000 */
[----:B------:R-:W2:Y:S02]  /*14020*/  @!P2 SYNCS.PHASECHK.TRANS64 P2, [R7+URZ+0x29850], R6 ;  /* 0x029850060700a5a7 */ /* 0x000ea4000804007f */
[----:B--2---:R-:W-:Y:S05]  /*14030*/  @!P2 BRA `(.L_x_1976) ;  /* 0xfffffffc00eca947 */ /* 0x004fea000383ffff */
[----:B------:R-:W-:Y:S05]  /*14040*/  BRA `(.L_x_1973) ;  /* 0xffffff6400b47947 */ /* 0x000fea000383ffff */
.L_x_1982:
[----:B-1----:R-:W-:-:S04]  /*14050*/  IMAD.U32 R5, RZ, RZ, UR9 ;  /* 0x00000009ff057e24 */ /* 0x002fc8000f8e00ff */
[----:B------:R1:W2:Y:S03]  /*14060*/  SYNCS.PHASECHK.TRANS64.TRYWAIT P1, [R5+URZ+0x29850], R0 ;  /* 0x02985000050075a7 */ /* 0x0002a6000802017f */
[----:B--2---:R-:W-:Y:S05]  /*14070*/  @!P1 NANOSLEEP.SYNCS 0x989680 ;  /* 0x009896800000995d */ /* 0x004fea0003900000 */
[----:B------:R-:W2:Y:S02]  /*14080*/  @!P1 SYNCS.PHASECHK.TRANS64 P1, [R5+URZ+0x29850], R0 ;  /* 0x02985000050095a7 */ /* 0x000ea4000802007f */
[----:B--2---:R-:W-:Y:S05]  /*14090*/  @!P1 BRA `(.L_x_1982) ;  /* 0xfffffffc00ec9947 */ /* 0x004fea000383ffff */
[----:B------:R-:W-:Y:S05]  /*140a0*/  BRA `(.L_x_1981) ;  /* 0xffffff9000047947 */ /* 0x000fea000383ffff */
.L_x_2016:
[----:B------:R-:W-:Y:S02]  /*140b0*/  IMAD.MOV.U32 R13, RZ, RZ, R0 ;  /* 0x000000ffff0d7224 */ /* 0x000fe400078e0000 */
[----:B------:R-:W-:Y:S02]  /*140c0*/  IMAD.MOV.U32 R12, RZ, RZ, RZ ;  /* 0x000000ffff0c7224 */ /* 0x000fe400078e00ff */
[----:B------:R-:W-:Y:S02]  /*140d0*/  IMAD.MOV.U32 R11, RZ, RZ, 0x1f ;  /* 0x0000001fff0b7424 */ /* 0x000fe400078e00ff */
[----:B------:R-:W-:-:S07]  /*140e0*/  IMAD.MOV.U32 R15, RZ, RZ, -0x1 ;  /* 0xffffffffff0f7424 */ /* 0x000fce00078e00ff */
[----:B-1----:R-:W-:Y:S05]  /*140f0*/  WARPSYNC.COLLECTIVE R15, `(.L_x_2083) ;  /* 0x000000000f087348 */ /* 0x002fea0003c00000 */
[----:B------:R0:W2:Y:S02]  /*14100*/  SHFL.IDX P6, R14, R13, R12, R11 ;  /* 0x0000000c0d0e7389 */ /* 0x0000a400000c000b */
[----:B012---:R-:W-:Y:S01]  /*14110*/  ENDCOLLECTIVE ;  /* 0x000000000000791b */ /* 0x007fe20003800000 */
.L_x_2083:
[----:B------:R-:W-:Y:S05]  /*14120*/  BRA `(.L_x_2084) ;  /* 0xffffffcc00947947 */ /* 0x000fea000383ffff */
.L_x_2018:
[----:B------:R-:W-:Y:S01]  /*14130*/  BSSY B0, `(.L_x_2085) ;  /* 0x0000006000007945 */ /* 0x000fe20003800000 */
[----:B------:R-:W-:-:S07]  /*14140*/  IMAD.MOV.U32 R15, RZ, RZ, -0x1 ;  /* 0xffffffffff0f7424 */ /* 0x000fce00078e00ff */
[----:B-1----:R-:W-:Y:S05]  /*14150*/  WARPSYNC.COLLECTIVE R15, `(.L_x_2086) ;  /* 0x000000000f0c7348 */ /* 0x002fea0003c00000 */
[----:B------:R-:W-:Y:S02]  /*14160*/  ELECT P6, UR62, PT ;  /* 0x00000000003e782f */ /* 0x000fe400038c0000 */
[----:B------:R-:W-:Y:S01]  /*14170*/  MOV R14, UR62 ;  /* 0x0000003e000e7c02 */ /* 0x000fe20008000f00 */
[----:B-1----:R-:W-:Y:S10]  /*14180*/  ENDCOLLECTIVE ;  /* 0x000000000000791b */ /* 0x002ff40003800000 */
.L_x_2086:
[----:B------:R-:W-:Y:S05]  /*14190*/  BSYNC B0 ;  /* 0x0000000000007941 */ /* 0x000fea0003800000 */
.L_x_2085:
[----:B------:R-:W-:Y:S05]  /*141a0*/  BRA `(.L_x_2087) ;  /* 0xffffffcc00a47947 */ /* 0x000fea000383ffff */
.L_x_2020:
[----:B0-----:R0:W2:Y:S02]  /*141b0*/  SYNCS.PHASECHK.TRANS64.TRYWAIT P1, [R2+URZ+0x29880], R3 ;  /* 0x02988003020075a7 */ /* 0x0010a4000802017f */
[----:B--2---:R-:W-:Y:S05]  /*141c0*/  @!P1 NANOSLEEP.SYNCS 0x989680 ;  /* 0x009896800000995d */ /* 0x004fea0003900000 */
[----:B------:R-:W2:Y:S02]  /*141d0*/  @!P1 SYNCS.PHASECHK.TRANS64 P1, [R2+URZ+0x29880], R3 ;  /* 0x02988003020095a7 */ /* 0x000ea4000802007f */
[----:B--2---:R-:W-:Y:S05]  /*141e0*/  @!P1 BRA `(.L_x_2020) ;  /* 0xfffffffc00f09947 */ /* 0x004fea000383ffff */
[----:B------:R-:W-:Y:S05]  /*141f0*/  BRA `(.L_x_2088) ;  /* 0xffffffd000007947 */ /* 0x000fea000383ffff */
.L_x_2022:
[----:B--2---:R2:W3:Y:S02]  /*14200*/  SYNCS.PHASECHK.TRANS64.TRYWAIT P1, [R2+URZ+0x29840], R3 ;  /* 0x02984003020075a7 */ /* 0x0044e4000802017f */
[----:B---3--:R-:W-:Y:S05]  /*14210*/  @!P1 NANOSLEEP.SYNCS 0x989680 ;  /* 0x009896800000995d */ /* 0x008fea0003900000 */
[----:B------:R-:W3:Y:S02]  /*14220*/  @!P1 SYNCS.PHASECHK.TRANS64 P1, [R2+URZ+0x29840], R3 ;  /* 0x02984003020095a7 */ /* 0x000ee4000802007f */
[----:B---3--:R-:W-:Y:S05]  /*14230*/  @!P1 BRA `(.L_x_2022) ;  /* 0xfffffffc00f09947 */ /* 0x008fea000383ffff */
[----:B------:R-:W-:Y:S05]  /*14240*/  BRA `(.L_x_2089) ;  /* 0xffffffd0004c7947 */ /* 0x000fea000383ffff */
.L_x_2026:
[----:B------:R-:W-:Y:S02]  /*14250*/  IMAD.MOV.U32 R13, RZ, RZ, R3 ;  /* 0x000000ffff0d7224 */ /* 0x000fe400078e0003 */
[----:B------:R-:W-:Y:S02]  /*14260*/  IMAD.MOV.U32 R12, RZ, RZ, RZ ;  /* 0x000000ffff0c7224 */ /* 0x000fe400078e00ff */
[----:B------:R-:W-:Y:S02]  /*14270*/  IMAD.MOV.U32 R11, RZ, RZ, 0x1c1f ;  /* 0x00001c1fff0b7424 */ /* 0x000fe400078e00ff */
[----:B------:R-:W-:Y:S02]  /*14280*/  IMAD.MOV.U32 R15, RZ, RZ, -0x1 ;  /* 0xffffffffff0f7424 */ /* 0x000fe400078e00ff */
[----:B------:R-:W-:-:S07]  /*14290*/  IMAD.U32 R0, RZ, RZ, UR41 ;  /* 0x00000029ff007e24 */ /* 0x000fce000f8e00ff */
[----:B-----5:R-:W-:Y:S05]  /*142a0*/  WARPSYNC.COLLECTIVE R15, `(.L_x_2090) ;  /* 0x000000000f087348 */ /* 0x020fea0003c00000 */
[----:B------:R0:W1:Y:S02]  /*142b0*/  SHFL.IDX P6, R14, R13, R12, R11 ;  /* 0x0000000c0d0e7389 */ /* 0x00006400000c000b */
[----:B01---5:R-:W-:Y:S01]  /*142c0*/  ENDCOLLECTIVE ;  /* 0x000000000000791b */ /* 0x023fe20003800000 */
.L_x_2090:
[----:B------:R-:W-:Y:S02]  /*142d0*/  IMAD R0, R0, 0x80, R10 ;  /* 0x0000008000007824 */ /* 0x000fe400078e020a */
[----:B------:R-:W-:Y:S02]  /*142e0*/  IMAD.MOV.U32 R13, RZ, RZ, R4 ;  /* 0x000000ffff0d7224 */ /* 0x000fe400078e0004 */
[----:B------:R-:W-:-:S07]  /*142f0*/  IMAD.MOV.U32 R5, RZ, RZ, R14 ;  /* 0x000000ffff057224 */ /* 0x000fce00078e000e */
[----:B------:R-:W-:Y:S05]  /*14300*/  WARPSYNC.COLLECTIVE R15, `(.L_x_2091) ;  /* 0x000000000f087348 */ /* 0x000fea0003c00000 */
[----:B------:R0:W1:Y:S02]  /*14310*/  SHFL.IDX P6, R14, R13, R12, R11 ;  /* 0x0000000c0d0e7389 */ /* 0x00006400000c000b */
[----:B01----:R-:W-:Y:S01]  /*14320*/  ENDCOLLECTIVE ;  /* 0x000000000000791b */ /* 0x003fe20003800000 */
.L_x_2091:
        /* <DEDUP_REMOVED lines=9> */
.L_x_2092:
        /* <DEDUP_REMOVED lines=16> */
.L_x_2093:
[----:B------:R-:W-:Y:S02]  /*144c0*/  IMAD.MOV.U32 R13, RZ, RZ, R3 ;  /* 0x000000ffff0d7224 */ /* 0x000fe400078e0003 */
[----:B------:R-:W-:Y:S02]  /*144d0*/  IMAD.MOV.U32 R12, RZ, RZ, 0x2 ;  /* 0x00000002ff0c7424 */ /* 0x000fe400078e00ff */
[----:B------:R-:W-:-:S07]  /*144e0*/  IMAD.MOV.U32 R6, RZ, RZ, R14 ;  /* 0x000000ffff067224 */ /* 0x000fce00078e000e */
[----:B------:R-:W-:Y:S05]  /*144f0*/  WARPSYNC.COLLECTIVE R15, `(.L_x_2094) ;  /* 0x000000000f087348 */ /* 0x000fea0003c00000 */
[----:B------:R0:W1:Y:S02]  /*14500*/  SHFL.IDX P6, R14, R13, R12, R11 ;  /* 0x0000000c0d0e7389 */ /* 0x00006400000c000b */
[----:B01----:R-:W-:Y:S01]  /*14510*/  ENDCOLLECTIVE ;  /* 0x000000000000791b */ /* 0x003fe20003800000 */
.L_x_2094:
        /* <DEDUP_REMOVED lines=16> */
.L_x_2095:
[----:B------:R-:W-:Y:S02]  /*14620*/  IMAD.MOV.U32 R13, RZ, RZ, R3 ;  /* 0x000000ffff0d7224 */ /* 0x000fe400078e0003 */
[----:B------:R-:W-:Y:S02]  /*14630*/  IMAD.MOV.U32 R12, RZ, RZ, 0x3 ;  /* 0x00000003ff0c7424 */ /* 0x000fe400078e00ff */
[----:B------:R-:W-:-:S07]  /*14640*/  IMAD.MOV.U32 R6, RZ, RZ, R14 ;  /* 0x000000ffff067224 */ /* 0x000fce00078e000e */
[----:B------:R-:W-:Y:S05]  /*14650*/  WARPSYNC.COLLECTIVE R15, `(.L_x_2096) ;  /* 0x000000000f087348 */ /* 0x000fea0003c00000 */
[----:B------:R0:W1:Y:S02]  /*14660*/  SHFL.IDX P6, R14, R13, R12, R11 ;  /* 0x0000000c0d0e7389 */ /* 0x00006400000c000b */
[----:B01----:R-:W-:Y:S01]  /*14670*/  ENDCOLLECTIVE ;  /* 0x000000000000791b */ /* 0x003fe20003800000 */
.L_x_2096:
        /* <DEDUP_REMOVED lines=14> */
.L_x_2097:
[----:B------:R-:W-:Y:S01]  /*14760*/  IMAD.MOV.U32 R4, RZ, RZ, R14 ;  /* 0x000000ffff047224 */ /* 0x000fe200078e000e */
[----:B------:R-:W-:Y:S06]  /*14770*/  BRA `(.L_x_2098) ;  /* 0xffffffd400947947 */ /* 0x000fec000383ffff */
.L_x_2031:
[----:B-1----:R1:W2:Y:S02]  /*14780*/  SYNCS.PHASECHK.TRANS64.TRYWAIT P0, [R17+URZ+0x29820], R0 ;  /* 0x02982000110075a7 */ /* 0x0022a4000800017f */
[----:B--2---:R-:W-:Y:S05]  /*14790*/  @!P0 NANOSLEEP.SYNCS 0x989680 ;  /* 0x009896800000895d */ /* 0x004fea0003900000 */
[----:B------:R-:W2:Y:S02]  /*147a0*/  @!P0 SYNCS.PHASECHK.TRANS64 P0, [R17+URZ+0x29820], R0 ;  /* 0x02982000110085a7 */ /* 0x000ea4000800007f */
[----:B--2---:R-:W-:Y:S05]  /*147b0*/  @!P0 BRA `(.L_x_2031) ;  /* 0xfffffffc00f08947 */ /* 0x004fea000383ffff */
[----:B------:R-:W-:Y:S05]  /*147c0*/  BRA `(.L_x_2099) ;  /* 0xffffffd800047947 */ /* 0x000fea000383ffff */
.L_x_2037:
[----:B0-----:R0:W2:Y:S02]  /*147d0*/  SYNCS.PHASECHK.TRANS64.TRYWAIT P0, [R4+URZ+0x29880], R5 ;  /* 0x02988005040075a7 */ /* 0x0010a4000800017f */
[----:B--2---:R-:W-:Y:S05]  /*147e0*/  @!P0 NANOSLEEP.SYNCS 0x989680 ;  /* 0x009896800000895d */ /* 0x004fea0003900000 */
[----:B------:R-:W2:Y:S02]  /*147f0*/  @!P0 SYNCS.PHASECHK.TRANS64 P0, [R4+URZ+0x29880], R5 ;  /* 0x02988005040085a7 */ /* 0x000ea4000800007f */
[----:B--2---:R-:W-:Y:S05]  /*14800*/  @!P0 BRA `(.L_x_2037) ;  /* 0xfffffffc00f08947 */ /* 0x004fea000383ffff */
[----:B------:R-:W-:Y:S05]  /*14810*/  BRA `(.L_x_2100) ;  /* 0xffffffd800b87947 */ /* 0x000fea000383ffff */
.L_x_2042:
[----:B--2---:R2:W3:Y:S02]  /*14820*/  SYNCS.PHASECHK.TRANS64.TRYWAIT P0, [R4+URZ+0x29840], R5 ;  /* 0x02984005040075a7 */ /* 0x0044e4000800017f */
[----:B---3--:R-:W-:Y:S05]  /*14830*/  @!P0 NANOSLEEP.SYNCS 0x989680 ;  /* 0x009896800000895d */ /* 0x008fea0003900000 */
[----:B------:R-:W3:Y:S02]  /*14840*/  @!P0 SYNCS.PHASECHK.TRANS64 P0, [R4+URZ+0x29840], R5 ;  /* 0x02984005040085a7 */ /* 0x000ee4000800007f */
[----:B---3--:R-:W-:Y:S05]  /*14850*/  @!P0 BRA `(.L_x_2042) ;  /* 0xfffffffc00f08947 */ /* 0x008fea000383ffff */
[----:B------:R-:W-:Y:S05]  /*14860*/  BRA `(.L_x_2101) ;  /* 0xffffffdc00307947 */ /* 0x000fea000383ffff */
.L_x_2050:
[----:B--2---:R2:W3:Y:S02]  /*14870*/  SYNCS.PHASECHK.TRANS64.TRYWAIT P1, [R19+URZ+0x29870], R4 ;  /* 0x02987004130075a7 */ /* 0x0044e4000802017f */
[----:B---3--:R-:W-:Y:S05]  /*14880*/  @!P1 NANOSLEEP.SYNCS 0x989680 ;  /* 0x009896800000995d */ /* 0x008fea0003900000 */
[----:B------:R-:W3:Y:S02]  /*14890*/  @!P1 SYNCS.PHASECHK.TRANS64 P1, [R19+URZ+0x29870], R4 ;  /* 0x02987004130095a7 */ /* 0x000ee4000802007f */
[----:B---3--:R-:W-:Y:S05]  /*148a0*/  @!P1 BRA `(.L_x_2050) ;  /* 0xfffffffc00f09947 */ /* 0x008fea000383ffff */
[----:B------:R-:W-:Y:S05]  /*148b0*/  BRA `(.L_x_2102) ;  /* 0xffffffe000487947 */ /* 0x000fea000383ffff */
.L_x_2052:
[----:B---3--:R3:W4:Y:S02]  /*148c0*/  SYNCS.PHASECHK.TRANS64.TRYWAIT P1, [R19+URZ+0x29860], R0 ;  /* 0x02986000130075a7 */ /* 0x008724000802017f */
[----:B----4-:R-:W-:Y:S05]  /*148d0*/  @!P1 NANOSLEEP.SYNCS 0x989680 ;  /* 0x009896800000995d */ /* 0x010fea0003900000 */
[----:B------:R-:W4:Y:S02]  /*148e0*/  @!P1 SYNCS.PHASECHK.TRANS64 P1, [R19+URZ+0x29860], R0 ;  /* 0x02986000130095a7 */ /* 0x000f24000802007f */
[----:B----4-:R-:W-:Y:S05]  /*148f0*/  @!P1 BRA `(.L_x_2052) ;  /* 0xfffffffc00f09947 */ /* 0x010fea000383ffff */
[----:B------:R-:W-:Y:S05]  /*14900*/  BRA `(.L_x_2103) ;  /* 0xffffffe000507947 */ /* 0x000fea000383ffff */
.L_x_2059:
[----:B0-----:R0:W1:Y:S02]  /*14910*/  SYNCS.PHASECHK.TRANS64.TRYWAIT P1, [R16+URZ+0x29870], R3 ;  /* 0x02987003100075a7 */ /* 0x001064000802017f */
[----:B-1----:R-:W-:Y:S05]  /*14920*/  @!P1 NANOSLEEP.SYNCS 0x989680 ;  /* 0x009896800000995d */ /* 0x002fea0003900000 */
[----:B------:R-:W1:Y:S02]  /*14930*/  @!P1 SYNCS.PHASECHK.TRANS64 P1, [R16+URZ+0x29870], R3 ;  /* 0x02987003100095a7 */ /* 0x000e64000802007f */
[----:B-1----:R-:W-:Y:S05]  /*14940*/  @!P1 BRA `(.L_x_2059) ;  /* 0xfffffffc00f09947 */ /* 0x002fea000383ffff */
[----:B------:R-:W-:Y:S05]  /*14950*/  BRA `(.L_x_2104) ;  /* 0xffffffe800307947 */ /* 0x000fea000383ffff */
.L_x_2061:
[----:B0-----:R0:W1:Y:S02]  /*14960*/  SYNCS.PHASECHK.TRANS64.TRYWAIT P1, [R16+URZ+0x29860], R3 ;  /* 0x02986003100075a7 */ /* 0x001064000802017f */
[----:B-1----:R-:W-:Y:S05]  /*14970*/  @!P1 NANOSLEEP.SYNCS 0x989680 ;  /* 0x009896800000995d */ /* 0x002fea0003900000 */
[----:B------:R-:W1:Y:S02]  /*14980*/  @!P1 SYNCS.PHASECHK.TRANS64 P1, [R16+URZ+0x29860], R3 ;  /* 0x02986003100095a7 */ /* 0x000e64000802007f */
[----:B-1----:R-:W-:Y:S05]  /*14990*/  @!P1 BRA `(.L_x_2061) ;  /* 0xfffffffc00f09947 */ /* 0x002fea000383ffff */
[----:B------:R-:W-:Y:S05]  /*149a0*/  BRA `(.L_x_2105) ;  /* 0xffffffe800387947 */ /* 0x000fea000383ffff */
.L_x_2067:
[----:B0-----:R0:W1:Y:S02]  /*149b0*/  SYNCS.PHASECHK.TRANS64.TRYWAIT P0, [R3+URZ+0x29820], R0 ;  /* 0x02982000030075a7 */ /* 0x001064000800017f */
[----:B-1----:R-:W-:Y:S05]  /*149c0*/  @!P0 NANOSLEEP.SYNCS 0x989680 ;  /* 0x009896800000895d */ /* 0x002fea0003900000 */
[----:B------:R-:W1:Y:S02]  /*149d0*/  @!P0 SYNCS.PHASECHK.TRANS64 P0, [R3+URZ+0x29820], R0 ;  /* 0x02982000030085a7 */ /* 0x000e64000800007f */
[----:B-1----:R-:W-:Y:S05]  /*149e0*/  @!P0 BRA `(.L_x_2067) ;  /* 0xfffffffc00f08947 */ /* 0x002fea000383ffff */
[----:B------:R-:W-:Y:S05]  /*149f0*/  BRA `(.L_x_2106) ;  /* 0xfffffff000307947 */ /* 0x000fea000383ffff */
.L_x_2068:
        /* <DEDUP_REMOVED lines=11> */
.L_x_2108:
[----:B------:R-:W-:Y:S05]  /*14ab0*/  BSYNC B0 ;  /* 0x0000000000007941 */ /* 0x000fea0003800000 */
.L_x_2107:
[----:B------:R-:W-:Y:S05]  /*14ac0*/  BRA `(.L_x_2109) ;  /* 0xfffffff000187947 */ /* 0x000fea000383ffff */
.L_x_2071:
[----:B------:R-:W-:Y:S01]  /*14ad0*/  BSSY B1, `(.L_x_2110) ;  /* 0x0000006000017945 */ /* 0x000fe20003800000 */
[----:B------:R-:W-:-:S07]  /*14ae0*/  IMAD.MOV.U32 R15, RZ, RZ, -0x1 ;  /* 0xffffffffff0f7424 */ /* 0x000fce00078e00ff */
[----:B0-----:R-:W-:Y:S05]  /*14af0*/  WARPSYNC.COLLECTIVE R15, `(.L_x_2111) ;  /* 0x000000000f0c7348 */ /* 0x001fea0003c00000 */
[----:B------:R-:W-:Y:S02]  /*14b00*/  ELECT P6, UR62, PT ;  /* 0x00000000003e782f */ /* 0x000fe400038c0000 */
[----:B------:R-:W-:Y:S01]  /*14b10*/  MOV R14, UR62 ;  /* 0x0000003e000e7c02 */ /* 0x000fe20008000f00 */
[----:B0-----:R-:W-:Y:S10]  /*14b20*/  ENDCOLLECTIVE ;  /* 0x000000000000791b */ /* 0x001ff40003800000 */
.L_x_2111:
[----:B------:R-:W-:Y:S05]  /*14b30*/  BSYNC B1 ;  /* 0x0000000000017941 */ /* 0x000fea0003800000 */
.L_x_2110:
[----:B------:R-:W-:Y:S05]  /*14b40*/  BRA `(.L_x_2112) ;  /* 0xfffffff000107947 */ /* 0x000fea000383ffff */
.L_x_2073:
[----:B0-----:R0:W1:Y:S02]  /*14b50*/  SYNCS.PHASECHK.TRANS64.TRYWAIT P1, [R7+URZ], R4 ;  /* 0x00000004070075a7 */ /* 0x001064000802017f */
[----:B-1----:R-:W-:Y:S05]  /*14b60*/  @!P1 NANOSLEEP.SYNCS 0x989680 ;  /* 0x009896800000995d */ /* 0x002fea0003900000 */
[----:B------:R-:W1:Y:S02]  /*14b70*/  @!P1 SYNCS.PHASECHK.TRANS64 P1, [R7+URZ], R4 ;  /* 0x00000004070095a7 */ /* 0x000e64000802007f */
[----:B-1----:R-:W-:Y:S05]  /*14b80*/  @!P1 BRA `(.L_x_2073) ;  /* 0xfffffffc00f09947 */ /* 0x002fea000383ffff */
[----:B------:R-:W-:Y:S05]  /*14b90*/  BRA `(.L_x_2113) ;  /* 0xfffffff000487947 */ /* 0x000fea000383ffff */
.L_x_2074:
[----:B-1----:R1:W2:Y:S02]  /*14ba0*/  SYNCS.PHASECHK.TRANS64.TRYWAIT P1, [R5+URZ], R0 ;  /* 0x00000000050075a7 */ /* 0x0022a4000802017f */
[----:B--2---:R-:W-:Y:S05]  /*14bb0*/  @!P1 NANOSLEEP.SYNCS 0x989680 ;  /* 0x009896800000995d */ /* 0x004fea0003900000 */
[----:B------:R-:W2:Y:S02]  /*14bc0*/  @!P1 SYNCS.PHASECHK.TRANS64 P1, [R5+URZ], R0 ;  /* 0x00000000050095a7 */ /* 0x000ea4000802007f */
[----:B--2---:R-:W-:Y:S05]  /*14bd0*/  @!P1 BRA `(.L_x_2074) ;  /* 0xfffffffc00f09947 */ /* 0x004fea000383ffff */
[----:B------:R-:W-:Y:S05]  /*14be0*/  BRA `(.L_x_2114) ;  /* 0xfffffff0003c7947 */ /* 0x000fea000383ffff */
.L_x_2076:
[----:B-1----:R1:W2:Y:S02]  /*14bf0*/  SYNCS.PHASECHK.TRANS64.TRYWAIT P1, [R5+URZ+0x29860], R4 ;  /* 0x02986004050075a7 */ /* 0x0022a4000802017f */
[----:B--2---:R-:W-:Y:S05]  /*14c00*/  @!P1 NANOSLEEP.SYNCS 0x989680 ;  /* 0x009896800000995d */ /* 0x004fea0003900000 */
[----:B------:R-:W2:Y:S02]  /*14c10*/  @!P1 SYNCS.PHASECHK.TRANS64 P1, [R5+URZ+0x29860], R4 ;  /* 0x02986004050095a7 */ /* 0x000ea4000802007f */
[----:B--2---:R-:W-:Y:S05]  /*14c20*/  @!P1 BRA `(.L_x_2076) ;  /* 0xfffffffc00f09947 */ /* 0x004fea000383ffff */
[----:B------:R-:W-:Y:S05]  /*14c30*/  BRA `(.L_x_2115) ;  /* 0xfffffff0003c7947 */ /* 0x000fea000383ffff */
.L_x_2078:
[----:B--2---:R2:W3:Y:S02]  /*14c40*/  SYNCS.PHASECHK.TRANS64.TRYWAIT P1, [R3+URZ+0x29860], R0 ;  /* 0x02986000030075a7 */ /* 0x0044e4000802017f */
[----:B---3--:R-:W-:Y:S05]  /*14c50*/  @!P1 NANOSLEEP.SYNCS 0x989680 ;  /* 0x009896800000995d */ /* 0x008fea0003900000 */
[----:B------:R-:W3:Y:S02]  /*14c60*/  @!P1 SYNCS.PHASECHK.TRANS64 P1, [R3+URZ+0x29860], R0 ;  /* 0x02986000030095a7 */ /* 0x000ee4000802007f */
[----:B---3--:R-:W-:Y:S05]  /*14c70*/  @!P1 BRA `(.L_x_2078) ;  /* 0xfffffffc00f09947 */ /* 0x008fea000383ffff */
[----:B------:R-:W-:Y:S05]  /*14c80*/  BRA `(.L_x_2116) ;  /* 0xfffffff0003c7947 */ /* 0x000fea000383ffff */
.L_x_2080:
[----:B---3--:R3:W4:Y:S02]  /*14c90*/  SYNCS.PHASECHK.TRANS64.TRYWAIT P0, [R5+URZ+0x29880], R4 ;  /* 0x02988004050075a7 */ /* 0x008724000800017f */
[----:B----4-:R-:W-:Y:S05]  /*14ca0*/  @!P0 NANOSLEEP.SYNCS 0x989680 ;  /* 0x009896800000895d */ /* 0x010fea0003900000 */
[----:B------:R-:W4:Y:S02]  /*14cb0*/  @!P0 SYNCS.PHASECHK.TRANS64 P0, [R5+URZ+0x29880], R4 ;  /* 0x02988004050085a7 */ /* 0x000f24000800007f */
[----:B----4-:R-:W-:Y:S05]  /*14cc0*/  @!P0 BRA `(.L_x_2080) ;  /* 0xfffffffc00f08947 */ /* 0x010fea000383ffff */
[----:B------:R-:W-:Y:S05]  /*14cd0*/  BRA `(.L_x_2081) ;  /* 0xfffffff000387947 */ /* 0x000fea000383ffff */
.L_x_2117:
        /* <DEDUP_REMOVED lines=10> */
.L_x_2812:


//--------------------- .text._ZN7cutlass13device_kernelIN5flash11enable_sm90INS1_16FlashAttnFwdSm90INS1_25CollectiveMainloopFwdSm90ILi2EN4cute5tupleIJNS5_1CILi1EEES8_S8_EEENS6_IJNS7_ILi128EEENS7_ILi160EEENS7_ILi192EEEEEELi128ENS_12float_e4m3_tEfNS_4arch4Sm90ELb1ELb0ELb1ELb1ELb0ELb0ELb0ELb1ELb1ELb1ELb0ELb0EEENS1_21CollectiveEpilogueFwdINS6_IJSA_SA_SB_EEES9_NS_10bfloat16_tESG_Li256ELb1ELb1ELb0ELb1EEENS1_36VarlenDynamicPersistentTileSchedulerILi128ELi160ELi256ELi128ELb0ELb1ELb1ELb1ELb1ELb1EEEEEEEEEvNT_6ParamsE --------------------------
	.section	.text._ZN7cutlass13device_kernelIN5flash11enable_sm90INS1_16FlashAttnFwdSm90INS1_25CollectiveMainloopFwdSm90ILi2EN4cute5tupleIJNS5_1CILi1EEES8_S8_EEENS6_IJNS7_ILi128EEENS7_ILi160EEENS7_ILi192EEEEEELi128ENS_12float_e4m3_tEfNS_4arch4Sm90ELb1ELb0ELb1ELb1ELb0ELb0ELb0ELb1ELb1ELb1ELb0ELb0EEENS1_21CollectiveEpilogueFwdINS6_IJSA_SA_SB_EEES9_NS_10bfloat16_tESG_Li256ELb1ELb1ELb0ELb1EEENS1_36VarlenDynamicPersistentTileSchedulerILi128ELi160ELi256ELi128ELb0ELb1ELb1ELb1ELb1ELb1EEEEEEEEEvNT_6ParamsE,"ax",@progbits
	.align	128
.text._ZN7cutlass13device_kernelIN5flash11enable_sm90INS1_16FlashAttnFwdSm90INS1_25CollectiveMainloopFwdSm90ILi2EN4cute5tupleIJNS5_1CILi1EEES8_S8_EEENS6_IJNS7_ILi128EEENS7_ILi160EEENS7_ILi192EEEEEELi128ENS_12float_e4m3_tEfNS_4arch4Sm90ELb1ELb0ELb1ELb1ELb0ELb0ELb0ELb1ELb1ELb1ELb0ELb0EEENS1_21CollectiveEpilogueFwdINS6_IJSA_SA_SB_EEES9_NS_10bfloat16_tESG_Li256ELb1ELb1ELb0ELb1EEENS1_36VarlenDynamicPersistentTileSchedulerILi128ELi160ELi256ELi128ELb0ELb1ELb1ELb1ELb1ELb1EEEEEEEEEvNT_6ParamsE:
        .type           _ZN7cutlass13device_kernelIN5flash11enable_sm90INS1_16FlashAttnFwdSm90INS1_25CollectiveMainloopFwdSm90ILi2EN4cute5tupleIJNS5_1CILi1EEES8_S8_EEENS6_IJNS7_ILi128EEENS7_ILi160EEENS7_ILi192EEEEEELi128ENS_12float_e4m3_tEfNS_4arch4Sm90ELb1ELb0ELb1ELb1ELb0ELb0ELb0ELb1ELb1ELb1ELb0ELb0EEENS1_21CollectiveEpilogueFwdINS6_IJSA_SA_SB_EEES9_NS_10bfloat16_tESG_Li256ELb1ELb1ELb0ELb1EEENS1_36VarlenDynamicPersistentTileSchedulerILi128ELi160ELi256ELi128ELb0ELb1ELb1ELb1ELb1ELb1EEEEEEEEEvNT_6ParamsE,@function
        .size           _ZN7cutlass13device_kernelIN5flash11enable_sm90INS1_16FlashAttnFwdSm90INS1_25CollectiveMainloopFwdSm90ILi2EN4cute5tupleIJNS5_1CILi1EEES8_S8_EEENS6_IJNS7_ILi128EEENS7_ILi160EEENS7_ILi192EEEEEELi128ENS_12float_e4m3_tEfNS_4arch4Sm90ELb1ELb0ELb1ELb1ELb0ELb0ELb0ELb1ELb1ELb1ELb0ELb0EEENS1_21CollectiveEpilogueFwdINS6_IJSA_SA_SB_EEES9_NS_10bfloat16_tESG_Li256ELb1ELb1ELb0ELb1EEENS1_36VarlenDynamicPersistentTileSchedulerILi128ELi160ELi256ELi128ELb0ELb1ELb1ELb1ELb1ELb1EEEEEEEEEvNT_6ParamsE,(.L_x_2813 - _ZN7cutlass13device_kernelIN5flash11enable_sm90INS1_16FlashAttnFwdSm90INS1_25CollectiveMainloopFwdSm90ILi2EN4cute5tupleIJNS5_1CILi1EEES8_S8_EEENS6_IJNS7_ILi128EEENS7_ILi160EEENS7_ILi192EEEEEELi128ENS_12float_e4m3_tEfNS_4arch4Sm90ELb1ELb0ELb1ELb1ELb0ELb0ELb0ELb1ELb1ELb1ELb0ELb0EEENS1_21CollectiveEpilogueFwdINS6_IJSA_SA_SB_EEES9_NS_10bfloat16_tESG_Li256ELb1ELb1ELb0ELb1EEENS1_36VarlenDynamicPersistentTileSchedulerILi128ELi160ELi256ELi128ELb0ELb1ELb1ELb1ELb1ELb1EEEEEEEEEvNT_6ParamsE)
        .other          _ZN7cutlass13device_kernelIN5flash11enable_sm90INS1_16FlashAttnFwdSm90INS1_25CollectiveMainloopFwdSm90ILi2EN4cute5tupleIJNS5_1CILi1EEES8_S8_EEENS6_IJNS7_ILi128EEENS7_ILi160EEENS7_ILi192EEEEEELi128ENS_12float_e4m3_tEfNS_4arch4Sm90ELb1ELb0ELb1ELb1ELb0ELb0ELb0ELb1ELb1ELb1ELb0ELb0EEENS1_21CollectiveEpilogueFwdINS6_IJSA_SA_SB_EEES9_NS_10bfloat16_tESG_Li256ELb1ELb1ELb0ELb1EEENS1_36VarlenDynamicPersistentTileSchedulerILi128ELi160ELi256ELi128ELb0ELb1ELb1ELb1ELb1ELb1EEEEEEEEEvNT_6ParamsE,@"STO_CUDA_ENTRY STV_DEFAULT"
_ZN7cutlass13device_kernelIN5flash11enable_sm90INS1_16FlashAttnFwdSm90INS1_25CollectiveMainloopFwdSm90ILi2EN4cute5tupleIJNS5_1CILi1EEES8_S8_EEENS6_IJNS7_ILi128EEENS7_ILi160EEENS7_ILi192EEEEEELi128ENS_12float_e4m3_tEfNS_4arch4Sm90ELb1ELb0ELb1ELb1ELb0ELb0ELb0ELb1ELb1ELb1ELb0ELb0EEENS1_21CollectiveEpilogueFwdINS6_IJSA_SA_SB_EEES9_NS_10bfloat16_tESG_Li256ELb1ELb1ELb0ELb1EEENS1_36VarlenDynamicPersistentTileSchedulerILi128ELi160ELi256ELi128ELb0ELb1ELb1ELb1ELb1ELb1EEEEEEEEEvNT_6ParamsE:
        /* <DEDUP_REMOVED lines=18> */
.L_x_2119:
[----:B------:R-:W-:Y:S05]  /*0120*/  BSYNC B0 ;  /* 0x0000000000007941 */ /* 0x000fea0003800000 */
.L_x_2118:
        /* <DEDUP_REMOVED lines=41> */
.L_x_2120:
        /* <DEDUP_REMOVED lines=22> */
.L_x_2121:
        /* <DEDUP_REMOVED lines=18> */
.L_x_2122:
        /* <DEDUP_REMOVED lines=22> */
.L_x_2123:
        /* <DEDUP_REMOVED lines=22> */
.L_x_2124:
[----:B------:R-:W-:Y:S01]  /*0900*/  PLOP3.LUT P0, PT, PT, PT, UP0, 0x80, 0x0 ;  /* 0x000000000000781c */ /* 0x000fe20003f0f008 */
[----:B------:R-:W-:Y:S01]  /*0910*/  UMOV UR38, 0x1 ;  /* 0x0000000100267882 */ /* 0x000fe20000000000 */
[----:B------:R-:W-:Y:S01]  /*0920*/  NOP ;  /* 0x0000000000007918 */ /* 0x000fe20000000000 */
[----:B------:R-:W-:Y:S01]  /*0930*/  USEL UR38, UR38, 0x2, !UP0 ;  /* 0x0000000226267887 */ /* 0x000fe2000c000000 */
[----:B------:R-:W-:Y:S01]  /*0940*/  ULDC.64 UR52, c[0x0][0x208] ;  /* 0x0000820000347ab9 */ /* 0x000fe20000000a00 */
[----:B012-4-:R-:W-:Y:S08]  /*0950*/  BAR.SYNC.DEFER_BLOCKING 0x0 ;  /* 0x0000000000007b1d */ /* 0x017ff00000010000 */
[----:B------:R-:W-:Y:S05]  /*0960*/  @!P0 BRA `(.L_x_2125) ;  /* 0x000000f800988947 */ /* 0x000fea0003800000 */
.L_x_2126:
        /* <DEDUP_REMOVED lines=20> */
[----:B------:R-:W-:Y:S01]  /*0ab0*/  ULOP3.LUT UR46, UR38, 0x1, URZ, 0xfc, !UPT ;  /* 0x00000001262e7892 */ /* 0x000fe2000f8efc3f */
[----:B------:R-:W-:Y:S01]  /*0ac0*/  R2UR UR47, R46 ;  /* 0x000000002e2f72ca */ /* 0x000fe200000e0000 */
[----:B------:R-:W-:Y:S01]  /*0ad0*/  UMOV UR45, URZ ;  /* 0x0000003f002d7c82 */ /* 0x000fe20008000000 */
[----:B------:R-:W-:Y:S01]  /*0ae0*/  SHF.R.S32.HI R3, RZ, 0x1f, R194 ;  /* 0x0000001fff037819 */ /* 0x000fe200000114c2 */
[----:B------:R-:W-:Y:S01]  /*0af0*/  UMOV UR44, URZ ;  /* 0x0000003f002c7c82 */ /* 0x000fe20008000000 */
[----:B------:R-:W-:Y:S02]  /*0b00*/  UMOV UR51, URZ ;  /* 0x0000003f00337c82 */ /* 0x000fe40008000000 */
[CC--:B------:R-:W-:Y:S02]  /*0b10*/  LEA.HI R0, R3.reuse, R194.reuse, RZ, 0x7 ;  /* 0x000000c203007211 */ /* 0x0c0fe400078f38ff */
[----:B------:R-:W-:-:S02]  /*0b20*/  LEA.HI R4, R3, R194, RZ, 0x5 ;  /* 0x000000c203047211 */ /* 0x000fc400078f28ff */
[----:B------:R-:W-:Y:S02]  /*0b30*/  LOP3.LUT R5, R0, 0xffffff80, RZ, 0xc0, !PT ;  /* 0xffffff8000057812 */ /* 0x000fe400078ec0ff */
[CC--:B------:R-:W-:Y:S01]  /*0b40*/  LEA.HI R2, R3.reuse, R194.reuse, RZ, 0x4 ;  /* 0x000000c203027211 */ /* 0x0c0fe200078f20ff */
[----:B------:R-:W-:Y:S01]  /*0b50*/  IMAD.SHL.U32 R4, R4, 0x20, RZ ;  /* 0x0000002004047824 */ /* 0x000fe200078e00ff */
[----:B------:R-:W-:Y:S01]  /*0b60*/  LEA.HI R10, R3, R194, RZ, 0x2 ;  /* 0x000000c2030a7211 */ /* 0x000fe200078f10ff */
[----:B------:R-:W-:Y:S01]  /*0b70*/  IMAD.IADD R188, R194, 0x1, -R5 ;  /* 0x00000001c2bc7824 */ /* 0x000fe200078e0a05 */
[----:B------:R-:W-:Y:S02]  /*0b80*/  LOP3.LUT R5, R2, 0x3fffff0, RZ, 0xc0, !PT ;  /* 0x03fffff002057812 */ /* 0x000fe400078ec0ff */
[----:B------:R-:W-:Y:S02]  /*0b90*/  LOP3.LUT R4, R4, 0xfffffc00, RZ, 0xc0, !PT ;  /* 0xfffffc0004047812 */ /* 0x000fe400078ec0ff */
[----:B------:R-:W-:Y:S01]  /*0ba0*/  SHF.R.S32.HI R9, RZ, 0x1f, R188 ;  /* 0x0000001fff097819 */ /* 0x000fe200000114bc */
[----:B------:R-:W-:Y:S01]  /*0bb0*/  IMAD.IADD R5, R194, 0x1, -R5 ;  /* 0x00000001c2057824 */ /* 0x000fe200078e0a05 */
[----:B------:R-:W-:-:S02]  /*0bc0*/  SHF.R.S32.HI R7, RZ, 0x4, R2 ;  /* 0x00000004ff077819 */ /* 0x000fc40000011402 */
[----:B------:R-:W-:Y:S01]  /*0bd0*/  LEA.HI R6, R9, R188, RZ, 0x2 ;  /* 0x000000bc09067211 */ /* 0x000fe200078f10ff */
[----:B------:R-:W-:Y:S01]  /*0be0*/  IMAD R191, R5, 0x40, R4 ;  /* 0x0000004005bf7824 */ /* 0x000fe200078e0204 */
[----:B------:R-:W-:Y:S02]  /*0bf0*/  LOP3.LUT R5, R10, 0xfffffffc, RZ, 0xc0, !PT ;  /* 0xfffffffc0a057812 */ /* 0x000fe400078ec0ff */
[--C-:B------:R-:W-:Y:S02]  /*0c00*/  SHF.R.S32.HI R8, RZ, 0x2, R6.reuse ;  /* 0x00000002ff087819 */ /* 0x100fe40000011406 */
[----:B------:R-:W-:Y:S01]  /*0c10*/  SHF.R.S32.HI R11, RZ, 0x1f, R6 ;  /* 0x0000001fff0b7819 */ /* 0x000fe20000011406 */
[----:B------:R-:W-:Y:S01]  /*0c20*/  IMAD.IADD R4, R194, 0x1, -R5 ;  /* 0x00000001c2047824 */ /* 0x000fe200078e0a05 */
[----:B------:R-:W-:Y:S02]  /*0c30*/  LEA.HI R2, R2, R7, RZ, 0x1 ;  /* 0x0000000702027211 */ /* 0x000fe400078f08ff */
[----:B------:R-:W-:-:S02]  /*0c40*/  LEA.HI R3, R3, R194, RZ, 0x3 ;  /* 0x000000c203037211 */ /* 0x000fc400078f18ff */
[----:B------:R-:W-:Y:S02]  /*0c50*/  LEA.HI R11, R11, R8, RZ, 0x3 ;  /* 0x000000080b0b7211 */ /* 0x000fe400078f18ff */
[----:B------:R-:W-:Y:S02]  /*0c60*/  SHF.R.S32.HI R189, RZ, 0x7, R0 ;  /* 0x00000007ffbd7819 */ /* 0x000fe40000011400 */
[----:B------:R-:W-:Y:S02]  /*0c70*/  LOP3.LUT R2, R2, 0x1ffffffe, RZ, 0xc0, !PT ;  /* 0x1ffffffe02027812 */ /* 0x000fe400078ec0ff */
[----:B------:R-:W-:Y:S02]  /*0c80*/  LOP3.LUT R5, R3, 0xfffffff8, RZ, 0xc0, !PT ;  /* 0xfffffff803057812 */ /* 0x000fe400078ec0ff */
[----:B------:R-:W-:Y:S01]  /*0c90*/  LOP3.LUT R11, R11, 0xfffffff8, RZ, 0xc0, !PT ;  /* 0xfffffff80b0b7812 */ /* 0x000fe200078ec0ff */
[----:B------:R-:W-:Y:S01]  /*0ca0*/  IMAD.IADD R2, R7, 0x1, -R2 ;  /* 0x0000000107027824 */ /* 0x000fe200078e0a02 */
[----:B------:R-:W-:Y:S01]  /*0cb0*/  LEA.HI R9, R9, R188, RZ, 0x5 ;  /* 0x000000bc09097211 */ /* 0x000fe200078f28ff */
[----:B------:R-:W-:Y:S01]  /*0cc0*/  IMAD.IADD R22, R194, 0x1, -R5 ;  /* 0x00000001c2167824 */ /* 0x000fe200078e0a05 */
[----:B------:R-:W-:Y:S01]  /*0cd0*/  LEA.HI R0, R0, R189, RZ, 0x1 ;  /* 0x000000bd00007211 */ /* 0x000fe200078f08ff */
[----:B------:R-:W-:Y:S01]  /*0ce0*/  IMAD.IADD R8, R8, 0x1, -R11 ;  /* 0x0000000108087824 */ /* 0x000fe200078e0a0b */
[----:B------:R-:W-:Y:S01]  /*0cf0*/  SHF.R.S32.HI R9, RZ, 0x5, R9 ;  /* 0x00000005ff097819 */ /* 0x000fe20000011409 */
[----:B------:R-:W-:Y:S01]  /*0d00*/  IMAD.SHL.U32 R16, R22, 0x8, RZ ;  /* 0x0000000816107824 */ /* 0x000fe200078e00ff */
[----:B------:R-:W-:Y:S01]  /*0d10*/  LEA.HI R7, R4, R4, RZ, 0x1 ;  /* 0x0000000404077211 */ /* 0x000fe200078f08ff */
[----:B------:R-:W-:Y:S01]  /*0d20*/  IMAD R191, R2, 0x8, R191 ;  /* 0x0000000802bf7824 */ /* 0x000fe200078e02bf */
        /* <DEDUP_REMOVED lines=13> */
.L_x_2183:
[----:B012---:R-:W0:Y:S01]  /*0e00*/  LDC.64 R2, c[0x0][0xc88] ;  /* 0x00032200ff027b82 */ /* 0x007e220000000a00 */
        /* <DEDUP_REMOVED lines=13> */
[----:B------:R-:W-:-:S04]  /*0ee0*/  @UP0 ULEA UR6, UP2, UR36, UR6, 0x2 ;  /* 0x0000000624060291 */ /* 0x000fc8000f84103f */
[----:B------:R-:W-:Y:S02]  /*0ef0*/  @UP0 ULEA.HI.X UR7, UR36, UR7, UR37, 0x2, UP2 ;  /* 0x0000000724070291 */ /* 0x000fe400090f1425 */
[----:B------:R-:W-:Y:S01]  /*0f00*/  @UP1 ULEA UR8, UP0, UR36, UR8, 0x2 ;  /* 0x0000000824081291 */ /* 0x000fe2000f80103f */
[----:B------:R-:W-:-:S03]  /*0f10*/  IMAD.U32 R2, RZ, RZ, UR6 ;  /* 0x00000006ff027e24 */ /* 0x000fc6000f8e00ff */
[----:B------:R-:W-:Y:S01]  /*0f20*/  @UP1 ULEA.HI.X UR9, UR36, UR9, UR37, 0x2, UP0 ;  /* 0x0000000924091291 */ /* 0x000fe200080f1425 */
[----:B------:R-:W-:Y:S01]  /*0f30*/  IMAD.U32 R3, RZ, RZ, UR7 ;  /* 0x00000007ff037e24 */ /* 0x000fe2000f8e00ff */
[----:B------:R-:W-:Y:S01]  /*0f40*/  ULDC.64 UR6, c[0x0][0x418] ;  /* 0x0001060000067ab9 */ /* 0x000fe20000000a00 */
[----:B------:R-:W-:-:S03]  /*0f50*/  IMAD.U32 R4, RZ, RZ, UR8 ;  /* 0x00000008ff047e24 */ /* 0x000fc6000f8e00ff */
[----:B------:R-:W-:Y:S01]  /*0f60*/  IMAD.U32 R5, RZ, RZ, UR9 ;  /* 0x00000009ff057e24 */ /* 0x000fe2000f8e00ff */
[----:B------:R-:W2:Y:S01]  /*0f70*/  @P0 LDG.E R2, desc[UR52][R2.64] ;  /* 0x0000003402020981 */ /* 0x000ea2000c1e1900 */
[----:B------:R-:W-:Y:S01]  /*0f80*/  UISETP.NE.U32.AND UP0, UPT, UR6, URZ, UPT ;  /* 0x0000003f0600728c */ /* 0x000fe2000bf05070 */
[----:B------:R-:W-:Y:S02]  /*0f90*/  ULDC.64 UR8, c[0x0][0xa20] ;  /* 0x0002880000087ab9 */ /* 0x000fe40000000a00 */
[----:B---3--:R-:W3:Y:S01]  /*0fa0*/  @P2 LDG.E R4, desc[UR52][R4.64] ;  /* 0x0000003404042981 */ /* 0x008ee2000c1e1900 */
[----:B------:R-:W-:Y:S01]  /*0fb0*/  UISETP.NE.AND.EX UP0, UPT, UR7, URZ, UPT, UP0 ;  /* 0x0000003f0700728c */ /* 0x000fe2000bf05300 */
[----:B------:R-:W-:Y:S01]  /*0fc0*/  ISETP.NE.U32.AND P1, PT, RZ, UR8, PT ;  /* 0x00000008ff007c0c */ /* 0x000fe2000bf25070 */
[----:B------:R-:W-:Y:S01]  /*0fd0*/  ULDC UR6, c[0x0][0x2f0] ;  /* 0x0000bc0000067ab9 */ /* 0x000fe20000000800 */
[----:B------:R-:W-:Y:S01]  /*0fe0*/  UMOV UR49, URZ ;  /* 0x0000003f00317c82 */ /* 0x000fe20008000000 */
[----:B------:R-:W-:Y:S01]  /*0ff0*/  USEL UR4, UR4, 0x1, UP0 ;  /* 0x0000000104047887 */ /* 0x000fe20008000000 */
[----:B------:R-:W-:Y:S01]  /*1000*/  ISETP.NE.AND.EX P1, PT, RZ, UR9, PT, P1 ;  /* 0x00000009ff007c0c */ /* 0x000fe2000bf25310 */
[----:B------:R-:W-:-:S02]  /*1010*/  ULDC UR50, c[0x0][0x288] ;  /* 0x0000a20000327ab9 */ /* 0x000fc40000000800 */
[----:B------:R-:W-:Y:S01]  /*1020*/  UIMAD UR4, UR4, UR6, URZ ;  /* 0x00000006040472a4 */ /* 0x000fe2000f8e023f */
[----:B--2---:R-:W-:Y:S02]  /*1030*/  @P0 R2UR UR49, R2 ;  /* 0x00000000023102ca */ /* 0x004fe400000e0000 */
[----:B---3--:R-:W-:Y:S01]  /*1040*/  @P2 R2UR UR50, R4 ;  /* 0x00000000043222ca */ /* 0x008fe200000e0000 */
[----:B----4-:R-:W-:-:S14]  /*1050*/  @P2 BRA `(.L_x_2127) ;  /* 0x0000000000342947 */ /* 0x010fdc0003800000 */
        /* <DEDUP_REMOVED lines=13> */
.L_x_2127:
[----:B------:R-:W-:Y:S01]  /*1130*/  UMOV UR42, UR47 ;  /* 0x0000002f002a7c82 */ /* 0x000fe20008000000 */
[----:B------:R-:W-:Y:S05]  /*1140*/  @!P1 BRA `(.L_x_2128) ;  /* 0x00000000001c9947 */ /* 0x000fea0003800000 */
[----:B------:R-:W-:-:S04]  /*1150*/  ULEA UR4, UP0, UR36, UR8, 0x2 ;  /* 0x0000000824047291 */ /* 0x000fc8000f80103f */
[----:B------:R-:W-:Y:S02]  /*1160*/  ULEA.HI.X UR6, UR36, UR9, UR37, 0x2, UP0 ;  /* 0x0000000924067291 */ /* 0x000fe400080f1425 */
[----:B------:R-:W-:-:S04]  /*1170*/  IMAD.U32 R2, RZ, RZ, UR4 ;  /* 0x00000004ff027e24 */ /* 0x000fc8000f8e00ff */
[----:B------:R-:W-:-:S05]  /*1180*/  IMAD.U32 R3, RZ, RZ, UR6 ;  /* 0x00000006ff037e24 */ /* 0x000fca000f8e00ff */
[----:B------:R-:W2:Y:S02]  /*1190*/  LDG.E R2, desc[UR52][R2.64] ;  /* 0x0000003402027981 */ /* 0x000ea4000c1e1900 */
[----:B--2---:R-:W-:Y:S01]  /*11a0*/  R2UR UR4, R2 ;  /* 0x00000000020472ca */ /* 0x004fe200000e0000 */
[----:B------:R-:W-:-:S14]  /*11b0*/  BRA `(.L_x_2129) ;  /* 0x0000000000347947 */ /* 0x000fdc0003800000 */
.L_x_2128:
        /* <DEDUP_REMOVED lines=13> */
.L_x_2129:
[----:B------:R-:W-:Y:S01]  /*1290*/  UIADD3 UR49, -UR49, UR4, URZ ;  /* 0x0000000431317290 */ /* 0x000fe2000fffe13f */
[----:B------:R-:W-:Y:S01]  /*12a0*/  PLOP3.LUT P0, PT, PT, PT, PT, 0x80, 0x0 ;  /* 0x000000000000781c */ /* 0x000fe20003f0f070 */
[----:B------:R-:W-:Y:S01]  /*12b0*/  USHF.L.U32 UR39, UR5, 0x7, URZ ;  /* 0x0000000705277899 */ /* 0x000fe2000800063f */
[----:B------:R-:W-:Y:S01]  /*12c0*/  IMAD.MOV.U32 R0, RZ, RZ, RZ ;  /* 0x000000ffff007224 */ /* 0x000fe200078e00ff */
[----:B------:R-:W-:Y:S01]  /*12d0*/  ULDC UR4, c[0x0][0x448] ;  /* 0x0001120000047ab9 */ /* 0x000fe20000000800 */
[----:B------:R-:W-:Y:S01]  /*12e0*/  UIADD3 UR7, UR49, 0xa0, -UR50 ;  /* 0x000000a031077890 */ /* 0x000fe2000fffe832 */
[----:B------:R-:W-:Y:S01]  /*12f0*/  IMAD.MOV.U32 R2, RZ, RZ, RZ ;  /* 0x000000ffff027224 */ /* 0x000fe200078e00ff */
[----:B------:R-:W-:Y:S01]  /*1300*/  UISETP.NE.AND UP0, UPT, UR4, 0x1, UPT ;  /* 0x000000010400788c */ /* 0x000fe2000bf05270 */
[----:B------:R-:W-:Y:S01]  /*1310*/  CS2R R86, SRZ ;  /* 0x0000000000567805 */ /* 0x000fe2000001ff00 */
[----:B------:R-:W-:Y:S01]  /*1320*/  UIADD3 UR6, UR39, 0x7f, URZ ;  /* 0x0000007f27067890 */ /* 0x000fe2000fffe03f */
        /* <DEDUP_REMOVED lines=8> */
[----:B------:R-:W-:Y:S01]  /*13b0*/  @UP0 ULDC UR4, c[0x0][0x44c] ;  /* 0x0001130000040ab9 */ /* 0x000fe20000000800 */
[----:B------:R-:W-:Y:S01]  /*13c0*/  @UP0 ULDC UR8, c[0x0][0x450] ;  /* 0x0001140000080ab9 */ /* 0x000fe20000000800 */
[----:B------:R-:W-:Y:S01]  /*13d0*/  UIMAD.WIDE.U32 UR4, UR6, UR4, URZ ;  /* 0x00000004060472a5 */ /* 0x000fe2000f8e003f */
[----:B------:R-:W-:Y:S01]  /*13e0*/  CS2R R14, SRZ ;  /* 0x00000000000e7805 */ /* 0x000fe2000001ff00 */
[----:B------:R-:W-:Y:S01]  /*13f0*/  UIADD3 UR4, UR49, 0x9f, URZ ;  /* 0x0000009f31047890 */ /* 0x000fe2000fffe03f */
[----:B------:R-:W-:Y:S01]  /*1400*/  CS2R R68, SRZ ;  /* 0x0000000000447805 */ /* 0x000fe2000001ff00 */
[----:B------:R-:W-:Y:S01]  /*1410*/  @UP0 USHF.R.U32.HI UR6, URZ, UR8, UR5 ;  /* 0x000000083f060299 */ /* 0x000fe20008011605 */
[----:B------:R-:W-:Y:S01]  /*1420*/  CS2R R20, SRZ ;  /* 0x0000000000147805 */ /* 0x000fe2000001ff00 */
[----:B------:R-:W-:Y:S01]  /*1430*/  UIMAD.WIDE UR4, UR4, 0x66666667, URZ ;  /* 0x66666667040478a5 */ /* 0x000fe2000f8e023f */
[----:B------:R-:W-:Y:S01]  /*1440*/  CS2R R62, SRZ ;  /* 0x00000000003e7805 */ /* 0x000fe2000001ff00 */
[----:B------:R-:W-:Y:S01]  /*1450*/  UIADD3 UR6, UR7, UR6, URZ ;  /* 0x0000000607067290 */ /* 0x000fe2000fffe03f */
[----:B------:R-:W-:Y:S01]  /*1460*/  CS2R R24, SRZ ;  /* 0x0000000000187805 */ /* 0x000fe2000001ff00 */
[----:B------:R-:W-:Y:S01]  /*1470*/  USHF.R.U32.HI UR4, URZ, 0x1f, UR5 ;  /* 0x0000001f3f047899 */ /* 0x000fe20008011605 */
[----:B------:R-:W-:Y:S01]  /*1480*/  CS2R R60, SRZ ;  /* 0x00000000003c7805 */ /* 0x000fe2000001ff00 */
[----:B------:R-:W-:Y:S01]  /*1490*/  UIMAD.WIDE UR6, UR6, 0x66666667, URZ ;  /* 0x66666667060678a5 */ /* 0x000fe2000f8e023f */
[----:B------:R-:W-:Y:S01]  /*14a0*/  CS2R R28, SRZ ;  /* 0x00000000001c7805 */ /* 0x000fe2000001ff00 */
[----:B------:R-:W-:Y:S01]  /*14b0*/  ULEA.HI.SX32 UR4, UR5, UR4, 0x1a ;  /* 0x0000000405047291 */ /* 0x000fe2000f8fd23f */
[----:B------:R-:W-:Y:S01]  /*14c0*/  CS2R R54, SRZ ;  /* 0x0000000000367805 */ /* 0x000fe2000001ff00 */
[----:B------:R-:W-:Y:S01]  /*14d0*/  USHF.R.U32.HI UR6, URZ, 0x1f, UR7 ;  /* 0x0000001f3f067899 */ /* 0x000fe20008011607 */
[----:B------:R-:W-:-:S02]  /*14e0*/  CS2R R26, SRZ ;  /* 0x00000000001a7805 */ /* 0x000fc4000001ff00 */
[----:B------:R-:W-:Y:S02]  /*14f0*/  CS2R R52, SRZ ;  /* 0x0000000000347805 */ /* 0x000fe4000001ff00 */
[----:B------:R-:W-:Y:S01]  /*1500*/  CS2R R32, SRZ ;  /* 0x0000000000207805 */ /* 0x000fe2000001ff00 */
[----:B------:R-:W-:Y:S01]  /*1510*/  ULEA.HI.SX32 UR6, UR7, UR6, 0x1a ;  /* 0x0000000607067291 */ /* 0x000fe2000f8fd23f */
[----:B------:R-:W-:Y:S02]  /*1520*/  CS2R R30, SRZ ;  /* 0x00000000001e7805 */ /* 0x000fe4000001ff00 */
[----:B------:R-:W-:Y:S02]  /*1530*/  CS2R R42, SRZ ;  /* 0x00000000002a7805 */ /* 0x000fe4000001ff00 */
[----:B------:R-:W-:Y:S01]  /*1540*/  CS2R R36, SRZ ;  /* 0x0000000000247805 */ /* 0x000fe2000001ff00 */
[----:B------:R-:W-:Y:S01]  /*1550*/  UISETP.LT.AND UP0, UPT, UR4, UR6, UPT ;  /* 0x000000060400728c */ /* 0x000fe2000bf01270 */
[----:B------:R-:W-:-:S02]  /*1560*/  CS2R R40, SRZ ;  /* 0x0000000000287805 */ /* 0x000fc4000001ff00 */
[----:B------:R-:W-:Y:S01]  /*1570*/  CS2R R38, SRZ ;  /* 0x0000000000267805 */ /* 0x000fe2000001ff00 */
[----:B------:R-:W-:Y:S01]  /*1580*/  IMAD.MOV.U32 R34, RZ, RZ, RZ ;  /* 0x000000ffff227224 */ /* 0x000fe200078e00ff */
[----:B------:R-:W-:Y:S01]  /*1590*/  USEL UR54, UR4, UR6, UP0 ;  /* 0x0000000604367287 */ /* 0x000fe20008000000 */
[----:B------:R-:W-:Y:S02]  /*15a0*/  CS2R R88, SRZ ;  /* 0x0000000000587805 */ /* 0x000fe4000001ff00 */
[----:B------:R-:W-:Y:S02]  /*15b0*/  CS2R R48, SRZ ;  /* 0x0000000000307805 */ /* 0x000fe4000001ff00 */
[----:B------:R-:W-:Y:S01]  /*15c0*/  CS2R R90, SRZ ;  /* 0x00000000005a7805 */ /* 0x000fe2000001ff00 */
[----:B------:R-:W-:Y:S01]  /*15d0*/  UISETP.GE.AND UP0, UPT, UR54, 0x1, UPT ;  /* 0x000000013600788c */ /* 0x000fe2000bf06270 */
[----:B------:R-:W-:Y:S02]  /*15e0*/  CS2R R56, SRZ ;  /* 0x0000000000387805 */ /* 0x000fe4000001ff00 */
[----:B------:R-:W-:Y:S01]  /*15f0*/  CS2R R92, SRZ ;  /* 0x00000000005c7805 */ /* 0x000fe2000001ff00 */
[----:B------:R-:W-:Y:S01]  /*1600*/  IMAD.MOV.U32 R65, RZ, RZ, RZ ;  /* 0x000000ffff417224 */ /* 0x000fe200078e00ff */
[----:B------:R-:W-:-:S02]  /*1610*/  CS2R R94, SRZ ;  /* 0x00000000005e7805 */ /* 0x000fc4000001ff00 */
[----:B------:R-:W-:-:S13]  /*1620*/  PLOP3.LUT P1, PT, PT, PT, UP0, 0x80, 0x0 ;  /* 0x000000000000781c */ /* 0x000fda0003f2f008 */
[----:B------:R-:W-:Y:S05]  /*1630*/  @!P1 BRA `(.L_x_2130) ;  /* 0x000000c400749947 */ /* 0x000fea0003800000 */
        /* <DEDUP_REMOVED lines=31> */
.L_x_2131:
        /* <DEDUP_REMOVED lines=54> */
.L_x_2281:
[----:B------:R-:W-:Y:S05]  /*1b90*/  @!P0 BRA `(.L_x_2133) ;  /* 0x0000000000048947 */ /* 0x000fea0003800000 */
[----:B------:R-:W-:Y:S01]  /*1ba0*/  BPT.TRAP 0x1 ;  /* 0x000000040000795c */ /* 0x000fe20000300000 */
.L_x_2133:
[----:B------:R-:W-:Y:S02]  /*1bb0*/  IMAD.U32 R2, RZ, RZ, UR51 ;  /* 0x00000033ff027e24 */ /* 0x000fe4000f8e00ff */
[----:B0-----:R-:W-:-:S03]  /*1bc0*/  IMAD.U32 R3, RZ, RZ, UR44 ;  /* 0x0000002cff037e24 */ /* 0x001fc6000f8e00ff */
[----:B------:R-:W-:Y:S02]  /*1bd0*/  LEA R2, R2, UR41, 0x3 ;  /* 0x0000002902027c11 */ /* 0x000fe4000f8e18ff */
[----:B------:R-:W-:-:S04]  /*1be0*/  SHF.L.U32 R3, R3, 0x1f, RZ ;  /* 0x0000001f03037819 */ /* 0x000fc800000006ff */
[----:B------:R0:W1:Y:S01]  /*1bf0*/  SYNCS.PHASECHK.TRANS64.TRYWAIT P2, [R2+URZ+0x29830], R3 ;  /* 0x02983003020075a7 */ /* 0x000062000804017f */
[----:B------:R-:W-:Y:S05]  /*1c00*/  @!P0 BRA `(.L_x_2134) ;  /* 0x0000000000048947 */ /* 0x000fea0003800000 */
[----:B------:R-:W-:Y:S01]  /*1c10*/  BPT.TRAP 0x1 ;  /* 0x000000040000795c */ /* 0x000fe20000300000 */
.L_x_2134:
[----:B------:R-:W2:Y:S02]  /*1c20*/  S2R R4, SR_TID.X ;  /* 0x0000000000047919 */ /* 0x000ea40000002100 */
[----:B--2---:R-:W-:Y:S01]  /*1c30*/  LOP3.LUT P1, RZ, R4, 0x7f, RZ, 0xc0, !PT ;  /* 0x0000007f04ff7812 */ /* 0x004fe2000782c0ff */
[----:B-1----:R-:W-:-:S12]  /*1c40*/  @P2 BRA `(.L_x_2135) ;  /* 0x0000000000082947 */ /* 0x002fd80003800000 */
[----:B------:R-:W1:Y:S02]  /*1c50*/  SYNCS.PHASECHK.TRANS64.TRYWAIT P2, [R2+URZ+0x29830], R3 ;  /* 0x02983003020075a7 */ /* 0x000e64000804017f */
[----:B-1----:R-:W-:Y:S05]  /*1c60*/  @!P2 BRA `(.L_x_2136) ;  /* 0x0000013c00f8a947 */ /* 0x002fea0003800000 */
.L_x_2135:
        /* <DEDUP_REMOVED lines=90> */
[----:B------:R-:W-:Y:S02]  /*2210*/  UMOV UR7, 0xffffff60 ;  /* 0xffffff6000077882 */ /* 0x000fe40000000000 */
[----:B------:R-:W-:Y:S01]  /*2220*/  UIMAD UR7, UR54, UR7, 0xa1 ;  /* 0x000000a1360774a4 */ /* 0x000fe2000f8e0207 */
        /* <DEDUP_REMOVED lines=30> */
[----:B------:R-:W-:Y:S02]  /*2410*/  UMOV UR10, UR39 ;  /* 0x00000027000a7c82 */ /* 0x000fe40008000000 */
        /* <DEDUP_REMOVED lines=86> */
[----:B------:R-:W-:Y:S08]  /*2980*/  MUFU.TANH R117, R101 ;  /* 0x0000006500757308 */ /* 0x000ff00000002400 */
[----:B------:R-:W2:Y:S08]  /*2990*/  MUFU.TANH R92, R92 ;  /* 0x0000005c005c7308 */ /* 0x000eb00000002400 */
[----:B------:R-:W3:Y:S08]  /*29a0*/  MUFU.TANH R93, R93 ;  /* 0x0000005d005d7308 */ /* 0x000ef00000002400 */
[----:B------:R-:W4:Y:S08]  /*29b0*/  MUFU.TANH R96, R96 ;  /* 0x0000006000607308 */ /* 0x000f300000002400 */
        /* <DEDUP_REMOVED lines=19> */
[----:B------:R-:W0:Y:S01]  /*2af0*/  MUFU.TANH R73, R73 ;  /* 0x0000004900497308 */ /* 0x000e220000002400 */
[C---:B------:R-:W-:Y:S01]  /*2b00*/  FMUL.FTZ R84, R0.reuse, R84 ;  /* 0x0000005400547220 */ /* 0x040fe20000410000 */
[C---:B------:R-:W-:Y:S01]  /*2b10*/  FMUL.FTZ R85, R0.reuse, R85 ;  /* 0x0000005500557220 */ /* 0x040fe20000410000 */
[C---:B------:R-:W-:Y:S01]  /*2b20*/  FMUL.FTZ R12, R0.reuse, R75 ;  /* 0x0000004b000c7220 */ /* 0x040fe20000410000 */
[C---:B------:R-:W-:Y:S01]  /*2b30*/  FMUL.FTZ R14, R0.reuse, R82 ;  /* 0x00000052000e7220 */ /* 0x040fe20000410000 */
[----:B------:R-:W-:-:S03]  /*2b40*/  FMUL.FTZ R20, R0, R86 ;  /* 0x0000005600147220 */ /* 0x000fc60000410000 */
        /* <DEDUP_REMOVED lines=16> */
[----:B------:R-:W-:Y:S01]  /*2c50*/  UIADD3 UR22, UR32, 0x702, URZ ;  /* 0x0000070220167890 */ /* 0x000fe2000fffe03f */
[----:B------:R-:W-:Y:S01]  /*2c60*/  FMUL.FTZ R61, R0, R61 ;  /* 0x0000003d003d7220 */ /* 0x000fe20000410000 */
[----:B------:R-:W-:Y:S01]  /*2c70*/  UMOV UR23, 0x80000020 ;  /* 0x8000002000177882 */ /* 0x000fe20000000000 */
[----:B------:R2:W-:Y:S01]  /*2c80*/  MUFU.TANH R87, R60 ;  /* 0x0000003c00577308 */ /* 0x0005e20000002400 */
[----:B-1----:R-:W-:-:S02]  /*2c90*/  VIADD R68, R18, UR39 ;  /* 0x0000002712447c36 */ /* 0x002fc40008000000 */
[----:B------:R-:W-:-:S05]  /*2ca0*/  FMUL.FTZ R69, R0, R69 ;  /* 0x0000004500457220 */ /* 0x000fca0000410000 */
[----:B------:R1:W-:Y:S01]  /*2cb0*/  MUFU.TANH R78, R65 ;  /* 0x00000041004e7308 */ /* 0x0003e20000002400 */
[----:B--2---:R-:W-:Y:S01]  /*2cc0*/  FMUL.FTZ R60, R0, R58 ;  /* 0x0000003a003c7220 */ /* 0x004fe20000410000 */
[----:B------:R-:W-:Y:S01]  /*2cd0*/  @P2 IMAD.HI.U32 R58, R68, UR6, RZ ;  /* 0x00000006443a2c27 */ /* 0x000fe2000f8e00ff */
[----:B------:R-:W-:-:S04]  /*2ce0*/  @UP0 ULDC UR6, c[0x0][0x450] ;  /* 0x0001140000060ab9 */ /* 0x000fc80000000800 */
[----:B------:R-:W-:Y:S01]  /*2cf0*/  @P2 SHF.R.U32.HI R68, RZ, UR6, R58 ;  /* 0x00000006ff442c19 */ /* 0x000fe2000801163a */
[----:B------:R-:W-:Y:S01]  /*2d00*/  UIMAD UR6, UR54, -0xa0, UR49 ;  /* 0xffffff60360678a4 */ /* 0x000fe2000f8e0231 */
[----:B------:R2:W-:Y:S01]  /*2d10*/  MUFU.TANH R83, R64 ;  /* 0x0000004000537308 */ /* 0x0005e20000002400 */
[----:B------:R-:W-:Y:S02]  /*2d20*/  FMUL.FTZ R58, R0, R70 ;  /* 0x00000046003a7220 */ /* 0x000fe40000410000 */
[----:B-1----:R-:W1:Y:S01]  /*2d30*/  SHFL.IDX PT, R65, R68, RZ, 0x1c1f ;  /* 0x001c1fff44417589 */ /* 0x002e6200000e0000 */
[----:B------:R-:W-:-:S03]  /*2d40*/  UIADD3 UR6, UR6, 0xa0, URZ ;  /* 0x000000a006067890 */ /* 0x000fc6000fffe03f */
[----:B------:R-:W0:Y:S01]  /*2d50*/  SHFL.IDX PT, R68, R68, 0x1, 0x1c1f ;  /* 0x003c1f0044447f89 */ /* 0x000e2200000e0000 */
[----:B------:R3:W0:Y:S01]  /*2d60*/  MUFU.TANH R74, R56 ;  /* 0x00000038004a7308 */ /* 0x0006220000002400 */
[----:B--2---:R-:W-:-:S04]  /*2d70*/  IMAD.U32 R64, RZ, RZ, UR7 ;  /* 0x00000007ff407e24 */ /* 0x004fc8000f8e00ff */
[----:B------:R-:W-:-:S03]  /*2d80*/  IMAD R64, R17, -0x2, R64 ;  /* 0xfffffffe11407824 */ /* 0x000fc600078e0240 */
[----:B------:R2:W0:Y:S01]  /*2d90*/  MUFU.TANH R91, R57 ;  /* 0x00000039005b7308 */ /* 0x0004220000002400 */
[C---:B---3--:R-:W-:Y:S01]  /*2da0*/  FMUL.FTZ R56, R0.reuse, R62 ;  /* 0x0000003e00387220 */ /* 0x048fe20000410000 */
[----:B------:R-:W-:Y:S01]  /*2db0*/  FMUL.FTZ R62, R0, R63 ;  /* 0x0000003f003e7220 */ /* 0x000fe20000410000 */
[----:B------:R-:W-:-:S05]  /*2dc0*/  IMAD.U32 R63, RZ, RZ, UR50 ;  /* 0x00000032ff3f7e24 */ /* 0x000fca000f8e00ff */
[----:B------:R-:W-:Y:S01]  /*2dd0*/  IADD3 R64, -R63, UR49, R64 ;  /* 0x000000313f407c10 */ /* 0x000fe2000fffe140 */
[C---:B--2---:R-:W-:Y:S01]  /*2de0*/  FMUL.FTZ R57, R0.reuse, R59 ;  /* 0x0000003b00397220 */ /* 0x044fe20000410000 */
[C---:B------:R-:W-:Y:S01]  /*2df0*/  FMUL.FTZ R59, R0.reuse, R66 ;  /* 0x00000042003b7220 */ /* 0x040fe20000410000 */
[----:B------:R-:W-:Y:S01]  /*2e00*/  IMAD.U32 R66, RZ, RZ, UR6 ;  /* 0x00000006ff427e24 */ /* 0x000fe2000f8e00ff */
[----:B------:R2:W3:Y:S01]  /*2e10*/  MUFU.TANH R75, R61 ;  /* 0x0000003d004b7308 */ /* 0x0004e20000002400 */
[----:B------:R-:W-:Y:S01]  /*2e20*/  FMUL.FTZ R63, R0, R71 ;  /* 0x00000047003f7220 */ /* 0x000fe20000410000 */
[----:B------:R-:W-:Y:S01]  /*2e30*/  ULDC UR6, c[0x0][0x988] ;  /* 0x0002620000067ab9 */ /* 0x000fe20000000800 */
[----:B------:R-:W-:-:S05]  /*2e40*/  IMAD R101, R17, -0x2, R66 ;  /* 0xfffffffe11657824 */ /* 0x000fca00078e0242 */
[----:B-1----:R-:W-:Y:S01]  /*2e50*/  VIADDMNMX R66, R65, R64, R101, PT ;  /* 0x0000004041427246 */ /* 0x002fe20003800165 */
[----:B------:R-:W1:Y:S01]  /*2e60*/  MUFU.TANH R69, R69 ;  /* 0x0000004500457308 */ /* 0x000e620000002400 */
[----:B--2---:R-:W-:Y:S01]  /*2e70*/  FMUL.FTZ R61, R0, R67 ;  /* 0x00000043003d7220 */ /* 0x004fe20000410000 */
[----:B------:R-:W-:Y:S02]  /*2e80*/  WARPGROUP.DEPBAR.LE gsb0, 0x0 ;  /* 0x00008000000079c5 */ /* 0x000fe40000010000 */
[C---:B------:R-:W-:Y:S01]  /*2e90*/  ISETP.GT.AND P5, PT, R66.reuse, RZ, PT ;  /* 0x000000ff4200720c */ /* 0x040fe20003fa4270 */
[----:B------:R-:W-:Y:S01]  /*2ea0*/  WARPGROUP.ARRIVE ;  /* 0x00000000000079c5 */ /* 0x000fe20000000000 */
[----:B------:R-:W-:Y:S01]  /*2eb0*/  ISETP.GT.AND P6, PT, R66, 0x1, PT ;  /* 0x000000014200780c */ /* 0x000fe20003fc4270 */
[----:B------:R-:W-:Y:S01]  /*2ec0*/  FMUL.FTZ R40, R0, R40 ;  /* 0x0000002800287220 */ /* 0x000fe20000410000 */
[----:B------:R-:W-:Y:S01]  /*2ed0*/  ISETP.GT.AND P3, PT, R66, 0x8, PT ;  /* 0x000000084200780c */ /* 0x000fe20003f64270 */
[----:B------:R-:W-:Y:S01]  /*2ee0*/  FMUL.FTZ R41, R0, R41 ;  /* 0x0000002900297220 */ /* 0x000fe20000410000 */
[----:B------:R-:W-:Y:S01]  /*2ef0*/  FSEL R123, R88, -INF , P5 ;  /* 0xff800000587b7808 */ /* 0x000fe20002800000 */
[----:B------:R-:W-:Y:S01]  /*2f00*/  QGMMA.64x32x32.F32.E4M3.E4M3 R24, gdesc[UR20], R24, gsb0 ;  /* 0x00600000141879f3 */ /* 0x000fe20008000818 */
[----:B------:R-:W-:Y:S01]  /*2f10*/  FSEL R113, R89, -INF , P6 ;  /* 0xff80000059717808 */ /* 0x000fe20003000000 */
[----:B------:R2:W1:Y:S01]  /*2f20*/  MUFU.TANH R65, R40 ;  /* 0x0000002800417308 */ /* 0x0004620000002400 */
[----:B------:R-:W-:Y:S01]  /*2f30*/  ISETP.GT.AND P4, PT, R66, 0x9, PT ;  /* 0x000000094200780c */ /* 0x000fe20003f84270 */
[----:B------:R-:W-:Y:S01]  /*2f40*/  FMUL.FTZ R44, R0, R44 ;  /* 0x0000002c002c7220 */ /* 0x000fe20000410000 */
[----:B------:R-:W-:Y:S01]  /*2f50*/  FSEL R119, R92, -INF , P3 ;  /* 0xff8000005c777808 */ /* 0x000fe20001800000 */
[C---:B------:R-:W-:Y:S01]  /*2f60*/  FMUL.FTZ R45, R0.reuse, R45 ;  /* 0x0000002d002d7220 */ /* 0x040fe20000410000 */
[----:B------:R-:W-:Y:S01]  /*2f70*/  FMNMX.FTZ R70, R123, R113, !PT ;  /* 0x000000717b467209 */ /* 0x000fe20007810000 */
[----:B------:R-:W-:Y:S01]  /*2f80*/  FMUL.FTZ R53, R0, R53 ;  /* 0x0000003500357220 */ /* 0x000fe20000410000 */
[----:B------:R-:W-:Y:S01]  /*2f90*/  ISETP.GT.AND P5, PT, R66, 0x10, PT ;  /* 0x000000104200780c */ /* 0x000fe20003fa4270 */
[----:B------:R3:W1:Y:S01]  /*2fa0*/  MUFU.TANH R67, R41 ;  /* 0x0000002900437308 */ /* 0x0006620000002400 */
[----:B------:R-:W-:Y:S01]  /*2fb0*/  FSEL R115, R93, -INF , P4 ;  /* 0xff8000005d737808 */ /* 0x000fe20002000000 */
[C---:B------:R-:W-:Y:S01]  /*2fc0*/  FMUL.FTZ R48, R0.reuse, R48 ;  /* 0x0000003000307220 */ /* 0x040fe20000410000 */
[----:B------:R-:W-:Y:S01]  /*2fd0*/  FMNMX.FTZ R70, R119, R70, !PT ;  /* 0x0000004677467209 */ /* 0x000fe20007810000 */
[----:B------:R-:W-:Y:S01]  /*2fe0*/  FMUL.FTZ R49, R0, R49 ;  /* 0x0000003100317220 */ /* 0x000fe20000410000 */
[----:B------:R-:W-:Y:S01]  /*2ff0*/  ISETP.GT.AND P3, PT, R66, 0x11, PT ;  /* 0x000000114200780c */ /* 0x000fe20003f64270 */
[----:B--2---:R-:W-:Y:S01]  /*3000*/  FMUL.FTZ R40, R0, R42 ;  /* 0x0000002a00287220 */ /* 0x004fe20000410000 */
[----:B----4-:R-:W-:Y:S01]  /*3010*/  FSEL R121, R96, -INF , P5 ;  /* 0xff80000060797808 */ /* 0x010fe20002800000 */
[----:B------:R-:W2:Y:S01]  /*3020*/  MUFU.TANH R44, R44 ;  /* 0x0000002c002c7308 */ /* 0x000ea20000002400 */
[----:B------:R-:W-:Y:S01]  /*3030*/  FMNMX.FTZ R70, R115, R70, !PT ;  /* 0x0000004673467209 */ /* 0x000fe20007810000 */
[----:B------:R-:W-:Y:S01]  /*3040*/  FMUL.FTZ R42, R0, R43 ;  /* 0x0000002b002a7220 */ /* 0x000fe20000410000 */
[----:B------:R-:W-:Y:S01]  /*3050*/  ISETP.GT.AND P4, PT, R66, 0x18, PT ;  /* 0x000000184200780c */ /* 0x000fe20003f84270 */
[----:B------:R-:W-:Y:S01]  /*3060*/  FMUL.FTZ R52, R0, R52 ;  /* 0x0000003400347220 */ /* 0x000fe20000410000 */
[----:B-----5:R-:W-:Y:S01]  /*3070*/  FSEL R127, R97, -INF , P3 ;  /* 0xff800000617f7808 */ /* 0x020fe20001800000 */
[----:B------:R-:W-:Y:S01]  /*3080*/  IMAD.U32 R88, RZ, RZ, UR6 ;  /* 0x00000006ff587e24 */ /* 0x000fe2000f8e00ff */
[----:B------:R-:W-:Y:S01]  /*3090*/  FMNMX.FTZ R70, R121, R70, !PT ;  /* 0x0000004679467209 */ /* 0x000fe20007810000 */
[----:B------:R-:W4:Y:S01]  /*30a0*/  MUFU.TANH R45, R45 ;  /* 0x0000002d002d7308 */ /* 0x000f220000002400 */
[----:B------:R-:W-:Y:S01]  /*30b0*/  ISETP.GT.AND P3, PT, R66, 0x19, PT ;  /* 0x000000194200780c */ /* 0x000fe20003f64270 */
[----:B------:R-:W-:Y:S01]  /*30c0*/  FMUL.FTZ R55, R0, R55 ;  /* 0x0000003700377220 */ /* 0x000fe20000410000 */
[----:B------:R-:W-:Y:S01]  /*30d0*/  FSEL R125, R100, -INF , P4 ;  /* 0xff800000647d7808 */ /* 0x000fe20002000000 */
[C---:B------:R-:W-:Y:S01]  /*30e0*/  FMUL.FTZ R51, R0.reuse, R51 ;  /* 0x0000003300337220 */ /* 0x040fe20000410000 */
[----:B------:R-:W-:Y:S01]  /*30f0*/  FMNMX.FTZ R70, R127, R70, !PT ;  /* 0x000000467f467209 */ /* 0x000fe20007810000 */
[----:B------:R-:W-:Y:S01]  /*3100*/  FMUL.FTZ R46, R0, R46 ;  /* 0x0000002e002e7220 */ /* 0x000fe20000410000 */
[----:B------:R-:W-:Y:S01]  /*3110*/  ISETP.GT.AND P4, PT, R66, 0x20, PT ;  /* 0x000000204200780c */ /* 0x000fe20003f84270 */
[----:B------:R-:W-:Y:S01]  /*3120*/  MUFU.TANH R71, R53 ;  /* 0x0000003500477308 */ /* 0x000fe20000002400 */
[----:B------:R-:W-:Y:S01]  /*3130*/  FSEL R117, R117, -INF , P3 ;  /* 0xff80000075757808 */ /* 0x000fe20001800000 */
[C---:B------:R-:W-:Y:S01]  /*3140*/  FMUL.FTZ R50, R0.reuse, R50 ;  /* 0x0000003200327220 */ /* 0x040fe20000410000 */
[----:B------:R-:W-:Y:S01]  /*3150*/  FMNMX.FTZ R70, R125, R70, !PT ;  /* 0x000000467d467209 */ /* 0x000fe20007810000 */
[----:B------:R-:W-:Y:S01]  /*3160*/  FMUL.FTZ R54, R0, R54 ;  /* 0x0000003600367220 */ /* 0x000fe20000410000 */
[C---:B------:R-:W-:Y:S01]  /*3170*/  ISETP.GT.AND P3, PT, R66.reuse, 0x21, PT ;  /* 0x000000214200780c */ /* 0x040fe20003f64270 */
[----:B------:R-:W-:Y:S01]  /*3180*/  @UP0 ULDC UR6, c[0x0][0x44c] ;  /* 0x0001130000060ab9 */ /* 0x000fe20000000800 */
[----:B------:R-:W-:Y:S01]  /*3190*/  FSEL R107, R107, -INF , P4 ;  /* 0xff8000006b6b7808 */ /* 0x000fe20002000000 */
[----:B------:R-:W5:Y:S01]  /*31a0*/  MUFU.TANH R48, R48 ;  /* 0x0000003000307308 */ /* 0x000f620000002400 */
[----:B------:R-:W-:Y:S01]  /*31b0*/  FMNMX.FTZ R70, R117, R70, !PT ;  /* 0x0000004675467209 */ /* 0x000fe20007810000 */
[----:B------:R-:W-:Y:S01]  /*31c0*/  UIMAD.WIDE.U32 UR6, UR39, UR6, URZ ;  /* 0x00000006270672a5 */ /* 0x000fe2000f8e003f */
[----:B------:R-:W-:-:S02]  /*31d0*/  ISETP.GT.AND P4, PT, R66, 0x28, PT ;  /* 0x000000284200780c */ /* 0x000fc40003f84270 */
[----:B0-----:R-:W-:Y:S01]  /*31e0*/  FSEL R111, R73, -INF , P3 ;  /* 0xff800000496f7808 */ /* 0x001fe20001800000 */
[----:B------:R-:W-:Y:S01]  /*31f0*/  @UP0 USHF.R.U32.HI UR10, URZ, UR11, UR7 ;  /* 0x0000000b3f0a0299 */ /* 0x000fe20008011607 */
[----:B------:R-:W-:Y:S01]  /*3200*/  FMNMX.FTZ R70, R107, R70, !PT ;  /* 0x000000466b467209 */ /* 0x000fe20007810000 */
[----:B------:R-:W0:Y:S01]  /*3210*/  MUFU.TANH R49, R49 ;  /* 0x0000003100317308 */ /* 0x000e220000002400 */
[----:B------:R-:W-:Y:S01]  /*3220*/  ISETP.GT.AND P3, PT, R66, 0x29, PT ;  /* 0x000000294200780c */ /* 0x000fe20003f64270 */
[----:B------:R-:W-:Y:S01]  /*3230*/  UIADD3 UR6, UR10, UR49, -UR50 ;  /* 0x000000310a067290 */ /* 0x000fe2000fffe832 */
[----:B------:R-:W-:Y:S02]  /*3240*/  FSEL R109, R76, -INF , P4 ;  /* 0xff8000004c6d7808 */ /* 0x000fe40002000000 */
[----:B------:R-:W-:Y:S01]  /*3250*/  FMNMX.FTZ R70, R111, R70, !PT ;  /* 0x000000466f467209 */ /* 0x000fe20007810000 */
[----:B------:R-:W-:Y:S01]  /*3260*/  UIMAD.WIDE UR6, UR6, 0x66666667, URZ ;  /* 0x66666667060678a5 */ /* 0x000fe2000f8e023f */
[----:B------:R-:W-:Y:S01]  /*3270*/  ISETP.GT.AND P4, PT, R66, 0x30, PT ;  /* 0x000000304200780c */ /* 0x000fe20003f84270 */
[----:B------:R-:W0:Y:S01]  /*3280*/  MUFU.TANH R52, R52 ;  /* 0x0000003400347308 */ /* 0x000e220000002400 */
[----:B------:R-:W-:Y:S01]  /*3290*/  FSEL R105, R77, -INF , P3 ;  /* 0xff8000004d697808 */ /* 0x000fe20001800000 */
[----:B------:R-:W-:-:S02]  /*32a0*/  WARPGROUP.DEPBAR.LE gsb0, 0x0 ;  /* 0x00008000000079c5 */ /* 0x000fc40000010000 */
[----:B------:R-:W-:Y:S01]  /*32b0*/  FMNMX.FTZ R70, R109, R70, !PT ;  /* 0x000000466d467209 */ /* 0x000fe20007810000 */
[----:B------:R-:W-:Y:S01]  /*32c0*/  FMUL.FTZ R24, R0, R24 ;  /* 0x0000001800187220 */ /* 0x000fe20000410000 */
[----:B------:R-:W-:Y:S01]  /*32d0*/  ISETP.GT.AND P3, PT, R66, 0x31, PT ;  /* 0x000000314200780c */ /* 0x000fe20003f64270 */
[----:B---3--:R-:W-:Y:S01]  /*32e0*/  FMUL.FTZ R41, R0, R25 ;  /* 0x0000001900297220 */ /* 0x008fe20000410000 */
[----:B------:R-:W-:Y:S01]  /*32f0*/  FSEL R103, R80, -INF , P4 ;  /* 0xff80000050677808 */ /* 0x000fe20002000000 */
[----:B------:R3:W0:Y:S01]  /*3300*/  MUFU.TANH R73, R24 ;  /* 0x0000001800497308 */ /* 0x0006220000002400 */
[----:B------:R-:W-:Y:S01]  /*3310*/  FMNMX.FTZ R70, R105, R70, !PT ;  /* 0x0000004669467209 */ /* 0x000fe20007810000 */
[----:B------:R-:W-:Y:S01]  /*3320*/  FMUL.FTZ R28, R0, R28 ;  /* 0x0000001c001c7220 */ /* 0x000fe20000410000 */
[----:B------:R-:W-:Y:S01]  /*3330*/  ISETP.GT.AND P4, PT, R66, 0x38, PT ;  /* 0x000000384200780c */ /* 0x000fe20003f84270 */
[C---:B------:R-:W-:Y:S01]  /*3340*/  FMUL.FTZ R32, R0.reuse, R32 ;  /* 0x0000002000207220 */ /* 0x040fe20000410000 */
[----:B------:R-:W-:Y:S01]  /*3350*/  FSEL R99, R81, -INF , P3 ;  /* 0xff80000051637808 */ /* 0x000fe20001800000 */
[----:B------:R-:W-:Y:S01]  /*3360*/  FMUL.FTZ R36, R0, R36 ;  /* 0x0000002400247220 */ /* 0x000fe20000410000 */
[----:B------:R-:W-:Y:S01]  /*3370*/  FMNMX.FTZ R70, R103, R70, !PT ;  /* 0x0000004667467209 */ /* 0x000fe20007810000 */
[----:B------:R-:W-:Y:S01]  /*3380*/  MUFU.TANH R28, R28 ;  /* 0x0000001c001c7308 */ /* 0x000fe20000002400 */
[----:B------:R-:W-:Y:S01]  /*3390*/  ISETP.GT.AND P3, PT, R66, 0x39, PT ;  /* 0x000000394200780c */ /* 0x000fe20003f64270 */
[----:B---3--:R-:W-:Y:S01]  /*33a0*/  FMUL.FTZ R24, R0, R29 ;  /* 0x0000001d00187220 */ /* 0x008fe20000410000 */
        /* <DEDUP_REMOVED lines=10> */
[----:B------:R-:W-:Y:S01]  /*3450*/  ISETP.GT.AND P3, PT, R66, 0x41, PT ;  /* 0x000000414200780c */ /* 0x000fe20003f64270 */
[----:B------:R-:W-:Y:S01]  /*3460*/  FMUL.FTZ R26, R0, R26 ;  /* 0x0000001a001a7220 */ /* 0x000fe20000410000 */
[----:B------:R-:W-:Y:S01]  /*3470*/  FSEL R93, R74, -INF , P4 ;  /* 0xff8000004a5d7808 */ /* 0x000fe20002000000 */
[----:B------:R-:W-:Y:S01]  /*3480*/  MUFU.TANH R36, R36 ;  /* 0x0000002400247308 */ /* 0x000fe20000002400 */
[----:B------:R-:W-:Y:S01]  /*3490*/  FMNMX.FTZ R70, R95, R70, !PT ;  /* 0x000000465f467209 */ /* 0x000fe20007810000 */
[----:B------:R-:W-:Y:S01]  /*34a0*/  FMUL.FTZ R34, R0, R34 ;  /* 0x0000002200227220 */ /* 0x000fe20000410000 */
[----:B------:R-:W-:Y:S01]  /*34b0*/  ISETP.GT.AND P4, PT, R66, 0x48, PT ;  /* 0x000000484200780c */ /* 0x000fe20003f84270 */
[C---:B------:R-:W-:Y:S01]  /*34c0*/  FMUL.FTZ R38, R0.reuse, R38 ;  /* 0x0000002600267220 */ /* 0x040fe20000410000 */
[----:B------:R-:W-:Y:S01]  /*34d0*/  FSEL R91, R91, -INF , P3 ;  /* 0xff8000005b5b7808 */ /* 0x000fe20001800000 */
[----:B------:R-:W-:Y:S01]  /*34e0*/  FMUL.FTZ R35, R0, R35 ;  /* 0x0000002300237220 */ /* 0x000fe20000410000 */
[----:B------:R-:W-:Y:S01]  /*34f0*/  FMNMX.FTZ R70, R93, R70, !PT ;  /* 0x000000465d467209 */ /* 0x000fe20007810000 */
[----:B------:R4:W3:Y:S01]  /*3500*/  MUFU.TANH R74, R41 ;  /* 0x00000029004a7308 */ /* 0x0008e20000002400 */
[----:B------:R-:W-:Y:S01]  /*3510*/  ISETP.GT.AND P3, PT, R66, 0x49, PT ;  /* 0x000000494200780c */ /* 0x000fe20003f64270 */
[----:B------:R3:W-:Y:S01]  /*3520*/  @!P1 SYNCS.ARRIVE.TRANS64.RED.A1T0 RZ, [R2+URZ], RZ ;  /* 0x000000ff02ff99a7 */ /* 0x0007e2000810043f */
[----:B------:R-:W-:Y:S01]  /*3530*/  FSEL R87, R87, -INF , P4 ;  /* 0xff80000057577808 */ /* 0x000fe20002000000 */
[----:B------:R-:W-:Y:S01]  /*3540*/  USHF.R.U32.HI UR6, URZ, 0x1f, UR7 ;  /* 0x0000001f3f067899 */ /* 0x000fe20008011607 */
[----:B------:R-:W-:-:S02]  /*3550*/  FMNMX.FTZ R70, R91, R70, !PT ;  /* 0x000000465b467209 */ /* 0x000fc40007810000 */
[C---:B------:R-:W-:Y:S01]  /*3560*/  ISETP.GT.AND P4, PT, R66.reuse, 0x50, PT ;  /* 0x000000504200780c */ /* 0x040fe20003f84270 */
[----:B------:R-:W-:Y:S01]  /*3570*/  MUFU.TANH R4, R4 ;  /* 0x0000000400047308 */ /* 0x000fe20000002400 */
[----:B------:R-:W-:Y:S01]  /*3580*/  FSEL R85, R75, -INF , P3 ;  /* 0xff8000004b557808 */ /* 0x000fe20001800000 */
[----:B------:R-:W-:Y:S01]  /*3590*/  ULEA.HI.SX32 UR6, UR7, UR6, 0x1a ;  /* 0x0000000607067291 */ /* 0x000fe2000f8fd23f */
[----:B------:R-:W-:Y:S02]  /*35a0*/  FMNMX.FTZ R70, R87, R70, !PT ;  /* 0x0000004657467209 */ /* 0x000fe40007810000 */
[C---:B------:R-:W-:Y:S01]  /*35b0*/  ISETP.GT.AND P3, PT, R66.reuse, 0x51, PT ;  /* 0x000000514200780c */ /* 0x040fe20003f64270 */
[----:B------:R-:W-:Y:S01]  /*35c0*/  UISETP.LT.AND UP1, UPT, URZ, UR6, UPT ;  /* 0x000000063f00728c */ /* 0x000fe2000bf21270 */
[----:B------:R-:W-:Y:S01]  /*35d0*/  FSEL R83, R83, -INF , P4 ;  /* 0xff80000053537808 */ /* 0x000fe20002000000 */
[----:B------:R-:W-:Y:S01]  /*35e0*/  MUFU.TANH R3, R3 ;  /* 0x0000000300037308 */ /* 0x000fe20000002400 */
[----:B------:R-:W-:Y:S01]  /*35f0*/  FMNMX.FTZ R70, R85, R70, !PT ;  /* 0x0000004655467209 */ /* 0x000fe20007810000 */
[----:B------:R-:W-:Y:S01]  /*3600*/  USEL UR54, URZ, UR6, !UP1 ;  /* 0x000000063f367287 */ /* 0x000fe2000c800000 */
[----:B------:R-:W-:-:S02]  /*3610*/  ISETP.GT.AND P4, PT, R66, 0x58, PT ;  /* 0x000000584200780c */ /* 0x000fc40003f84270 */
[----:B------:R-:W-:Y:S01]  /*3620*/  FSEL R81, R78, -INF , P3 ;  /* 0xff8000004e517808 */ /* 0x000fe20001800000 */
[----:B------:R-:W-:Y:S01]  /*3630*/  UISETP.GE.AND UP1, UPT, UR55, UR54, UPT ;  /* 0x000000363700728c */ /* 0x000fe2000bf26270 */
[----:B------:R-:W-:Y:S01]  /*3640*/  FMNMX.FTZ R70, R83, R70, !PT ;  /* 0x0000004653467209 */ /* 0x000fe20007810000 */
[----:B------:R-:W-:Y:S01]  /*3650*/  MUFU.TANH R5, R5 ;  /* 0x0000000500057308 */ /* 0x000fe20000002400 */
[C---:B------:R-:W-:Y:S02]  /*3660*/  ISETP.GT.AND P3, PT, R66.reuse, 0x59, PT ;  /* 0x000000594200780c */ /* 0x040fe40003f64270 */
[----:B------:R-:W-:Y:S02]  /*3670*/  FSEL R77, R79, -INF , P4 ;  /* 0xff8000004f4d7808 */ /* 0x000fe40002000000 */
[----:B------:R-:W-:Y:S02]  /*3680*/  FMNMX.FTZ R70, R81, R70, !PT ;  /* 0x0000004651467209 */ /* 0x000fe40007810000 */
[----:B------:R-:W-:Y:S01]  /*3690*/  ISETP.GT.AND P4, PT, R66, 0x60, PT ;  /* 0x000000604200780c */ /* 0x000fe20003f84270 */
[----:B------:R-:W-:Y:S01]  /*36a0*/  MUFU.TANH R6, R6 ;  /* 0x0000000600067308 */ /* 0x000fe20000002400 */
[----:B-1----:R-:W-:-:S02]  /*36b0*/  FSEL R53, R69, -INF , P3 ;  /* 0xff80000045357808 */ /* 0x002fc40001800000 */
[----:B------:R-:W-:Y:S02]  /*36c0*/  FMNMX.FTZ R70, R77, R70, !PT ;  /* 0x000000464d467209 */ /* 0x000fe40007810000 */
[C---:B------:R-:W-:Y:S02]  /*36d0*/  ISETP.GT.AND P3, PT, R66.reuse, 0x61, PT ;  /* 0x000000614200780c */ /* 0x040fe40003f64270 */
[----:B------:R-:W-:Y:S01]  /*36e0*/  FSEL R43, R65, -INF , P4 ;  /* 0xff800000412b7808 */ /* 0x000fe20002000000 */
[----:B------:R-:W-:Y:S01]  /*36f0*/  MUFU.TANH R7, R7 ;  /* 0x0000000700077308 */ /* 0x000fe20000002400 */
[----:B------:R-:W-:Y:S02]  /*3700*/  FMNMX.FTZ R70, R53, R70, !PT ;  /* 0x0000004635467209 */ /* 0x000fe40007810000 */
[----:B------:R-:W-:Y:S02]  /*3710*/  ISETP.GT.AND P4, PT, R66, 0x68, PT ;  /* 0x000000684200780c */ /* 0x000fe40003f84270 */
[----:B------:R-:W-:-:S02]  /*3720*/  FSEL R25, R67, -INF , P3 ;  /* 0xff80000043197808 */ /* 0x000fc40001800000 */
[----:B------:R-:W-:Y:S01]  /*3730*/  FMNMX.FTZ R70, R43, R70, !PT ;  /* 0x000000462b467209 */ /* 0x000fe20007810000 */
[----:B------:R-:W-:Y:S01]  /*3740*/  MUFU.TANH R9, R9 ;  /* 0x0000000900097308 */ /* 0x000fe20000002400 */
[----:B------:R-:W-:Y:S02]  /*3750*/  ISETP.GT.AND P3, PT, R66, 0x69, PT ;  /* 0x000000694200780c */ /* 0x000fe40003f64270 */
[----:B--2---:R-:W-:Y:S02]  /*3760*/  FSEL R29, R44, -INF , P4 ;  /* 0xff8000002c1d7808 */ /* 0x004fe40002000000 */
[----:B------:R-:W-:Y:S02]  /*3770*/  FMNMX.FTZ R70, R25, R70, !PT ;  /* 0x0000004619467209 */ /* 0x000fe40007810000 */
[----:B------:R-:W-:Y:S01]  /*3780*/  ISETP.GT.AND P4, PT, R66, 0x70, PT ;  /* 0x000000704200780c */ /* 0x000fe20003f84270 */
[----:B------:R1:W2:Y:S01]  /*3790*/  MUFU.TANH R44, R24 ;  /* 0x00000018002c7308 */ /* 0x0002a20000002400 */
[----:B----4-:R-:W-:-:S02]  /*37a0*/  FSEL R41, R45, -INF , P3 ;  /* 0xff8000002d297808 */ /* 0x010fc40001800000 */
[----:B------:R-:W-:Y:S02]  /*37b0*/  FMNMX.FTZ R70, R29, R70, !PT ;  /* 0x000000461d467209 */ /* 0x000fe40007810000 */
[----:B------:R-:W-:Y:S02]  /*37c0*/  ISETP.GT.AND P3, PT, R66, 0x71, PT ;  /* 0x000000714200780c */ /* 0x000fe40003f64270 */
[----:B-----5:R-:W-:Y:S01]  /*37d0*/  FSEL R45, R48, -INF , P4 ;  /* 0xff800000302d7808 */ /* 0x020fe20002000000 */
[----:B------:R-:W-:Y:S01]  /*37e0*/  MUFU.TANH R147, R39 ;  /* 0x0000002700937308 */ /* 0x000fe20000002400 */
[----:B------:R-:W-:Y:S01]  /*37f0*/  FMNMX.FTZ R70, R41, R70, !PT ;  /* 0x0000004629467209 */ /* 0x000fe20007810000 */
[----:B-1----:R-:W-:Y:S01]  /*3800*/  FMUL.FTZ R24, R0, R33 ;  /* 0x0000002100187220 */ /* 0x002fe20000410000 */
[----:B------:R-:W-:Y:S02]  /*3810*/  ISETP.GT.AND P4, PT, R66, 0x78, PT ;  /* 0x000000784200780c */ /* 0x000fe40003f84270 */
[----:B0-----:R-:W-:-:S02]  /*3820*/  FSEL R49, R49, -INF , P3 ;  /* 0xff80000031317808 */ /* 0x001fc40001800000 */
[----:B------:R-:W-:Y:S01]  /*3830*/  FMNMX.FTZ R70, R45, R70, !PT ;  /* 0x000000462d467209 */ /* 0x000fe20007810000 */
[----:B------:R0:W1:Y:S01]  /*3840*/  MUFU.TANH R75, R24 ;  /* 0x00000018004b7308 */ /* 0x0000620000002400 */
[----:B------:R-:W-:Y:S02]  /*3850*/  ISETP.GT.AND P3, PT, R66, 0x79, PT ;  /* 0x000000794200780c */ /* 0x000fe40003f64270 */
[----:B------:R-:W-:Y:S02]  /*3860*/  FSEL R33, R52, -INF , P4 ;  /* 0xff80000034217808 */ /* 0x000fe40002000000 */
[----:B------:R-:W-:Y:S02]  /*3870*/  FMNMX.FTZ R70, R49, R70, !PT ;  /* 0x0000004631467209 */ /* 0x000fe40007810000 */
[----:B------:R-:W-:Y:S01]  /*3880*/  ISETP.GT.AND P4, PT, R66, 0x80, PT ;  /* 0x000000804200780c */ /* 0x000fe20003f84270 */
[----:B------:R-:W-:Y:S01]  /*3890*/  MUFU.TANH R8, R8 ;  /* 0x0000000800087308 */ /* 0x000fe20000002400 */
[----:B------:R-:W-:Y:S01]  /*38a0*/  FSEL R65, R71, -INF , P3 ;  /* 0xff80000047417808 */ /* 0x000fe20001800000 */
[----:B0-----:R-:W-:Y:S01]  /*38b0*/  FMUL.FTZ R24, R0, R37 ;  /* 0x0000002500187220 */ /* 0x001fe20000410000 */
[----:B------:R-:W-:-:S02]  /*38c0*/  FMNMX.FTZ R70, R33, R70, !PT ;  /* 0x0000004621467209 */ /* 0x000fc40007810000 */
[C---:B------:R-:W-:Y:S02]  /*38d0*/  ISETP.GT.AND P3, PT, R66.reuse, 0x81, PT ;  /* 0x000000814200780c */ /* 0x040fe40003f64270 */
[----:B------:R-:W-:Y:S01]  /*38e0*/  FSEL R67, R73, -INF , P4 ;  /* 0xff80000049437808 */ /* 0x000fe20002000000 */
[----:B------:R0:W4:Y:S01]  /*38f0*/  MUFU.TANH R79, R24 ;  /* 0x00000018004f7308 */ /* 0x0001220000002400 */
[----:B------:R-:W-:Y:S02]  /*3900*/  FMNMX.FTZ R70, R65, R70, !PT ;  /* 0x0000004641467209 */ /* 0x000fe40007810000 */
[----:B------:R-:W-:Y:S02]  /*3910*/  ISETP.GT.AND P4, PT, R66, 0x88, PT ;  /* 0x000000884200780c */ /* 0x000fe40003f84270 */
[----:B---3--:R-:W-:Y:S02]  /*3920*/  FSEL R69, R74, -INF , P3 ;  /* 0xff8000004a457808 */ /* 0x008fe40001800000 */
[----:B------:R-:W-:Y:S01]  /*3930*/  FMNMX.FTZ R70, R67, R70, !PT ;  /* 0x0000004643467209 */ /* 0x000fe20007810000 */
[----:B------:R-:W3:Y:S01]  /*3940*/  MUFU.TANH R10, R10 ;  /* 0x0000000a000a7308 */ /* 0x000ee20000002400 */
[----:B------:R-:W-:Y:S01]  /*3950*/  ISETP.GT.AND P3, PT, R66, 0x89, PT ;  /* 0x000000894200780c */ /* 0x000fe20003f64270 */
[----:B0-----:R-:W-:Y:S01]  /*3960*/  FMUL.FTZ R24, R0, R47 ;  /* 0x0000002f00187220 */ /* 0x001fe20000410000 */
[----:B------:R-:W-:-:S02]  /*3970*/  FSEL R37, R28, -INF , P4 ;  /* 0xff8000001c257808 */ /* 0x000fc40002000000 */
[----:B------:R-:W-:Y:S02]  /*3980*/  FMNMX.FTZ R70, R69, R70, !PT ;  /* 0x0000004645467209 */ /* 0x000fe40007810000 */
[----:B------:R-:W-:Y:S01]  /*3990*/  ISETP.GT.AND P4, PT, R66, 0x90, PT ;  /* 0x000000904200780c */ /* 0x000fe20003f84270 */
[----:B------:R-:W-:Y:S01]  /*39a0*/  MUFU.TANH R48, R55 ;  /* 0x0000003700307308 */ /* 0x000fe20000002400 */
[----:B--2---:R-:W-:Y:S02]  /*39b0*/  FSEL R71, R44, -INF , P3 ;  /* 0xff8000002c477808 */ /* 0x004fe40001800000 */
[----:B------:R-:W-:Y:S02]  /*39c0*/  FMNMX.FTZ R70, R37, R70, !PT ;  /* 0x0000004625467209 */ /* 0x000fe40007810000 */
[----:B------:R-:W-:Y:S02]  /*39d0*/  ISETP.GT.AND P3, PT, R66, 0x91, PT ;  /* 0x000000914200780c */ /* 0x000fe40003f64270 */
[----:B------:R-:W-:Y:S01]  /*39e0*/  FSEL R73, R32, -INF , P4 ;  /* 0xff80000020497808 */ /* 0x000fe20002000000 */
[----:B------:R-:W0:Y:S01]  /*39f0*/  MUFU.TANH R13, R13 ;  /* 0x0000000d000d7308 */ /* 0x000e220000002400 */
[----:B------:R-:W-:-:S02]  /*3a00*/  FMNMX.FTZ R70, R71, R70, !PT ;  /* 0x0000004647467209 */ /* 0x000fc40007810000 */
[C---:B------:R-:W-:Y:S02]  /*3a10*/  ISETP.GT.AND P4, PT, R66.reuse, 0x98, PT ;  /* 0x000000984200780c */ /* 0x040fe40003f84270 */
[----:B-1----:R-:W-:Y:S02]  /*3a20*/  FSEL R75, R75, -INF , P3 ;  /* 0xff8000004b4b7808 */ /* 0x002fe40001800000 */
[----:B------:R-:W-:Y:S01]  /*3a30*/  FMNMX.FTZ R70, R73, R70, !PT ;  /* 0x0000004649467209 */ /* 0x000fe20007810000 */
[----:B------:R-:W1:Y:S01]  /*3a40*/  MUFU.TANH R12, R12 ;  /* 0x0000000c000c7308 */ /* 0x000e620000002400 */
[----:B------:R-:W-:Y:S02]  /*3a50*/  ISETP.GT.AND P3, PT, R66, 0x99, PT ;  /* 0x000000994200780c */ /* 0x000fe40003f64270 */
[----:B------:R-:W-:Y:S02]  /*3a60*/  FSEL R47, R36, -INF , P4 ;  /* 0xff800000242f7808 */ /* 0x000fe40002000000 */
[----:B------:R-:W-:-:S02]  /*3a70*/  FMNMX.FTZ R70, R75, R70, !PT ;  /* 0x000000464b467209 */ /* 0x000fc40007810000 */
[----:B----4-:R-:W-:Y:S01]  /*3a80*/  FSEL R79, R79, -INF , P3 ;  /* 0xff8000004f4f7808 */ /* 0x010fe20001800000 */
[----:B------:R2:W-:Y:S01]  /*3a90*/  MUFU.TANH R36, R24 ;  /* 0x0000001800247308 */ /* 0x0005e20000002400 */
[----:B------:R-:W-:Y:S02]  /*3aa0*/  FMNMX.FTZ R70, R47, R70, !PT ;  /* 0x000000462f467209 */ /* 0x000fe40007810000 */
[----:B------:R-:W-:Y:S02]  /*3ab0*/  VIADDMNMX R64, R68, R64, R101, PT ;  /* 0x0000004044407246 */ /* 0x000fe40003800165 */
[----:B------:R-:W-:Y:S02]  /*3ac0*/  FMNMX.FTZ R70, R79, R70, !PT ;  /* 0x000000464f467209 */ /* 0x000fe40007810000 */
[C---:B------:R-:W-:Y:S01]  /*3ad0*/  ISETP.GT.AND P4, PT, R64.reuse, 0x1, PT ;  /* 0x000000014000780c */ /* 0x040fe20003f84270 */
[----:B------:R-:W4:Y:S01]  /*3ae0*/  MUFU.TANH R11, R11 ;  /* 0x0000000b000b7308 */ /* 0x000f220000002400 */
[----:B------:R-:W-:Y:S01]  /*3af0*/  ISETP.GT.AND P5, PT, R64, 0x8, PT ;  /* 0x000000084000780c */ /* 0x000fe20003fa4270 */
[----:B------:R-:W2:Y:S01]  /*3b00*/  SHFL.BFLY PT, R89, R70, 0x2, 0x1f ;  /* 0x0c401f0046597f89 */ /* 0x000ea200000e0000 */
[----:B------:R-:W-:-:S02]  /*3b10*/  FSEL R3, R3, -INF , P4 ;  /* 0xff80000003037808 */ /* 0x000fc40002000000 */
[----:B------:R-:W-:Y:S02]  /*3b20*/  FSEL R5, R5, -INF , P5 ;  /* 0xff80000005057808 */ /* 0x000fe40002800000 */
[C---:B------:R-:W-:Y:S01]  /*3b30*/  ISETP.GT.AND P4, PT, R64.reuse, 0x10, PT ;  /* 0x000000104000780c */ /* 0x040fe20003f84270 */
[----:B------:R-:W5:Y:S03]  /*3b40*/  MUFU.TANH R15, R15 ;  /* 0x0000000f000f7308 */ /* 0x000f660000002400 */
[----:B------:R-:W-:Y:S02]  /*3b50*/  FSEL R7, R7, -INF , P4 ;  /* 0xff80000007077808 */ /* 0x000fe40002000000 */
[----:B------:R-:W-:-:S03]  /*3b60*/  ISETP.GT.AND P4, PT, R64, 0x18, PT ;  /* 0x000000184000780c */ /* 0x000fc60003f84270 */
[----:B------:R3:W-:Y:S08]  /*3b70*/  MUFU.TANH R66, R27 ;  /* 0x0000001b00427308 */ /* 0x0007f00000002400 */
[----:B------:R-:W5:Y:S01]  /*3b80*/  MUFU.TANH R14, R14 ;  /* 0x0000000e000e7308 */ /* 0x000f620000002400 */
[----:B--2---:R-:W-:-:S05]  /*3b90*/  FMNMX.FTZ R24, R70, R89, !PT ;  /* 0x0000005946187209 */ /* 0x004fca0007810000 */
[----:B------:R-:W2:Y:S02]  /*3ba0*/  SHFL.BFLY PT, R89, R24, 0x1, 0x1f ;  /* 0x0c201f0018597f89 */ /* 0x000ea400000e0000 */
[----:B------:R-:W5:Y:S08]  /*3bb0*/  MUFU.TANH R21, R21 ;  /* 0x0000001500157308 */ /* 0x000f700000002400 */
[----:B------:R0:W-:Y:S08]  /*3bc0*/  MUFU.TANH R141, R31 ;  /* 0x0000001f008d7308 */ /* 0x0001f00000002400 */
[----:B------:R-:W5:Y:S01]  /*3bd0*/  MUFU.TANH R20, R20 ;  /* 0x0000001400147308 */ /* 0x000f620000002400 */
[----:B--2---:R-:W-:-:S07]  /*3be0*/  FMNMX.FTZ R89, R24, R89, !PT ;  /* 0x0000005918597209 */ /* 0x004fce0007810000 */
[----:B------:R-:W2:Y:S01]  /*3bf0*/  MUFU.TANH R72, R72 ;  /* 0x0000004800487308 */ /* 0x000ea20000002400 */
[C---:B------:R-:W-:Y:S01]  /*3c00*/  FSETP.NEU.FTZ.AND P3, PT, R89.reuse, -INF , PT ;  /* 0xff8000005900780b */ /* 0x040fe20003f7d000 */
[----:B------:R-:W-:-:S06]  /*3c10*/  FFMA.FTZ R24, R89, R88, -8 ;  /* 0xc100000059187423 */ /* 0x000fcc0000010058 */
[----:B------:R1:W-:Y:S01]  /*3c20*/  MUFU.TANH R44, R51 ;  /* 0x00000033002c7308 */ /* 0x0003e20000002400 */
[----:B------:R-:W-:Y:S02]  /*3c30*/  FSEL R24, R24, RZ, P3 ;  /* 0x000000ff18187208 */ /* 0x000fe40001800000 */
[----:B------:R-:W-:-:S03]  /*3c40*/  ISETP.GT.AND P3, PT, R64, RZ, PT ;  /* 0x000000ff4000720c */ /* 0x000fc60003f64270 */
[-CC-:B---3--:R-:W-:Y:S01]  /*3c50*/  FFMA.FTZ R27, R113, R88.reuse, -R24.reuse ;  /* 0x00000058711b7223 */ /* 0x188fe20000010818 */
[----:B------:R-:W-:Y:S01]  /*3c60*/  FSEL R39, R4, -INF , P3 ;  /* 0xff80000004277808 */ /* 0x000fe20001800000 */
[-CC-:B0-----:R-:W-:Y:S01]  /*3c70*/  FFMA.FTZ R31, R115, R88.reuse, -R24.reuse ;  /* 0x00000058731f7223 */ /* 0x181fe20000010818 */
[----:B------:R-:W-:Y:S01]  /*3c80*/  ISETP.GT.AND P3, PT, R64, 0x9, PT ;  /* 0x000000094000780c */ /* 0x000fe20003f64270 */
[----:B------:R-:W0:Y:S01]  /*3c90*/  MUFU.TANH R60, R60 ;  /* 0x0000003c003c7308 */ /* 0x000e220000002400 */
[----:B------:R-:W-:Y:S01]  /*3ca0*/  FMNMX.FTZ R32, R39, R3, !PT ;  /* 0x0000000327207209 */ /* 0x000fe20007810000 */
[-CC-:B-1----:R-:W-:Y:S01]  /*3cb0*/  FFMA.FTZ R51, R117, R88.reuse, -R24.reuse ;  /* 0x0000005875337223 */ /* 0x182fe20000010818 */
[----:B------:R-:W-:Y:S01]  /*3cc0*/  FSEL R55, R6, -INF , P3 ;  /* 0xff80000006377808 */ /* 0x000fe20001800000 */
[--C-:B------:R-:W-:Y:S01]  /*3cd0*/  FFMA.FTZ R6, R107, R88, -R24.reuse ;  /* 0x000000586b067223 */ /* 0x100fe20000010818 */
[----:B------:R-:W-:Y:S01]  /*3ce0*/  FMNMX.FTZ R32, R5, R32, !PT ;  /* 0x0000002005207209 */ /* 0x000fe20007810000 */
[--C-:B------:R-:W-:Y:S01]  /*3cf0*/  FFMA.FTZ R28, R119, R88, -R24.reuse ;  /* 0x00000058771c7223 */ /* 0x100fe20000010818 */
[C---:B------:R-:W-:Y:S01]  /*3d00*/  ISETP.GT.AND P3, PT, R64.reuse, 0x11, PT ;  /* 0x000000114000780c */ /* 0x040fe20003f64270 */
[----:B------:R-:W1:Y:S01]  /*3d10*/  MUFU.TANH R57, R57 ;  /* 0x0000003900397308 */ /* 0x000e620000002400 */
[----:B------:R-:W-:Y:S01]  /*3d20*/  FMNMX.FTZ R32, R55, R32, !PT ;  /* 0x0000002037207209 */ /* 0x000fe20007810000 */
[-CC-:B------:R-:W-:Y:S01]  /*3d30*/  FFMA.FTZ R125, R125, R88.reuse, -R24.reuse ;  /* 0x000000587d7d7223 */ /* 0x180fe20000010818 */
[----:B------:R-:W-:Y:S01]  /*3d40*/  FSEL R101, R9, -INF , P3 ;  /* 0xff80000009657808 */ /* 0x000fe20001800000 */
[--C-:B------:R-:W-:Y:S01]  /*3d50*/  FFMA.FTZ R9, R111, R88, -R24.reuse ;  /* 0x000000586f097223 */ /* 0x100fe20000010818 */
[----:B------:R-:W-:Y:S01]  /*3d60*/  FMNMX.FTZ R32, R7, R32, !PT ;  /* 0x0000002007207209 */ /* 0x000fe20007810000 */
[-CC-:B------:R-:W-:Y:S01]  /*3d70*/  FFMA.FTZ R53, R53, R88.reuse, -R24.reuse ;  /* 0x0000005835357223 */ /* 0x180fe20000010818 */
[----:B------:R-:W-:Y:S01]  /*3d80*/  ISETP.GT.AND P3, PT, R64, 0x19, PT ;  /* 0x000000194000780c */ /* 0x000fe20003f64270 */
[----:B------:R-:W3:Y:S01]  /*3d90*/  MUFU.TANH R56, R56 ;  /* 0x0000003800387308 */ /* 0x000ee20000002400 */
[----:B------:R-:W-:Y:S01]  /*3da0*/  FSEL R107, R8, -INF , P4 ;  /* 0xff800000086b7808 */ /* 0x000fe20002000000 */
[--C-:B------:R-:W-:Y:S01]  /*3db0*/  FFMA.FTZ R8, R109, R88, -R24.reuse ;  /* 0x000000586d087223 */ /* 0x100fe20000010818 */
[----:B------:R-:W-:Y:S01]  /*3dc0*/  FMNMX.FTZ R32, R101, R32, !PT ;  /* 0x0000002065207209 */ /* 0x000fe20007810000 */
[-CC-:B------:R-:W-:Y:S01]  /*3dd0*/  FFMA.FTZ R25, R25, R88.reuse, -R24.reuse ;  /* 0x0000005819197223 */ /* 0x180fe20000010818 */
[----:B------:R-:W-:Y:S01]  /*3de0*/  ISETP.GT.AND P4, PT, R64, 0x20, PT ;  /* 0x000000204000780c */ /* 0x000fe20003f84270 */
[-CC-:B------:R-:W-:Y:S01]  /*3df0*/  FFMA.FTZ R29, R29, R88.reuse, -R24.reuse ;  /* 0x000000581d1d7223 */ /* 0x180fe20000010818 */
[----:B------:R-:W-:Y:S01]  /*3e00*/  FSEL R111, R10, -INF , P3 ;  /* 0xff8000000a6f7808 */ /* 0x000fe20001800000 */
[--C-:B------:R-:W-:Y:S01]  /*3e10*/  FFMA.FTZ R10, R103, R88, -R24.reuse ;  /* 0x00000058670a7223 */ /* 0x100fe20000010818 */
[----:B------:R-:W-:Y:S01]  /*3e20*/  FMNMX.FTZ R32, R107, R32, !PT ;  /* 0x000000206b207209 */ /* 0x000fe20007810000 */
[----:B------:R-:W3:Y:S01]  /*3e30*/  MUFU.TANH R62, R62 ;  /* 0x0000003e003e7308 */ /* 0x000ee20000002400 */
[C---:B------:R-:W-:Y:S01]  /*3e40*/  ISETP.GT.AND P3, PT, R64.reuse, 0x21, PT ;  /* 0x000000214000780c */ /* 0x040fe20003f64270 */
[-CC-:B------:R-:W-:Y:S01]  /*3e50*/  FFMA.FTZ R33, R33, R88.reuse, -R24.reuse ;  /* 0x0000005821217223 */ /* 0x180fe20000010818 */
[----:B------:R-:W-:Y:S01]  /*3e60*/  FSEL R113, R13, -INF , P4 ;  /* 0xff8000000d717808 */ /* 0x000fe20002000000 */
[--C-:B------:R-:W-:Y:S01]  /*3e70*/  FFMA.FTZ R13, R99, R88, -R24.reuse ;  /* 0x00000058630d7223 */ /* 0x100fe20000010818 */
[----:B------:R-:W-:Y:S01]  /*3e80*/  FMNMX.FTZ R32, R111, R32, !PT ;  /* 0x000000206f207209 */ /* 0x000fe20007810000 */
[-CC-:B------:R-:W-:Y:S01]  /*3e90*/  FFMA.FTZ R37, R37, R88.reuse, -R24.reuse ;  /* 0x0000005825257223 */ /* 0x180fe20000010818 */
[----:B------:R-:W-:Y:S01]  /*3ea0*/  ISETP.GT.AND P4, PT, R64, 0x28, PT ;  /* 0x000000284000780c */ /* 0x000fe20003f84270 */
[----:B------:R5:W-:Y:S01]  /*3eb0*/  MUFU.TANH R70, R30 ;  /* 0x0000001e00467308 */ /* 0x000be20000002400 */
[----:B------:R-:W-:Y:S01]  /*3ec0*/  FSEL R109, R12, -INF , P3 ;  /* 0xff8000000c6d7808 */ /* 0x000fe20001800000 */
[--C-:B------:R-:W-:Y:S01]  /*3ed0*/  FFMA.FTZ R12, R97, R88, -R24.reuse ;  /* 0x00000058610c7223 */ /* 0x100fe20000010818 */
[----:B------:R-:W-:Y:S01]  /*3ee0*/  FMNMX.FTZ R32, R113, R32, !PT ;  /* 0x0000002071207209 */ /* 0x000fe20007810000 */
[-CC-:B------:R-:W-:Y:S01]  /*3ef0*/  FFMA.FTZ R75, R75, R88.reuse, -R24.reuse ;  /* 0x000000584b4b7223 */ /* 0x180fe20000010818 */
[C---:B------:R-:W-:Y:S01]  /*3f00*/  ISETP.GT.AND P3, PT, R64.reuse, 0x29, PT ;  /* 0x000000294000780c */ /* 0x040fe20003f64270 */
[-CC-:B------:R-:W-:Y:S01]  /*3f10*/  FFMA.FTZ R47, R47, R88.reuse, -R24.reuse ;  /* 0x000000582f2f7223 */ /* 0x180fe20000010818 */
[----:B----4-:R-:W-:Y:S01]  /*3f20*/  FSEL R115, R11, -INF , P4 ;  /* 0xff8000000b737808 */ /* 0x010fe20002000000 */
[--C-:B------:R-:W-:Y:S01]  /*3f30*/  FFMA.FTZ R11, R105, R88, -R24.reuse ;  /* 0x00000058690b7223 */ /* 0x100fe20000010818 */
[----:B------:R-:W-:Y:S01]  /*3f40*/  FMNMX.FTZ R32, R109, R32, !PT ;  /* 0x000000206d207209 */ /* 0x000fe20007810000 */
[----:B------:R-:W4:Y:S01]  /*3f50*/  MUFU.TANH R59, R59 ;  /* 0x0000003b003b7308 */ /* 0x000f220000002400 */
[----:B------:R-:W-:Y:S01]  /*3f60*/  ISETP.GT.AND P4, PT, R64, 0x30, PT ;  /* 0x000000304000780c */ /* 0x000fe20003f84270 */
[-CC-:B-----5:R-:W-:Y:S01]  /*3f70*/  FFMA.FTZ R30, R121, R88.reuse, -R24.reuse ;  /* 0x00000058791e7223 */ /* 0x1a0fe20000010818 */
[----:B------:R-:W-:Y:S01]  /*3f80*/  FSEL R105, R15, -INF , P3 ;  /* 0xff8000000f697808 */ /* 0x000fe20001800000 */
[----:B------:R-:W-:Y:S01]  /*3f90*/  FFMA.FTZ R15, R95, R88, -R24 ;  /* 0x000000585f0f7223 */ /* 0x000fe20000010818 */
[----:B------:R-:W-:-:S02]  /*3fa0*/  FMNMX.FTZ R32, R115, R32, !PT ;  /* 0x0000002073207209 */ /* 0x000fc40007810000 */
[----:B------:R-:W-:Y:S01]  /*3fb0*/  ISETP.GT.AND P3, PT, R64, 0x31, PT ;  /* 0x000000314000780c */ /* 0x000fe20003f64270 */
[----:B------:R-:W5:Y:S01]  /*3fc0*/  MUFU.TANH R61, R61 ;  /* 0x0000003d003d7308 */ /* 0x000f620000002400 */
[----:B------:R-:W-:Y:S01]  /*3fd0*/  FSEL R117, R14, -INF , P4 ;  /* 0xff8000000e757808 */ /* 0x000fe20002000000 */
[--C-:B------:R-:W-:Y:S01]  /*3fe0*/  FFMA.FTZ R14, R93, R88, -R24.reuse ;  /* 0x000000585d0e7223 */ /* 0x100fe20000010818 */
[----:B------:R-:W-:Y:S02]  /*3ff0*/  FMNMX.FTZ R32, R105, R32, !PT ;  /* 0x0000002069207209 */ /* 0x000fe40007810000 */
[C---:B------:R-:W-:Y:S02]  /*4000*/  ISETP.GT.AND P4, PT, R64.reuse, 0x38, PT ;  /* 0x000000384000780c */ /* 0x040fe40003f84270 */
[----:B------:R-:W-:Y:S01]  /*4010*/  FSEL R103, R21, -INF , P3 ;  /* 0xff80000015677808 */ /* 0x000fe20001800000 */
[----:B------:R2:W-:Y:S01]  /*4020*/  MUFU.TANH R52, R26 ;  /* 0x0000001a00347308 */ /* 0x0005e20000002400 */
[----:B------:R-:W-:Y:S01]  /*4030*/  FMNMX.FTZ R32, R117, R32, !PT ;  /* 0x0000002075207209 */ /* 0x000fe20007810000 */
[----:B------:R-:W-:Y:S01]  /*4040*/  FFMA.FTZ R21, R91, R88, -R24 ;  /* 0x000000585b157223 */ /* 0x000fe20000010818 */
[----:B------:R-:W-:-:S02]  /*4050*/  ISETP.GT.AND P3, PT, R64, 0x39, PT ;  /* 0x000000394000780c */ /* 0x000fc40003f64270 */
[----:B------:R-:W-:Y:S01]  /*4060*/  FSEL R119, R20, -INF , P4 ;  /* 0xff80000014777808 */ /* 0x000fe20002000000 */
[----:B------:R-:W-:-:S01]  /*4070*/  FFMA.FTZ R20, R87, R88, -R24 ;  /* 0x0000005857147223 */ /* 0x000fc20000010818 */
[----:B------:R-:W-:Y:S01]  /*4080*/  FMNMX.FTZ R32, R103, R32, !PT ;  /* 0x0000002067207209 */ /* 0x000fe20007810000 */
[----:B------:R-:W5:Y:S01]  /*4090*/  MUFU.TANH R58, R58 ;  /* 0x0000003a003a7308 */ /* 0x000f620000002400 */
[----:B------:R-:W-:Y:S01]  /*40a0*/  ISETP.GT.AND P4, PT, R64, 0x40, PT ;  /* 0x000000404000780c */ /* 0x000fe20003f84270 */
[----:B--2---:R-:W-:Y:S01]  /*40b0*/  FFMA.FTZ R26, R123, R88, -R24 ;  /* 0x000000587b1a7223 */ /* 0x004fe20000010818 */
[----:B------:R-:W-:Y:S02]  /*40c0*/  FSEL R99, R72, -INF , P3 ;  /* 0xff80000048637808 */ /* 0x000fe40001800000 */
[----:B------:R-:W-:Y:S02]  /*40d0*/  FMNMX.FTZ R32, R119, R32, !PT ;  /* 0x0000002077207209 */ /* 0x000fe40007810000 */
[----:B------:R-:W-:Y:S01]  /*40e0*/  ISETP.GT.AND P3, PT, R64, 0x41, PT ;  /* 0x000000414000780c */ /* 0x000fe20003f64270 */
[----:B------:R-:W2:Y:S01]  /*40f0*/  MUFU.TANH R63, R63 ;  /* 0x0000003f003f7308 */ /* 0x000ea20000002400 */
[----:B0-----:R-:W-:-:S02]  /*4100*/  FSEL R121, R60, -INF , P4 ;  /* 0xff8000003c797808 */ /* 0x001fc40002000000 */
[----:B------:R-:W-:Y:S02]  /*4110*/  FMNMX.FTZ R32, R99, R32, !PT ;  /* 0x0000002063207209 */ /* 0x000fe40007810000 */
[C---:B------:R-:W-:Y:S02]  /*4120*/  ISETP.GT.AND P4, PT, R64.reuse, 0x48, PT ;  /* 0x000000484000780c */ /* 0x040fe40003f84270 */
[----:B-1----:R-:W-:Y:S01]  /*4130*/  FSEL R97, R57, -INF , P3 ;  /* 0xff80000039617808 */ /* 0x002fe20001800000 */
[----:B------:R-:W0:Y:S01]  /*4140*/  MUFU.TANH R40, R40 ;  /* 0x0000002800287308 */ /* 0x000e220000002400 */
[----:B------:R-:W-:Y:S01]  /*4150*/  FMNMX.FTZ R32, R121, R32, !PT ;  /* 0x0000002079207209 */ /* 0x000fe20007810000 */
[----:B------:R-:W-:Y:S01]  /*4160*/  FFMA.FTZ R57, R85, R88, -R24 ;  /* 0x0000005855397223 */ /* 0x000fe20000010818 */
[----:B------:R-:W-:Y:S02]  /*4170*/  ISETP.GT.AND P3, PT, R64, 0x49, PT ;  /* 0x000000494000780c */ /* 0x000fe40003f64270 */
[----:B---3--:R-:W-:-:S02]  /*4180*/  FSEL R123, R56, -INF , P4 ;  /* 0xff800000387b7808 */ /* 0x008fc40002000000 */
[----:B------:R-:W-:Y:S01]  /*4190*/  FMNMX.FTZ R32, R97, R32, !PT ;  /* 0x0000002061207209 */ /* 0x000fe20007810000 */
[----:B------:R-:W1:Y:S01]  /*41a0*/  MUFU.TANH R42, R42 ;  /* 0x0000002a002a7308 */ /* 0x000e620000002400 */
[----:B------:R-:W-:Y:S02]  /*41b0*/  ISETP.GT.AND P4, PT, R64, 0x50, PT ;  /* 0x000000504000780c */ /* 0x000fe40003f84270 */
[----:B------:R-:W-:Y:S02]  /*41c0*/  FSEL R129, R62, -INF , P3 ;  /* 0xff8000003e817808 */ /* 0x000fe40001800000 */
[----:B------:R-:W-:Y:S02]  /*41d0*/  FMNMX.FTZ R32, R123, R32, !PT ;  /* 0x000000207b207209 */ /* 0x000fe40007810000 */
[----:B------:R-:W-:Y:S01]  /*41e0*/  ISETP.GT.AND P3, PT, R64, 0x51, PT ;  /* 0x000000514000780c */ /* 0x000fe20003f64270 */
[----:B------:R-:W3:Y:S01]  /*41f0*/  MUFU.TANH R46, R46 ;  /* 0x0000002e002e7308 */ /* 0x000ee20000002400 */
[----:B----4-:R-:W-:Y:S01]  /*4200*/  FSEL R131, R59, -INF , P4 ;  /* 0xff8000003b837808 */ /* 0x010fe20002000000 */
[----:B------:R-:W-:Y:S01]  /*4210*/  FFMA.FTZ R59, R81, R88, -R24 ;  /* 0x00000058513b7223 */ /* 0x000fe20000010818 */
[----:B------:R-:W-:-:S02]  /*4220*/  FMNMX.FTZ R32, R129, R32, !PT ;  /* 0x0000002081207209 */ /* 0x000fc40007810000 */
[C---:B------:R-:W-:Y:S02]  /*4230*/  ISETP.GT.AND P4, PT, R64.reuse, 0x58, PT ;  /* 0x000000584000780c */ /* 0x040fe40003f84270 */
[----:B-----5:R-:W-:Y:S01]  /*4240*/  FSEL R133, R61, -INF , P3 ;  /* 0xff8000003d857808 */ /* 0x020fe20001800000 */
[----:B------:R-:W4:Y:S01]  /*4250*/  MUFU.TANH R50, R50 ;  /* 0x0000003200327308 */ /* 0x000f220000002400 */
[----:B------:R-:W-:Y:S02]  /*4260*/  FMNMX.FTZ R32, R131, R32, !PT ;  /* 0x0000002083207209 */ /* 0x000fe40007810000 */
[----:B------:R-:W-:Y:S02]  /*4270*/  ISETP.GT.AND P3, PT, R64, 0x59, PT ;  /* 0x000000594000780c */ /* 0x000fe40003f64270 */
[----:B------:R-:W-:Y:S02]  /*4280*/  FSEL R135, R58, -INF , P4 ;  /* 0xff8000003a877808 */ /* 0x000fe40002000000 */
[----:B------:R-:W-:Y:S01]  /*4290*/  FMNMX.FTZ R32, R133, R32, !PT ;  /* 0x0000002085207209 */ /* 0x000fe20007810000 */
[----:B------:R-:W5:Y:S01]  /*42a0*/  MUFU.TANH R54, R54 ;  /* 0x0000003600367308 */ /* 0x000f620000002400 */
[----:B------:R-:W-:-:S02]  /*42b0*/  ISETP.GT.AND P4, PT, R64, 0x60, PT ;  /* 0x000000604000780c */ /* 0x000fc40003f84270 */
[----:B--2---:R-:W-:Y:S02]  /*42c0*/  FSEL R137, R63, -INF , P3 ;  /* 0xff8000003f897808 */ /* 0x004fe40001800000 */
[----:B------:R-:W-:Y:S02]  /*42d0*/  FMNMX.FTZ R32, R135, R32, !PT ;  /* 0x0000002087207209 */ /* 0x000fe40007810000 */
[----:B------:R-:W-:Y:S01]  /*42e0*/  ISETP.GT.AND P3, PT, R64, 0x61, PT ;  /* 0x000000614000780c */ /* 0x000fe20003f64270 */
[----:B------:R-:W2:Y:S01]  /*42f0*/  MUFU.TANH R74, R34 ;  /* 0x00000022004a7308 */ /* 0x000ea20000002400 */
[----:B0-----:R-:W-:Y:S01]  /*4300*/  FSEL R139, R40, -INF , P4 ;  /* 0xff800000288b7808 */ /* 0x001fe20002000000 */
[----:B------:R-:W-:Y:S01]  /*4310*/  FFMA.FTZ R40, R43, R88, -R24 ;  /* 0x000000582b287223 */ /* 0x000fe20000010818 */
[----:B------:R-:W-:Y:S02]  /*4320*/  FMNMX.FTZ R32, R137, R32, !PT ;  /* 0x0000002089207209 */ /* 0x000fe40007810000 */
[----:B------:R-:W-:-:S02]  /*4330*/  ISETP.GT.AND P4, PT, R64, 0x68, PT ;  /* 0x000000684000780c */ /* 0x000fc40003f84270 */
[----:B-1----:R-:W-:Y:S01]  /*4340*/  FSEL R61, R42, -INF , P3 ;  /* 0xff8000002a3d7808 */ /* 0x002fe20001800000 */
[----:B------:R0:W-:Y:S01]  /*4350*/  MUFU.TANH R145, R38 ;  /* 0x0000002600917308 */ /* 0x0001e20000002400 */
[----:B------:R-:W-:Y:S01]  /*4360*/  FMNMX.FTZ R32, R139, R32, !PT ;  /* 0x000000208b207209 */ /* 0x000fe20007810000 */
[-CC-:B------:R-:W-:Y:S01]  /*4370*/  FFMA.FTZ R42, R65, R88.reuse, -R24.reuse ;  /* 0x00000058412a7223 */ /* 0x180fe20000010818 */
[----:B------:R-:W-:Y:S02]  /*4380*/  ISETP.GT.AND P3, PT, R64, 0x69, PT ;  /* 0x000000694000780c */ /* 0x000fe40003f64270 */
[----:B---3--:R-:W-:Y:S01]  /*4390*/  FSEL R87, R46, -INF , P4 ;  /* 0xff8000002e577808 */ /* 0x008fe20002000000 */
[----:B------:R-:W-:-:S01]  /*43a0*/  FFMA.FTZ R46, R71, R88, -R24 ;  /* 0x00000058472e7223 */ /* 0x000fc20000010818 */
[----:B------:R-:W-:Y:S01]  /*43b0*/  FMNMX.FTZ R32, R61, R32, !PT ;  /* 0x000000203d207209 */ /* 0x000fe20007810000 */
[----:B------:R1:W3:Y:S01]  /*43c0*/  MUFU.TANH R143, R35 ;  /* 0x00000023008f7308 */ /* 0x0002e20000002400 */
[----:B------:R-:W-:Y:S01]  /*43d0*/  ISETP.GT.AND P4, PT, R64, 0x70, PT ;  /* 0x000000704000780c */ /* 0x000fe20003f84270 */
[-CC-:B0-----:R-:W-:Y:S01]  /*43e0*/  FFMA.FTZ R38, R77, R88.reuse, -R24.reuse ;  /* 0x000000584d267223 */ /* 0x181fe20000010818 */
[----:B------:R-:W-:Y:S01]  /*43f0*/  FSEL R63, R36, -INF , P3 ;  /* 0xff800000243f7808 */ /* 0x000fe20001800000 */
[----:B------:R-:W-:Y:S01]  /*4400*/  FFMA.FTZ R36, R83, R88, -R24 ;  /* 0x0000005853247223 */ /* 0x000fe20000010818 */
[----:B------:R-:W-:-:S02]  /*4410*/  FMNMX.FTZ R32, R87, R32, !PT ;  /* 0x0000002057207209 */ /* 0x000fc40007810000 */
[----:B------:R-:W-:Y:S01]  /*4420*/  ISETP.GT.AND P3, PT, R64, 0x71, PT ;  /* 0x000000714000780c */ /* 0x000fe20003f64270 */
[----:B------:R-:W-:Y:S01]  /*4430*/  MUFU.EX2 R4, R125 ;  /* 0x0000007d00047308 */ /* 0x000fe20000000800 */
[----:B----4-:R-:W-:Y:S01]  /*4440*/  FSEL R85, R50, -INF , P4 ;  /* 0xff80000032557808 */ /* 0x010fe20002000000 */
[----:B-1----:R-:W-:Y:S01]  /*4450*/  FFMA.FTZ R35, R127, R88, -R24 ;  /* 0x000000587f237223 */ /* 0x002fe20000010818 */
[----:B------:R-:W-:Y:S02]  /*4460*/  FMNMX.FTZ R34, R63, R32, !PT ;  /* 0x000000203f227209 */ /* 0x000fe40007810000 */
[----:B------:R-:W-:Y:S02]  /*4470*/  ISETP.GT.AND P4, PT, R64, 0x78, PT ;  /* 0x000000784000780c */ /* 0x000fe40003f84270 */
[----:B------:R-:W-:Y:S01]  /*4480*/  FSEL R93, R44, -INF , P3 ;  /* 0xff8000002c5d7808 */ /* 0x000fe20001800000 */
[----:B------:R0:W-:Y:S01]  /*4490*/  MUFU.EX2 R32, R36 ;  /* 0x0000002400207308 */ /* 0x0001e20000000800 */
[----:B------:R-:W-:-:S02]  /*44a0*/  FMNMX.FTZ R34, R85, R34, !PT ;  /* 0x0000002255227209 */ /* 0x000fc40007810000 */
[----:B------:R-:W-:Y:S02]  /*44b0*/  ISETP.GT.AND P3, PT, R64, 0x79, PT ;  /* 0x000000794000780c */ /* 0x000fe40003f64270 */
[----:B-----5:R-:W-:Y:S02]  /*44c0*/  FSEL R83, R54, -INF , P4 ;  /* 0xff80000036537808 */ /* 0x020fe40002000000 */
[----:B------:R-:W-:Y:S01]  /*44d0*/  FMNMX.FTZ R34, R93, R34, !PT ;  /* 0x000000225d227209 */ /* 0x000fe20007810000 */
[----:B------:R-:W-:Y:S01]  /*44e0*/  MUFU.EX2 R26, R26 ;  /* 0x0000001a001a7308 */ /* 0x000fe20000000800 */
[----:B------:R-:W-:Y:S02]  /*44f0*/  ISETP.GT.AND P4, PT, R64, 0x80, PT ;  /* 0x000000804000780c */ /* 0x000fe40003f84270 */
[----:B------:R-:W-:Y:S02]  /*4500*/  FSEL R81, R48, -INF , P3 ;  /* 0xff80000030517808 */ /* 0x000fe40001800000 */
[----:B------:R-:W-:-:S02]  /*4510*/  FMNMX.FTZ R34, R83, R34, !PT ;  /* 0x0000002253227209 */ /* 0x000fc40007810000 */
[----:B------:R-:W-:Y:S01]  /*4520*/  ISETP.GT.AND P3, PT, R64, 0x81, PT ;  /* 0x000000814000780c */ /* 0x000fe20003f64270 */
[----:B------:R-:W1:Y:S01]  /*4530*/  MUFU.EX2 R27, R27 ;  /* 0x0000001b001b7308 */ /* 0x000e620000000800 */
[----:B------:R-:W-:Y:S02]  /*4540*/  FSEL R95, R52, -INF , P4 ;  /* 0xff800000345f7808 */ /* 0x000fe40002000000 */
[----:B0-----:R-:W-:Y:S02]  /*4550*/  FMNMX.FTZ R36, R81, R34, !PT ;  /* 0x0000002251247209 */ /* 0x001fe40007810000 */
[----:B------:R-:W-:Y:S02]  /*4560*/  ISETP.GT.AND P4, PT, R64, 0x88, PT ;  /* 0x000000884000780c */ /* 0x000fe40003f84270 */
[----:B------:R-:W-:Y:S01]  /*4570*/  FSEL R77, R66, -INF , P3 ;  /* 0xff800000424d7808 */ /* 0x000fe20001800000 */
[----:B------:R0:W-:Y:S01]  /*4580*/  MUFU.EX2 R34, R38 ;  /* 0x0000002600227308 */ /* 0x0001e20000000800 */
[----:B------:R-:W-:-:S02]  /*4590*/  FMNMX.FTZ R36, R95, R36, !PT ;  /* 0x000000245f247209 */ /* 0x000fc40007810000 */
[----:B------:R-:W-:Y:S02]  /*45a0*/  ISETP.GT.AND P3, PT, R64, 0x89, PT ;  /* 0x000000894000780c */ /* 0x000fe40003f64270 */
[----:B------:R-:W-:Y:S02]  /*45b0*/  FSEL R125, R70, -INF , P4 ;  /* 0xff800000467d7808 */ /* 0x000fe40002000000 */
[----:B------:R-:W-:Y:S01]  /*45c0*/  FMNMX.FTZ R36, R77, R36, !PT ;  /* 0x000000244d247209 */ /* 0x000fe20007810000 */
[----:B------:R-:W4:Y:S01]  /*45d0*/  MUFU.EX2 R28, R28 ;  /* 0x0000001c001c7308 */ /* 0x000f220000000800 */
[----:B------:R-:W-:Y:S02]  /*45e0*/  ISETP.GT.AND P4, PT, R64, 0x90, PT ;  /* 0x000000904000780c */ /* 0x000fe40003f84270 */
[----:B------:R-:W-:Y:S02]  /*45f0*/  FSEL R141, R141, -INF , P3 ;  /* 0xff8000008d8d7808 */ /* 0x000fe40001800000 */
[----:B------:R-:W-:-:S02]  /*4600*/  FMNMX.FTZ R36, R125, R36, !PT ;  /* 0x000000247d247209 */ /* 0x000fc40007810000 */
[----:B------:R-:W-:Y:S01]  /*4610*/  ISETP.GT.AND P3, PT, R64, 0x91, PT ;  /* 0x000000914000780c */ /* 0x000fe20003f64270 */
[----:B------:R-:W5:Y:S01]  /*4620*/  MUFU.EX2 R31, R31 ;  /* 0x0000001f001f7308 */ /* 0x000f620000000800 */
[----:B--2---:R-:W-:Y:S02]  /*4630*/  FSEL R127, R74, -INF , P4 ;  /* 0xff8000004a7f7808 */ /* 0x004fe40002000000 */
[----:B0-----:R-:W-:Y:S02]  /*4640*/  FMNMX.FTZ R38, R141, R36, !PT ;  /* 0x000000248d267209 */ /* 0x001fe40007810000 */
[----:B------:R-:W-:Y:S02]  /*4650*/  ISETP.GT.AND P4, PT, R64, 0x98, PT ;  /* 0x000000984000780c */ /* 0x000fe40003f84270 */
[----:B---3--:R-:W-:Y:S01]  /*4660*/  FSEL R143, R143, -INF , P3 ;  /* 0xff8000008f8f7808 */ /* 0x008fe20001800000 */
[----:B------:R0:W-:Y:S01]  /*4670*/  MUFU.EX2 R36, R40 ;  /* 0x0000002800247308 */ /* 0x0001e20000000800 */
[----:B------:R-:W-:-:S02]  /*4680*/  FMNMX.FTZ R38, R127, R38, !PT ;  /* 0x000000267f267209 */ /* 0x000fc40007810000 */
[----:B------:R-:W-:Y:S02]  /*4690*/  ISETP.GT.AND P3, PT, R64, 0x99, PT ;  /* 0x000000994000780c */ /* 0x000fe40003f64270 */
[----:B------:R-:W-:Y:S02]  /*46a0*/  FSEL R145, R145, -INF , P4 ;  /* 0xff80000091917808 */ /* 0x000fe40002000000 */
[----:B------:R-:W-:Y:S01]  /*46b0*/  FMNMX.FTZ R38, R143, R38, !PT ;  /* 0x000000268f267209 */ /* 0x000fe20007810000 */
[----:B------:R-:W2:Y:S01]  /*46c0*/  MUFU.EX2 R30, R30 ;  /* 0x0000001e001e7308 */ /* 0x000ea20000000800 */
[----:B------:R-:W-:Y:S01]  /*46d0*/  FSEL R147, R147, -INF , P3 ;  /* 0xff80000093937808 */ /* 0x000fe20001800000 */
[--C-:B0-----:R-:W-:Y:S01]  /*46e0*/  FFMA.FTZ R40, R41, R88, -R24.reuse ;  /* 0x0000005829287223 */ /* 0x101fe20000010818 */
[----:B------:R-:W-:Y:S01]  /*46f0*/  FMNMX.FTZ R38, R145, R38, !PT ;  /* 0x0000002691267209 */ /* 0x000fe20007810000 */
[----:B------:R-:W-:-:S03]  /*4700*/  FFMA.FTZ R41, R49, R88, -R24 ;  /* 0x0000005831297223 */ /* 0x000fc60000010818 */
[----:B------:R-:W-:Y:S01]  /*4710*/  FMNMX.FTZ R43, R147, R38, !PT ;  /* 0x00000026932b7209 */ /* 0x000fe20007810000 */
[----:B------:R-:W-:Y:S01]  /*4720*/  MUFU.EX2 R35, R35 ;  /* 0x0000002300237308 */ /* 0x000fe20000000800 */
[----:B------:R-:W-:-:S01]  /*4730*/  FFMA.FTZ R38, R45, R88, -R24 ;  /* 0x000000582d267223 */ /* 0x000fc20000010818 */
[--C-:B------:R-:W-:Y:S02]  /*4740*/  FFMA.FTZ R45, R73, R88, -R24.reuse ;  /* 0x00000058492d7223 */ /* 0x100fe40000010818 */
[----:B------:R-:W0:Y:S04]  /*4750*/  SHFL.BFLY PT, R44, R43, 0x2, 0x1f ;  /* 0x0c401f002b2c7f89 */ /* 0x000e2800000e0000 */
[----:B------:R-:W-:Y:S08]  /*4760*/  MUFU.EX2 R51, R51 ;  /* 0x0000003300337308 */ /* 0x000ff00000000800 */
[----:B------:R-:W-:Y:S08]  /*4770*/  MUFU.EX2 R6, R6 ;  /* 0x0000000600067308 */ /* 0x000ff00000000800 */
[----:B------:R-:W-:Y:S01]  /*4780*/  MUFU.EX2 R9, R9 ;  /* 0x0000000900097308 */ /* 0x000fe20000000800 */
[----:B0-----:R-:W-:Y:S01]  /*4790*/  FMNMX.FTZ R48, R43, R44, !PT ;  /* 0x0000002c2b307209 */ /* 0x001fe20007810000 */
[-CC-:B------:R-:W-:Y:S01]  /*47a0*/  FFMA.FTZ R43, R67, R88.reuse, -R24.reuse ;  /* 0x00000058432b7223 */ /* 0x180fe20000010818 */
[----:B------:R-:W-:-:S01]  /*47b0*/  FFMA.FTZ R44, R69, R88, -R24 ;  /* 0x00000058452c7223 */ /* 0x000fc20000010818 */
[----:B------:R-:W-:-:S04]  /*47c0*/  FFMA.FTZ R24, R79, R88, -R24 ;  /* 0x000000584f187223 */ /* 0x000fc80000010818 */
        /* <DEDUP_REMOVED lines=28> */
[----:B------:R-:W-:Y:S01]  /*4990*/  FFMA.FTZ R119, R119, R88, -R50 ;  /* 0x0000005877777223 */ /* 0x000fe20000010832 */
[----:B----4-:R-:W-:-:S01]  /*49a0*/  FADD.FTZ R78, R28, R3 ;  /* 0x000000031c4e7221 */ /* 0x010fc20000010000 */
[-CC-:B------:R-:W-:Y:S01]  /*49b0*/  FFMA.FTZ R99, R99, R88.reuse, -R50.reuse ;  /* 0x0000005863637223 */ /* 0x180fe20000010832 */
[----:B------:R-:W-:-:S01]  /*49c0*/  FFMA.FTZ R121, R121, R88, -R50 ;  /* 0x0000005879797223 */ /* 0x000fc20000010832 */
[----:B------:R-:W1:Y:S01]  /*49d0*/  MUFU.EX2 R5, R5 ;  /* 0x0000000500057308 */ /* 0x000e620000000800 */
[----:B-----5:R-:W-:-:S01]  /*49e0*/  FADD.FTZ R49, R31, R78 ;  /* 0x0000004e1f317221 */ /* 0x020fc20000010000 */
[-CC-:B------:R-:W-:Y:S01]  /*49f0*/  FFMA.FTZ R97, R97, R88.reuse, -R50.reuse ;  /* 0x0000005861617223 */ /* 0x180fe20000010832 */
[----:B------:R-:W-:-:S01]  /*4a00*/  FFMA.FTZ R123, R123, R88, -R50 ;  /* 0x000000587b7b7223 */ /* 0x000fc20000010832 */
[----:B------:R-:W-:Y:S01]  /*4a10*/  FFMA.FTZ R129, R129, R88, -R50 ;  /* 0x0000005881817223 */ /* 0x000fe20000010832 */
[----:B--2---:R-:W-:-:S01]  /*4a20*/  FADD.FTZ R78, R30, R49 ;  /* 0x000000311e4e7221 */ /* 0x004fc20000010000 */
[-CC-:B------:R-:W-:Y:S01]  /*4a30*/  FFMA.FTZ R131, R131, R88.reuse, -R50.reuse ;  /* 0x0000005883837223 */ /* 0x180fe20000010832 */
[----:B------:R-:W-:-:S01]  /*4a40*/  FFMA.FTZ R133, R133, R88, -R50 ;  /* 0x0000005885857223 */ /* 0x000fc20000010832 */
[----:B------:R-:W2:Y:S01]  /*4a50*/  MUFU.EX2 R54, R55 ;  /* 0x0000003700367308 */ /* 0x000ea20000000800 */
[----:B0-----:R-:W-:-:S01]  /*4a60*/  FADD.FTZ R76, R39, R52 ;  /* 0x00000034274c7221 */ /* 0x001fc20000010000 */
        /* <DEDUP_REMOVED lines=15> */
[----:B--2---:R-:W-:-:S01]  /*4b60*/  FADD.FTZ R76, R54, R3 ;  /* 0x00000003364c7221 */ /* 0x004fc20000010000 */
[----:B------:R-:W-:Y:S01]  /*4b70*/  FADD.FTZ R49, R9, R78 ;  /* 0x0000004e09317221 */ /* 0x000fe20000010000 */
[----:B------:R-:W-:Y:S01]  /*4b80*/  F2FP.SATFINITE.E4M3.F32.PACK_AB_MERGE_C R55, R54, R5, RZ ;  /* 0x000000053637723e */ /* 0x000fe200048070ff */
[-CC-:B------:R-:W-:Y:S01]  /*4b90*/  FFMA.FTZ R83, R83, R88.reuse, -R50.reuse ;  /* 0x0000005853537223 */ /* 0x180fe20000010832 */
[----:B------:R-:W-:-:S01]  /*4ba0*/  FFMA.FTZ R81, R81, R88, -R50 ;  /* 0x0000005851517223 */ /* 0x000fc20000010832 */
[----:B------:R-:W-:Y:S01]  /*4bb0*/  FADD.FTZ R80, R8, R49 ;  /* 0x0000003108507221 */ /* 0x000fe20000010000 */
[----:B------:R-:W-:-:S01]  /*4bc0*/  FFMA.FTZ R95, R95, R88, -R50 ;  /* 0x000000585f5f7223 */ /* 0x000fc20000010832 */
[----:B------:R-:W2:Y:S01]  /*4bd0*/  MUFU.EX2 R107, R107 ;  /* 0x0000006b006b7308 */ /* 0x000ea20000000800 */
[----:B0-----:R-:W-:-:S01]  /*4be0*/  FADD.FTZ R3, R7, R76 ;  /* 0x0000004c07037221 */ /* 0x001fc20000010000 */
[C---:B------:R-:W-:Y:S01]  /*4bf0*/  FADD.FTZ R49, R11.reuse, R80 ;  /* 0x000000500b317221 */ /* 0x040fe20000010000 */
[----:B------:R-:W-:Y:S01]  /*4c00*/  F2FP.SATFINITE.E4M3.F32.PACK_AB_MERGE_C R11, R11, R8, RZ ;  /* 0x000000080b0b723e */ /* 0x000fe200048070ff */
[--C-:B------:R-:W-:Y:S01]  /*4c10*/  FFMA.FTZ R77, R77, R88, -R50.reuse ;  /* 0x000000584d4d7223 */ /* 0x100fe20000010832 */
[----:B------:R-:W-:Y:S01]  /*4c20*/  F2FP.SATFINITE.E4M3.F32.PACK_AB_MERGE_C R51, R51, R4, RZ ;  /* 0x000000043333723e */ /* 0x000fe200048070ff */
[----:B------:R-:W-:Y:S01]  /*4c30*/  FADD.FTZ R80, R10, R49 ;  /* 0x000000310a507221 */ /* 0x000fe20000010000 */
[----:B------:R-:W-:-:S01]  /*4c40*/  FFMA.FTZ R125, R125, R88, -R50 ;  /* 0x000000587d7d7223 */ /* 0x000fc20000010832 */
[----:B------:R-:W0:Y:S01]  /*4c50*/  MUFU.EX2 R58, R111 ;  /* 0x0000006f003a7308 */ /* 0x000e220000000800 */
[----:B-1----:R-:W-:-:S01]  /*4c60*/  FADD.FTZ R76, R56, R3 ;  /* 0x00000003384c7221 */ /* 0x002fc20000010000 */
[----:B------:R-:W-:Y:S01]  /*4c70*/  FADD.FTZ R49, R13, R80 ;  /* 0x000000500d317221 */ /* 0x000fe20000010000 */
[----:B------:R-:W-:-:S01]  /*4c80*/  FFMA.FTZ R141, R141, R88, -R50 ;  /* 0x000000588d8d7223 */ /* 0x000fc20000010832 */
[----:B------:R-:W-:Y:S01]  /*4c90*/  FFMA.FTZ R127, R127, R88, -R50 ;  /* 0x000000587f7f7223 */ /* 0x000fe20000010832 */
[----:B------:R-:W-:Y:S01]  /*4ca0*/  F2FP.SATFINITE.E4M3.F32.PACK_AB_MERGE_C R180, R9, R6, R11 ;  /* 0x0000000609b4723e */ /* 0x000fe2000480700b */
[----:B------:R-:W-:Y:S01]  /*4cb0*/  FADD.FTZ R82, R12, R49 ;  /* 0x000000310c527221 */ /* 0x000fe20000010000 */
[----:B------:R-:W-:Y:S01]  /*4cc0*/  F2FP.SATFINITE.E4M3.F32.PACK_AB_MERGE_C R49, R31, R28, RZ ;  /* 0x0000001c1f31723e */ /* 0x000fe200048070ff */
[----:B------:R-:W1:Y:S01]  /*4cd0*/  MUFU.EX2 R113, R113 ;  /* 0x0000007100717308 */ /* 0x000e620000000800 */
[----:B--2---:R-:W-:-:S01]  /*4ce0*/  FADD.FTZ R3, R107, R76 ;  /* 0x0000004c6b037221 */ /* 0x004fc20000010000 */
[-CC-:B------:R-:W-:Y:S01]  /*4cf0*/  FFMA.FTZ R143, R143, R88.reuse, -R50.reuse ;  /* 0x000000588f8f7223 */ /* 0x180fe20000010832 */
[----:B------:R-:W-:-:S01]  /*4d00*/  FFMA.FTZ R145, R145, R88, -R50 ;  /* 0x0000005891917223 */ /* 0x000fc20000010832 */
[----:B------:R-:W-:Y:S01]  /*4d10*/  FFMA.FTZ R50, R147, R88, -R50 ;  /* 0x0000005893327223 */ /* 0x000fe20000010832 */
[----:B------:R-:W-:-:S02]  /*4d20*/  F2FP.SATFINITE.E4M3.F32.PACK_AB_MERGE_C R184, R27, R26, R49 ;  /* 0x0000001a1bb8723e */ /* 0x000fc40004807031 */
[----:B------:R-:W-:Y:S02]  /*4d30*/  CS2R R26, SRZ ;  /* 0x00000000001a7805 */ /* 0x000fe4000001ff00 */
[----:B------:R-:W-:Y:S01]  /*4d40*/  F2FP.SATFINITE.E4M3.F32.PACK_AB_MERGE_C R185, R52, R39, R55 ;  /* 0x0000002734b9723e */ /* 0x000fe20004807037 */
[----:B------:R-:W2:Y:S01]  /*4d50*/  MUFU.EX2 R60, R109 ;  /* 0x0000006d003c7308 */ /* 0x000ea20000000800 */
[----:B0-----:R-:W-:-:S01]  /*4d60*/  FADD.FTZ R76, R58, R3 ;  /* 0x000000033a4c7221 */ /* 0x001fc20000010000 */
[----:B------:R-:W-:Y:S02]  /*4d70*/  F2FP.SATFINITE.E4M3.F32.PACK_AB_MERGE_C R58, R58, R107, RZ ;  /* 0x0000006b3a3a723e */ /* 0x000fe400048070ff */
[----:B------:R-:W-:Y:S02]  /*4d80*/  F2FP.SATFINITE.E4M3.F32.PACK_AB_MERGE_C R186, R35, R30, R51 ;  /* 0x0000001e23ba723e */ /* 0x000fe40004807033 */
[----:B------:R-:W-:Y:S02]  /*4d90*/  F2FP.SATFINITE.E4M3.F32.PACK_AB_MERGE_C R187, R56, R7, R58 ;  /* 0x0000000738bb723e */ /* 0x000fe4000480703a */
        /* <DEDUP_REMOVED lines=21> */
[----:B0-----:R-:W-:-:S01]  /*4ef0*/  FADD.FTZ R28, R66, R3 ;  /* 0x00000003421c7221 */ /* 0x001fc20000010000 */
[----:B------:R-:W-:-:S04]  /*4f00*/  F2FP.SATFINITE.E4M3.F32.PACK_AB_MERGE_C R66, R66, R119, RZ ;  /* 0x000000774242723e */ /* 0x000fc800048070ff */
[----:B------:R-:W-:Y:S02]  /*4f10*/  F2FP.SATFINITE.E4M3.F32.PACK_AB_MERGE_C R183, R64, R117, R66 ;  /* 0x0000007540b7723e */ /* 0x000fe40004807042 */
[----:B------:R-:W-:Y:S01]  /*4f20*/  CS2R R66, SRZ ;  /* 0x0000000000427805 */ /* 0x000fe2000001ff00 */
[----:B------:R-:W0:Y:S01]  /*4f30*/  MUFU.EX2 R21, R21 ;  /* 0x0000001500157308 */ /* 0x000e220000000800 */
[----:B-1----:R-:W-:-:S01]  /*4f40*/  FADD.FTZ R54, R14, R31 ;  /* 0x0000001f0e367221 */ /* 0x002fc20000010000 */
[----:B------:R-:W-:Y:S02]  /*4f50*/  CS2R R64, SRZ ;  /* 0x0000000000407805 */ /* 0x000fe4000001ff00 */
[----:B------:R-:W-:-:S04]  /*4f60*/  CS2R R30, SRZ ;  /* 0x00000000001e7805 */ /* 0x000fc8000001ff00 */
[----:B------:R-:W1:Y:S01]  /*4f70*/  MUFU.EX2 R68, R97 ;  /* 0x0000006100447308 */ /* 0x000e620000000800 */
[----:B--2---:R-:W-:-:S07]  /*4f80*/  FADD.FTZ R3, R121, R28 ;  /* 0x0000001c79037221 */ /* 0x004fce0000010000 */
[----:B------:R-:W2:Y:S01]  /*4f90*/  MUFU.EX2 R20, R20 ;  /* 0x0000001400147308 */ /* 0x000ea20000000800 */
[----:B0-----:R-:W-:-:S01]  /*4fa0*/  FADD.FTZ R5, R21, R54 ;  /* 0x0000003615057221 */ /* 0x001fc20000010000 */
[----:B------:R-:W-:-:S06]  /*4fb0*/  CS2R R54, SRZ ;  /* 0x0000000000367805 */ /* 0x000fcc000001ff00 */
        /* <DEDUP_REMOVED lines=8> */
[----:B------:R-:W-:-:S03]  /*5040*/  F2FP.SATFINITE.E4M3.F32.PACK_AB_MERGE_C R57, R57, R20, RZ ;  /* 0x000000143939723e */ /* 0x000fc600048070ff */
[----:B------:R-:W-:Y:S01]  /*5050*/  FADD.FTZ R12, R32, R5 ;  /* 0x00000005200c7221 */ /* 0x000fe20000010000 */
[----:B------:R-:W-:Y:S02]  /*5060*/  F2FP.SATFINITE.E4M3.F32.PACK_AB_MERGE_C R176, R21, R14, R57 ;  /* 0x0000000e15b0723e */ /* 0x000fe40004807039 */
[----:B------:R-:W-:Y:S01]  /*5070*/  CS2R R56, SRZ ;  /* 0x0000000000387805 */ /* 0x000fe2000001ff00 */
[----:B------:R-:W1:Y:S01]  /*5080*/  MUFU.EX2 R59, R59 ;  /* 0x0000003b003b7308 */ /* 0x000e620000000800 */
[----:B--2---:R-:W-:-:S01]  /*5090*/  FADD.FTZ R8, R70, R3 ;  /* 0x0000000346087221 */ /* 0x004fc20000010000 */
[----:B------:R-:W-:-:S04]  /*50a0*/  F2FP.SATFINITE.E4M3.F32.PACK_AB_MERGE_C R70, R70, R123, RZ ;  /* 0x0000007b4646723e */ /* 0x000fc800048070ff */
[----:B------:R-:W-:Y:S02]  /*50b0*/  F2FP.SATFINITE.E4M3.F32.PACK_AB_MERGE_C R177, R68, R121, R70 ;  /* 0x0000007944b1723e */ /* 0x000fe40004807046 */
[----:B------:R-:W-:Y:S01]  /*50c0*/  CS2R R70, SRZ ;  /* 0x0000000000467805 */ /* 0x000fe2000001ff00 */
[----:B------:R-:W2:Y:S01]  /*50d0*/  MUFU.EX2 R72, R133 ;  /* 0x0000008500487308 */ /* 0x000ea20000000800 */
[----:B0-----:R-:W-:-:S01]  /*50e0*/  FADD.FTZ R3, R131, R8 ;  /* 0x0000000883037221 */ /* 0x001fc20000010000 */
[----:B------:R-:W-:-:S06]  /*50f0*/  CS2R R68, SRZ ;  /* 0x0000000000447805 */ /* 0x000fcc000001ff00 */
        /* <DEDUP_REMOVED lines=8> */
[C---:B-1----:R-:W-:Y:S01]  /*5180*/  F2FP.SATFINITE.E4M3.F32.PACK_AB_MERGE_C R34, R53.reuse, R34, RZ ;  /* 0x000000223522723e */ /* 0x042fe200048070ff */
[----:B------:R-:W-:-:S03]  /*5190*/  FADD.FTZ R53, R53, R20 ;  /* 0x0000001435357221 */ /* 0x000fc60000010000 */
[----:B------:R-:W-:Y:S01]  /*51a0*/  F2FP.SATFINITE.E4M3.F32.PACK_AB_MERGE_C R178, R59, R32, R34 ;  /* 0x000000203bb2723e */ /* 0x000fe20004807022 */
[----:B------:R-:W-:-:S01]  /*51b0*/  FADD.FTZ R12, R36, R53 ;  /* 0x00000035240c7221 */ /* 0x000fc20000010000 */
[----:B------:R-:W-:Y:S01]  /*51c0*/  CS2R R58, SRZ ;  /* 0x00000000003a7805 */ /* 0x000fe2000001ff00 */
[----:B------:R-:W1:Y:S01]  /*51d0*/  MUFU.EX2 R25, R25 ;  /* 0x0000001900197308 */ /* 0x000e620000000800 */
[C---:B--2---:R-:W-:Y:S01]  /*51e0*/  F2FP.SATFINITE.E4M3.F32.PACK_AB_MERGE_C R135, R74.reuse, R135, RZ ;  /* 0x000000874a87723e */ /* 0x044fe200048070ff */
[----:B------:R-:W-:Y:S01]  /*51f0*/  FADD.FTZ R74, R74, R3 ;  /* 0x000000034a4a7221 */ /* 0x000fe20000010000 */
[----:B------:R-:W-:Y:S02]  /*5200*/  CS2R R52, SRZ ;  /* 0x0000000000347805 */ /* 0x000fe4000001ff00 */
[----:B------:R-:W-:Y:S02]  /*5210*/  CS2R R34, SRZ ;  /* 0x0000000000227805 */ /* 0x000fe4000001ff00 */
[----:B------:R-:W-:-:S02]  /*5220*/  F2FP.SATFINITE.E4M3.F32.PACK_AB_MERGE_C R179, R72, R131, R135 ;  /* 0x0000008348b3723e */ /* 0x000fc40004807087 */
[----:B------:R-:W-:Y:S01]  /*5230*/  CS2R R72, SRZ ;  /* 0x0000000000487805 */ /* 0x000fe2000001ff00 */
        /* <DEDUP_REMOVED lines=9> */
[----:B------:R0:W3:Y:S01]  /*52d0*/  MUFU.EX2 R76, R63 ;  /* 0x0000003f004c7308 */ /* 0x0000e20000000800 */
[----:B-1----:R-:W-:-:S07]  /*52e0*/  FADD.FTZ R5, R87, R20 ;  /* 0x0000001457057221 */ /* 0x002fce0000010000 */
[----:B------:R-:W1:Y:S01]  /*52f0*/  MUFU.EX2 R38, R38 ;  /* 0x0000002600267308 */ /* 0x000e620000000800 */
[----:B--2---:R-:W-:-:S01]  /*5300*/  FADD.FTZ R3, R40, R3 ;  /* 0x0000000328037221 */ /* 0x004fc20000010000 */
[----:B------:R-:W-:Y:S02]  /*5310*/  F2FP.SATFINITE.E4M3.F32.PACK_AB_MERGE_C R29, R40, R29, RZ ;  /* 0x0000001d281d723e */ /* 0x000fe400048070ff */
[----:B0-----:R-:W-:Y:S02]  /*5320*/  CS2R R62, SRZ ;  /* 0x00000000003e7805 */ /* 0x001fe4000001ff00 */
[----:B------:R-:W-:Y:S02]  /*5330*/  F2FP.SATFINITE.E4M3.F32.PACK_AB_MERGE_C R172, R25, R36, R29 ;  /* 0x0000002419ac723e */ /* 0x000fe4000480701d */
[----:B------:R-:W-:Y:S01]  /*5340*/  CS2R R28, SRZ ;  /* 0x00000000001c7805 */ /* 0x000fe2000001ff00 */
[----:B------:R-:W0:Y:S01]  /*5350*/  MUFU.EX2 R85, R85 ;  /* 0x0000005500557308 */ /* 0x000e220000000800 */
[C---:B---3--:R-:W-:Y:S01]  /*5360*/  F2FP.SATFINITE.E4M3.F32.PACK_AB_MERGE_C R87, R76.reuse, R87, RZ ;  /* 0x000000574c57723e */ /* 0x048fe200048070ff */
[----:B------:R-:W-:-:S03]  /*5370*/  FADD.FTZ R76, R76, R5 ;  /* 0x000000054c4c7221 */ /* 0x000fc60000010000 */
[----:B------:R-:W-:Y:S02]  /*5380*/  F2FP.SATFINITE.E4M3.F32.PACK_AB_MERGE_C R173, R2, R139, R87 ;  /* 0x0000008b02ad723e */ /* 0x000fe40004807057 */
[----:B------:R-:W-:Y:S01]  /*5390*/  CS2R R86, SRZ ;  /* 0x0000000000567805 */ /* 0x000fe2000001ff00 */
        /* <DEDUP_REMOVED lines=10> */
[----:B------:R0:W3:Y:S01]  /*5440*/  MUFU.EX2 R4, R81 ;  /* 0x0000005100047308 */ /* 0x0000e20000000800 */
[----:B--2---:R-:W-:-:S07]  /*5450*/  FADD.FTZ R5, R83, R14 ;  /* 0x0000000e53057221 */ /* 0x004fce0000010000 */
[----:B------:R-:W2:Y:S01]  /*5460*/  MUFU.EX2 R43, R43 ;  /* 0x0000002b002b7308 */ /* 0x000ea20000000800 */
[C---:B-1----:R-:W-:Y:S01]  /*5470*/  F2FP.SATFINITE.E4M3.F32.PACK_AB_MERGE_C R33, R42.reuse, R33, RZ ;  /* 0x000000212a21723e */ /* 0x042fe200048070ff */
[----:B------:R-:W-:Y:S01]  /*5480*/  FADD.FTZ R42, R42, R3 ;  /* 0x000000032a2a7221 */ /* 0x000fe20000010000 */
[----:B0-----:R-:W-:Y:S02]  /*5490*/  CS2R R80, SRZ ;  /* 0x0000000000507805 */ /* 0x001fe4000001ff00 */
        /* <DEDUP_REMOVED lines=63> */
[----:B------:R-:W-:-:S07]  /*5890*/  IMAD.MOV.U32 R87, RZ, RZ, RZ ;  /* 0x000000ffff577224 */ /* 0x000fce00078e00ff */
.L_x_2147:
[----:B------:R-:W-:Y:S01]  /*58a0*/  ISETP.NE.AND P4, PT, RZ, UR43, PT ;  /* 0x0000002bff007c0c */ /* 0x000fe2000bf85270 */
[----:B------:R-:W-:-:S04]  /*58b0*/  UISETP.NE.AND UP1, UPT, UR56, 0x1, UPT ;  /* 0x000000013800788c */ /* 0x000fc8000bf25270 */
[----:B------:R-:W-:-:S04]  /*58c0*/  USEL UR44, URZ, 0x1, UP1 ;  /* 0x000000013f2c7887 */ /* 0x000fc80008800000 */
[----:B------:R-:W-:-:S04]  /*58d0*/  ULOP3.LUT UR44, UR57, UR44, URZ, 0x3c, !UPT ;  /* 0x0000002c392c7292 */ /* 0x000fc8000f8e3c3f */
[----:B------:R-:W-:Y:S08]  /*58e0*/  @P4 BRA `(.L_x_2138) ;  /* 0x0000000000384947 */ /* 0x000ff00003800000 */
[----:B------:R-:W-:Y:S05]  /*58f0*/  @!P0 BRA `(.L_x_2139) ;  /* 0x0000000000048947 */ /* 0x000fea0003800000 */
[----:B------:R-:W-:Y:S01]  /*5900*/  BPT.TRAP 0x1 ;  /* 0x000000040000795c */ /* 0x000fe20000300000 */
.L_x_2139:
        /* <DEDUP_REMOVED lines=9> */
.L_x_2140:
[----:B-1----:R-:W-:Y:S05]  /*59a0*/  @P3 BRA `(.L_x_2138) ;  /* 0x0000000000083947 */ /* 0x002fea0003800000 */
[----:B------:R-:W1:Y:S02]  /*59b0*/  SYNCS.PHASECHK.TRANS64.TRYWAIT P3, [UR6+0x29830], R6 ;  /* 0x02983006ff0075a7 */ /* 0x000e640008060146 */
[----:B-1----:R-:W-:Y:S05]  /*59c0*/  @!P3 BRA `(.L_x_2141) ;  /* 0x0000010000b4b947 */ /* 0x002fea0003800000 */
.L_x_2138:
        /* <DEDUP_REMOVED lines=191> */
.L_x_2143:
[----:B------:R-:W-:Y:S01]  /*65c0*/  ULEA UR6, UR56, UR41, 0x3 ;  /* 0x0000002938067291 */ /* 0x000fe2000f8e183f */
[----:B------:R-:W-:-:S05]  /*65d0*/  IMAD.U32 R6, RZ, RZ, UR57 ;  /* 0x00000039ff067e24 */ /* 0x000fca000f8e00ff */
[----:B------:R-:W-:-:S04]  /*65e0*/  SHF.L.U32 R6, R6, 0x1f, RZ ;  /* 0x0000001f06067819 */ /* 0x000fc800000006ff */
[----:B------:R0:W1:Y:S01]  /*65f0*/  SYNCS.PHASECHK.TRANS64.TRYWAIT P3, [UR6+0x29850], R6 ;  /* 0x02985006ff0075a7 */ /* 0x0000620008060146 */
[----:B------:R-:W-:Y:S05]  /*6600*/  @!P0 BRA `(.L_x_2144) ;  /* 0x0000000000048947 */ /* 0x000fea0003800000 */
[----:B------:R-:W-:Y:S01]  /*6610*/  BPT.TRAP 0x1 ;  /* 0x000000040000795c */ /* 0x000fe20000300000 */
.L_x_2144:
[----:B-1----:R-:W-:Y:S05]  /*6620*/  @P3 BRA `(.L_x_2142) ;  /* 0x0000000000083947 */ /* 0x002fea0003800000 */
[----:B------:R-:W1:Y:S02]  /*6630*/  SYNCS.PHASECHK.TRANS64.TRYWAIT P3, [UR6+0x29850], R6 ;  /* 0x02985006ff0075a7 */ /* 0x000e640008060146 */
[----:B-1----:R-:W-:Y:S05]  /*6640*/  @!P3 BRA `(.L_x_2145) ;  /* 0x000000f400acb947 */ /* 0x002fea0003800000 */
.L_x_2142:
        /* <DEDUP_REMOVED lines=11> */
[----:B------:R-:W-:Y:S01]  /*6700*/  @P2 IMAD.HI.U32 R126, R130, UR6, RZ ;  /* 0x00000006827e2c27 */ /* 0x000fe2000f8e00ff */
[----:B------:R-:W-:-:S03]  /*6710*/  @UP0 ULDC UR6, c[0x0][0x450] ;  /* 0x0001140000060ab9 */ /* 0x000fc60000000800 */
[C---:B------:R-:W-:Y:S01]  /*6720*/  FMUL.FTZ R21, R0.reuse, R143 ;  /* 0x0000008f00157220 */ /* 0x040fe20000410000 */
[C---:B------:R-:W-:Y:S01]  /*6730*/  FMUL.FTZ R143, R0.reuse, R149 ;  /* 0x00000095008f7220 */ /* 0x040fe20000410000 */
[C---:B------:R-:W-:Y:S01]  /*6740*/  FMUL.FTZ R149, R0.reuse, R129 ;  /* 0x0000008100957220 */ /* 0x040fe20000410000 */
[----:B------:R-:W-:Y:S01]  /*6750*/  @P2 SHF.R.U32.HI R130, RZ, UR6, R126 ;  /* 0x00000006ff822c19 */ /* 0x000fe2000801167e */
[----:B------:R-:W-:Y:S01]  /*6760*/  UMOV UR6, 0x1 ;  /* 0x0000000100067882 */ /* 0x000fe20000000000 */
[C---:B------:R-:W-:Y:S01]  /*6770*/  FMUL.FTZ R20, R0.reuse, R142 ;  /* 0x0000008e00147220 */ /* 0x040fe20000410000 */
[----:B------:R-:W-:Y:S01]  /*6780*/  UIMAD UR6, UR55, -0xa0, UR6 ;  /* 0xffffff60370678a4 */ /* 0x000fe2000f8e0206 */
[C---:B------:R-:W-:Y:S01]  /*6790*/  FMUL.FTZ R142, R0.reuse, R148 ;  /* 0x00000094008e7220 */ /* 0x040fe20000410000 */
[----:B------:R-:W2:Y:S01]  /*67a0*/  SHFL.IDX PT, R129, R130, RZ, 0x1c1f ;  /* 0x001c1fff82817589 */ /* 0x000ea200000e0000 */
[C---:B------:R-:W-:Y:S01]  /*67b0*/  FMUL.FTZ R148, R0.reuse, R128 ;  /* 0x0000008000947220 */ /* 0x040fe20000410000 */
[C---:B------:R-:W-:Y:S01]  /*67c0*/  FMUL.FTZ R207, R0.reuse, R152 ;  /* 0x0000009800cf7220 */ /* 0x040fe20000410000 */
[----:B------:R-:W-:Y:S01]  /*67d0*/  FMUL.FTZ R203, R0, R137 ;  /* 0x0000008900cb7220 */ /* 0x000fe20000410000 */
[----:B------:R-:W-:-:S02]  /*67e0*/  IMAD.U32 R128, RZ, RZ, UR6 ;  /* 0x00000006ff807e24 */ /* 0x000fc4000f8e00ff */
[C---:B------:R-:W-:Y:S01]  /*67f0*/  FMUL.FTZ R137, R0.reuse, R147 ;  /* 0x0000009300897220 */ /* 0x040fe20000410000 */
[C---:B------:R-:W-:Y:S01]  /*6800*/  FMUL.FTZ R147, R0.reuse, R125 ;  /* 0x0000007d00937220 */ /* 0x040fe20000410000 */
[C---:B------:R-:W-:Y:S01]  /*6810*/  FMUL.FTZ R125, R0.reuse, R131 ;  /* 0x00000083007d7220 */ /* 0x040fe20000410000 */
[C---:B------:R-:W-:Y:S01]  /*6820*/  FMUL.FTZ R209, R0.reuse, R153 ;  /* 0x0000009900d17220 */ /* 0x040fe20000410000 */
[----:B------:R-:W-:Y:S01]  /*6830*/  IMAD R128, R17, -0x2, R128 ;  /* 0xfffffffe11807824 */ /* 0x000fe200078e0280 */
[----:B------:R-:W3:Y:S01]  /*6840*/  MUFU.TANH R207, R207 ;  /* 0x000000cf00cf7308 */ /* 0x000ee20000002400 */
[----:B------:R-:W-:Y:S02]  /*6850*/  IMAD.U32 R131, RZ, RZ, UR50 ;  /* 0x00000032ff837e24 */ /* 0x000fe4000f8e00ff */
[C---:B------:R-:W-:Y:S01]  /*6860*/  FMUL.FTZ R211, R0.reuse, R156 ;  /* 0x0000009c00d37220 */ /* 0x040fe20000410000 */
[C---:B------:R-:W-:Y:S01]  /*6870*/  FMUL.FTZ R14, R0.reuse, R138 ;  /* 0x0000008a000e7220 */ /* 0x040fe20000410000 */
[C---:B------:R-:W-:Y:S01]  /*6880*/  FMUL.FTZ R215, R0.reuse, R157 ;  /* 0x0000009d00d77220 */ /* 0x040fe20000410000 */
[C---:B------:R-:W-:Y:S01]  /*6890*/  FMUL.FTZ R138, R0.reuse, R150 ;  /* 0x00000096008a7220 */ /* 0x040fe20000410000 */
[----:B------:R-:W-:Y:S01]  /*68a0*/  IADD3 R128, -R131, UR49, R128 ;  /* 0x0000003183807c10 */ /* 0x000fe2000fffe180 */
[----:B------:R-:W-:Y:S01]  /*68b0*/  UIADD3 UR6, UR41, 0x400, URZ ;  /* 0x0000040029067890 */ /* 0x000fe2000fffe03f */
[----:B------:R-:W4:Y:S01]  /*68c0*/  MUFU.TANH R209, R209 ;  /* 0x000000d100d17308 */ /* 0x000f220000002400 */
[C---:B------:R-:W-:Y:S01]  /*68d0*/  FMUL.FTZ R150, R0.reuse, R132 ;  /* 0x0000008400967220 */ /* 0x040fe20000410000 */
[C---:B------:R-:W-:Y:S01]  /*68e0*/  FMUL.FTZ R217, R0.reuse, R160 ;  /* 0x000000a000d97220 */ /* 0x040fe20000410000 */
[----:B------:R-:W-:Y:S01]  /*68f0*/  USHF.R.U32.HI UR6, URZ, 0x4, UR6 ;  /* 0x000000043f067899 */ /* 0x000fe20008011606 */
[C---:B------:R-:W-:Y:S01]  /*6900*/  FMUL.FTZ R219, R0.reuse, R161 ;  /* 0x000000a100db7220 */ /* 0x040fe20000410000 */
[----:B------:R-:W-:Y:S01]  /*6910*/  FMUL.FTZ R221, R0, R164 ;  /* 0x000000a400dd7220 */ /* 0x000fe20000410000 */
[----:B--2---:R-:W-:Y:S01]  /*6920*/  IMAD.IADD R132, R128, 0x1, R129 ;  /* 0x0000000180847824 */ /* 0x004fe200078e0281 */
[----:B------:R-:W-:Y:S01]  /*6930*/  ULOP3.LUT UR6, UR6, 0x3fff, URZ, 0xc0, !UPT ;  /* 0x00003fff06067892 */ /* 0x000fe2000f8ec03f */
[----:B------:R-:W2:Y:S01]  /*6940*/  MUFU.TANH R211, R211 ;  /* 0x000000d300d37308 */ /* 0x000ea20000002400 */
[----:B------:R-:W-:Y:S01]  /*6950*/  FMUL.FTZ R213, R0, R165 ;  /* 0x000000a500d57220 */ /* 0x000fe20000410000 */
[----:B------:R-:W-:Y:S01]  /*6960*/  WARPGROUP.ARRIVE ;  /* 0x00000000000079c5 */ /* 0x000fe20000000000 */
[C---:B------:R-:W-:Y:S01]  /*6970*/  ISETP.GT.AND P3, PT, R132.reuse, RZ, PT ;  /* 0x000000ff8400720c */ /* 0x040fe20003f64270 */
[----:B------:R-:W-:Y:S01]  /*6980*/  ULOP3.LUT UR6, UR6, 0x10000, URZ, 0xfc, !UPT ;  /* 0x0001000006067892 */ /* 0x000fe2000f8efc3f */
[C---:B------:R-:W-:Y:S01]  /*6990*/  ISETP.GT.AND P4, PT, R132.reuse, 0x1, PT ;  /* 0x000000018400780c */ /* 0x040fe20003f84270 */
[----:B------:R-:W-:Y:S01]  /*69a0*/  UMOV UR7, 0xc0000010 ;  /* 0xc000001000077882 */ /* 0x000fe20000000000 */
[----:B---3--:R-:W-:Y:S01]  /*69b0*/  FSEL R207, R207, -INF , P3 ;  /* 0xff800000cfcf7808 */ /* 0x008fe20001800000 */
[----:B------:R-:W3:Y:S01]  /*69c0*/  MUFU.TANH R215, R215 ;  /* 0x000000d700d77308 */ /* 0x000ee20000002400 */
[----:B------:R-:W-:Y:S01]  /*69d0*/  ISETP.GT.AND P3, PT, R132, 0x8, PT ;  /* 0x000000088400780c */ /* 0x000fe20003f64270 */
[----:B------:R-:W-:Y:S01]  /*69e0*/  UIMAD UR10, UR56, 0x500, UR6 ;  /* 0x00000500380a78a4 */ /* 0x000fe2000f8e0206 */
[----:B----4-:R-:W-:Y:S01]  /*69f0*/  FSEL R209, R209, -INF , P4 ;  /* 0xff800000d1d17808 */ /* 0x010fe20002000000 */
[C---:B------:R-:W-:Y:S01]  /*6a00*/  FMUL.FTZ R199, R0.reuse, R141 ;  /* 0x0000008d00c77220 */ /* 0x040fe20000410000 */
[----:B------:R-:W-:Y:S01]  /*6a10*/  FMNMX.FTZ R152, R207, R5, !PT ;  /* 0x00000005cf987209 */ /* 0x000fe20007810000 */
[----:B------:R-:W-:Y:S01]  /*6a20*/  FMUL.FTZ R141, R0, R145 ;  /* 0x00000091008d7220 */ /* 0x000fe20000410000 */
[C---:B------:R-:W-:Y:S01]  /*6a30*/  ISETP.GT.AND P4, PT, R132.reuse, 0x9, PT ;  /* 0x000000098400780c */ /* 0x040fe20003f84270 */
[----:B------:R-:W4:Y:S01]  /*6a40*/  MUFU.TANH R217, R217 ;  /* 0x000000d900d97308 */ /* 0x000f220000002400 */
[----:B--2---:R-:W-:Y:S01]  /*6a50*/  FSEL R211, R211, -INF , P3 ;  /* 0xff800000d3d37808 */ /* 0x004fe20001800000 */
[----:B------:R-:W-:Y:S01]  /*6a60*/  UMOV UR6, UR10 ;  /* 0x0000000a00067c82 */ /* 0x000fe20008000000 */
[----:B------:R-:W-:Y:S01]  /*6a70*/  FMNMX.FTZ R152, R209, R152, !PT ;  /* 0x00000098d1987209 */ /* 0x000fe20007810000 */
[----:B------:R-:W-:Y:S01]  /*6a80*/  QGMMA.64x128x32.F32.E4M3.E4M3 R24, R184, gdesc[UR4], R24, gsb0 ;  /* 0x01e00004b8187df3 */ /* 0x000fe20008000818 */
        /* <DEDUP_REMOVED lines=25> */
[C---:B------:R-:W-:Y:S01]  /*6c20*/  FMUL.FTZ R112, R0.reuse, R112 ;  /* 0x0000007000707220 */ /* 0x040fe20000410000 */
[C---:B-1----:R-:W-:Y:S01]  /*6c30*/  FMUL.FTZ R7, R0.reuse, R155 ;  /* 0x0000009b00077220 */ /* 0x042fe20000410000 */
        /* <DEDUP_REMOVED lines=14> */
[C---:B------:R-:W-:Y:S01]  /*6d20*/  FMUL.FTZ R89, R0.reuse, R89 ;  /* 0x0000005900597220 */ /* 0x040fe20000410000 */
[----:B------:R-:W-:Y:S01]  /*6d30*/  UIADD3 UR6, UR10, 0x100, URZ ;  /* 0x000001000a067890 */ /* 0x000fe2000fffe03f */
[----:B------:R-:W3:Y:S01]  /*6d40*/  MUFU.TANH R201, R201 ;  /* 0x000000c900c97308 */ /* 0x000ee20000002400 */
[----:B-1----:R-:W-:Y:S01]  /*6d50*/  FSEL R205, R205, -INF , P3 ;  /* 0xff800000cdcd7808 */ /* 0x002fe20001800000 */
[----:B------:R-:W-:Y:S01]  /*6d60*/  FMUL.FTZ R13, R0, R167 ;  /* 0x000000a7000d7220 */ /* 0x000fe20000410000 */
[----:B------:R-:W-:Y:S01]  /*6d70*/  ISETP.GT.AND P3, PT, R132, 0x28, PT ;  /* 0x000000288400780c */ /* 0x000fe20003f64270 */
[C---:B------:R-:W-:Y:S01]  /*6d80*/  FMUL.FTZ R92, R0.reuse, R92 ;  /* 0x0000005c005c7220 */ /* 0x040fe20000410000 */
[----:B------:R-:W-:Y:S01]  /*6d90*/  FMNMX.FTZ R152, R205, R152, !PT ;  /* 0x00000098cd987209 */ /* 0x000fe20007810000 */
[----:B------:R-:W-:Y:S01]  /*6da0*/  UMOV UR7, 0xc0000010 ;  /* 0xc000001000077882 */ /* 0x000fe20000000000 */
[C---:B------:R-:W-:Y:S01]  /*6db0*/  FMUL.FTZ R96, R0.reuse, R96 ;  /* 0x0000006000607220 */ /* 0x040fe20000410000 */
[----:B------:R-:W1:Y:S01]  /*6dc0*/  MUFU.TANH R199, R199 ;  /* 0x000000c700c77308 */ /* 0x000e620000002400 */
[----:B--2---:R-:W-:Y:S01]  /*6dd0*/  FSEL R203, R203, -INF , P4 ;  /* 0xff800000cbcb7808 */ /* 0x004fe20002000000 */
[----:B------:R-:W-:Y:S01]  /*6de0*/  FMUL.FTZ R9, R0, R159 ;  /* 0x0000009f00097220 */ /* 0x000fe20000410000 */
[----:B------:R-:W-:Y:S01]  /*6df0*/  ISETP.GT.AND P4, PT, R132, 0x29, PT ;  /* 0x000000298400780c */ /* 0x000fe20003f84270 */
[C---:B------:R-:W-:Y:S01]  /*6e00*/  FMUL.FTZ R100, R0.reuse, R100 ;  /* 0x0000006400647220 */ /* 0x040fe20000410000 */
[----:B------:R-:W-:Y:S01]  /*6e10*/  FMNMX.FTZ R152, R203, R152, !PT ;  /* 0x00000098cb987209 */ /* 0x000fe20007810000 */
[C---:B------:R-:W-:Y:S01]  /*6e20*/  FMUL.FTZ R11, R0.reuse, R163 ;  /* 0x000000a3000b7220 */ /* 0x040fe20000410000 */
[C---:B------:R-:W-:Y:S01]  /*6e30*/  FMUL.FTZ R101, R0.reuse, R101 ;  /* 0x0000006500657220 */ /* 0x040fe20000410000 */
        /* <DEDUP_REMOVED lines=14> */
[----:B------:R-:W-:Y:S01]  /*6f20*/  FMUL.FTZ R90, R0, R90 ;  /* 0x0000005a005a7220 */ /* 0x000fe20000410000 */
[----:B------:R-:W-:Y:S01]  /*6f30*/  ISETP.GT.AND P6, PT, R132, 0x99, PT ;  /* 0x000000998400780c */ /* 0x000fe20003fc4270 */
[----:B------:R-:W-:Y:S01]  /*6f40*/  MUFU.TANH R142, R142 ;  /* 0x0000008e008e7308 */ /* 0x000fe20000002400 */
[C---:B------:R-:W-:Y:S01]  /*6f50*/  FMUL.FTZ R91, R0.reuse, R91 ;  /* 0x0000005b005b7220 */ /* 0x040fe20000410000 */
[C---:B------:R-:W-:Y:S01]  /*6f60*/  FMUL.FTZ R94, R0.reuse, R94 ;  /* 0x0000005e005e7220 */ /* 0x040fe20000410000 */
[C---:B------:R-:W-:Y:S01]  /*6f70*/  FMUL.FTZ R95, R0.reuse, R95 ;  /* 0x0000005f005f7220 */ /* 0x040fe20000410000 */
[C---:B------:R-:W-:Y:S01]  /*6f80*/  FMUL.FTZ R98, R0.reuse, R98 ;  /* 0x0000006200627220 */ /* 0x040fe20000410000 */
[C---:B------:R-:W-:Y:S01]  /*6f90*/  FMUL.FTZ R99, R0.reuse, R99 ;  /* 0x0000006300637220 */ /* 0x040fe20000410000 */
[----:B------:R-:W-:Y:S01]  /*6fa0*/  FMUL.FTZ R103, R0, R103 ;  /* 0x0000006700677220 */ /* 0x000fe20000410000 */
[----:B------:R-:W1:Y:S01]  /*6fb0*/  S2R R196, SR_TID.X ;  /* 0x0000000000c47919 */ /* 0x000e620000002100 */
        /* <DEDUP_REMOVED lines=38> */
[----:B------:R-:W-:Y:S01]  /*7220*/  ISETP.GT.AND P4, PT, R132, 0x51, PT ;  /* 0x000000518400780c */ /* 0x000fe20003f84270 */
[----:B--2---:R-:W-:-:S04]  /*7230*/  IMAD.IADD R128, R128, 0x1, R185 ;  /* 0x0000000180807824 */ /* 0x004fc800078e02b9 */
        /* <DEDUP_REMOVED lines=528> */
.L_x_2146:
        /* <DEDUP_REMOVED lines=117> */
.L_x_2137:
[----:B------:R-:W-:-:S13]  /*9a90*/  ISETP.LE.AND P2, PT, RZ, UR55, PT ;  /* 0x00000037ff007c0c */ /* 0x000fda000bf43270 */
[----:B------:R-:W-:Y:S05]  /*9aa0*/  @!P2 BRA `(.L_x_2148) ;  /* 0x0000003400a4a947 */ /* 0x000fea0003800000 */
[----:B------:R-:W-:Y:S01]  /*9ab0*/  IMAD.MOV.U32 R5, RZ, RZ, R91 ;  /* 0x000000ffff057224 */ /* 0x000fe200078e005b */
[----:B------:R-:W-:Y:S01]  /*9ac0*/  UMOV UR50, UR44 ;  /* 0x0000002c00327c82 */ /* 0x000fe20008000000 */
[----:B------:R-:W-:Y:S01]  /*9ad0*/  IMAD.MOV.U32 R4, RZ, RZ, R89 ;  /* 0x000000ffff047224 */ /* 0x000fe200078e0059 */
[----:B------:R-:W-:-:S06]  /*9ae0*/  UMOV UR49, UR51 ;  /* 0x0000003300317c82 */ /* 0x000fcc0008000000 */
.L_x_2158:
        /* <DEDUP_REMOVED lines=9> */
.L_x_2150:
[----:B------:R-:W-:Y:S01]  /*9b80*/  ULEA UR6, UR51, UR41, 0x3 ;  /* 0x0000002933067291 */ /* 0x000fe2000f8e183f */
[----:B------:R-:W-:-:S05]  /*9b90*/  IMAD.U32 R6, RZ, RZ, UR44 ;  /* 0x0000002cff067e24 */ /* 0x000fca000f8e00ff */
[----:B------:R-:W-:-:S04]  /*9ba0*/  SHF.L.U32 R6, R6, 0x1f, RZ ;  /* 0x0000001f06067819 */ /* 0x000fc800000006ff */
[----:B------:R0:W1:Y:S01]  /*9bb0*/  SYNCS.PHASECHK.TRANS64.TRYWAIT P2, [UR6+0x29830], R6 ;  /* 0x02983006ff0075a7 */ /* 0x0000620008040146 */
[----:B------:R-:W-:Y:S05]  /*9bc0*/  @!P0 BRA `(.L_x_2151) ;  /* 0x0000000000048947 */ /* 0x000fea0003800000 */
[----:B------:R-:W-:Y:S01]  /*9bd0*/  BPT.TRAP 0x1 ;  /* 0x000000040000795c */ /* 0x000fe20000300000 */
.L_x_2151:
[----:B-1----:R-:W-:Y:S05]  /*9be0*/  @P2 BRA `(.L_x_2149) ;  /* 0x0000000000082947 */ /* 0x002fea0003800000 */
[----:B------:R-:W1:Y:S02]  /*9bf0*/  SYNCS.PHASECHK.TRANS64.TRYWAIT P2, [UR6+0x29830], R6 ;  /* 0x02983006ff0075a7 */ /* 0x000e640008040146 */
[----:B-1----:R-:W-:Y:S05]  /*9c00*/  @!P2 BRA `(.L_x_2152) ;  /* 0x000000c00054a947 */ /* 0x002fea0003800000 */
.L_x_2149:
        /* <DEDUP_REMOVED lines=188> */
.L_x_2154:
[----:B------:R-:W-:Y:S01]  /*a7d0*/  ULEA UR6, UR49, UR41, 0x3 ;  /* 0x0000002931067291 */ /* 0x000fe2000f8e183f */
[----:B------:R-:W-:-:S05]  /*a7e0*/  IMAD.U32 R6, RZ, RZ, UR50 ;  /* 0x00000032ff067e24 */ /* 0x000fca000f8e00ff */
[----:B------:R-:W-:-:S04]  /*a7f0*/  SHF.L.U32 R6, R6, 0x1f, RZ ;  /* 0x0000001f06067819 */ /* 0x000fc800000006ff */
[----:B------:R0:W1:Y:S01]  /*a800*/  SYNCS.PHASECHK.TRANS64.TRYWAIT P2, [UR6+0x29850], R6 ;  /* 0x02985006ff0075a7 */ /* 0x0000620008040146 */
[----:B------:R-:W-:Y:S05]  /*a810*/  @!P0 BRA `(.L_x_2155) ;  /* 0x0000000000048947 */ /* 0x000fea0003800000 */
[----:B------:R-:W-:Y:S01]  /*a820*/  BPT.TRAP 0x1 ;  /* 0x000000040000795c */ /* 0x000fe20000300000 */
.L_x_2155:
[----:B-1----:R-:W-:Y:S05]  /*a830*/  @P2 BRA `(.L_x_2153) ;  /* 0x0000000000082947 */ /* 0x002fea0003800000 */
[----:B------:R-:W1:Y:S02]  /*a840*/  SYNCS.PHASECHK.TRANS64.TRYWAIT P2, [UR6+0x29850], R6 ;  /* 0x02985006ff0075a7 */ /* 0x000e640008040146 */
[----:B-1----:R-:W-:Y:S05]  /*a850*/  @!P2 BRA `(.L_x_2156) ;  /* 0x000000b40058a947 */ /* 0x002fea0003800000 */
.L_x_2153:
        /* <DEDUP_REMOVED lines=538> */
.L_x_2157:
        /* <DEDUP_REMOVED lines=116> */
.L_x_2148:
[----:B------:R-:W-:Y:S06]  /*d140*/  BAR.ARV 0x8, 0x180 ;  /* 0x0206000000007b1d */ /* 0x000fec0000002000 */
[----:B------:R-:W-:Y:S05]  /*d150*/  @!P0 BRA `(.L_x_2159) ;  /* 0x0000000000048947 */ /* 0x000fea0003800000 */
[----:B------:R-:W-:Y:S01]  /*d160*/  BPT.TRAP 0x1 ;  /* 0x000000040000795c */ /* 0x000fe20000300000 */
.L_x_2159:
[----:B------:R-:W-:Y:S01]  /*d170*/  ULEA UR9, UR51, UR41, 0x3 ;  /* 0x0000002933097291 */ /* 0x000fe2000f8e183f */
[----:B------:R-:W-:-:S05]  /*d180*/  IMAD.U32 R0, RZ, RZ, UR44 ;  /* 0x0000002cff007e24 */ /* 0x000fca000f8e00ff */
[----:B------:R-:W-:-:S04]  /*d190*/  SHF.L.U32 R0, R0, 0x1f, RZ ;  /* 0x0000001f00007819 */ /* 0x000fc800000006ff */
[----:B------:R0:W1:Y:S01]  /*d1a0*/  SYNCS.PHASECHK.TRANS64.TRYWAIT P1, [UR9+0x29850], R0 ;  /* 0x02985000ff0075a7 */ /* 0x0000620008020149 */
[----:B------:R-:W-:Y:S05]  /*d1b0*/  @!P0 BRA `(.L_x_2160) ;  /* 0x0000000000048947 */ /* 0x000fea0003800000 */
[----:B------:R-:W-:Y:S01]  /*d1c0*/  BPT.TRAP 0x1 ;  /* 0x000000040000795c */ /* 0x000fe20000300000 */
.L_x_2160:
[----:B-1----:R-:W-:Y:S05]  /*d1d0*/  @P1 BRA `(.L_x_2161) ;  /* 0x0000000000081947 */ /* 0x002fea0003800000 */
[----:B------:R-:W1:Y:S02]  /*d1e0*/  SYNCS.PHASECHK.TRANS64.TRYWAIT P1, [UR9+0x29850], R0 ;  /* 0x02985000ff0075a7 */ /* 0x000e640008020149 */
[----:B-1----:R-:W-:Y:S05]  /*d1f0*/  @!P1 BRA `(.L_x_2162) ;  /* 0x0000008c00089947 */ /* 0x002fea0003800000 */
.L_x_2161:
        /* <DEDUP_REMOVED lines=39> */
[----:B------:R-:W-:Y:S01]  /*d470*/  UIADD3 UR4, UR8, 0x300, URZ ;  /* 0x0000030008047890 */ /* 0x000fe2000fffe03f */
[----:B------:R-:W-:Y:S02]  /*d480*/  WARPGROUP.DEPBAR.LE gsb0, 0x0 ;  /* 0x00008000000079c5 */ /* 0x000fe40000010000 */
[----:B------:R-:W-:-:S06]  /*d490*/  WARPGROUP.ARRIVE ;  /* 0x00000000000079c5 */ /* 0x000fcc0000000000 */
[----:B------:R-:W-:Y:S01]  /*d4a0*/  QGMMA.64x128x32.F32.E4M3.E4M3 R24, R176, gdesc[UR4], R24, gsb0 ;  /* 0x01e00004b0187df3 */ /* 0x000fe20008000818 */
[----:B------:R-:W-:Y:S01]  /*d4b0*/  UMOV UR6, UR4 ;  /* 0x0000000400067c82 */ /* 0x000fe20008000000 */
[----:B------:R-:W-:Y:S01]  /*d4c0*/  UMOV UR7, 0xc0000010 ;  /* 0xc000001000077882 */ /* 0x000fe20000000000 */
        /* <DEDUP_REMOVED lines=42> */
.L_x_2163:
        /* <DEDUP_REMOVED lines=74> */
.L_x_2130:
        /* <DEDUP_REMOVED lines=24> */
[----:B------:R-:W-:Y:S01]  /*dd90*/  UISETP.NE.AND.EX UP0, UPT, UR7, URZ, UPT, UP0 ;  /* 0x0000003f0700728c */ /* 0x000fe2000bf05300 */
[----:B------:R-:W-:Y:S02]  /*dda0*/  F2FP.BF16.F32.PACK_AB R11, R78, R11 ;  /* 0x0000000b4e0b723e */ /* 0x000fe400000010ff */
[----:B------:R-:W-:Y:S01]  /*ddb0*/  F2FP.BF16.F32.PACK_AB R10, R79, R10 ;  /* 0x0000000a4f0a723e */ /* 0x000fe200000010ff */
[----:B------:R-:W-:Y:S01]  /*ddc0*/  ULDC.64 UR6, c[0x0][0xc00] ;  /* 0x0003000000067ab9 */ /* 0x000fe20000000a00 */
[----:B0-----:R-:W-:Y:S01]  /*ddd0*/  LOP3.LUT P0, R4, R50, 0x3, RZ, 0xc0, !PT ;  /* 0x0000000332047812 */ /* 0x001fe2000780c0ff */
[----:B------:R-:W-:Y:S01]  /*dde0*/  UIMAD.WIDE UR6, UR36, 0x4, UR6 ;  /* 0x00000004240678a5 */ /* 0x000fe2000f8e0206 */
[----:B------:R-:W-:-:S02]  /*ddf0*/  F2FP.BF16.F32.PACK_AB R26, R55, R26 ;  /* 0x0000001a371a723e */ /* 0x000fc400000010ff */
[----:B------:R-:W-:Y:S02]  /*de00*/  ISETP.EQ.OR P0, PT, R4, 0x3, !P0 ;  /* 0x000000030400780c */ /* 0x000fe40004702670 */
[----:B------:R-:W-:Y:S02]  /*de10*/  F2FP.BF16.F32.PACK_AB R9, R84, R9 ;  /* 0x000000095409723e */ /* 0x000fe400000010ff */
[----:B------:R-:W-:Y:S02]  /*de20*/  SEL R58, R11, R10, P0 ;  /* 0x0000000a0b3a7207 */ /* 0x000fe40000000000 */
[----:B------:R-:W-:Y:S02]  /*de30*/  SEL R55, R10, R11, P0 ;  /* 0x0000000b0a377207 */ /* 0x000fe40000000000 */
[----:B------:R-:W-:Y:S02]  /*de40*/  F2FP.BF16.F32.PACK_AB R8, R85, R8 ;  /* 0x000000085508723e */ /* 0x000fe400000010ff */
[----:B------:R-:W-:-:S02]  /*de50*/  F2FP.BF16.F32.PACK_AB R38, R38, R49 ;  /* 0x000000312626723e */ /* 0x000fc400000010ff */
[----:B------:R-:W-:Y:S02]  /*de60*/  F2FP.BF16.F32.PACK_AB R39, R39, R34 ;  /* 0x000000222727723e */ /* 0x000fe400000010ff */
[----:B------:R-:W-:Y:S02]  /*de70*/  F2FP.BF16.F32.PACK_AB R25, R62, R25 ;  /* 0x000000193e19723e */ /* 0x000fe400000010ff */
[----:B------:R-:W-:Y:S02]  /*de80*/  F2FP.BF16.F32.PACK_AB R24, R63, R24 ;  /* 0x000000183f18723e */ /* 0x000fe400000010ff */
[----:B------:R-:W-:Y:S02]  /*de90*/  F2FP.BF16.F32.PACK_AB R13, R76, R13 ;  /* 0x0000000d4c0d723e */ /* 0x000fe400000010ff */
        /* <DEDUP_REMOVED lines=8> */
[----:B------:R-:W-:-:S02]  /*df20*/  IADD3 R61, P1, R6, 0x40, RZ ;  /* 0x00000040063d7810 */ /* 0x000fc40007f3e0ff */
[----:B------:R-:W-:Y:S02]  /*df30*/  IADD3 R63, P2, R6, 0x60, RZ ;  /* 0x00000060063f7810 */ /* 0x000fe40007f5e0ff */
[----:B------:R-:W-:Y:S02]  /*df40*/  LOP3.LUT R10, R61, 0x380, RZ, 0xc0, !PT ;  /* 0x000003803d0a7812 */ /* 0x000fe400078ec0ff */
[----:B------:R-:W-:Y:S02]  /*df50*/  SEL R46, R9, R8, P0 ;  /* 0x00000008092e7207 */ /* 0x000fe40000000000 */
[----:B------:R-:W-:Y:S02]  /*df60*/  SHF.R.U64 R10, R10, 0x3, RZ ;  /* 0x000000030a0a7819 */ /* 0x000fe400000012ff */
[----:B------:R-:W-:Y:S02]  /*df70*/  SEL R45, R8, R9, P0 ;  /* 0x00000009082d7207 */ /* 0x000fe40000000000 */
[----:B------:R-:W-:-:S02]  /*df80*/  IADD3 R67, P4, R6, 0x4020, RZ ;  /* 0x0000402006437810 */ /* 0x000fc40007f9e0ff */
[----:B------:R-:W-:Y:S02]  /*df90*/  F2FP.BF16.F32.PACK_AB R27, R54, R27 ;  /* 0x0000001b361b723e */ /* 0x000fe400000010ff */
[----:B------:R-:W-:Y:S02]  /*dfa0*/  LOP3.LUT R9, R6, 0x380, RZ, 0xc0, !PT ;  /* 0x0000038006097812 */ /* 0x000fe400078ec0ff */
[----:B------:R-:W-:Y:S02]  /*dfb0*/  F2FP.BF16.F32.PACK_AB R32, R53, R32 ;  /* 0x000000203520723e */ /* 0x000fe400000010ff */
[----:B------:R-:W-:Y:S02]  /*dfc0*/  SEL R44, R13, R12, P0 ;  /* 0x0000000c0d2c7207 */ /* 0x000fe40000000000 */
[----:B------:R-:W-:Y:S01]  /*dfd0*/  SEL R43, R12, R13, P0 ;  /* 0x0000000d0c2b7207 */ /* 0x000fe20000000000 */
[----:B------:R-:W-:Y:S01]  /*dfe0*/  IMAD.X R13, RZ, RZ, R7, P4 ;  /* 0x000000ffff0d7224 */ /* 0x000fe200020e0607 */
[----:B------:R-:W-:-:S02]  /*dff0*/  SEL R50, R38, R39, P0 ;  /* 0x0000002726327207 */ /* 0x000fc40000000000 */
[----:B------:R-:W-:Y:S02]  /*e000*/  SEL R54, R25, R24, P0 ;  /* 0x0000001819367207 */ /* 0x000fe40000000000 */
[----:B------:R-:W-:Y:S01]  /*e010*/  SEL R51, R24, R25, P0 ;  /* 0x0000001918337207 */ /* 0x000fe20000000000 */
[----:B------:R-:W-:Y:S01]  /*e020*/  IMAD.X R25, RZ, RZ, R7, P1 ;  /* 0x000000ffff197224 */ /* 0x000fe200008e0607 */
[----:B------:R-:W-:Y:S02]  /*e030*/  IADD3 R59, P6, R6, 0x20, RZ ;  /* 0x00000020063b7810 */ /* 0x000fe40007fde0ff */
[----:B------:R-:W-:Y:S02]  /*e040*/  SEL R39, R39, R38, P0 ;  /* 0x0000002627277207 */ /* 0x000fe40000000000 */
[----:B------:R-:W-:Y:S02]  /*e050*/  LOP3.LUT R12, R63, 0x380, RZ, 0xc0, !PT ;  /* 0x000003803f0c7812 */ /* 0x000fe400078ec0ff */
[----:B------:R-:W-:-:S02]  /*e060*/  LOP3.LUT R24, R10, R61, RZ, 0x3c, !PT ;  /* 0x0000003d0a187212 */ /* 0x000fc400078e3cff */
[----:B------:R-:W-:Y:S02]  /*e070*/  F2FP.BF16.F32.PACK_AB R29, R60, R29 ;  /* 0x0000001d3c1d723e */ /* 0x000fe400000010ff */
[----:B------:R-:W-:Y:S02]  /*e080*/  SEL R42, R37, R36, P0 ;  /* 0x00000024252a7207 */ /* 0x000fe40000000000 */
[----:B------:R-:W-:Y:S02]  /*e090*/  SEL R38, R31, R30, P0 ;  /* 0x0000001e1f267207 */ /* 0x000fe40000000000 */
[----:B------:R-:W-:Y:S02]  /*e0a0*/  LOP3.LUT R10, R67, 0x380, RZ, 0xc0, !PT ;  /* 0x00000380430a7812 */ /* 0x000fe400078ec0ff */
[----:B------:R-:W-:Y:S02]  /*e0b0*/  SEL R37, R36, R37, P0 ;  /* 0x0000002524257207 */ /* 0x000fe40000000000 */
[----:B------:R-:W-:-:S02]  /*e0c0*/  SEL R31, R30, R31, P0 ;  /* 0x0000001f1e1f7207 */ /* 0x000fc40000000000 */
[----:B------:R-:W-:Y:S02]  /*e0d0*/  SHF.R.U64 R9, R9, 0x3, RZ ;  /* 0x0000000309097819 */ /* 0x000fe400000012ff */
[----:B------:R-:W-:Y:S02]  /*e0e0*/  F2FP.BF16.F32.PACK_AB R21, R68, R21 ;  /* 0x000000154415723e */ /* 0x000fe400000010ff */
[----:B------:R-:W-:Y:S02]  /*e0f0*/  F2FP.BF16.F32.PACK_AB R20, R69, R20 ;  /* 0x000000144514723e */ /* 0x000fe400000010ff */
[----:B------:R-:W-:Y:S02]  /*e100*/  SEL R36, R33, R32, P0 ;  /* 0x0000002021247207 */ /* 0x000fe40000000000 */
[----:B------:R-:W-:Y:S02]  /*e110*/  SEL R30, R27, R26, P0 ;  /* 0x0000001a1b1e7207 */ /* 0x000fe40000000000 */
[----:B------:R-:W-:Y:S01]  /*e120*/  SEL R49, R26, R27, P0 ;  /* 0x0000001b1a317207 */ /* 0x000fe20000000000 */
[----:B------:R-:W-:Y:S01]  /*e130*/  IMAD.X R27, RZ, RZ, R7, P6 ;  /* 0x000000ffff1b7224 */ /* 0x000fe200030e0607 */
[----:B------:R-:W-:-:S02]  /*e140*/  F2FP.BF16.F32.PACK_AB R56, R56, R65 ;  /* 0x000000413838723e */ /* 0x000fc400000010ff */
[----:B------:R-:W-:Y:S02]  /*e150*/  SEL R33, R32, R33, P0 ;  /* 0x0000002120217207 */ /* 0x000fe40000000000 */
[----:B------:R-:W-:Y:S02]  /*e160*/  SHF.R.U64 R12, R12, 0x3, RZ ;  /* 0x000000030c0c7819 */ /* 0x000fe400000012ff */
[----:B------:R-:W-:Y:S02]  /*e170*/  F2FP.BF16.F32.PACK_AB R94, R94, R95 ;  /* 0x0000005f5e5e723e */ /* 0x000fe400000010ff */
[----:B------:R-:W-:Y:S02]  /*e180*/  F2FP.BF16.F32.PACK_AB R93, R92, R93 ;  /* 0x0000005d5c5d723e */ /* 0x000fe400000010ff */
[----:B------:R-:W-:Y:S02]  /*e190*/  F2FP.BF16.F32.PACK_AB R57, R48, R57 ;  /* 0x000000393039723e */ /* 0x000fe400000010ff */
[----:B------:R-:W-:-:S02]  /*e1a0*/  SEL R32, R29, R28, P0 ;  /* 0x0000001c1d207207 */ /* 0x000fc40000000000 */
[C---:B------:R-:W-:Y:S02]  /*e1b0*/  IADD3 R65, P3, R6.reuse, 0x4000, RZ ;  /* 0x0000400006417810 */ /* 0x040fe40007f7e0ff */
[C---:B------:R-:W-:Y:S02]  /*e1c0*/  IADD3 R69, P5, R6.reuse, 0x4040, RZ ;  /* 0x0000404006457810 */ /* 0x040fe40007fbe0ff */
[----:B------:R-:W-:Y:S02]  /*e1d0*/  IADD3 R62, P6, R6, 0x4060, RZ ;  /* 0x00004060063e7810 */ /* 0x000fe40007fde0ff */
[----:B------:R-:W-:Y:S01]  /*e1e0*/  SHF.R.U64 R10, R10, 0x3, RZ ;  /* 0x000000030a0a7819 */ /* 0x000fe200000012ff */
[----:B------:R-:W-:Y:S01]  /*e1f0*/  IMAD.X R11, RZ, RZ, R7, P5 ;  /* 0x000000ffff0b7224 */ /* 0x000fe200028e0607 */
[----:B------:R-:W-:Y:S02]  /*e200*/  F2FP.BF16.F32.PACK_AB R90, R90, R91 ;  /* 0x0000005b5a5a723e */ /* 0x000fe400000010ff */
[----:B------:R-:W-:-:S02]  /*e210*/  F2FP.BF16.F32.PACK_AB R89, R88, R89 ;  /* 0x000000595859723e */ /* 0x000fc400000010ff */
[----:B------:R-:W-:Y:S02]  /*e220*/  SEL R29, R28, R29, P0 ;  /* 0x0000001d1c1d7207 */ /* 0x000fe40000000000 */
[----:B------:R-:W-:Y:S01]  /*e230*/  LOP3.LUT R6, R9, R6, RZ, 0x3c, !PT ;  /* 0x0000000609067212 */ /* 0x000fe200078e3cff */
[--C-:B------:R-:W-:Y:S01]  /*e240*/  IMAD.X R9, RZ, RZ, R7.reuse, P6 ;  /* 0x000000ffff097224 */ /* 0x100fe200030e0607 */
[----:B------:R-:W-:Y:S02]  /*e250*/  SEL R28, R21, R20, P0 ;  /* 0x00000014151c7207 */ /* 0x000fe40000000000 */
[----:B------:R-:W-:Y:S01]  /*e260*/  SEL R41, R20, R21, P0 ;  /* 0x0000001514297207 */ /* 0x000fe20000000000 */
[----:B------:R-:W-:Y:S01]  /*e270*/  IMAD.X R21, RZ, RZ, R7, P2 ;  /* 0x000000ffff157224 */ /* 0x000fe200010e0607 */
[----:B------:R-:W-:Y:S02]  /*e280*/  LOP3.LUT R20, R12, R63, RZ, 0x3c, !PT ;  /* 0x0000003f0c147212 */ /* 0x000fe400078e3cff */
[----:B------:R-:W-:-:S02]  /*e290*/  SEL R34, R94, R93, P0 ;  /* 0x0000005d5e227207 */ /* 0x000fc40000000000 */
[----:B------:R-:W-:Y:S02]  /*e2a0*/  SEL R48, R56, R57, P0 ;  /* 0x0000003938307207 */ /* 0x000fe40000000000 */
[----:B------:R-:W-:Y:S02]  /*e2b0*/  LOP3.LUT R52, R69, 0x380, RZ, 0xc0, !PT ;  /* 0x0000038045347812 */ /* 0x000fe400078ec0ff */
[----:B------:R-:W-:Y:S02]  /*e2c0*/  LOP3.LUT R12, R10, R67, RZ, 0x3c, !PT ;  /* 0x000000430a0c7212 */ /* 0x000fe400078e3cff */
[----:B------:R-:W-:Y:S02]  /*e2d0*/  SEL R93, R93, R94, P0 ;  /* 0x0000005e5d5d7207 */ /* 0x000fe40000000000 */
[----:B------:R-:W-:Y:S02]  /*e2e0*/  SEL R40, R90, R89, P0 ;  /* 0x000000595a287207 */ /* 0x000fe40000000000 */
[----:B------:R-:W-:-:S02]  /*e2f0*/  SEL R57, R57, R56, P0 ;  /* 0x0000003839397207 */ /* 0x000fc40000000000 */
[----:B------:R-:W-:Y:S02]  /*e300*/  MOV R67, R6 ;  /* 0x0000000600437202 */ /* 0x000fe40000000f00 */
[----:B------:R-:W-:Y:S02]  /*e310*/  F2FP.BF16.F32.PACK_AB R15, R70, R15 ;  /* 0x0000000f460f723e */ /* 0x000fe400000010ff */
[----:B------:R-:W-:Y:S02]  /*e320*/  F2FP.BF16.F32.PACK_AB R14, R71, R14 ;  /* 0x0000000e470e723e */ /* 0x000fe400000010ff */
[----:B------:R-:W-:Y:S02]  /*e330*/  SEL R89, R89, R90, P0 ;  /* 0x0000005a59597207 */ /* 0x000fe40000000000 */
[----:B------:R-:W-:Y:S02]  /*e340*/  SHF.R.U64 R52, R52, 0x3, RZ ;  /* 0x0000000334347819 */ /* 0x000fe400000012ff */
[----:B------:R-:W-:-:S02]  /*e350*/  SEL R56, R15, R14, P0 ;  /* 0x0000000e0f387207 */ /* 0x000fc40000000000 */
[----:B------:R-:W-:Y:S01]  /*e360*/  SEL R53, R14, R15, P0 ;  /* 0x0000000f0e357207 */ /* 0x000fe20000000000 */
[----:B------:R-:W-:Y:S01]  /*e370*/  IMAD.X R15, RZ, RZ, R7, P3 ;  /* 0x000000ffff0f7224 */ /* 0x000fe200018e0607 */
[----:B------:R-:W-:Y:S02]  /*e380*/  SEL R60, R86, R87, P0 ;  /* 0x00000057563c7207 */ /* 0x000fe40000000000 */
[----:B------:R-:W-:Y:S02]  /*e390*/  SEL R87, R87, R86, P0 ;  /* 0x0000005657577207 */ /* 0x000fe40000000000 */
[----:B------:R-:W-:Y:S02]  /*e3a0*/  LOP3.LUT R8, R59, 0x380, RZ, 0xc0, !PT ;  /* 0x000003803b087812 */ /* 0x000fe400078ec0ff */
[----:B------:R-:W-:Y:S02]  /*e3b0*/  LOP3.LUT R10, R52, R69, RZ, 0x3c, !PT ;  /* 0x00000045340a7212 */ /* 0x000fe400078e3cff */
[----:B------:R-:W-:-:S02]  /*e3c0*/  MOV R64, R20 ;  /* 0x0000001400407202 */ /* 0x000fc40000000f00 */
[----:B------:R-:W-:Y:S02]  /*e3d0*/  SHF.R.U64 R8, R8, 0x3, RZ ;  /* 0x0000000308087819 */ /* 0x000fe400000012ff */
[----:B------:R-:W-:Y:S02]  /*e3e0*/  MOV R61, R10 ;  /* 0x0000000a003d7202 */ /* 0x000fe40000000f00 */
[----:B------:R-:W-:Y:S02]  /*e3f0*/  LOP3.LUT R26, R8, R59, RZ, 0x3c, !PT ;  /* 0x0000003b081a7212 */ /* 0x000fe400078e3cff */
[----:B------:R-:W-:Y:S02]  /*e400*/  LOP3.LUT R8, R65, 0x380, RZ, 0xc0, !PT ;  /* 0x0000038041087812 */ /* 0x000fe400078ec0ff */
[----:B------:R-:W-:Y:S02]  /*e410*/  LOP3.LUT R59, R62, 0x380, RZ, 0xc0, !PT ;  /* 0x000003803e3b7812 */ /* 0x000fe400078ec0ff */
[----:B------:R-:W-:-:S02]  /*e420*/  SHF.R.U64 R8, R8, 0x3, RZ ;  /* 0x0000000308087819 */ /* 0x000fc400000012ff */
[----:B------:R-:W-:Y:S02]  /*e430*/  SHF.R.U64 R59, R59, 0x3, RZ ;  /* 0x000000033b3b7819 */ /* 0x000fe400000012ff */
[----:B------:R-:W-:Y:S02]  /*e440*/  LOP3.LUT R14, R8, R65, RZ, 0x3c, !PT ;  /* 0x00000041080e7212 */ /* 0x000fe400078e3cff */
[----:B------:R-:W-:Y:S02]  /*e450*/  LOP3.LUT R8, R59, R62, RZ, 0x3c, !PT ;  /* 0x0000003e3b087212 */ /* 0x000fe400078e3cff */
[----:B------:R-:W-:Y:S02]  /*e460*/  MOV R63, R14 ;  /* 0x0000000e003f7202 */ /* 0x000fe40000000f00 */
[----:B------:R-:W-:Y:S02]  /*e470*/  MOV R59, R8 ;  /* 0x00000008003b7202 */ /* 0x000fe40000000f00 */
[----:B------:R-:W-:-:S02]  /*e480*/  MOV R62, R12 ;  /* 0x0000000c003e7202 */ /* 0x000fc40000000f00 */
[----:B------:R-:W-:Y:S02]  /*e490*/  MOV R66, R26 ;  /* 0x0000001a00427202 */ /* 0x000fe40000000f00 */
[----:B------:R-:W-:Y:S02]  /*e4a0*/  MOV R65, R24 ;  /* 0x0000001800417202 */ /* 0x000fe40000000f00 */
[----:B------:R-:W-:Y:S01]  /*e4b0*/  PLOP3.LUT P2, PT, PT, PT, UP0, 0x80, 0x0 ;  /* 0x000000000000781c */ /* 0x000fe20003f4f008 */
[----:B------:R-:W-:Y:S01]  /*e4c0*/  ULDC UR8, c[0x0][0xa88] ;  /* 0x0002a20000087ab9 */ /* 0x000fe20000000800 */
[----:B--2---:R-:W-:Y:S01]  /*e4d0*/  LOP3.LUT R6, R35, 0x2, RZ, 0x3c, !PT ;  /* 0x0000000223067812 */ /* 0x004fe200078e3cff */
[----:B------:R-:W-:Y:S04]  /*e4e0*/  SHFL.IDX PT, R34, R34, R35, 0x1c1f ;  /* 0x001c1f2322227589 */ /* 0x000fe800000e0000 */
[----:B------:R-:W0:Y:S04]  /*e4f0*/  SHFL.IDX PT, R93, R93, R6, 0x1c1f ;  /* 0x001c1f065d5d7589 */ /* 0x000e2800000e0000 */
[----:B------:R-:W-:Y:S04]  /*e500*/  SHFL.IDX PT, R48, R48, R35, 0x1c1f ;  /* 0x001c1f2330307589 */ /* 0x000fe800000e0000 */
[----:B------:R-:W1:Y:S04]  /*e510*/  SHFL.IDX PT, R57, R57, R6, 0x1c1f ;  /* 0x001c1f0639397589 */ /* 0x000e6800000e0000 */
[----:B------:R-:W-:Y:S04]  /*e520*/  SHFL.IDX PT, R40, R40, R35, 0x1c1f ;  /* 0x001c1f2328287589 */ /* 0x000fe800000e0000 */
[----:B------:R-:W2:Y:S04]  /*e530*/  SHFL.IDX PT, R89, R89, R6, 0x1c1f ;  /* 0x001c1f0659597589 */ /* 0x000ea800000e0000 */
[----:B------:R-:W-:Y:S04]  /*e540*/  SHFL.IDX PT, R50, R50, R35, 0x1c1f ;  /* 0x001c1f2332327589 */ /* 0x000fe800000e0000 */
[----:B------:R-:W3:Y:S01]  /*e550*/  SHFL.IDX PT, R39, R39, R6, 0x1c1f ;  /* 0x001c1f0627277589 */ /* 0x000ee200000e0000 */
        /* <DEDUP_REMOVED lines=8> */
[----:B--2---:R-:W-:-:S02]  /*e5e0*/  SEL R12, R40, R89, P0 ;  /* 0x00000059280c7207 */ /* 0x004fc40000000000 */
[----:B------:R-:W-:Y:S01]  /*e5f0*/  SEL R14, R89, R40, P0 ;  /* 0x00000028590e7207 */ /* 0x000fe20000000000 */
[----:B------:R-:W-:Y:S04]  /*e600*/  SHFL.IDX PT, R36, R36, R35, 0x1c1f ;  /* 0x001c1f2324247589 */ /* 0x000fe800000e0000 */
[----:B------:R-:W2:Y:S01]  /*e610*/  SHFL.IDX PT, R33, R33, R6, 0x1c1f ;  /* 0x001c1f0621217589 */ /* 0x000ea200000e0000 */
[----:B---3--:R-:W-:Y:S02]  /*e620*/  SEL R13, R50, R39, P0 ;  /* 0x00000027320d7207 */ /* 0x008fe40000000000 */
[----:B------:R-:W-:Y:S01]  /*e630*/  SEL R15, R39, R50, P0 ;  /* 0x00000032270f7207 */ /* 0x000fe20000000000 */
[----:B------:R2:W-:Y:S04]  /*e640*/  SHFL.IDX PT, R21, R30, R35, 0x1c1f ;  /* 0x001c1f231e157589 */ /* 0x0005e800000e0000 */
[----:B------:R-:W3:Y:S01]  /*e650*/  SHFL.IDX PT, R52, R49, R6, 0x1c1f ;  /* 0x001c1f0631347589 */ /* 0x000ee200000e0000 */
[----:B0-----:R-:W-:-:S02]  /*e660*/  SEL R24, R42, R37, P0 ;  /* 0x000000252a187207 */ /* 0x001fc40000000000 */
[----:B------:R-:W-:Y:S01]  /*e670*/  SEL R26, R37, R42, P0 ;  /* 0x0000002a251a7207 */ /* 0x000fe20000000000 */
[----:B------:R-:W-:Y:S04]  /*e680*/  SHFL.IDX PT, R32, R32, R35, 0x1c1f ;  /* 0x001c1f2320207589 */ /* 0x000fe800000e0000 */
[----:B------:R-:W-:Y:S01]  /*e690*/  SHFL.IDX PT, R54, R54, R35, 0x1c1f ;  /* 0x001c1f2336367589 */ /* 0x000fe200000e0000 */
[----:B-1----:R-:W-:Y:S02]  /*e6a0*/  SEL R25, R38, R31, P0 ;  /* 0x0000001f26197207 */ /* 0x002fe40000000000 */
[----:B------:R-:W-:Y:S01]  /*e6b0*/  SEL R27, R31, R38, P0 ;  /* 0x000000261f1b7207 */ /* 0x000fe20000000000 */
[----:B------:R3:W0:Y:S04]  /*e6c0*/  SHFL.IDX PT, R7, R29, R6, 0x1c1f ;  /* 0x001c1f061d077589 */ /* 0x00062800000e0000 */
[----:B------:R-:W1:Y:S01]  /*e6d0*/  SHFL.IDX PT, R51, R51, R6, 0x1c1f ;  /* 0x001c1f0633337589 */ /* 0x000e6200000e0000 */
[----:B--2---:R-:W-:-:S03]  /*e6e0*/  SEL R30, R33, R36, P0 ;  /* 0x00000024211e7207 */ /* 0x004fc60000000000 */
[----:B------:R2:W-:Y:S04]  /*e6f0*/  SHFL.IDX PT, R20, R28, R35, 0x1c1f ;  /* 0x001c1f231c147589 */ /* 0x0005e800000e0000 */
[----:B------:R-:W-:Y:S01]  /*e700*/  SHFL.IDX PT, R44, R44, R35, 0x1c1f ;  /* 0x001c1f232c2c7589 */ /* 0x000fe200000e0000 */
[----:B---3--:R-:W-:Y:S02]  /*e710*/  SEL R29, R21, R52, P0 ;  /* 0x00000034151d7207 */ /* 0x008fe40000000000 */
[----:B------:R-:W-:Y:S01]  /*e720*/  SEL R31, R52, R21, P0 ;  /* 0x00000015341f7207 */ /* 0x000fe20000000000 */
[----:B------:R-:W-:Y:S01]  /*e730*/  SHFL.IDX PT, R56, R56, R35, 0x1c1f ;  /* 0x001c1f2338387589 */ /* 0x000fe200000e0000 */
[----:B--2---:R-:W-:-:S03]  /*e740*/  SEL R28, R36, R33, P0 ;  /* 0x00000021241c7207 */ /* 0x004fc60000000000 */
[----:B------:R-:W2:Y:S04]  /*e750*/  SHFL.IDX PT, R41, R41, R6, 0x1c1f ;  /* 0x001c1f0629297589 */ /* 0x000ea800000e0000 */
[----:B------:R-:W3:Y:S01]  /*e760*/  SHFL.IDX PT, R43, R43, R6, 0x1c1f ;  /* 0x001c1f062b2b7589 */ /* 0x000ee200000e0000 */
[----:B0-----:R-:W-:Y:S02]  /*e770*/  SEL R36, R32, R7, P0 ;  /* 0x0000000720247207 */ /* 0x001fe40000000000 */
[----:B------:R-:W-:Y:S01]  /*e780*/  SEL R38, R7, R32, P0 ;  /* 0x0000002007267207 */ /* 0x000fe20000000000 */
[----:B------:R-:W0:Y:S01]  /*e790*/  SHFL.IDX PT, R53, R53, R6, 0x1c1f ;  /* 0x001c1f0635357589 */ /* 0x000e2200000e0000 */
[----:B-1----:R-:W-:Y:S01]  /*e7a0*/  SEL R37, R54, R51, P0 ;  /* 0x0000003336257207 */ /* 0x002fe20000000000 */
[----:B------:R-:W-:Y:S01]  /*e7b0*/  IMAD.U32 R7, RZ, RZ, UR7 ;  /* 0x00000007ff077e24 */ /* 0x000fe2000f8e00ff */
[----:B------:R-:W-:Y:S01]  /*e7c0*/  SEL R39, R51, R54, P0 ;  /* 0x0000003633277207 */ /* 0x000fe20000000000 */
[----:B------:R-:W-:Y:S06]  /*e7d0*/  BAR.SYNC.DEFER_BLOCKING 0x1, 0x100 ;  /* 0x0044000000007b1d */ /* 0x000fec0000010000 */
[----:B------:R-:W-:Y:S04]  /*e7e0*/  SHFL.IDX PT, R58, R58, R35, 0x1c1f ;  /* 0x001c1f233a3a7589 */ /* 0x000fe800000e0000 */
[----:B------:R-:W1:Y:S01]  /*e7f0*/  SHFL.IDX PT, R55, R55, R6, 0x1c1f ;  /* 0x001c1f0637377589 */ /* 0x000e6200000e0000 */
[----:B--2---:R-:W-:-:S02]  /*e800*/  SEL R32, R20, R41, P0 ;  /* 0x0000002914207207 */ /* 0x004fc40000000000 */
[----:B------:R-:W-:Y:S01]  /*e810*/  SEL R34, R41, R20, P0 ;  /* 0x0000001429227207 */ /* 0x000fe20000000000 */
[----:B------:R-:W-:Y:S01]  /*e820*/  SHFL.IDX PT, R46, R46, R35, 0x1c1f ;  /* 0x001c1f232e2e7589 */ /* 0x000fe200000e0000 */
[----:B---3--:R-:W-:Y:S02]  /*e830*/  SEL R40, R44, R43, P0 ;  /* 0x0000002b2c287207 */ /* 0x008fe40000000000 */
[----:B------:R-:W-:Y:S01]  /*e840*/  SEL R42, R43, R44, P0 ;  /* 0x0000002c2b2a7207 */ /* 0x000fe20000000000 */
[----:B------:R2:W-:Y:S01]  /*e850*/  SHFL.IDX PT, R60, R60, R35, 0x1c1f ;  /* 0x001c1f233c3c7589 */ /* 0x0005e200000e0000 */
[----:B0-----:R-:W-:-:S03]  /*e860*/  SEL R33, R56, R53, P0 ;  /* 0x0000003538217207 */ /* 0x001fc60000000000 */
[----:B------:R-:W0:Y:S04]  /*e870*/  SHFL.IDX PT, R45, R45, R6, 0x1c1f ;  /* 0x001c1f062d2d7589 */ /* 0x000e2800000e0000 */
[----:B------:R3:W4:Y:S01]  /*e880*/  SHFL.IDX PT, R87, R87, R6, 0x1c1f ;  /* 0x001c1f0657577589 */ /* 0x00072200000e0000 */
[----:B--2---:R-:W-:-:S03]  /*e890*/  SEL R35, R53, R56, P0 ;  /* 0x0000003835237207 */ /* 0x004fc60000000000 */
[----:B------:R0:W-:Y:S04]  /*e8a0*/  STSM.16.M88.4 [R67], R8 ;  /* 0x0000000843007844 */ /* 0x0001e80000000200 */
[----:B------:R-:W-:Y:S01]  /*e8b0*/  STSM.16.M88.4 [R66], R12 ;  /* 0x0000000c42007844 */ /* 0x000fe20000000200 */
[----:B-1----:R-:W-:Y:S01]  /*e8c0*/  SEL R41, R58, R55, P0 ;  /* 0x000000373a297207 */ /* 0x002fe20000000000 */
[----:B---3--:R-:W-:Y:S01]  /*e8d0*/  IMAD.U32 R6, RZ, RZ, UR6 ;  /* 0x00000006ff067e24 */ /* 0x008fe2000f8e00ff */
[----:B------:R-:W-:Y:S01]  /*e8e0*/  SEL R43, R55, R58, P0 ;  /* 0x0000003a372b7207 */ /* 0x000fe20000000000 */
[----:B------:R-:W-:Y:S01]  /*e8f0*/  STSM.16.M88.4 [R65], R24 ;  /* 0x0000001841007844 */ /* 0x000fe20000000200 */
[----:B------:R-:W-:-:S03]  /*e900*/  ULDC.64 UR6, c[0x0][0xc08] ;  /* 0x0003020000067ab9 */ /* 0x000fc60000000a00 */
[----:B------:R-:W-:Y:S01]  /*e910*/  STSM.16.M88.4 [R64], R28 ;  /* 0x0000001c40007844 */ /* 0x000fe20000000200 */
[----:B0-----:R-:W-:-:S03]  /*e920*/  SEL R8, R46, R45, P0 ;  /* 0x0000002d2e087207 */ /* 0x001fc60000000000 */
[----:B------:R-:W-:Y:S01]  /*e930*/  STSM.16.M88.4 [R63], R36 ;  /* 0x000000243f007844 */ /* 0x000fe20000000200 */
[----:B------:R-:W-:Y:S02]  /*e940*/  SEL R10, R45, R46, P0 ;  /* 0x0000002e2d0a7207 */ /* 0x000fe40000000000 */
[----:B----4-:R-:W-:Y:S01]  /*e950*/  SEL R9, R60, R87, P0 ;  /* 0x000000573c097207 */ /* 0x010fe20000000000 */
[----:B------:R-:W-:Y:S01]  /*e960*/  STSM.16.M88.4 [R62], R32 ;  /* 0x000000203e007844 */ /* 0x000fe20000000200 */
[----:B------:R-:W-:Y:S01]  /*e970*/  SEL R11, R87, R60, P0 ;  /* 0x0000003c570b7207 */ /* 0x000fe20000000000 */
[----:B------:R-:W-:Y:S01]  /*e980*/  UISETP.NE.U32.AND UP1, UPT, UR6, URZ, UPT ;  /* 0x0000003f0600728c */ /* 0x000fe2000bf25070 */
[----:B------:R-:W0:Y:S01]  /*e990*/  LDC R46, c[0x0][0xbe8] ;  /* 0x0002fa00ff2e7b82 */ /* 0x000e220000000800 */
[----:B------:R-:W-:Y:S04]  /*e9a0*/  STSM.16.M88.4 [R61], R40 ;  /* 0x000000283d007844 */ /* 0x000fe80000000200 */
[----:B------:R1:W-:Y:S03]  /*e9b0*/  STSM.16.M88.4 [R59], R8 ;  /* 0x000000083b007844 */ /* 0x0003e60000000200 */
[----:B------:R-:W-:Y:S01]  /*e9c0*/  BAR.SYNC.DEFER_BLOCKING 0x1, 0x100 ;  /* 0x0044000000007b1d */ /* 0x000fe20000010000 */
[----:B------:R-:W-:-:S06]  /*e9d0*/  UISETP.NE.AND.EX UP1, UPT, UR7, URZ, UPT, UP1 ;  /* 0x0000003f0700728c */ /* 0x000fcc000bf25310 */
[----:B------:R-:W-:-:S05]  /*e9e0*/  PLOP3.LUT P0, PT, PT, PT, UP1, 0x80, 0x0 ;  /* 0x000000000000781c */ /* 0x000fca0003f0f018 */
[----:B------:R-:W-:-:S04]  /*e9f0*/  @UP1 ULEA UR6, UP2, UR36, UR6, 0x2 ;  /* 0x0000000624061291 */ /* 0x000fc8000f84103f */
[----:B------:R-:W-:Y:S01]  /*ea00*/  @UP1 ULEA.HI.X UR7, UR36, UR7, UR37, 0x2, UP2 ;  /* 0x0000000724071291 */ /* 0x000fe200090f1425 */
[----:B-1----:R-:W-:Y:S02]  /*ea10*/  IMAD.U32 R9, RZ, RZ, UR8 ;  /* 0x00000008ff097e24 */ /* 0x002fe4000f8e00ff */
[----:B------:R-:W-:-:S03]  /*ea20*/  IMAD.U32 R10, RZ, RZ, UR6 ;  /* 0x00000006ff0a7e24 */ /* 0x000fc6000f8e00ff */
[----:B------:R-:W-:Y:S01]  /*ea30*/  IMAD.U32 R11, RZ, RZ, UR7 ;  /* 0x00000007ff0b7e24 */ /* 0x000fe2000f8e00ff */
[----:B------:R-:W2:Y:S01]  /*ea40*/  @P2 LDG.E R12, desc[UR52][R6.64] ;  /* 0x00000034060c2981 */ /* 0x000ea2000c1e1900 */
[----:B0-----:R-:W-:Y:S01]  /*ea50*/  ISETP.NE.AND P1, PT, R46, 0x1, PT ;  /* 0x000000012e00780c */ /* 0x001fe20003f25270 */
[----:B------:R-:W-:Y:S02]  /*ea60*/  UMOV UR4, URZ ;  /* 0x0000003f00047c82 */ /* 0x000fe40008000000 */
[----:B------:R0:W5:Y:S10]  /*ea70*/  @P0 LDG.E R9, desc[UR52][R10.64] ;  /* 0x000000340a090981 */ /* 0x000174000c1e1900 */
[----:B------:R-:W1:Y:S08]  /*ea80*/  @P1 LDC R13, c[0x0][0xbec] ;  /* 0x0002fb00ff0d1b82 */ /* 0x000e700000000800 */
[----:B------:R-:W3:Y:S01]  /*ea90*/  @P1 LDC R14, c[0x0][0xbf0] ;  /* 0x0002fc00ff0e1b82 */ /* 0x000ee20000000800 */
[----:B--2---:R-:W-:Y:S01]  /*eaa0*/  @P2 R2UR UR4, R12 ;  /* 0x000000000c0422ca */ /* 0x004fe200000e0000 */
[----:B01-3--:R-:W-:-:S14]  /*eab0*/  @P0 BRA `(.L_x_2166) ;  /* 0x0000000000100947 */ /* 0x00bfdc0003800000 */
[----:B------:R-:W-:Y:S05]  /*eac0*/  @!P2 BRA `(.L_x_2166) ;  /* 0x00000000000ca947 */ /* 0x000fea0003800000 */
[----:B------:R-:W2:Y:S04]  /*ead0*/  LDG.E R8, desc[UR52][R6.64] ;  /* 0x0000003406087981 */ /* 0x000ea8000c1e1900 */
[----:B-----5:R-:W2:Y:S02]  /*eae0*/  LDG.E R9, desc[UR52][R6.64+0x4] ;  /* 0x0000043406097981 */ /* 0x020ea4000c1e1900 */
[----:B--2---:R-:W-:-:S07]  /*eaf0*/  IMAD.IADD R9, R9, 0x1, -R8 ;  /* 0x0000000109097824 */ /* 0x004fce00078e0a08 */
.L_x_2166:
[----:B------:R-:W-:Y:S01]  /*eb00*/  USHF.R.S32.HI UR14, URZ, 0x1f, UR42 ;  /* 0x0000001f3f0e7899 */ /* 0x000fe2000801142a */
[----:B------:R-:W-:Y:S01]  /*eb10*/  VIADD R8, R18, UR39 ;  /* 0x0000002712087c36 */ /* 0x000fe20008000000 */
[----:B------:R-:W-:Y:S01]  /*eb20*/  ULDC.64 UR12, c[0x0][0xb90] ;  /* 0x0002e400000c7ab9 */ /* 0x000fe20000000a00 */
[----:B------:R-:W-:Y:S01]  /*eb30*/  USHF.R.S32.HI UR9, URZ, 0x1f, UR4 ;  /* 0x0000001f3f097899 */ /* 0x000fe20008011404 */
[----:B------:R-:W-:Y:S01]  /*eb40*/  VIADD R24, R190, UR39 ;  /* 0x00000027be187c36 */ /* 0x000fe20008000000 */
[----:B------:R-:W-:Y:S01]  /*eb50*/  UIMAD UR10, UR14, UR12, URZ ;  /* 0x0000000c0e0a72a4 */ /* 0x000fe2000f8e023f */
[----:B------:R-:W-:Y:S01]  /*eb60*/  @P1 IMAD.HI.U32 R7, R8, R13, RZ ;  /* 0x0000000d08071227 */ /* 0x000fe200078e00ff */
[----:B------:R-:W-:Y:S01]  /*eb70*/  UMOV UR8, UR4 ;  /* 0x0000000400087c82 */ /* 0x000fe20008000000 */
[----:B------:R-:W-:Y:S01]  /*eb80*/  USEL UR37, UR37, URZ, !UP0 ;  /* 0x0000003f25257287 */ /* 0x000fe2000c000000 */
[----:B------:R-:W0:Y:S01]  /*eb90*/  @P1 LDC R49, c[0x0][0xbf0] ;  /* 0x0002fc00ff311b82 */ /* 0x000e220000000800 */
        /* <DEDUP_REMOVED lines=15> */
[----:B------:R-:W-:Y:S01]  /*ec90*/  IADD3 R13, P3, R4, 0x2000, RZ ;  /* 0x00002000040d7810 */ /* 0x000fe20007f7e0ff */
[----:B-----5:R-:W-:Y:S01]  /*eca0*/  IMAD R53, R9, R46, RZ ;  /* 0x0000002e09357224 */ /* 0x020fe200078e02ff */
[----:B------:R-:W-:Y:S01]  /*ecb0*/  IADD3 R6, P2, R6, UR6, RZ ;  /* 0x0000000606067c10 */ /* 0x000fe2000ff5e0ff */
[----:B------:R-:W-:Y:S01]  /*ecc0*/  ULDC.64 UR10, c[0x0][0xaa0] ;  /* 0x0002a800000a7ab9 */ /* 0x000fe20000000a00 */
[----:B------:R-:W-:Y:S01]  /*ecd0*/  IMAD.U32 R10, RZ, RZ, UR8 ;  /* 0x00000008ff0a7e24 */ /* 0x000fe2000f8e00ff */
[----:B------:R-:W-:Y:S01]  /*ece0*/  SHF.R.S32.HI R8, RZ, 0x1f, R11 ;  /* 0x0000001fff087819 */ /* 0x000fe2000001140b */
[----:B------:R-:W-:Y:S01]  /*ecf0*/  IMAD.X R9, RZ, RZ, R5, P3 ;  /* 0x000000ffff097224 */ /* 0x000fe200018e0605 */
[----:B------:R-:W-:-:S02]  /*ed00*/  IADD3 R15, P0, R4, 0x1000, RZ ;  /* 0x00001000040f7810 */ /* 0x000fc40007f1e0ff */
[----:B------:R-:W-:Y:S01]  /*ed10*/  IADD3.X R7, R7, UR7, R10, P2, !PT ;  /* 0x0000000707077c10 */ /* 0x000fe200097fe40a */
[----:B------:R-:W-:Y:S01]  /*ed20*/  ULDC.64 UR6, c[0x0][0xb88] ;  /* 0x0002e20000067ab9 */ /* 0x000fe20000000a00 */
[----:B------:R-:W-:Y:S01]  /*ed30*/  LOP3.LUT R10, R13, 0x380, RZ, 0xc0, !PT ;  /* 0x000003800d0a7812 */ /* 0x000fe200078ec0ff */
[----:B------:R-:W-:Y:S01]  /*ed40*/  IMAD R14, R8, UR6, RZ ;  /* 0x00000006080e7c24 */ /* 0x000fe2000f8e02ff */
[----:B------:R-:W-:Y:S01]  /*ed50*/  LOP3.LUT R12, R15, 0x380, RZ, 0xc0, !PT ;  /* 0x000003800f0c7812 */ /* 0x000fe200078ec0ff */
[C---:B------:R-:W-:Y:S01]  /*ed60*/  IMAD.WIDE.U32 R6, R11.reuse, UR6, R6 ;  /* 0x000000060b067c25 */ /* 0x040fe2000f8e0006 */
[----:B------:R-:W-:Y:S02]  /*ed70*/  SHF.R.U64 R8, R10, 0x3, RZ ;  /* 0x000000030a087819 */ /* 0x000fe400000012ff */
[----:B------:R-:W-:Y:S01]  /*ed80*/  SHF.R.U64 R12, R12, 0x3, RZ ;  /* 0x000000030c0c7819 */ /* 0x000fe200000012ff */
[----:B------:R-:W-:Y:S01]  /*ed90*/  IMAD R21, R11, UR7, R14 ;  /* 0x000000070b157c24 */ /* 0x000fe2000f8e020e */
[----:B------:R-:W-:Y:S01]  /*eda0*/  LOP3.LUT R8, R8, R13, RZ, 0x3c, !PT ;  /* 0x0000000d08087212 */ /* 0x000fe200078e3cff */
[----:B------:R-:W-:Y:S01]  /*edb0*/  ULDC.64 UR6, c[0x0][0xb50] ;  /* 0x0002d40000067ab9 */ /* 0x000fe20000000a00 */
[----:B------:R-:W-:Y:S01]  /*edc0*/  LOP3.LUT R12, R12, R15, RZ, 0x3c, !PT ;  /* 0x0000000f0c0c7212 */ /* 0x000fe200078e3cff */
[----:B------:R-:W-:Y:S01]  /*edd0*/  IMAD.IADD R13, R7, 0x1, R21 ;  /* 0x00000001070d7824 */ /* 0x000fe200078e0215 */
[----:B------:R-:W-:Y:S01]  /*ede0*/  LEA R14, P4, R6, UR6, 0x2 ;  /* 0x00000006060e7c11 */ /* 0x000fe2000f8810ff */
[----:B------:R-:W-:Y:S01]  /*edf0*/  VIADD R10, R24, 0x8 ;  /* 0x00000008180a7836 */ /* 0x000fe20000000000 */
[----:B------:R-:W-:-:S02]  /*ee00*/  IADD3 R11, P2, R4, 0x3000, RZ ;  /* 0x00003000040b7810 */ /* 0x000fc40007f5e0ff */
[----:B------:R-:W-:Y:S01]  /*ee10*/  LEA.HI.X R15, R6, UR7, R13, 0x2, P4 ;  /* 0x00000007060f7c11 */ /* 0x000fe2000a0f140d */
[----:B------:R-:W-:Y:S01]  /*ee20*/  SHFL.IDX PT, R20, R14, RZ, 0x1c1f ;  /* 0x001c1fff0e147589 */ /* 0x000fe200000e0000 */
[----:B------:R-:W-:Y:S01]  /*ee30*/  LOP3.LUT R7, R11, 0x380, RZ, 0xc0, !PT ;  /* 0x000003800b077812 */ /* 0x000fe200078ec0ff */
[--C-:B------:R-:W-:Y:S01]  /*ee40*/  IMAD.X R13, RZ, RZ, R5.reuse, P0 ;  /* 0x000000ffff0d7224 */ /* 0x100fe200000e0605 */
[----:B------:R-:W-:Y:S01]  /*ee50*/  LOP3.LUT P0, RZ, R188, 0x3, RZ, 0xc0, !PT ;  /* 0x00000003bcff7812 */ /* 0x000fe2000780c0ff */
[----:B------:R-:W1:Y:S01]  /*ee60*/  SHFL.IDX PT, R21, R15, RZ, 0x1c1f ;  /* 0x001c1fff0f157589 */ /* 0x000e6200000e0000 */
[----:B------:R-:W-:Y:S01]  /*ee70*/  SHF.R.U64 R6, R7, 0x3, RZ ;  /* 0x0000000307067819 */ /* 0x000fe200000012ff */
[----:B------:R-:W-:Y:S01]  /*ee80*/  IMAD.X R7, RZ, RZ, R5, P2 ;  /* 0x000000ffff077224 */ /* 0x000fe200010e0605 */
[-C--:B------:R-:W-:Y:S01]  /*ee90*/  ISETP.GE.OR P2, PT, R24, R53.reuse, P0 ;  /* 0x000000351800720c */ /* 0x080fe20000746670 */
[----:B------:R-:W-:Y:S01]  /*eea0*/  SHFL.IDX PT, R44, R14, 0x1, 0x1c1f ;  /* 0x003c1f000e2c7f89 */ /* 0x000fe200000e0000 */
[----:B------:R-:W-:Y:S01]  /*eeb0*/  ISETP.GE.OR P0, PT, R10, R53, P0 ;  /* 0x000000350a00720c */ /* 0x000fe20000706670 */
[----:B------:R-:W-:Y:S01]  /*eec0*/  UIMAD UR8, UR9, UR10, URZ ;  /* 0x0000000a090872a4 */ /* 0x000fe2000f8e023f */
[C---:B------:R-:W-:Y:S01]  /*eed0*/  IADD3 R41, P6, R4.reuse, 0x4000, RZ ;  /* 0x0000400004297810 */ /* 0x040fe20007fde0ff */
[----:B------:R-:W2:Y:S01]  /*eee0*/  SHFL.IDX PT, R45, R15, 0x1, 0x1c1f ;  /* 0x003c1f000f2d7f89 */ /* 0x000ea200000e0000 */
[----:B------:R-:W-:Y:S01]  /*eef0*/  UIMAD.WIDE.U32 UR6, UR4, UR10, URZ ;  /* 0x0000000a040672a5 */ /* 0x000fe2000f8e003f */
[----:B------:R-:W-:-:S02]  /*ef00*/  IADD3 R37, P5, R4, 0x5000, RZ ;  /* 0x0000500004257810 */ /* 0x000fc40007fbe0ff */
[----:B------:R-:W-:Y:S02]  /*ef10*/  IADD3 R33, P4, R4, 0x6000, RZ ;  /* 0x0000600004217810 */ /* 0x000fe40007f9e0ff */
[----:B------:R-:W-:Y:S02]  /*ef20*/  LOP3.LUT R6, R6, R11, RZ, 0x3c, !PT ;  /* 0x0000000b06067212 */ /* 0x000fe400078e3cff */
[C---:B------:R-:W-:Y:S01]  /*ef30*/  LOP3.LUT R29, R4.reuse, 0x380, RZ, 0xc0, !PT ;  /* 0x00000380041d7812 */ /* 0x040fe200078ec0ff */
[----:B-1----:R1:W-:Y:S01]  /*ef40*/  @!P2 ST.E desc[UR52][R20.64], R2 ;  /* 0x000000021400a985 */ /* 0x0023e2000c101934 */
[----:B------:R-:W-:Y:S01]  /*ef50*/  UIMAD UR8, UR4, UR11, UR8 ;  /* 0x0000000b040872a4 */ /* 0x000fe2000f8e0208 */
[----:B------:R-:W-:Y:S02]  /*ef60*/  IADD3 R11, P3, R4, 0x7000, RZ ;  /* 0x00007000040b7810 */ /* 0x000fe40007f7e0ff */
[----:B------:R-:W-:Y:S01]  /*ef70*/  ULDC.64 UR10, c[0x0][0xae8] ;  /* 0x0002ba00000a7ab9 */ /* 0x000fe20000000a00 */
[----:B------:R-:W-:-:S02]  /*ef80*/  LOP3.LUT R40, R41, 0x380, RZ, 0xc0, !PT ;  /* 0x0000038029287812 */ /* 0x000fc400078ec0ff */
[----:B------:R-:W-:Y:S01]  /*ef90*/  LOP3.LUT R36, R37, 0x380, RZ, 0xc0, !PT ;  /* 0x0000038025247812 */ /* 0x000fe200078ec0ff */
[----:B--2---:R2:W-:Y:S01]  /*efa0*/  @!P0 ST.E desc[UR52][R44.64], R0 ;  /* 0x000000002c008985 */ /* 0x0045e2000c101934 */
[----:B------:R-:W-:Y:S02]  /*efb0*/  LOP3.LUT R32, R33, 0x380, RZ, 0xc0, !PT ;  /* 0x0000038021207812 */ /* 0x000fe400078ec0ff */
[----:B------:R-:W-:Y:S01]  /*efc0*/  SHF.R.U64 R29, R29, 0x3, RZ ;  /* 0x000000031d1d7819 */ /* 0x000fe200000012ff */
[----:B-1----:R-:W1:Y:S01]  /*efd0*/  @P1 LDC R21, c[0x0][0xbec] ;  /* 0x0002fb00ff151b82 */ /* 0x002e620000000800 */
[----:B------:R-:W-:Y:S01]  /*efe0*/  UIADD3 UR7, UR7, UR8, URZ ;  /* 0x0000000807077290 */ /* 0x000fe2000fffe03f */
[----:B------:R-:W-:Y:S01]  /*eff0*/  LOP3.LUT R10, R11, 0x380, RZ, 0xc0, !PT ;  /* 0x000003800b0a7812 */ /* 0x000fe200078ec0ff */
[----:B------:R-:W-:Y:S01]  /*f000*/  UIMAD UR4, UR14, UR10, URZ ;  /* 0x0000000a0e0472a4 */ /* 0x000fe2000f8e023f */
[----:B------:R-:W-:Y:S01]  /*f010*/  SHF.R.U64 R40, R40, 0x3, RZ ;  /* 0x0000000328287819 */ /* 0x000fe200000012ff */
[----:B------:R-:W-:Y:S01]  /*f020*/  IMAD.X R25, RZ, RZ, R5, P3 ;  /* 0x000000ffff197224 */ /* 0x000fe200018e0605 */
[----:B------:R-:W-:Y:S01]  /*f030*/  SHF.R.U64 R36, R36, 0x3, RZ ;  /* 0x0000000324247819 */ /* 0x000fe200000012ff */
[----:B--2---:R-:W-:Y:S01]  /*f040*/  IMAD R0, R22, 0x20, R23 ;  /* 0x0000002016007824 */ /* 0x004fe200078e0217 */
[----:B------:R-:W-:Y:S01]  /*f050*/  UIMAD UR4, UR42, UR11, UR4 ;  /* 0x0000000b2a0472a4 */ /* 0x000fe2000f8e0204 */
[----:B------:R-:W-:Y:S01]  /*f060*/  SHF.R.U64 R32, R32, 0x3, RZ ;  /* 0x0000000320207819 */ /* 0x000fe200000012ff */
[----:B------:R-:W-:Y:S01]  /*f070*/  UIMAD.WIDE.U32 UR6, UR42, UR10, UR6 ;  /* 0x0000000a2a0672a5 */ /* 0x000fe2000f8e0006 */
[----:B------:R-:W-:Y:S01]  /*f080*/  VIADD R2, R0, UR39 ;  /* 0x0000002700027c36 */ /* 0x000fe20008000000 */
[----:B------:R-:W-:Y:S01]  /*f090*/  ULDC.64 UR8, c[0x0][0xaf0] ;  /* 0x0002bc0000087ab9 */ /* 0x000fe20000000a00 */
[----:B------:R-:W-:Y:S01]  /*f0a0*/  LOP3.LUT R28, R29, R4, RZ, 0x3c, !PT ;  /* 0x000000041d1c7212 */ /* 0x000fe200078e3cff */
[----:B------:R-:W-:Y:S01]  /*f0b0*/  UIADD3 UR7, UR7, UR4, URZ ;  /* 0x0000000407077290 */ /* 0x000fe2000fffe03f */
[----:B------:R-:W-:Y:S01]  /*f0c0*/  IMAD.MOV.U32 R45, RZ, RZ, R2 ;  /* 0x000000ffff2d7224 */ /* 0x000fe200078e0002 */
[----:B------:R-:W-:Y:S01]  /*f0d0*/  UIMAD UR4, UR37, UR8, URZ ;  /* 0x00000008250472a4 */ /* 0x000fe2000f8e023f */
[----:B------:R-:W-:Y:S01]  /*f0e0*/  SHF.R.U64 R4, R10, 0x3, RZ ;  /* 0x000000030a047819 */ /* 0x000fe200000012ff */
[----:B------:R-:W5:Y:S01]  /*f0f0*/  LD.E.128 R12, desc[UR52][R12.64] ;  /* 0x000000340c0c7980 */ /* 0x000f62000c101d00 */
[----:B------:R-:W-:-:S02]  /*f100*/  LOP3.LUT R40, R40, R41, RZ, 0x3c, !PT ;  /* 0x0000002928287212 */ /* 0x000fc400078e3cff */
[----:B------:R-:W-:Y:S01]  /*f110*/  LOP3.LUT R36, R36, R37, RZ, 0x3c, !PT ;  /* 0x0000002524247212 */ /* 0x000fe200078e3cff */
[----:B-1----:R-:W-:Y:S01]  /*f120*/  @P1 IMAD.HI.U32 R0, R2, R21, RZ ;  /* 0x0000001502001227 */ /* 0x002fe200078e00ff */
[----:B------:R-:W-:Y:S01]  /*f130*/  UIMAD UR4, UR36, UR9, UR4 ;  /* 0x00000009240472a4 */ /* 0x000fe2000f8e0204 */
[----:B------:R-:W-:Y:S01]  /*f140*/  LOP3.LUT R32, R32, R33, RZ, 0x3c, !PT ;  /* 0x0000002120207212 */ /* 0x000fe200078e3cff */
[----:B------:R-:W-:Y:S01]  /*f150*/  UIMAD.WIDE.U32 UR6, UR36, UR8, UR6 ;  /* 0x00000008240672a5 */ /* 0x000fe2000f8e0006 */
[--C-:B------:R-:W-:Y:S01]  /*f160*/  IMAD.X R41, RZ, RZ, R5.reuse, P6 ;  /* 0x000000ffff297224 */ /* 0x100fe200030e0605 */
[----:B0-----:R-:W-:Y:S01]  /*f170*/  @P1 SHF.R.U32.HI R45, RZ, R49, R0 ;  /* 0x00000031ff2d1219 */ /* 0x001fe20000011600 */
[--C-:B------:R-:W-:Y:S01]  /*f180*/  IMAD.X R37, RZ, RZ, R5.reuse, P5 ;  /* 0x000000ffff257224 */ /* 0x100fe200028e0605 */
[----:B------:R-:W-:Y:S01]  /*f190*/  UIADD3 UR4, UR7, UR4, URZ ;  /* 0x0000000407047290 */ /* 0x000fe2000fffe03f */
[----:B------:R-:W-:Y:S01]  /*f1a0*/  IMAD.X R33, RZ, RZ, R5, P4 ;  /* 0x000000ffff217224 */ /* 0x000fe200020e0605 */
[--C-:B------:R-:W-:Y:S01]  /*f1b0*/  SHF.R.S32.HI R0, RZ, 0x1f, R45.reuse ;  /* 0x0000001fff007819 */ /* 0x100fe2000001142d */
[----:B------:R-:W-:Y:S01]  /*f1c0*/  IMAD.MOV R49, RZ, RZ, -R45 ;  /* 0x000000ffff317224 */ /* 0x000fe200078e0a2d */
[----:B------:R-:W-:Y:S01]  /*f1d0*/  LOP3.LUT R24, R4, R11, RZ, 0x3c, !PT ;  /* 0x0000000b04187212 */ /* 0x000fe200078e3cff */
[----:B------:R-:W-:Y:S01]  /*f1e0*/  IMAD.MOV.U32 R29, RZ, RZ, R5 ;  /* 0x000000ffff1d7224 */ /* 0x000fe200078e0005 */
[----:B------:R-:W-:Y:S01]  /*f1f0*/  ULDC.64 UR8, c[0x0][0xae0] ;  /* 0x0002b80000087ab9 */ /* 0x000fe20000000a00 */
[----:B------:R-:W-:Y:S01]  /*f200*/  IMAD R49, R46, R49, R2 ;  /* 0x000000312e317224 */ /* 0x000fe200078e0202 */
[----:B------:R-:W5:Y:S01]  /*f210*/  LD.E.128 R8, desc[UR52][R8.64] ;  /* 0x0000003408087980 */ /* 0x000f62000c101d00 */
[----:B------:R-:W-:-:S02]  /*f220*/  IMAD R0, R0, UR8, RZ ;  /* 0x0000000800007c24 */ /* 0x000fc4000f8e02ff */
[----:B------:R-:W-:Y:S01]  /*f230*/  IMAD.U32 R21, RZ, RZ, UR7 ;  /* 0x00000007ff157e24 */ /* 0x000fe2000f8e00ff */
[----:B------:R-:W5:Y:S01]  /*f240*/  LD.E.128 R28, desc[UR52][R28.64] ;  /* 0x000000341c1c7980 */ /* 0x000f62000c101d00 */
[----:B------:R-:W-:Y:S01]  /*f250*/  IMAD.U32 R20, RZ, RZ, UR6 ;  /* 0x00000006ff147e24 */ /* 0x000fe2000f8e00ff */
[----:B------:R-:W-:Y:S01]  /*f260*/  ULDC.64 UR6, c[0x0][0xad8] ;  /* 0x0002b60000067ab9 */ /* 0x000fe20000000a00 */
[----:B------:R-:W-:Y:S01]  /*f270*/  IMAD.U32 R21, RZ, RZ, UR4 ;  /* 0x00000004ff157e24 */ /* 0x000fe2000f8e00ff */
[----:B------:R-:W5:Y:S01]  /*f280*/  LD.E.128 R4, desc[UR52][R6.64] ;  /* 0x0000003406047980 */ /* 0x000f62000c101d00 */
[C---:B------:R-:W-:Y:S01]  /*f290*/  IMAD R51, R45.reuse, UR9, R0 ;  /* 0x000000092d337c24 */ /* 0x040fe2000f8e0200 */
[----:B------:R-:W-:Y:S02]  /*f2a0*/  SHF.R.S32.HI R0, RZ, 0x1f, R49 ;  /* 0x0000001fff007819 */ /* 0x000fe40000011431 */
[----:B------:R-:W5:Y:S01]  /*f2b0*/  LD.E.128 R40, desc[UR52][R40.64] ;  /* 0x0000003428287980 */ /* 0x000f62000c101d00 */
[----:B------:R-:W-:-:S03]  /*f2c0*/  IMAD.WIDE.U32 R20, R45, UR8, R20 ;  /* 0x000000082d147c25 */ /* 0x000fc6000f8e0014 */
[----:B------:R-:W5:Y:S04]  /*f2d0*/  LD.E.128 R36, desc[UR52][R36.64] ;  /* 0x0000003424247980 */ /* 0x000f68000c101d00 */
        /* <DEDUP_REMOVED lines=10> */
[----:B------:R-:W-:Y:S02]  /*f380*/  VIADD R46, R23, UR39 ;  /* 0x00000027172e7c36 */ /* 0x000fe40008000000 */
[C---:B------:R-:W-:Y:S02]  /*f390*/  IMAD R45, R49.reuse, UR7, R2 ;  /* 0x00000007312d7c24 */ /* 0x040fe4000f8e0202 */
[----:B------:R-:W-:Y:S01]  /*f3a0*/  IMAD.WIDE.U32 R20, R49, UR6, R20 ;  /* 0x0000000631147c25 */ /* 0x000fe2000f8e0014 */
[C---:B------:R-:W-:Y:S01]  /*f3b0*/  ISETP.GE.AND P2, PT, R46.reuse, R53, PT ;  /* 0x000000352e00720c */ /* 0x040fe20003f46270 */
[----:B------:R-:W-:Y:S02]  /*f3c0*/  ULDC.64 UR6, c[0x0][0xa80] ;  /* 0x0002a00000067ab9 */ /* 0x000fe40000000a00 */
[----:B------:R-:W-:Y:S01]  /*f3d0*/  VIADD R0, R46, 0x20 ;  /* 0x000000202e007836 */ /* 0x000fe20000000000 */
[----:B------:R-:W-:Y:S01]  /*f3e0*/  LEA R44, P3, R20, UR6, 0x1 ;  /* 0x00000006142c7c11 */ /* 0x000fe2000f8608ff */
[----:B------:R-:W-:-:S02]  /*f3f0*/  IMAD.IADD R21, R21, 0x1, R45 ;  /* 0x0000000115157824 */ /* 0x000fc400078e022d */
        /* <DEDUP_REMOVED lines=20> */
.L_x_2168:
[----:B------:R-:W-:Y:S05]  /*f540*/  BSYNC B1 ;  /* 0x0000000000017941 */ /* 0x000fea0003800000 */
.L_x_2167:
        /* <DEDUP_REMOVED lines=13> */
.L_x_2170:
[----:B------:R-:W-:Y:S05]  /*f620*/  BSYNC B1 ;  /* 0x0000000000017941 */ /* 0x000fea0003800000 */
.L_x_2169:
[----:B----4-:R4:W0:Y:S01]  /*f630*/  SHFL.IDX PT, R0, R45, 0x2, 0x181f ;  /* 0x00581f002d007f89 */ /* 0x01082200000e0000 */
        /* <DEDUP_REMOVED lines=12> */
.L_x_2172:
[----:B------:R-:W-:Y:S05]  /*f700*/  BSYNC B1 ;  /* 0x0000000000017941 */ /* 0x000fea0003800000 */
.L_x_2171:
[----:B0-----:R-:W-:Y:S01]  /*f710*/  VIADD R0, R46, 0x60 ;  /* 0x000000602e007836 */ /* 0x001fe20000000000 */
[----:B--2-4-:R-:W4:Y:S04]  /*f720*/  SHFL.IDX PT, R45, R45, 0x3, 0x181f ;  /* 0x00781f002d2d7f89 */ /* 0x014f2800000e0000 */
[----:B------:R-:W-:Y:S01]  /*f730*/  ISETP.GE.AND P0, PT, R0, R53, PT ;  /* 0x000000350000720c */ /* 0x000fe20003f06270 */
[----:B------:R-:W0:-:S12]  /*f740*/  SHFL.IDX PT, R44, R44, 0x3, 0x181f ;  /* 0x00781f002c2c7f89 */ /* 0x000e1800000e0000 */
[----:B------:R-:W-:Y:S05]  /*f750*/  @P0 BRA `(.L_x_2173) ;  /* 0x0000000c00080947 */ /* 0x000fea0003800000 */
[----:B------:R-:W-:Y:S02]  /*f760*/  ULDC UR4, c[0x0][0xac8] ;  /* 0x0002b20000047ab9 */ /* 0x000fe40000000800 */
[----:B------:R-:W-:-:S13]  /*f770*/  ISETP.GE.AND P1, PT, R16, UR4, PT ;  /* 0x0000000410007c0c */ /* 0x000fda000bf26270 */
[----:B0-----:R-:W-:-:S04]  /*f780*/  @!P1 LEA R2, P0, R16, R44, 0x1 ;  /* 0x0000002c10029211 */ /* 0x001fc800078008ff */
[----:B----4-:R-:W-:Y:S02]  /*f790*/  @!P1 LEA.HI.X R3, R16, R45, R193, 0x1, P0 ;  /* 0x0000002d10039211 */ /* 0x010fe400000f0cc1 */
[----:B------:R-:W-:-:S03]  /*f7a0*/  ISETP.GE.AND P0, PT, R19, UR4, PT ;  /* 0x0000000413007c0c */ /* 0x000fc6000bf06270 */
[----:B------:R0:W-:Y:S10]  /*f7b0*/  @!P1 ST.E.128 desc[UR52][R2.64], R4 ;  /* 0x0000000402009985 */ /* 0x0001f4000c101d34 */
[----:B------:R-:W-:Y:S05]  /*f7c0*/  @P0 BRA `(.L_x_2173) ;  /* 0x0000000800ec0947 */ /* 0x000fea0003800000 */
[----:B0-----:R-:W-:-:S04]  /*f7d0*/  LEA R2, P0, R19, R44, 0x1 ;  /* 0x0000002c13027211 */ /* 0x001fc800078008ff */
[----:B------:R-:W-:-:S05]  /*f7e0*/  LEA.HI.X R3, R19, R45, R192, 0x1, P0 ;  /* 0x0000002d13037211 */ /* 0x000fca00000f0cc0 */
[----:B------:R0:W-:Y:S01]  /*f7f0*/  ST.E.128 desc[UR52][R2.64], R24 ;  /* 0x0000001802007985 */ /* 0x0001e2000c101d34 */
[----:B------:R-:W-:Y:S05]  /*f800*/  BRA `(.L_x_2173) ;  /* 0x0000000800dc7947 */ /* 0x000fea0003800000 */
.L_x_2165:
        /* <DEDUP_REMOVED lines=33> */
.L_x_2174:
[----:B------:R-:W-:Y:S01]  /*fa20*/  USEL UR36, UR36, URZ, !UP0 ;  /* 0x0000003f24247287 */ /* 0x000fe2000c000000 */
[----:B------:R-:W-:Y:S01]  /*fa30*/  BSSY B1, `(.L_x_2175) ;  /* 0x000002c000017945 */ /* 0x000fe20003800000 */
[----:B------:R-:W-:-:S03]  /*fa40*/  USEL UR37, UR37, URZ, !UP0 ;  /* 0x0000003f25257287 */ /* 0x000fc6000c000000 */
[----:B------:R-:W-:Y:S09]  /*fa50*/  @P1 BRA `(.L_x_2176) ;  /* 0x0000000000a41947 */ /* 0x000ff20003800000 */
[----:B------:R-:W0:Y:S01]  /*fa60*/  S2R R3, SR_TID.X ;  /* 0x0000000000037919 */ /* 0x000e220000002100 */
[----:B------:R-:W1:Y:S01]  /*fa70*/  LDC R7, c[0x0][0xbe8] ;  /* 0x0002fa00ff077b82 */ /* 0x000e620000000800 */
[----:B------:R-:W-:Y:S02]  /*fa80*/  IMAD.U32 R4, RZ, RZ, UR39 ;  /* 0x00000027ff047e24 */ /* 0x000fe4000f8e00ff */
[----:B-1---5:R-:W-:-:S03]  /*fa90*/  IMAD R2, R0, R7, RZ ;  /* 0x0000000700027224 */ /* 0x022fc600078e02ff */
[----:B0-----:R-:W-:-:S04]  /*faa0*/  IADD3 R4, R4, -0x80, R3 ;  /* 0xffffff8004047810 */ /* 0x001fc80007ffe003 */
[----:B------:R-:W-:-:S13]  /*fab0*/  ISETP.GE.AND P1, PT, R4, R2, PT ;  /* 0x000000020400720c */ /* 0x000fda0003f26270 */
[----:B------:R-:W-:Y:S05]  /*fac0*/  @P1 BRA `(.L_x_2176) ;  /* 0x0000000000881947 */ /* 0x000fea0003800000 */
[----:B------:R-:W-:Y:S01]  /*fad0*/  ISETP.NE.AND P1, PT, R7, 0x1, PT ;  /* 0x000000010700780c */ /* 0x000fe20003f25270 */
[----:B------:R-:W-:Y:S01]  /*fae0*/  ULDC.64 UR12, c[0x0][0xb90] ;  /* 0x0002e400000c7ab9 */ /* 0x000fe20000000a00 */
[----:B------:R-:W-:Y:S01]  /*faf0*/  UMOV UR6, UR4 ;  /* 0x0000000400067c82 */ /* 0x000fe20008000000 */
[----:B------:R-:W-:Y:S01]  /*fb00*/  UIMAD UR8, UR10, UR12, URZ ;  /* 0x0000000c0a0872a4 */ /* 0x000fe2000f8e023f */
[----:B------:R-:W-:Y:S01]  /*fb10*/  IMAD.MOV.U32 R2, RZ, RZ, R4 ;  /* 0x000000ffff027224 */ /* 0x000fe200078e0004 */
[----:B------:R-:W-:Y:S02]  /*fb20*/  UMOV UR7, UR9 ;  /* 0x0000000900077c82 */ /* 0x000fe40008000000 */
[----:B------:R-:W-:Y:S02]  /*fb30*/  UIMAD.WIDE.U32 UR6, UR42, UR12, UR6 ;  /* 0x0000000c2a0672a5 */ /* 0x000fe4000f8e0006 */
[----:B------:R-:W-:-:S03]  /*fb40*/  UIMAD UR8, UR42, UR13, UR8 ;  /* 0x0000000d2a0872a4 */ /* 0x000fc6000f8e0208 */
[----:B------:R-:W-:Y:S01]  /*fb50*/  ULDC.64 UR12, c[0x0][0xb98] ;  /* 0x0002e600000c7ab9 */ /* 0x000fe20000000a00 */
[----:B------:R-:W0:Y:S01]  /*fb60*/  @P1 LDC R3, c[0x0][0xbec] ;  /* 0x0002fb00ff031b82 */ /* 0x000e220000000800 */
[----:B------:R-:W-:Y:S02]  /*fb70*/  UIADD3 UR7, UR7, UR8, URZ ;  /* 0x0000000807077290 */ /* 0x000fe4000fffe03f */
[----:B------:R-:W-:Y:S02]  /*fb80*/  UIMAD UR8, UR37, UR12, URZ ;  /* 0x0000000c250872a4 */ /* 0x000fe4000f8e023f */
[----:B------:R-:W-:Y:S02]  /*fb90*/  UIMAD.WIDE.U32 UR6, UR36, UR12, UR6 ;  /* 0x0000000c240672a5 */ /* 0x000fe4000f8e0006 */
[----:B------:R-:W-:Y:S01]  /*fba0*/  UIMAD UR8, UR36, UR13, UR8 ;  /* 0x0000000d240872a4 */ /* 0x000fe2000f8e0208 */
[----:B------:R-:W1:Y:S02]  /*fbb0*/  @P1 LDC R6, c[0x0][0xbf0] ;  /* 0x0002fc00ff061b82 */ /* 0x000e640000000800 */
[----:B------:R-:W-:Y:S01]  /*fbc0*/  ULDC.64 UR12, c[0x0][0xb88] ;  /* 0x0002e200000c7ab9 */ /* 0x000fe20000000a00 */
[----:B0-----:R-:W-:-:S05]  /*fbd0*/  @P1 IMAD.HI.U32 R3, R4, R3, RZ ;  /* 0x0000000304031227 */ /* 0x001fca00078e00ff */
[----:B-1----:R-:W-:Y:S01]  /*fbe0*/  @P1 SHF.R.U32.HI R2, RZ, R6, R3 ;  /* 0x00000006ff021219 */ /* 0x002fe20000011603 */
[----:B------:R-:W-:-:S03]  /*fbf0*/  IMAD.U32 R6, RZ, RZ, UR8 ;  /* 0x00000008ff067e24 */ /* 0x000fc6000f8e00ff */
[--C-:B------:R-:W-:Y:S01]  /*fc00*/  SHF.R.S32.HI R3, RZ, 0x1f, R2.reuse ;  /* 0x0000001fff037819 */ /* 0x100fe20000011402 */
[----:B------:R-:W-:Y:S01]  /*fc10*/  IMAD.MOV R5, RZ, RZ, -R2 ;  /* 0x000000ffff057224 */ /* 0x000fe200078e0a02 */
[----:B------:R-:W-:-:S03]  /*fc20*/  IADD3 R2, P1, R2, UR6, RZ ;  /* 0x0000000602027c10 */ /* 0x000fc6000ff3e0ff */
[----:B------:R-:W-:Y:S01]  /*fc30*/  IMAD R5, R7, R5, R4 ;  /* 0x0000000507057224 */ /* 0x000fe200078e0204 */
[----:B------:R-:W-:Y:S01]  /*fc40*/  IADD3.X R3, R3, UR7, R6, P1, !PT ;  /* 0x0000000703037c10 */ /* 0x000fe20008ffe406 */
[----:B------:R-:W-:-:S03]  /*fc50*/  ULDC.64 UR6, c[0x0][0xb50] ;  /* 0x0002d40000067ab9 */ /* 0x000fc60000000a00 */
[----:B------:R-:W-:Y:S01]  /*fc60*/  SHF.R.S32.HI R4, RZ, 0x1f, R5 ;  /* 0x0000001fff047819 */ /* 0x000fe20000011405 */
[----:B------:R-:W-:-:S04]  /*fc70*/  IMAD.WIDE.U32 R2, R5, UR12, R2 ;  /* 0x0000000c05027c25 */ /* 0x000fc8000f8e0002 */
[----:B------:R-:W-:-:S04]  /*fc80*/  IMAD R4, R4, UR12, RZ ;  /* 0x0000000c04047c24 */ /* 0x000fc8000f8e02ff */
[----:B------:R-:W-:Y:S01]  /*fc90*/  IMAD R7, R5, UR13, R4 ;  /* 0x0000000d05077c24 */ /* 0x000fe2000f8e0204 */
[----:B------:R-:W-:-:S03]  /*fca0*/  LEA R4, P1, R2, UR6, 0x2 ;  /* 0x0000000602047c11 */ /* 0x000fc6000f8210ff */
[----:B------:R-:W-:-:S05]  /*fcb0*/  IMAD.IADD R3, R3, 0x1, R7 ;  /* 0x0000000103037824 */ /* 0x000fca00078e0207 */
[----:B------:R-:W-:Y:S01]  /*fcc0*/  LEA.HI.X R5, R2, UR7, R3, 0x2, P1 ;  /* 0x0000000702057c11 */ /* 0x000fe200088f1403 */
[----:B------:R-:W-:-:S05]  /*fcd0*/  IMAD.MOV.U32 R3, RZ, RZ, -0x800000 ;  /* 0xff800000ff037424 */ /* 0x000fca00078e00ff */
[----:B------:R0:W-:Y:S02]  /*fce0*/  STG.E desc[UR52][R4.64], R3 ;  /* 0x0000000304007986 */ /* 0x0001e4000c101934 */
.L_x_2176:
[----:B------:R-:W-:Y:S05]  /*fcf0*/  BSYNC B1 ;  /* 0x0000000000017941 */ /* 0x000fea0003800000 */
.L_x_2175:
[----:B0-----:R-:W0:Y:S01]  /*fd00*/  @P0 LDC R3, c[0x0][0xbf0] ;  /* 0x0002fc00ff030b82 */ /* 0x001e220000000800 */
[----:B------:R-:W-:Y:S01]  /*fd10*/  ULDC.64 UR12, c[0x0][0xaa0] ;  /* 0x0002a800000c7ab9 */ /* 0x000fe20000000a00 */
[----:B------:R-:W-:Y:S01]  /*fd20*/  IMAD R2, R22, 0x20, R23 ;  /* 0x0000002016027824 */ /* 0x000fe200078e0217 */
[----:B------:R-:W-:Y:S01]  /*fd30*/  UIMAD UR8, UR9, UR12, URZ ;  /* 0x0000000c090872a4 */ /* 0x000fe2000f8e023f */
[----:B------:R-:W-:Y:S01]  /*fd40*/  BSSY B1, `(.L_x_2177) ;  /* 0x0000039000017945 */ /* 0x000fe20003800000 */
[----:B------:R-:W-:Y:S01]  /*fd50*/  UIMAD.WIDE.U32 UR6, UR4, UR12, URZ ;  /* 0x0000000c040672a5 */ /* 0x000fe2000f8e003f */
[----:B------:R-:W-:Y:S01]  /*fd60*/  VIADD R6, R2, UR39 ;  /* 0x0000002702067c36 */ /* 0x000fe20008000000 */
[----:B------:R-:W-:-:S03]  /*fd70*/  UIMAD UR8, UR4, UR13, UR8 ;  /* 0x0000000d040872a4 */ /* 0x000fc6000f8e0208 */
[----:B------:R-:W-:Y:S01]  /*fd80*/  ULDC.64 UR12, c[0x0][0xae8] ;  /* 0x0002ba00000c7ab9 */ /* 0x000fe20000000a00 */
[----:B------:R-:W-:Y:S01]  /*fd90*/  UIADD3 UR7, UR7, UR8, URZ ;  /* 0x0000000807077290 */ /* 0x000fe2000fffe03f */
[----:B------:R-:W-:Y:S01]  /*fda0*/  @P0 IMAD.HI.U32 R2, R6, R9, RZ ;  /* 0x0000000906020227 */ /* 0x000fe200078e00ff */
[----:B------:R-:W-:Y:S02]  /*fdb0*/  UIMAD UR4, UR10, UR12, URZ ;  /* 0x0000000c0a0472a4 */ /* 0x000fe4000f8e023f */
[----:B------:R-:W-:Y:S01]  /*fdc0*/  UIMAD.WIDE.U32 UR6, UR42, UR12, UR6 ;  /* 0x0000000c2a0672a5 */ /* 0x000fe2000f8e0006 */
[----:B------:R-:W-:Y:S01]  /*fdd0*/  IMAD.MOV.U32 R5, RZ, RZ, R6 ;  /* 0x000000ffff057224 */ /* 0x000fe200078e0006 */
[----:B------:R-:W-:Y:S01]  /*fde0*/  UIMAD UR4, UR42, UR13, UR4 ;  /* 0x0000000d2a0472a4 */ /* 0x000fe2000f8e0204 */
[----:B------:R-:W-:-:S03]  /*fdf0*/  ULDC.64 UR8, c[0x0][0xaf0] ;  /* 0x0002bc0000087ab9 */ /* 0x000fc60000000a00 */
[----:B------:R-:W-:Y:S02]  /*fe00*/  UIADD3 UR7, UR7, UR4, URZ ;  /* 0x0000000407077290 */ /* 0x000fe4000fffe03f */
[----:B------:R-:W-:Y:S01]  /*fe10*/  UIMAD UR4, UR37, UR8, URZ ;  /* 0x00000008250472a4 */ /* 0x000fe2000f8e023f */
[----:B0-----:R-:W-:Y:S01]  /*fe20*/  @P0 SHF.R.U32.HI R5, RZ, R3, R2 ;  /* 0x00000003ff050219 */ /* 0x001fe20000011602 */
        /* <DEDUP_REMOVED lines=11> */
[----:B------:R-:W-:Y:S02]  /*fee0*/  IMAD.U32 R3, RZ, RZ, UR4 ;  /* 0x00000004ff037e24 */ /* 0x000fe4000f8e00ff */
[C---:B------:R-:W-:Y:S01]  /*fef0*/  IMAD R9, R5.reuse, UR9, R4 ;  /* 0x0000000905097c24 */ /* 0x040fe2000f8e0204 */
[----:B------:R-:W-:Y:S01]  /*ff00*/  SHF.R.S32.HI R4, RZ, 0x1f, R7 ;  /* 0x0000001fff047819 */ /* 0x000fe20000011407 */
[----:B------:R-:W-:-:S04]  /*ff10*/  IMAD.WIDE.U32 R2, R5, UR8, R2 ;  /* 0x0000000805027c25 */ /* 0x000fc8000f8e0002 */
[----:B------:R-:W-:Y:S02]  /*ff20*/  IMAD.IADD R3, R3, 0x1, R9 ;  /* 0x0000000103037824 */ /* 0x000fe400078e0209 */
[----:B------:R-:W-:Y:S02]  /*ff30*/  IMAD R4, R4, UR6, RZ ;  /* 0x0000000604047c24 */ /* 0x000fe4000f8e02ff */
[----:B------:R-:W-:Y:S02]  /*ff40*/  VIADD R6, R23, UR39 ;  /* 0x0000002717067c36 */ /* 0x000fe40008000000 */
[----:B-----5:R-:W-:Y:S02]  /*ff50*/  IMAD R11, R0, R11, RZ ;  /* 0x0000000b000b7224 */ /* 0x020fe400078e02ff */
        /* <DEDUP_REMOVED lines=23> */
.L_x_2178:
[----:B------:R-:W-:Y:S05]  /*100d0*/  BSYNC B1 ;  /* 0x0000000000017941 */ /* 0x000fea0003800000 */
.L_x_2177:
        /* <DEDUP_REMOVED lines=13> */
.L_x_2180:
[----:B------:R-:W-:Y:S05]  /*101b0*/  BSYNC B1 ;  /* 0x0000000000017941 */ /* 0x000fea0003800000 */
.L_x_2179:
        /* <DEDUP_REMOVED lines=13> */
.L_x_2182:
[----:B------:R-:W-:Y:S05]  /*10290*/  BSYNC B1 ;  /* 0x0000000000017941 */ /* 0x000fea0003800000 */
.L_x_2181:
[----:B0-----:R-:W-:Y:S01]  /*102a0*/  VIADD R0, R6, 0x60 ;  /* 0x0000006006007836 */ /* 0x001fe20000000000 */
[----:B--2-4-:R-:W0:Y:S04]  /*102b0*/  SHFL.IDX PT, R5, R5, 0x3, 0x181f ;  /* 0x00781f0005057f89 */ /* 0x014e2800000e0000 */
[----:B------:R-:W-:Y:S01]  /*102c0*/  ISETP.GE.AND P0, PT, R0, R11, PT ;  /* 0x0000000b0000720c */ /* 0x000fe20003f06270 */
[----:B-1-3--:R1:W2:-:S12]  /*102d0*/  SHFL.IDX PT, R2, R4, 0x3, 0x181f ;  /* 0x00781f0004027f89 */ /* 0x00a29800000e0000 */
[----:B-1----:R-:W-:Y:S05]  /*102e0*/  @P0 BRA `(.L_x_2173) ;  /* 0x0000000000240947 */ /* 0x002fea0003800000 */
[----:B------:R-:W-:Y:S02]  /*102f0*/  ULDC UR4, c[0x0][0xac8] ;  /* 0x0002b20000047ab9 */ /* 0x000fe40000000800 */
[----:B------:R-:W-:Y:S02]  /*10300*/  ISETP.GE.AND P2, PT, R16, UR4, PT ;  /* 0x0000000410007c0c */ /* 0x000fe4000bf46270 */
[----:B------:R-:W-:-:S11]  /*10310*/  ISETP.GE.AND P3, PT, R19, UR4, PT ;  /* 0x0000000413007c0c */ /* 0x000fd6000bf66270 */
[CC--:B--2---:R-:W-:Y:S02]  /*10320*/  @!P2 LEA R6, P0, R16.reuse, R2.reuse, 0x1 ;  /* 0x000000021006a211 */ /* 0x0c4fe400078008ff */
[C---:B------:R-:W-:Y:S02]  /*10330*/  @!P3 LEA R2, P1, R19.reuse, R2, 0x1 ;  /* 0x000000021302b211 */ /* 0x040fe400078208ff */
[-C--:B0-----:R-:W-:Y:S02]  /*10340*/  @!P2 LEA.HI.X R7, R16, R5.reuse, R193, 0x1, P0 ;  /* 0x000000051007a211 */ /* 0x081fe400000f0cc1 */
[----:B------:R-:W-:-:S03]  /*10350*/  @!P3 LEA.HI.X R3, R19, R5, R192, 0x1, P1 ;  /* 0x000000051303b211 */ /* 0x000fc600008f0cc0 */
[----:B------:R1:W-:Y:S04]  /*10360*/  @!P2 ST.E.128 desc[UR52][R6.64], RZ ;  /* 0x000000ff0600a985 */ /* 0x0003e8000c101d34 */
[----:B------:R1:W-:Y:S02]  /*10370*/  @!P3 ST.E.128 desc[UR52][R2.64], RZ ;  /* 0x000000ff0200b985 */ /* 0x0003e4000c101d34 */
.L_x_2173:
[----:B------:R-:W-:Y:S05]  /*10380*/  BSYNC B0 ;  /* 0x0000000000007941 */ /* 0x000fea0003800000 */
.L_x_2164:
[----:B------:R-:W-:Y:S02]  /*10390*/  ULDC UR4, c[0x0][0xc3c] ;  /* 0x00030f0000047ab9 */ /* 0x000fe40000000800 */
[----:B------:R-:W-:-:S13]  /*103a0*/  ISETP.GE.AND P0, PT, R47, UR4, PT ;  /* 0x000000042f007c0c */ /* 0x000fda000bf06270 */
[----:B------:R-:W-:Y:S05]  /*103b0*/  @!P0 BRA `(.L_x_2183) ;  /* 0xffffff0800908947 */ /* 0x000fea000383ffff */
[----:B------:R-:W-:Y:S05]  /*103c0*/  EXIT ;  /* 0x000000000000794d */ /* 0x000fea0003800000 */
.L_x_2125:
[----:B------:R-:W-:-:S08]  /*103d0*/  NOP ;  /* 0x0000000000007918 */ /* 0x000fd00000000000 */
[----:B------:R-:W0:-:S00]  /*103e0*/  USETMAXREG.DEALLOC.CTAPOOL 0x18 ;  /* 0x00000018000079c8 */ /* 0x000e0000080e0500 */
[----:B0-----:R-:W-:Y:S01]  /*103f0*/  LOP3.LUT R0, R0, 0x3, RZ, 0xc0, !PT ;  /* 0x0000000300007812 */ /* 0x001fe200078ec0ff */
[----:B------:R-:W-:-:S05]  /*10400*/  IMAD.MOV.U32 R6, RZ, RZ, RZ ;  /* 0x000000ffff067224 */ /* 0x000fca00078e00ff */
[----:B------:R-:W0:Y:S02]  /*10410*/  SHFL.IDX PT, R0, R0, RZ, 0x1f ;  /* 0x00001fff00007589 */ /* 0x000e2400000e0000 */
[----:B0-----:R-:W-:-:S04]  /*10420*/  ISETP.NE.AND P0, PT, R0, RZ, PT ;  /* 0x000000ff0000720c */ /* 0x001fc80003f05270 */
[----:B------:R-:W-:-:S05]  /*10430*/  P2R R0, PR, RZ, 0x1 ;  /* 0x00000001ff007803 */ /* 0x000fca0000000000 */
[----:B------:R0:W-:Y:S04]  /*10440*/  STL [R1+0x30], R0 ;  /* 0x0000300001007387 */ /* 0x0001e80000100800 */
        /* <DEDUP_REMOVED lines=12> */
.L_x_2184:
[----:B0-----:R-:W0:Y:S01]  /*10510*/  S2R R0, SR_TID.X ;  /* 0x0000000000007919 */ /* 0x001e220000002100 */
        /* <DEDUP_REMOVED lines=40> */
.L_x_2190:
        /* <DEDUP_REMOVED lines=14> */
.L_x_2189:
[----:B------:R-:W-:Y:S05]  /*10880*/  BSYNC B0 ;  /* 0x0000000000007941 */ /* 0x000fea0003800000 */
.L_x_2188:
        /* <DEDUP_REMOVED lines=22> */
.L_x_2186:
        /* <DEDUP_REMOVED lines=25> */
.L_x_2191:
        /* <DEDUP_REMOVED lines=58> */
.L_x_2187:
[----:B------:R0:W-:Y:S01]  /*10f20*/  STL [R1+0x10], R0 ;  /* 0x0000100001007387 */ /* 0x0001e20000100800 */
[----:B------:R-:W-:-:S03]  /*10f30*/  UMOV UR36, URZ ;  /* 0x0000003f00247c82 */ /* 0x000fc60008000000 */
[----:B------:R0:W-:Y:S02]  /*10f40*/  STL [R1+0x14], RZ ;  /* 0x000014ff01007387 */ /* 0x0001e40000100800 */
.L_x_2192:
        /* <DEDUP_REMOVED lines=11> */
.L_x_2185:
[----:B0-----:R-:W-:Y:S01]  /*11000*/  IMAD.MOV.U32 R0, RZ, RZ, 0x1 ;  /* 0x00000001ff007424 */ /* 0x001fe200078e00ff */
[----:B------:R-:W-:Y:S01]  /*11010*/  ULDC UR4, c[0x0][0xc3c] ;  /* 0x00030f0000047ab9 */ /* 0x000fe20000000800 */
[----:B------:R0:W-:Y:S01]  /*11020*/  STL [R1+0x2c], RZ ;  /* 0x00002cff01007387 */ /* 0x0001e20000100800 */
[----:B------:R-:W-:Y:S01]  /*11030*/  UISETP.GE.AND UP0, UPT, UR42, UR4, UPT ;  /* 0x000000042a00728c */ /* 0x000fe2000bf06270 */
[----:B------:R-:W-:Y:S02]  /*11040*/  IMAD.MOV.U32 R18, RZ, RZ, RZ ;  /* 0x000000ffff127224 */ /* 0x000fe400078e00ff */
[----:B------:R0:W-:Y:S03]  /*11050*/  STL [R1], R0 ;  /* 0x0000000001007387 */ /* 0x0001e60000100800 */
        /* <DEDUP_REMOVED lines=13> */
[C---:B-1----:R-:W-:Y:S01]  /*11130*/  IMAD.SHL.U32 R4, R11.reuse, 0x80, RZ ;  /* 0x000000800b047824 */ /* 0x042fe200078e00ff */
[C---:B------:R-:W-:Y:S01]  /*11140*/  LOP3.LUT P0, RZ, R11.reuse, 0x4, RZ, 0xc0, !PT ;  /* 0x000000040bff7812 */ /* 0x040fe2000780c0ff */
[C---:B------:R-:W-:Y:S01]  /*11150*/  IMAD.SHL.U32 R3, R11.reuse, 0x10, RZ ;  /* 0x000000100b037824 */ /* 0x040fe200078e00ff */
[----:B------:R-:W-:Y:S01]  /*11160*/  SHF.R.U32.HI R5, RZ, 0x5, R10 ;  /* 0x00000005ff057819 */ /* 0x000fe2000001160a */
[C---:B------:R-:W-:Y:S01]  /*11170*/  IMAD.SHL.U32 R2, R11.reuse, 0x20, RZ ;  /* 0x000000200b027824 */ /* 0x040fe200078e00ff */
        /* <DEDUP_REMOVED lines=31> */
.L_x_2264:
[----:B------:R-:W-:Y:S01]  /*11370*/  ULDC.64 UR4, c[0x0][0xc88] ;  /* 0x0003220000047ab9 */ /* 0x000fe20000000a00 */
[----:B------:R-:W-:Y:S01]  /*11380*/  IMAD.MOV.U32 R0, RZ, RZ, RZ ;  /* 0x000000ffff007224 */ /* 0x000fe200078e00ff */
[----:B------:R-:W-:Y:S01]  /*11390*/  UIMAD.WIDE UR4, UR42, 0x4, UR4 ;  /* 0x000000042a0478a5 */ /* 0x000fe2000f8e0204 */
[----:B------:R-:W-:Y:S01]  /*113a0*/  ULDC.64 UR8, c[0x0][0xa18] ;  /* 0x0002860000087ab9 */ /* 0x000fe20000000a00 */
[----:B------:R-:W-:-:S04]  /*113b0*/  ULDC.64 UR6, c[0x0][0xa08] ;  /* 0x0002820000067ab9 */ /* 0x000fc80000000a00 */
[----:B------:R-:W-:Y:S02]  /*113c0*/  IMAD.U32 R2, RZ, RZ, UR4 ;  /* 0x00000004ff027e24 */ /* 0x000fe4000f8e00ff */
[----:B------:R-:W-:Y:S01]  /*113d0*/  IMAD.U32 R3, RZ, RZ, UR5 ;  /* 0x00000005ff037e24 */ /* 0x000fe2000f8e00ff */
[----:B------:R-:W-:-:S04]  /*113e0*/  ULDC.64 UR4, c[0x0][0xa28] ;  /* 0x00028a0000047ab9 */ /* 0x000fc80000000a00 */
[----:B------:R-:W3:Y:S01]  /*113f0*/  LDG.E R2, desc[UR52][R2.64] ;  /* 0x0000003402027981 */ /* 0x000ee2000c1e1900 */
[----:B------:R-:W-:-:S04]  /*11400*/  UISETP.NE.U32.AND UP0, UPT, UR4, URZ, UPT ;  /* 0x0000003f0400728c */ /* 0x000fc8000bf05070 */
[----:B------:R-:W-:-:S06]  /*11410*/  UISETP.NE.AND.EX UP0, UPT, UR5, URZ, UPT, UP0 ;  /* 0x0000003f0500728c */ /* 0x000fcc000bf05300 */
[----:B------:R-:W-:Y:S02]  /*11420*/  PLOP3.LUT P0, PT, PT, PT, UP0, 0x80, 0x0 ;  /* 0x000000000000781c */ /* 0x000fe40003f0f008 */
[----:B------:R-:W-:-:S04]  /*11430*/  ISETP.NE.U32.AND P1, PT, RZ, UR6, PT ;  /* 0x00000006ff007c0c */ /* 0x000fc8000bf25070 */
[----:B------:R-:W-:Y:S01]  /*11440*/  ISETP.NE.AND.EX P1, PT, RZ, UR7, PT, P1 ;  /* 0x00000007ff007c0c */ /* 0x000fe2000bf25310 */
[----:B------:R-:W-:Y:S01]  /*11450*/  IMAD.MOV.U32 R8, RZ, RZ, RZ ;  /* 0x000000ffff087224 */ /* 0x000fe200078e00ff */
[----:B---3--:R-:W-:-:S13]  /*11460*/  R2UR UR43, R2 ;  /* 0x00000000022b72ca */ /* 0x008fda00000e0000 */
[----:B------:R-:W-:Y:S02]  /*11470*/  USHF.R.S32.HI UR46, URZ, 0x1f, UR43 ;  /* 0x0000001f3f2e7899 */ /* 0x000fe4000801142b */
[----:B------:R-:W-:-:S04]  /*11480*/  @UP0 ULEA UR4, UP1, UR43, UR4, 0x2 ;  /* 0x000000042b040291 */ /* 0x000fc8000f82103f */
[----:B------:R-:W-:Y:S02]  /*11490*/  @UP0 ULEA.HI.X UR5, UR43, UR5, UR46, 0x2, UP1 ;  /* 0x000000052b050291 */ /* 0x000fe400088f142e */
[----:B------:R-:W-:Y:S01]  /*114a0*/  IMAD.U32 R2, RZ, RZ, UR4 ;  /* 0x00000004ff027e24 */ /* 0x000fe2000f8e00ff */
[----:B------:R-:W-:-:S03]  /*114b0*/  USHF.L.U32 UR44, UR43, 0x2, URZ ;  /* 0x000000022b2c7899 */ /* 0x000fc6000800063f */
[----:B------:R-:W-:Y:S01]  /*114c0*/  IMAD.U32 R3, RZ, RZ, UR5 ;  /* 0x00000005ff037e24 */ /* 0x000fe2000f8e00ff */
[----:B------:R-:W-:Y:S01]  /*114d0*/  ULDC.64 UR4, c[0x0][0xa00] ;  /* 0x0002800000047ab9 */ /* 0x000fe20000000a00 */
[----:B------:R-:W-:-:S03]  /*114e0*/  USHF.L.U64.HI UR45, UR43, 0x2, UR46 ;  /* 0x000000022b2d7899 */ /* 0x000fc6000801022e */
[----:B0-----:R0:W5:Y:S01]  /*114f0*/  @P0 LDG.E R0, desc[UR52][R2.64] ;  /* 0x0000003402000981 */ /* 0x001162000c1e1900 */
[----:B------:R-:W-:Y:S01]  /*11500*/  ISETP.NE.U32.AND P0, PT, RZ, UR4, PT ;  /* 0x00000004ff007c0c */ /* 0x000fe2000bf05070 */
[----:B------:R-:W-:Y:S02]  /*11510*/  UIADD3 UR4, UP0, UR44, UR4, URZ ;  /* 0x000000042c047290 */ /* 0x000fe4000ff1e03f */
[----:B------:R-:W-:Y:S01]  /*11520*/  UIADD3 UR6, UP1, UR44, UR6, URZ ;  /* 0x000000062c067290 */ /* 0x000fe2000ff3e03f */
[----:B------:R-:W-:Y:S01]  /*11530*/  ISETP.NE.AND.EX P0, PT, RZ, UR5, PT, P0 ;  /* 0x00000005ff007c0c */ /* 0x000fe2000bf05300 */
[----:B------:R-:W-:Y:S02]  /*11540*/  UIADD3.X UR5, UR45, UR5, URZ, UP0, !UPT ;  /* 0x000000052d057290 */ /* 0x000fe400087fe43f */
[----:B------:R-:W-:Y:S02]  /*11550*/  UISETP.NE.U32.AND UP0, UPT, UR8, URZ, UPT ;  /* 0x0000003f0800728c */ /* 0x000fe4000bf05070 */
[----:B------:R-:W-:Y:S01]  /*11560*/  UIADD3.X UR7, UR45, UR7, URZ, UP1, !UPT ;  /* 0x000000072d077290 */ /* 0x000fe20008ffe43f */
[----:B0-----:R-:W-:Y:S01]  /*11570*/  IMAD.U32 R2, RZ, RZ, UR4 ;  /* 0x00000004ff027e24 */ /* 0x001fe2000f8e00ff */
[----:B------:R-:W-:Y:S01]  /*11580*/  UISETP.NE.AND.EX UP0, UPT, UR9, URZ, UPT, UP0 ;  /* 0x0000003f0900728c */ /* 0x000fe2000bf05300 */
[----:B------:R-:W-:-:S02]  /*11590*/  IMAD.U32 R3, RZ, RZ, UR5 ;  /* 0x00000005ff037e24 */ /* 0x000fc4000f8e00ff */
[----:B-1----:R-:W-:Y:S02]  /*115a0*/  IMAD.U32 R4, RZ, RZ, UR6 ;  /* 0x00000006ff047e24 */ /* 0x002fe4000f8e00ff */
[----:B------:R-:W-:Y:S01]  /*115b0*/  IMAD.U32 R5, RZ, RZ, UR7 ;  /* 0x00000007ff057e24 */ /* 0x000fe2000f8e00ff */
[----:B------:R-:W-:-:S05]  /*115c0*/  PLOP3.LUT P2, PT, PT, PT, UP0, 0x80, 0x0 ;  /* 0x000000000000781c */ /* 0x000fca0003f4f008 */
[----:B------:R-:W-:Y:S01]  /*115d0*/  @UP0 UIADD3 UR4, UP1, UR44, UR8, URZ ;  /* 0x000000082c040290 */ /* 0x000fe2000ff3e03f */
[----:B------:R0:W5:Y:S03]  /*115e0*/  @P1 LDG.E R8, desc[UR52][R4.64] ;  /* 0x0000003404081981 */ /* 0x000166000c1e1900 */
[----:B------:R-:W-:Y:S01]  /*115f0*/  @UP0 UIADD3.X UR5, UR45, UR9, URZ, UP1, !UPT ;  /* 0x000000092d050290 */ /* 0x000fe20008ffe43f */
[----:B------:R0:W5:Y:S01]  /*11600*/  @P0 LDG.E R9, desc[UR52][R2.64] ;  /* 0x0000003402090981 */ /* 0x000162000c1e1900 */
[----:B------:R-:W-:Y:S01]  /*11610*/  ULDC UR6, c[0x0][0x288] ;  /* 0x0000a20000067ab9 */ /* 0x000fe20000000800 */
[----:B------:R-:W-:Y:S02]  /*11620*/  IMAD.U32 R6, RZ, RZ, UR4 ;  /* 0x00000004ff067e24 */ /* 0x000fe4000f8e00ff */
[----:B------:R-:W-:Y:S02]  /*11630*/  IMAD.U32 R10, RZ, RZ, UR6 ;  /* 0x00000006ff0a7e24 */ /* 0x000fe4000f8e00ff */
[----:B------:R-:W-:-:S05]  /*11640*/  IMAD.U32 R7, RZ, RZ, UR5 ;  /* 0x00000005ff077e24 */ /* 0x000fca000f8e00ff */
[----:B------:R-:W3:Y:S04]  /*11650*/  @P2 LDG.E R10, desc[UR52][R6.64] ;  /* 0x00000034060a2981 */ /* 0x000ee8000c1e1900 */
[----:B---3--:R0:W-:Y:S01]  /*11660*/  STL [R1+0x1c], R10 ;  /* 0x00001c0a01007387 */ /* 0x0081e20000100800 */
[----:B------:R-:W-:Y:S05]  /*11670*/  @P2 BRA `(.L_x_2194) ;  /* 0x0000000000142947 */ /* 0x000fea0003800000 */
[----:B------:R-:W-:Y:S05]  /*11680*/  @!P0 BRA `(.L_x_2194) ;  /* 0x0000000000108947 */ /* 0x000fea0003800000 */
[----:B------:R-:W3:Y:S04]  /*11690*/  LDG.E R6, desc[UR52][R2.64] ;  /* 0x0000003402067981 */ /* 0x000ee8000c1e1900 */
[----:B0-----:R-:W3:Y:S02]  /*116a0*/  LDG.E R2, desc[UR52][R2.64+0x4] ;  /* 0x0000043402027981 */ /* 0x001ee4000c1e1900 */
[----:B---3--:R-:W-:-:S05]  /*116b0*/  IMAD.IADD R2, R2, 0x1, -R6 ;  /* 0x0000000102027824 */ /* 0x008fca00078e0a06 */
[----:B------:R1:W-:Y:S02]  /*116c0*/  STL [R1+0x1c], R2 ;  /* 0x00001c0201007387 */ /* 0x0003e40000100800 */
.L_x_2194:
[----:B-----5:R-:W-:Y:S01]  /*116d0*/  IMAD.IADD R6, R8, 0x1, R0 ;  /* 0x0000000108067824 */ /* 0x020fe200078e0200 */
[----:B------:R-:W-:Y:S01]  /*116e0*/  ULDC.64 UR4, c[0x0][0x418] ;  /* 0x0001060000047ab9 */ /* 0x000fe20000000a00 */
[----:B0-----:R-:W-:Y:S01]  /*116f0*/  IMAD.U32 R3, RZ, RZ, UR43 ;  /* 0x0000002bff037e24 */ /* 0x001fe2000f8e00ff */
[----:B------:R-:W-:Y:S01]  /*11700*/  UISETP.NE.U32.AND UP0, UPT, UR4, URZ, UPT ;  /* 0x0000003f0400728c */ /* 0x000fe2000bf05070 */
[----:B------:R-:W-:Y:S01]  /*11710*/  UMOV UR47, URZ ;  /* 0x0000003f002f7c82 */ /* 0x000fe20008000000 */
[----:B------:R-:W-:Y:S01]  /*11720*/  ULDC.64 UR6, c[0x0][0xa20] ;  /* 0x0002880000067ab9 */ /* 0x000fe20000000a00 */
[----:B------:R0:W-:Y:S01]  /*11730*/  STL [R1+0x18], R6 ;  /* 0x0000180601007387 */ /* 0x0001e20000100800 */
[----:B------:R-:W-:Y:S01]  /*11740*/  @P0 R2UR UR47, R9 ;  /* 0x00000000092f02ca */ /* 0x000fe200000e0000 */
[----:B------:R-:W-:Y:S01]  /*11750*/  UISETP.NE.AND.EX UP0, UPT, UR5, URZ, UPT, UP0 ;  /* 0x0000003f0500728c */ /* 0x000fe2000bf05300 */
[----:B------:R-:W-:Y:S01]  /*11760*/  ISETP.NE.U32.AND P0, PT, RZ, UR6, PT ;  /* 0x00000006ff007c0c */ /* 0x000fe2000bf05070 */
[----:B------:R0:W-:Y:S01]  /*11770*/  STL [R1+0x4], R3 ;  /* 0x0000040301007387 */ /* 0x0001e20000100800 */
[----:B------:R-:W-:Y:S01]  /*11780*/  ULDC UR4, c[0x0][0x424] ;  /* 0x0001090000047ab9 */ /* 0x000fe20000000800 */
[----:B------:R-:W-:Y:S01]  /*11790*/  ULDC UR5, c[0x0][0x2f0] ;  /* 0x0000bc0000057ab9 */ /* 0x000fe20000000800 */
[----:B------:R-:W-:Y:S01]  /*117a0*/  ISETP.NE.AND.EX P0, PT, RZ, UR7, PT, P0 ;  /* 0x00000007ff007c0c */ /* 0x000fe2000bf05300 */
[----:B------:R-:W-:-:S04]  /*117b0*/  USEL UR4, UR4, 0x1, UP0 ;  /* 0x0000000104047887 */ /* 0x000fc80008000000 */
[----:B------:R-:W-:-:S06]  /*117c0*/  UIMAD UR4, UR4, UR5, URZ ;  /* 0x00000005040472a4 */ /* 0x000fcc000f8e023f */
[----:B-1----:R-:W-:Y:S02]  /*117d0*/  IMAD.U32 R2, RZ, RZ, UR4 ;  /* 0x00000004ff027e24 */ /* 0x002fe4000f8e00ff */
[----:B0-----:R-:W-:Y:S05]  /*117e0*/  @!P0 BRA `(.L_x_2195) ;  /* 0x0000000000188947 */ /* 0x001fea0003800000 */
[----:B------:R-:W-:-:S04]  /*117f0*/  UIADD3 UR4, UP0, UR44, UR6, URZ ;  /* 0x000000062c047290 */ /* 0x000fc8000ff1e03f */
[----:B------:R-:W-:Y:S02]  /*11800*/  UIADD3.X UR5, UR45, UR7, URZ, UP0, !UPT ;  /* 0x000000072d057290 */ /* 0x000fe400087fe43f */
[----:B------:R-:W-:-:S04]  /*11810*/  IMAD.U32 R2, RZ, RZ, UR4 ;  /* 0x00000004ff027e24 */ /* 0x000fc8000f8e00ff */
[----:B------:R-:W-:-:S05]  /*11820*/  IMAD.U32 R3, RZ, RZ, UR5 ;  /* 0x00000005ff037e24 */ /* 0x000fca000f8e00ff */
[----:B------:R0:W5:Y:S01]  /*11830*/  LDG.E R2, desc[UR52][R2.64] ;  /* 0x0000003402027981 */ /* 0x000162000c1e1900 */
[----:B------:R-:W-:Y:S05]  /*11840*/  BRA `(.L_x_2196) ;  /* 0x0000000000107947 */ /* 0x000fea0003800000 */
.L_x_2195:
[----:B------:R-:W-:Y:S05]  /*11850*/  @!P1 BRA `(.L_x_2196) ;  /* 0x00000000000c9947 */ /* 0x000fea0003800000 */
[----:B------:R-:W3:Y:S04]  /*11860*/  LDG.E R2, desc[UR52][R4.64] ;  /* 0x0000003404027981 */ /* 0x000ee8000c1e1900 */
[----:B------:R-:W3:Y:S02]  /*11870*/  LDG.E R4, desc[UR52][R4.64+0x4] ;  /* 0x0000043404047981 */ /* 0x000ee4000c1e1900 */
[----:B---3--:R-:W-:-:S07]  /*11880*/  IMAD.IADD R2, R4, 0x1, -R2 ;  /* 0x0000000104027824 */ /* 0x008fce00078e0a02 */
.L_x_2196:
[----:B------:R-:W3:Y:S04]  /*11890*/  LDL R4, [R1+0x1c] ;  /* 0x00001c0001047983 */ /* 0x000ee80000100800 */
[----:B0-----:R-:W4:Y:S01]  /*118a0*/  LDL R3, [R1+0x14] ;  /* 0x0000140001037983 */ /* 0x001f220000100800 */
[----:B-----5:R-:W-:Y:S01]  /*118b0*/  IMAD.IADD R0, R2, 0x1, -R0 ;  /* 0x0000000102007824 */ /* 0x020fe200078e0a00 */
[----:B------:R-:W-:Y:S01]  /*118c0*/  BSSY B7, `(.L_x_2197) ;  /* 0x0000328000077945 */ /* 0x000fe20003800000 */
[----:B------:R-:W0:Y:S02]  /*118d0*/  LDC R2, c[0x0][0x448] ;  /* 0x00011200ff027b82 */ /* 0x000e240000000800 */
[----:B0-----:R-:W-:-:S13]  /*118e0*/  ISETP.NE.AND P0, PT, R2, 0x1, PT ;  /* 0x000000010200780c */ /* 0x001fda0003f05270 */
[----:B------:R-:W0:Y:S01]  /*118f0*/  @P0 LDC R2, c[0x0][0x450] ;  /* 0x00011400ff020b82 */ /* 0x000e220000000800 */
[----:B---3--:R-:W-:-:S07]  /*11900*/  IMAD.MOV.U32 R5, RZ, RZ, R4 ;  /* 0x000000ffff057224 */ /* 0x008fce00078e0004 */
[----:B------:R-:W1:Y:S01]  /*11910*/  @P0 LDC R4, c[0x0][0x44c] ;  /* 0x00011300ff040b82 */ /* 0x000e620000000800 */
[----:B----4-:R-:W-:-:S04]  /*11920*/  IMAD.SHL.U32 R3, R3, 0x80, RZ ;  /* 0x0000008003037824 */ /* 0x010fc800078e00ff */
[----:B------:R-:W-:-:S04]  /*11930*/  VIADD R3, R3, 0x7f ;  /* 0x0000007f03037836 */ /* 0x000fc80000000000 */
[----:B-1----:R-:W-:-:S05]  /*11940*/  @P0 IMAD.HI.U32 R4, R3, R4, RZ ;  /* 0x0000000403040227 */ /* 0x002fca00078e00ff */
[----:B0-----:R-:W-:Y:S01]  /*11950*/  @P0 SHF.R.U32.HI R3, RZ, R2, R4 ;  /* 0x00000002ff030219 */ /* 0x001fe20000011604 */
[C---:B------:R-:W-:Y:S01]  /*11960*/  VIADD R2, R0.reuse, 0x9f ;  /* 0x0000009f00027836 */ /* 0x040fe20000000000 */
[----:B------:R-:W-:-:S03]  /*11970*/  IADD3 R0, R0, 0xa0, -R5 ;  /* 0x000000a000007810 */ /* 0x000fc60007ffe805 */
[----:B------:R-:W-:-:S04]  /*11980*/  IMAD.HI R2, R2, 0x66666667, RZ ;  /* 0x6666666702027827 */ /* 0x000fc800078e02ff */
[----:B------:R-:W-:Y:S01]  /*11990*/  IMAD.IADD R0, R0, 0x1, R3 ;  /* 0x0000000100007824 */ /* 0x000fe200078e0203 */
[----:B------:R-:W-:-:S03]  /*119a0*/  SHF.R.U32.HI R3, RZ, 0x1f, R2 ;  /* 0x0000001fff037819 */ /* 0x000fc60000011602 */
[----:B------:R-:W-:Y:S01]  /*119b0*/  IMAD.HI R0, R0, 0x66666667, RZ ;  /* 0x6666666700007827 */ /* 0x000fe200078e02ff */
[----:B------:R-:W-:-:S04]  /*119c0*/  LEA.HI.SX32 R3, R2, R3, 0x1a ;  /* 0x0000000302037211 */ /* 0x000fc800078fd2ff */
[----:B------:R-:W-:-:S04]  /*119d0*/  SHF.R.U32.HI R2, RZ, 0x1f, R0 ;  /* 0x0000001fff027819 */ /* 0x000fc80000011600 */
[----:B------:R-:W-:-:S04]  /*119e0*/  LEA.HI.SX32 R2, R0, R2, 0x1a ;  /* 0x0000000200027211 */ /* 0x000fc800078fd2ff */
[----:B------:R-:W-:-:S04]  /*119f0*/  VIMNMX R19, R3, R2, PT ;  /* 0x0000000203137248 */ /* 0x000fc80003fe0100 */
[----:B------:R-:W-:-:S13]  /*11a00*/  ISETP.GT.AND P0, PT, R19, RZ, PT ;  /* 0x000000ff1300720c */ /* 0x000fda0003f04270 */
[----:B------:R-:W-:Y:S05]  /*11a10*/  @P0 BRA `(.L_x_2198) ;  /* 0x0000000000480947 */ /* 0x000fea0003800000 */
        /* <DEDUP_REMOVED lines=18> */
.L_x_2198:
        /* <DEDUP_REMOVED lines=20> */
.L_x_2201:
[----:B------:R-:W-:Y:S05]  /*11c80*/  BSYNC B6 ;  /* 0x0000000000067941 */ /* 0x000fea0003800000 */
.L_x_2200:
[----:B------:R-:W-:Y:S01]  /*11c90*/  VIADD R0, R17, 0xa400 ;  /* 0x0000a40011007836 */ /* 0x000fe20000000000 */
[----:B------:R-:W-:Y:S04]  /*11ca0*/  BSSY B6, `(.L_x_2202) ;  /* 0x0000014000067945 */ /* 0x000fe80003800000 */
[----:B------:R-:W-:-:S04]  /*11cb0*/  LOP3.LUT P0, RZ, R0, 0x3ff, RZ, 0xc0, !PT ;  /* 0x000003ff00ff7812 */ /* 0x000fc8000780c0ff */
[----:B------:R-:W-:-:S09]  /*11cc0*/  P2R R16, PR, RZ, 0x1 ;  /* 0x00000001ff107803 */ /* 0x000fd20000000000 */
        /* <DEDUP_REMOVED lines=17> */
.L_x_2203:
[----:B------:R-:W-:Y:S05]  /*11de0*/  BSYNC B6 ;  /* 0x0000000000067941 */ /* 0x000fea0003800000 */
.L_x_2202:
        /* <DEDUP_REMOVED lines=20> */
.L_x_2205:
[----:B------:R-:W-:Y:S05]  /*11f30*/  BSYNC B6 ;  /* 0x0000000000067941 */ /* 0x000fea0003800000 */
.L_x_2204:
[----:B------:R-:W-:Y:S01]  /*11f40*/  ISETP.NE.AND P6, PT, R16, RZ, PT ;  /* 0x000000ff1000720c */ /* 0x000fe20003fc5270 */
[----:B------:R-:W-:-:S12]  /*11f50*/  BSSY B6, `(.L_x_2206) ;  /* 0x0000012000067945 */ /* 0x000fd80003800000 */
        /* <DEDUP_REMOVED lines=17> */
.L_x_2207:
[----:B------:R-:W-:Y:S05]  /*12070*/  BSYNC B6 ;  /* 0x0000000000067941 */ /* 0x000fea0003800000 */
.L_x_2206:
        /* <DEDUP_REMOVED lines=9> */
[----:B------:R-:W0:Y:S01]  /*12110*/  S2R R0, SR_TID.X ;  /* 0x0000000000007919 */ /* 0x000e220000002100 */
[----:B------:R-:W-:-:S03]  /*12120*/  ULDC.64 UR4, c[0x0][0xa08] ;  /* 0x0002820000047ab9 */ /* 0x000fc60000000a00 */
[----:B---3--:R1:W3:Y:S01]  /*12130*/  @P0 LDG.E R8, desc[UR52][R2.64] ;  /* 0x0000003402080981 */ /* 0x0082e2000c1e1900 */
[----:B0-----:R-:W-:-:S04]  /*12140*/  SHF.R.U32.HI R0, RZ, 0x5, R0 ;  /* 0x00000005ff007819 */ /* 0x001fc80000011600 */
[----:B------:R-:W-:Y:S01]  /*12150*/  LOP3.LUT R0, R0, 0x3, RZ, 0xc0, !PT ;  /* 0x0000000300007812 */ /* 0x000fe200078ec0ff */
[----:B-1----:R-:W0:Y:S01]  /*12160*/  LDC.64 R2, c[0x0][0x418] ;  /* 0x00010600ff027b82 */ /* 0x002e220000000a00 */
[----:B---3--:R-:W-:Y:S01]  /*12170*/  SHF.R.S32.HI R9, RZ, 0x1f, R8 ;  /* 0x0000001fff097819 */ /* 0x008fe20000011408 */
[----:B------:R1:W-:Y:S01]  /*12180*/  @P0 STL [R1+0x4], R8 ;  /* 0x0000040801000387 */ /* 0x0003e20000100800 */
[----:B0-----:R-:W-:Y:S01]  /*12190*/  LOP3.LUT P0, RZ, R2, UR4, RZ, 0xfc, !PT ;  /* 0x0000000402ff7c12 */ /* 0x001fe2000f80fcff */
[----:B------:R-:W-:Y:S02]  /*121a0*/  UMOV UR4, 0xffffffff ;  /* 0xffffffff00047882 */ /* 0x000fe40000000000 */
[----:B------:R1:W-:Y:S01]  /*121b0*/  STL [R1+0x8], R9 ;  /* 0x0000080901007387 */ /* 0x0003e20000100800 */
[----:B------:R-:W-:-:S04]  /*121c0*/  LOP3.LUT P0, RZ, R3, UR5, RZ, 0xfc, P0 ;  /* 0x0000000503ff7c12 */ /* 0x000fc8000800fcff */
[----:B------:R-:W-:Y:S01]  /*121d0*/  SEL R16, R8, RZ, !P0 ;  /* 0x000000ff08107207 */ /* 0x000fe20004000000 */
[----:B------:R-:W-:Y:S08]  /*121e0*/  BRA.DIV UR4, `(.L_x_2208) ;  /* 0x0000003e04247947 */ /* 0x000ff0000b800000 */
[----:B------:R0:W3:Y:S02]  /*121f0*/  SHFL.IDX PT, R14, R0, RZ, 0x1f ;  /* 0x00001fff000e7589 */ /* 0x0000e400000e0000 */
.L_x_2283:
[----:B------:R-:W-:Y:S02]  /*12200*/  PLOP3.LUT P1, PT, PT, PT, PT, 0x8, 0x0 ;  /* 0x000000000000781c */ /* 0x000fe40003f2e170 */
[----:B---3--:R-:W-:Y:S02]  /*12210*/  ISETP.NE.AND P0, PT, R14, RZ, PT ;  /* 0x000000ff0e00720c */ /* 0x008fe40003f05270 */
[----:B0-----:R-:W-:-:S05]  /*12220*/  P2R R0, PR, RZ, 0x2 ;  /* 0x00000002ff007803 */ /* 0x001fca0000000000 */
[----:B------:R0:W-:Y:S06]  /*12230*/  STL [R1+0xc], R0 ;  /* 0x00000c0001007387 */ /* 0x0001ec0000100800 */
[----:B------:R-:W-:Y:S05]  /*12240*/  @P0 BRA `(.L_x_2209) ;  /* 0x0000000400880947 */ /* 0x000fea0003800000 */
[----:B------:R-:W-:Y:S01]  /*12250*/  UMOV UR4, 0xffffffff ;  /* 0xffffffff00047882 */ /* 0x000fe20000000000 */
[----:B0-----:R-:W-:Y:S02]  /*12260*/  VIADD R0, R19, 0xffffffff ;  /* 0xffffffff13007836 */ /* 0x001fe40000000000 */
[----:B------:R-:W-:Y:S05]  /*12270*/  BRA.DIV UR4, `(.L_x_2210) ;  /* 0x0000003e04207947 */ /* 0x000fea000b800000 */
[----:B------:R-:W-:-:S13]  /*12280*/  ELECT P6, URZ, PT ;  /* 0x00000000003f782f */ /* 0x000fda00038c0000 */
.L_x_2286:
        /* <DEDUP_REMOVED lines=21> */
.L_x_2211:
[----:B0-----:R-:W3:Y:S01]  /*123e0*/  LDL R3, [R1] ;  /* 0x0000000001037983 */ /* 0x001ee20000100800 */
[----:B------:R-:W-:Y:S01]  /*123f0*/  IMAD R2, R18, 0x8, R17 ;  /* 0x0000000812027824 */ /* 0x000fe200078e0211 */
[----:B-1----:R-:W0:Y:S02]  /*12400*/  S2R R8, SR_TID.X ;  /* 0x0000000000087919 */ /* 0x002e240000002100 */
[----:B0-----:R-:W-:-:S04]  /*12410*/  LOP3.LUT R8, R8, 0x7f, RZ, 0xc0, !PT ;  /* 0x0000007f08087812 */ /* 0x001fc800078ec0ff */
[----:B------:R-:W-:Y:S02]  /*12420*/  ISETP.NE.AND P1, PT, R8, RZ, PT ;  /* 0x000000ff0800720c */ /* 0x000fe40003f25270 */
[----:B---3--:R-:W-:-:S04]  /*12430*/  SHF.L.U32 R3, R3, 0x1f, RZ ;  /* 0x0000001f03037819 */ /* 0x008fc800000006ff */
[----:B------:R-:W0:Y:S02]  /*12440*/  SYNCS.PHASECHK.TRANS64.TRYWAIT P0, [R2+URZ+0x29880], R3 ;  /* 0x02988003020075a7 */ /* 0x000e24000800017f */
[----:B0-----:R-:W-:Y:S05]  /*12450*/  @!P0 BRA `(.L_x_2212) ;  /* 0x0000003800c88947 */ /* 0x001fea0003800000 */
.L_x_2287:
        /* <DEDUP_REMOVED lines=8> */
.L_x_2213:
[----:B------:R-:W3:Y:S01]  /*124e0*/  LDL R5, [R1+0x18] ;  /* 0x0000180001057983 */ /* 0x000ee20000100800 */
        /* <DEDUP_REMOVED lines=11> */
[----:B---3--:R-:W-:-:S05]  /*125a0*/  IMAD R0, R0, 0xa0, R5 ;  /* 0x000000a000007824 */ /* 0x008fca00078e0205 */
[----:B------:R-:W-:-:S13]  /*125b0*/  R2UR UR35, R0 ;  /* 0x00000000002372ca */ /* 0x000fda00000e0000 */
[----:B------:R1:W-:Y:S01]  /*125c0*/  UTMALDG.4D [UR32], [UR4], desc[UR6] ;  /* 0x00000620040075b4 */ /* 0x0003e20008019000 */
[----:B------:R-:W3:Y:S02]  /*125d0*/  SYNCS.PHASECHK.TRANS64.TRYWAIT P0, [R2+URZ+0x29840], R3 ;  /* 0x02984003020075a7 */ /* 0x000ee4000800017f */
[----:B-1-3--:R-:W-:Y:S05]  /*125e0*/  @!P0 BRA `(.L_x_2214) ;  /* 0x0000003800788947 */ /* 0x00afea0003800000 */
.L_x_2288:
        /* <DEDUP_REMOVED lines=8> */
.L_x_2215:
[----:B------:R-:W-:Y:S01]  /*12670*/  R2UR UR27, R0 ;  /* 0x00000000001b72ca */ /* 0x000fe200000e0000 */
[----:B------:R-:W-:Y:S01]  /*12680*/  IMAD R0, R18, 0x7800, R17 ;  /* 0x0000780012007824 */ /* 0x000fe200078e0211 */
        /* <DEDUP_REMOVED lines=8> */
[----:B------:R-:W-:Y:S01]  /*12710*/  UMOV UR26, URZ ;  /* 0x0000003f001a7c82 */ /* 0x000fe20008000000 */
[----:B------:R-:W-:Y:S01]  /*12720*/  UMOV UR28, UR36 ;  /* 0x00000024001c7c82 */ /* 0x000fe20008000000 */
[----:B------:R-:W-:Y:S01]  /*12730*/  P2R R0, PR, RZ, 0x1 ;  /* 0x00000001ff007803 */ /* 0x000fe20000000000 */
[----:B------:R-:W-:Y:S01]  /*12740*/  UMOV UR18, 0x40 ;  /* 0x0000004000127882 */ /* 0x000fe20000000000 */
[----:B------:R-:W-:Y:S01]  /*12750*/  UMOV UR20, UR36 ;  /* 0x0000002400147c82 */ /* 0x000fe20008000000 */
[----:B------:R-:W-:Y:S01]  /*12760*/  UIADD3 UR25, UR25, 0x29830, URZ ;  /* 0x0002983019197890 */ /* 0x000fe2000fffe03f */
[----:B------:R-:W-:Y:S01]  /*12770*/  UMOV UR19, UR27 ;  /* 0x0000001b00137c82 */ /* 0x000fe20008000000 */
[----:B------:R-:W-:-:S02]  /*12780*/  UMOV UR21, UR29 ;  /* 0x0000001d00157c82 */ /* 0x000fc40008000000 */
[----:B------:R-:W-:Y:S01]  /*12790*/  UIADD3 UR24, UR8, 0x1a400, URZ ;  /* 0x0001a40008187890 */ /* 0x000fe2000fffe03f */
[----:B------:R3:W-:Y:S01]  /*127a0*/  STL [R1+0xc], R0 ;  /* 0x00000c0001007387 */ /* 0x0007e20000100800 */
[----:B------:R-:W-:Y:S02]  /*127b0*/  UIADD3 UR16, UR8, 0x1cc00, URZ ;  /* 0x0001cc0008107890 */ /* 0x000fe4000fffe03f */
[----:B------:R-:W-:Y:S01]  /*127c0*/  UIADD3 UR8, UR8, 0x1f400, URZ ;  /* 0x0001f40008087890 */ /* 0x000fe2000fffe03f */
        /* <DEDUP_REMOVED lines=8> */
[----:B------:R3:W-:Y:S02]  /*12850*/  UTMALDG.4D [UR8], [UR4], desc[UR6] ;  /* 0x00000608040075b4 */ /* 0x0007e40008019000 */
[----:B---3--:R-:W-:Y:S01]  /*12860*/  NOP ;  /* 0x0000000000007918 */ /* 0x008fe20000000000 */
.L_x_2209:
[----:B------:R-:W-:Y:S05]  /*12870*/  WARPSYNC.ALL ;  /* 0x0000000000007948 */ /* 0x000fea0003800000 */
[----:B0-----:R-:W-:Y:S01]  /*12880*/  VIADD R0, R17, 0x14400 ;  /* 0x0001440011007836 */ /* 0x001fe20000000000 */
[----:B------:R-:W-:Y:S01]  /*12890*/  USHF.R.S32.HI UR4, URZ, 0x1f, UR47 ;  /* 0x0000001f3f047899 */ /* 0x000fe2000801142f */
        /* <DEDUP_REMOVED lines=15> */
[----:B-1----:R-:W-:Y:S01]  /*12990*/  MOV R2, 0x0 ;  /* 0x0000000000027802 */ /* 0x002fe20000000f00 */
        /* <DEDUP_REMOVED lines=15> */
.L_x_2217:
[----:B------:R-:W-:Y:S05]  /*12a90*/  BSYNC B6 ;  /* 0x0000000000067941 */ /* 0x000fea0003800000 */
.L_x_2216:
[----:B------:R-:W3:Y:S01]  /*12aa0*/  LDL R10, [R1+0x14] ;  /* 0x00001400010a7983 */ /* 0x000ee20000100800 */
[----:B------:R-:W0:Y:S01]  /*12ab0*/  LDC R5, c[0x0][0x448] ;  /* 0x00011200ff057b82 */ /* 0x000e220000000800 */
[----:B------:R-:W-:Y:S01]  /*12ac0*/  ULDC.64 UR8, c[0x0][0x2d8] ;  /* 0x0000b60000087ab9 */ /* 0x000fe20000000a00 */
[----:B-1----:R-:W1:Y:S01]  /*12ad0*/  S2R R2, SR_TID.X ;  /* 0x0000000000027919 */ /* 0x002e620000002100 */
[----:B0-----:R-:W-:Y:S01]  /*12ae0*/  ISETP.NE.AND P0, PT, R5, 0x1, PT ;  /* 0x000000010500780c */ /* 0x001fe20003f05270 */
[----:B------:R-:W0:Y:S01]  /*12af0*/  S2R R6, SR_TID.X ;  /* 0x0000000000067919 */ /* 0x000e220000002100 */
[----:B-1----:R-:W-:-:S11]  /*12b00*/  LOP3.LUT R0, R2, 0x7f, RZ, 0xc0, !PT ;  /* 0x0000007f02007812 */ /* 0x002fd600078ec0ff */
[----:B------:R-:W1:Y:S01]  /*12b10*/  @P0 LDC R3, c[0x0][0x44c] ;  /* 0x00011300ff030b82 */ /* 0x000e620000000800 */
[----:B------:R-:W-:Y:S01]  /*12b20*/  IMAD.SHL.U32 R2, R2, 0x20, RZ ;  /* 0x0000002002027824 */ /* 0x000fe200078e00ff */
[----:B------:R-:W-:-:S06]  /*12b30*/  SHF.R.U32.HI R0, RZ, 0x2, R0 ;  /* 0x00000002ff007819 */ /* 0x000fcc0000011600 */
[----:B------:R-:W4:Y:S01]  /*12b40*/  @P0 LDC R4, c[0x0][0x450] ;  /* 0x00011400ff040b82 */ /* 0x000f220000000800 */
[----:B------:R-:W-:Y:S01]  /*12b50*/  LOP3.LUT R2, R0, 0x60, R2, 0xf8, !PT ;  /* 0x0000006000027812 */ /* 0x000fe200078ef802 */
[----:B------:R-:W-:Y:S01]  /*12b60*/  UIMAD UR6, UR44, UR8, URZ ;  /* 0x000000082c0672a4 */ /* 0x000fe2000f8e023f */
[----:B------:R-:W-:Y:S01]  /*12b70*/  UMOV UR4, UR50 ;  /* 0x0000003200047c82 */ /* 0x000fe20008000000 */
[----:B------:R-:W-:Y:S02]  /*12b80*/  UMOV UR5, UR45 ;  /* 0x0000002d00057c82 */ /* 0x000fe40008000000 */
[----:B------:R-:W-:Y:S02]  /*12b90*/  UIMAD UR6, UR36, UR9, UR6 ;  /* 0x00000009240672a4 */ /* 0x000fe4000f8e0206 */
[----:B------:R-:W-:-:S03]  /*12ba0*/  UIMAD.WIDE.U32 UR4, UR36, UR8, UR4 ;  /* 0x00000008240472a5 */ /* 0x000fc6000f8e0004 */
[----:B------:R-:W-:Y:S01]  /*12bb0*/  ULDC.64 UR8, c[0x0][0x2e0] ;  /* 0x0000b80000087ab9 */ /* 0x000fe20000000a00 */
[----:B------:R-:W-:Y:S02]  /*12bc0*/  UIADD3 UR5, UR5, UR6, URZ ;  /* 0x0000000605057290 */ /* 0x000fe4000fffe03f */
[----:B------:R-:W-:Y:S02]  /*12bd0*/  UIMAD UR6, UR37, UR8, URZ ;  /* 0x00000008250672a4 */ /* 0x000fe4000f8e023f */
[----:B------:R-:W-:Y:S02]  /*12be0*/  UIMAD.WIDE.U32 UR4, UR43, UR8, UR4 ;  /* 0x000000082b0472a5 */ /* 0x000fe4000f8e0004 */
[----:B------:R-:W-:-:S03]  /*12bf0*/  UIMAD UR6, UR43, UR9, UR6 ;  /* 0x000000092b0672a4 */ /* 0x000fc6000f8e0206 */
[----:B------:R-:W-:Y:S01]  /*12c00*/  ULDC.64 UR8, c[0x0][0x2d0] ;  /* 0x0000b40000087ab9 */ /* 0x000fe20000000a00 */
[----:B------:R-:W-:Y:S01]  /*12c10*/  UIADD3 UR5, UR5, UR6, URZ ;  /* 0x0000000605057290 */ /* 0x000fe2000fffe03f */
[----:B0-----:R-:W-:-:S05]  /*12c20*/  IMAD.SHL.U32 R6, R6, 0x10, RZ ;  /* 0x0000001006067824 */ /* 0x001fca00078e00ff */
[----:B------:R-:W-:-:S04]  /*12c30*/  LOP3.LUT R6, R6, 0x30, RZ, 0xc0, !PT ;  /* 0x0000003006067812 */ /* 0x000fc800078ec0ff */
[----:B------:R-:W-:Y:S01]  /*12c40*/  LOP3.LUT R8, R6, 0x40, RZ, 0xfc, !PT ;  /* 0x0000004006087812 */ /* 0x000fe200078efcff */
[----:B---3--:R-:W-:-:S04]  /*12c50*/  IMAD R0, R10, 0x80, R2 ;  /* 0x000000800a007824 */ /* 0x008fc800078e0202 */
[----:B-1----:R-:W-:-:S04]  /*12c60*/  @P0 IMAD.HI.U32 R3, R0, R3, RZ ;  /* 0x0000000300030227 */ /* 0x002fc800078e00ff */
[----:B------:R-:W-:Y:S01]  /*12c70*/  IMAD.MOV.U32 R2, RZ, RZ, R0 ;  /* 0x000000ffff027224 */ /* 0x000fe200078e0000 */
[----:B----4-:R-:W-:-:S04]  /*12c80*/  @P0 SHF.R.U32.HI R2, RZ, R4, R3 ;  /* 0x00000004ff020219 */ /* 0x010fc80000011603 */
[--C-:B------:R-:W-:Y:S01]  /*12c90*/  SHF.R.S32.HI R4, RZ, 0x1f, R2.reuse ;  /* 0x0000001fff047819 */ /* 0x100fe20000011402 */
[----:B------:R-:W-:-:S04]  /*12ca0*/  IMAD.MOV R3, RZ, RZ, -R2 ;  /* 0x000000ffff037224 */ /* 0x000fc800078e0a02 */
[----:B------:R-:W-:Y:S02]  /*12cb0*/  IMAD R0, R5, R3, R0 ;  /* 0x0000000305007224 */ /* 0x000fe400078e0200 */
[----:B------:R-:W-:Y:S02]  /*12cc0*/  IMAD R4, R4, UR8, RZ ;  /* 0x0000000804047c24 */ /* 0x000fe4000f8e02ff */
[----:B------:R-:W-:Y:S02]  /*12cd0*/  IMAD.U32 R3, RZ, RZ, UR8 ;  /* 0x00000008ff037e24 */ /* 0x000fe4000f8e00ff */
[C---:B------:R-:W-:Y:S02]  /*12ce0*/  IMAD R4, R2.reuse, UR9, R4 ;  /* 0x0000000902047c24 */ /* 0x040fe4000f8e0204 */
        /* <DEDUP_REMOVED lines=11> */
[----:B------:R0:W5:Y:S01]  /*12da0*/  LDL R8, [R1+0x28] ;  /* 0x0000280001087983 */ /* 0x0001620000100800 */
[----:B------:R-:W1:Y:S01]  /*12db0*/  S2R R7, SR_TID.X ;  /* 0x0000000000077919 */ /* 0x000e620000002100 */
[----:B------:R-:W-:-:S02]  /*12dc0*/  LOP3.LUT R6, R6, 0x80, RZ, 0xfc, !PT ;  /* 0x0000008006067812 */ /* 0x000fc400078efcff */
[----:B------:R-:W-:Y:S02]  /*12dd0*/  IADD3.X R0, R3, UR5, R0, P0, !PT ;  /* 0x0000000503007c10 */ /* 0x000fe400087fe400 */
[----:B------:R-:W-:Y:S01]  /*12de0*/  ISETP.GE.AND P2, PT, R6, UR4, PT ;  /* 0x0000000406007c0c */ /* 0x000fe2000bf46270 */
[----:B-1----:R-:W-:-:S05]  /*12df0*/  IMAD.SHL.U32 R9, R7, 0x10, RZ ;  /* 0x0000001007097824 */ /* 0x002fca00078e00ff */
[----:B------:R-:W-:-:S04]  /*12e00*/  LOP3.LUT R9, R9, 0x30, RZ, 0xc0, !PT ;  /* 0x0000003009097812 */ /* 0x000fc800078ec0ff */
[----:B------:R-:W-:Y:S01]  /*12e10*/  ISETP.GE.AND P0, PT, R9, UR4, PT ;  /* 0x0000000409007c0c */ /* 0x000fe2000bf06270 */
[----:B------:R-:W-:-:S03]  /*12e20*/  UMOV UR4, 0xffffffff ;  /* 0xffffffff00047882 */ /* 0x000fc60000000000 */
[----:B0-----:R-:W-:Y:S09]  /*12e30*/  BRA.DIV UR4, `(.L_x_2218) ;  /* 0x0000003204787947 */ /* 0x001ff2000b800000 */
[----:B------:R-:W0:Y:S02]  /*12e40*/  S2R R6, SR_TID.X ;  /* 0x0000000000067919 */ /* 0x000e240000002100 */
[----:B0-----:R-:W-:Y:S02]  /*12e50*/  LOP3.LUT R7, R6, 0x7f, RZ, 0xc0, !PT ;  /* 0x0000007f06077812 */ /* 0x001fe400078ec0ff */
[----:B------:R-:W3:Y:S02]  /*12e60*/  LDL.LU R6, [R1+0x1c] ;  /* 0x00001c0001067983 */ /* 0x000ee40000300800 */
[----:B------:R-:W-:-:S05]  /*12e70*/  SHF.R.U32.HI R7, RZ, 0x2, R7 ;  /* 0x00000002ff077819 */ /* 0x000fca0000011607 */
[----:B------:R-:W-:Y:S02]  /*12e80*/  IMAD R3, R10, 0x80, R7 ;  /* 0x000000800a037824 */ /* 0x000fe400078e0207 */
[----:B---3--:R-:W-:Y:S02]  /*12e90*/  IMAD R2, R6, R5, RZ ;  /* 0x0000000506027224 */ /* 0x008fe400078e02ff */
[----:B------:R-:W0:Y:S03]  /*12ea0*/  SHFL.IDX PT, R5, R4, RZ, 0x1c1f ;  /* 0x001c1fff04057589 */ /* 0x000e2600000e0000 */
[----:B------:R-:W-:Y:S01]  /*12eb0*/  ISETP.GE.AND P4, PT, R3, R2, PT ;  /* 0x000000020300720c */ /* 0x000fe20003f86270 */
[----:B------:R-:W1:-:S12]  /*12ec0*/  SHFL.IDX PT, R6, R0, RZ, 0x1c1f ;  /* 0x001c1fff00067589 */ /* 0x000e5800000e0000 */
[----:B0-----:R-:W-:-:S05]  /*12ed0*/  @!P4 IADD3 R5, P3, R9, R5, RZ ;  /* 0x000000050905c210 */ /* 0x001fca0007f7e0ff */
[----:B-1----:R-:W-:-:S04]  /*12ee0*/  @!P4 IMAD.X R6, RZ, RZ, R6, P3 ;  /* 0x000000ffff06c224 */ /* 0x002fc800018e0606 */
[----:B------:R-:W-:Y:S02]  /*12ef0*/  @!P4 IMAD.MOV.U32 R7, RZ, RZ, R6 ;  /* 0x000000ffff07c224 */ /* 0x000fe400078e0006 */
        /* <DEDUP_REMOVED lines=27> */
.L_x_2297:
        /* <DEDUP_REMOVED lines=12> */
.L_x_2220:
[----:B------:R-:W-:Y:S05]  /*13170*/  BSYNC B0 ;  /* 0x0000000000007941 */ /* 0x000fea0003800000 */
.L_x_2219:
[----:B------:R-:W-:Y:S01]  /*13180*/  NOP ;  /* 0x0000000000007918 */ /* 0x000fe20000000000 */
[----:B------:R-:W-:-:S13]  /*13190*/  PLOP3.LUT P0, PT, PT, PT, PT, 0x80, 0x0 ;  /* 0x000000000000781c */ /* 0x000fda0003f0f070 */
.L_x_2221:
[----:B------:R-:W-:Y:S02]  /*131a0*/  PLOP3.LUT P1, PT, P1, P0, PT, 0xa2, 0x0 ;  /* 0x000000000000781c */ /* 0x000fe40000f21472 */
[----:B------:R-:W-:-:S08]  /*131b0*/  @P0 R2UR P1, UR4, R17 ;  /* 0x00000000110402ca */ /* 0x000fd00000020000 */
[----:B------:R-:W-:-:S05]  /*131c0*/  @P0 PLOP3.LUT P0, PT, P1, PT, PT, 0x80, 0x0 ;  /* 0x000000000000081c */ /* 0x000fca0000f0f070 */
[----:B------:R-:W-:Y:S01]  /*131d0*/  @!P1 SYNCS.ARRIVE.TRANS64.RED.A0T1 RZ, [UR4+0x29800], RZ ;  /* 0x029800ffffff99a7 */ /* 0x000fe20008200404 */
[----:B------:R-:W-:Y:S07]  /*131e0*/  @!P1 ARRIVES.LDGSTSBAR.64.TRANSCNT [UR4+0x29800] ;  /* 0x02980000ff0099b0 */ /* 0x000fee0008000a84 */
[----:B------:R-:W-:Y:S05]  /*131f0*/  @P0 BRA.U.ANY `(.L_x_2221) ;  /* 0xfffffffd00e80947 */ /* 0x000fea000393ffff */
[----:B-1----:R-:W3:Y:S02]  /*13200*/  LDL.LU R2, [R1+0x2c] ;  /* 0x00002c0001027983 */ /* 0x002ee40000300800 */
        /* <DEDUP_REMOVED lines=11> */
.L_x_2298:
[----:B------:R-:W-:Y:S05]  /*132c0*/  BSYNC B0 ;  /* 0x0000000000007941 */ /* 0x000fea0003800000 */
.L_x_2222:
[----:B------:R-:W-:-:S13]  /*132d0*/  ISETP.GE.AND P0, PT, R19, 0x2, PT ;  /* 0x000000021300780c */ /* 0x000fda0003f06270 */
[----:B------:R-:W-:Y:S05]  /*132e0*/  @!P0 BRA `(.L_x_2224) ;  /* 0x0000001000048947 */ /* 0x000fea0003800000 */
[----:B-1----:R1:W5:Y:S01]  /*132f0*/  LDL.LU R0, [R1] ;  /* 0x0000000001007983 */ /* 0x0023620000300800 */
[----:B------:R-:W-:Y:S02]  /*13300*/  VIADD R2, R19, 0xfffffffe ;  /* 0xfffffffe13027836 */ /* 0x000fe40000000000 */
[----:B------:R-:W-:-:S07]  /*13310*/  IMAD.MOV.U32 R3, RZ, RZ, R18 ;  /* 0x000000ffff037224 */ /* 0x000fce00078e0012 */
.L_x_2246:
[----:B0-----:R-:W3:Y:S01]  /*13320*/  LDL R4, [R1+0xc] ;  /* 0x00000c0001047983 */ /* 0x001ee20000100800 */
[----:B------:R-:W-:Y:S01]  /*13330*/  VIADD R18, R3, 0x1 ;  /* 0x0000000103127836 */ /* 0x000fe20000000000 */
[----:B------:R-:W-:Y:S05]  /*13340*/  YIELD ;  /* 0x0000000000007946 */ /* 0x000fea0003800000 */
[C---:B------:R-:W-:Y:S01]  /*13350*/  ISETP.NE.AND P0, PT, R18.reuse, 0x2, PT ;  /* 0x000000021200780c */ /* 0x040fe20003f05270 */
[----:B------:R-:W-:Y:S03]  /*13360*/  BSSY B0, `(.L_x_2225) ;  /* 0x0000089000007945 */ /* 0x000fe60003800000 */
[----:B------:R-:W-:-:S02]  /*13370*/  SEL R18, R18, RZ, P0 ;  /* 0x000000ff12127207 */ /* 0x000fc40000000000 */
[----:B---3--:R-:W-:Y:S02]  /*13380*/  ISETP.NE.AND P1, PT, R4, RZ, PT ;  /* 0x000000ff0400720c */ /* 0x008fe40003f25270 */
[----:B------:R-:W-:-:S04]  /*13390*/  SEL R4, RZ, 0x1, P0 ;  /* 0x00000001ff047807 */ /* 0x000fc80000000000 */
[----:B-----5:R-:W-:-:S05]  /*133a0*/  LOP3.LUT R9, R0, R4, RZ, 0x3c, !PT ;  /* 0x0000000400097212 */ /* 0x020fca00078e3cff */
[----:B------:R3:W-:Y:S02]  /*133b0*/  STL [R1], R9 ;  /* 0x0000000901007387 */ /* 0x0007e40000100800 */
[----:B------:R-:W-:Y:S05]  /*133c0*/  @!P1 BRA `(.L_x_2226) ;  /* 0x0000000800089947 */ /* 0x000fea0003800000 */
[----:B------:R-:W-:Y:S01]  /*133d0*/  ULDC.64 UR4, c[0x0][0x418] ;  /* 0x0001060000047ab9 */ /* 0x000fe20000000a00 */
[----:B0-----:R-:W-:Y:S01]  /*133e0*/  IMAD.MOV.U32 R8, RZ, RZ, R2 ;  /* 0x000000ffff087224 */ /* 0x001fe200078e0002 */
        /* <DEDUP_REMOVED lines=22> */
.L_x_2227:
[----:B------:R-:W0:Y:S01]  /*13550*/  S2R R4, SR_TID.X ;  /* 0x0000000000047919 */ /* 0x000e220000002100 */
[----:B------:R-:W-:Y:S01]  /*13560*/  IMAD R5, R18, 0x8, R17 ;  /* 0x0000000812057824 */ /* 0x000fe200078e0211 */
[----:B------:R-:W-:Y:S01]  /*13570*/  BSSY B1, `(.L_x_2228) ;  /* 0x0000006000017945 */ /* 0x000fe20003800000 */
[----:B0-----:R-:W-:Y:S02]  /*13580*/  LOP3.LUT R6, R4, 0x7f, RZ, 0xc0, !PT ;  /* 0x0000007f04067812 */ /* 0x001fe400078ec0ff */
[----:B------:R-:W-:Y:S02]  /*13590*/  SHF.L.U32 R4, R9, 0x1f, RZ ;  /* 0x0000001f09047819 */ /* 0x000fe400000006ff */
[----:B------:R-:W-:Y:S02]  /*135a0*/  ISETP.NE.AND P1, PT, R6, RZ, PT ;  /* 0x000000ff0600720c */ /* 0x000fe40003f25270 */
[----:B------:R-:W0:Y:S02]  /*135b0*/  SYNCS.PHASECHK.TRANS64.TRYWAIT P0, [R5+URZ+0x29880], R4 ;  /* 0x02988004050075a7 */ /* 0x000e24000800017f */
[----:B0-----:R-:W-:Y:S09]  /*135c0*/  @!P0 BRA `(.L_x_2229) ;  /* 0x0000003000088947 */ /* 0x001ff20003800000 */
.L_x_2299:
[----:B------:R-:W-:Y:S05]  /*135d0*/  BSYNC B1 ;  /* 0x0000000000017941 */ /* 0x000fea0003800000 */
.L_x_2228:
        /* <DEDUP_REMOVED lines=9> */
.L_x_2231:
[----:B------:R-:W-:Y:S05]  /*13670*/  BSYNC B1 ;  /* 0x0000000000017941 */ /* 0x000fea0003800000 */
.L_x_2230:
[----:B------:R-:W4:Y:S01]  /*13680*/  LDL R6, [R1+0x18] ;  /* 0x0000180001067983 */ /* 0x000f220000100800 */
        /* <DEDUP_REMOVED lines=9> */
[----:B----4-:R-:W-:-:S02]  /*13720*/  IMAD R6, R8, 0xa0, R6 ;  /* 0x000000a008067824 */ /* 0x010fc400078e0206 */
[----:B------:R-:W-:-:S09]  /*13730*/  VIADD R8, R5, 0x29870 ;  /* 0x0002987005087836 */ /* 0x000fd20000000000 */
.L_x_2232:
        /* <DEDUP_REMOVED lines=13> */
.L_x_2300:
[----:B------:R-:W-:Y:S05]  /*13810*/  BSYNC B1 ;  /* 0x0000000000017941 */ /* 0x000fea0003800000 */
.L_x_2233:
[----:B------:R-:W-:Y:S01]  /*13820*/  BSSY B1, `(.L_x_2235) ;  /* 0x000000b000017945 */ /* 0x000fe20003800000 */
[----:B------:R-:W-:Y:S02]  /*13830*/  IMAD.MOV.U32 R8, RZ, RZ, 0x0 ;  /* 0x00000000ff087424 */ /* 0x000fe400078e00ff */
[----:B---3--:R-:W-:Y:S01]  /*13840*/  IMAD.MOV.U32 R9, RZ, RZ, 0x14f00000 ;  /* 0x14f00000ff097424 */ /* 0x008fe200078e00ff */
[----:B------:R-:W-:Y:S06]  /*13850*/  @P1 BRA `(.L_x_2236) ;  /* 0x00000000001c1947 */ /* 0x000fec0003800000 */
[----:B------:R-:W3:Y:S01]  /*13860*/  S2R R7, SR_TID.X ;  /* 0x0000000000077919 */ /* 0x000ee20000002100 */
[----:B0---4-:R-:W-:-:S04]  /*13870*/  IMAD.MOV.U32 R4, RZ, RZ, 0x7800 ;  /* 0x00007800ff047424 */ /* 0x011fc800078e00ff */
[----:B------:R0:W-:Y:S01]  /*13880*/  SYNCS.ARRIVE.TRANS64 RZ, [R5+URZ+0x29830], R4 ;  /* 0x0298300405ff79a7 */ /* 0x0001e2000800003f */
[----:B---3--:R-:W-:-:S04]  /*13890*/  LOP3.LUT R7, R7, 0x1f, RZ, 0xc0, !PT ;  /* 0x0000001f07077812 */ /* 0x008fc800078ec0ff */
[----:B------:R-:W-:-:S13]  /*138a0*/  ISETP.NE.AND P0, PT, R7, RZ, PT ;  /* 0x000000ff0700720c */ /* 0x000fda0003f05270 */
[----:B0-----:R-:W-:Y:S05]  /*138b0*/  @!P0 BRA `(.L_x_2236) ;  /* 0x0000000000048947 */ /* 0x001fea0003800000 */
[----:B------:R-:W-:Y:S01]  /*138c0*/  BPT.TRAP 0x1 ;  /* 0x000000040000795c */ /* 0x000fe20000300000 */
.L_x_2236:
[----:B------:R-:W-:Y:S05]  /*138d0*/  BSYNC B1 ;  /* 0x0000000000017941 */ /* 0x000fea0003800000 */
.L_x_2235:
[----:B------:R-:W-:Y:S01]  /*138e0*/  R2UR UR10, R10 ;  /* 0x000000000a0a72ca */ /* 0x000fe200000e0000 */
[----:B0---4-:R-:W-:Y:S01]  /*138f0*/  IMAD R4, R18, 0x7800, R17 ;  /* 0x0000780012047824 */ /* 0x011fe200078e0211 */
[----:B------:R-:W-:Y:S01]  /*13900*/  R2UR UR6, R8 ;  /* 0x00000000080672ca */ /* 0x000fe200000e0000 */
[----:B------:R-:W-:Y:S01]  /*13910*/  UIADD3 UR4, UP0, UR48, 0x370, URZ ;  /* 0x0000037030047890 */ /* 0x000fe2000ff1e03f */
[----:B------:R-:W-:Y:S01]  /*13920*/  R2UR UR7, R9 ;  /* 0x00000000090772ca */ /* 0x000fe200000e0000 */
[----:B------:R-:W-:Y:S01]  /*13930*/  VIADD R5, R5, 0x29830 ;  /* 0x0002983005057836 */ /* 0x000fe20000000000 */
[----:B------:R-:W-:Y:S01]  /*13940*/  PLOP3.LUT P0, PT, PT, PT, PT, 0x80, 0x0 ;  /* 0x000000000000781c */ /* 0x000fe20003f0f070 */
[----:B------:R-:W-:Y:S01]  /*13950*/  VIADD R7, R4, 0x1a400 ;  /* 0x0001a40004077836 */ /* 0x000fe20000000000 */
[----:B------:R-:W-:-:S12]  /*13960*/  UIADD3.X UR5, URZ, UR49, URZ, UP0, !UPT ;  /* 0x000000313f057290 */ /* 0x000fd800087fe43f */
.L_x_2237:
        /* <DEDUP_REMOVED lines=15> */
.L_x_2238:
        /* <DEDUP_REMOVED lines=15> */
.L_x_2239:
        /* <DEDUP_REMOVED lines=10> */
.L_x_2226:
[----:B------:R-:W-:Y:S05]  /*13bf0*/  BSYNC B0 ;  /* 0x0000000000007941 */ /* 0x000fea0003800000 */
.L_x_2225:
[----:B------:R-:W-:-:S06]  /*13c00*/  UISETP.NE.AND UP0, UPT, UR39, 0x3, UPT ;  /* 0x000000032700788c */ /* 0x000fcc000bf05270 */
[----:B------:R-:W-:-:S13]  /*13c10*/  PLOP3.LUT P0, PT, PT, PT, UP0, 0x80, 0x0 ;  /* 0x000000000000781c */ /* 0x000fda0003f0f008 */
[----:B------:R-:W-:Y:S05]  /*13c20*/  @!P0 BRA `(.L_x_2240) ;  /* 0x0000000000048947 */ /* 0x000fea0003800000 */
[----:B------:R-:W-:Y:S01]  /*13c30*/  BPT.TRAP 0x1 ;  /* 0x000000040000795c */ /* 0x000fe20000300000 */
.L_x_2240:
        /* <DEDUP_REMOVED lines=8> */
.L_x_2301:
[----:B------:R-:W-:Y:S05]  /*13cc0*/  BSYNC B0 ;  /* 0x0000000000007941 */ /* 0x000fea0003800000 */
.L_x_2241:
[----:B------:R-:W-:Y:S05]  /*13cd0*/  @!P1 BRA `(.L_x_2243) ;  /* 0x0000000000049947 */ /* 0x000fea0003800000 */
[----:B------:R-:W-:Y:S01]  /*13ce0*/  BPT.TRAP 0x1 ;  /* 0x000000040000795c */ /* 0x000fe20000300000 */
.L_x_2243:
[----:B------:R-:W-:Y:S01]  /*13cf0*/  SHF.L.U32 R0, R0, 0x1f, RZ ;  /* 0x0000001f00007819 */ /* 0x000fe200000006ff */
[----:B------:R-:W-:-:S03]  /*13d00*/  IMAD R12, R3, 0x5000, RZ ;  /* 0x00005000030c7824 */ /* 0x000fc600078e02ff */
[----:B------:R-:W5:Y:S02]  /*13d10*/  SYNCS.PHASECHK.TRANS64.TRYWAIT P0, [R19+URZ+0x29860], R0 ;  /* 0x02986000130075a7 */ /* 0x000f64000800017f */
[----:B-----5:R-:W-:Y:S05]  /*13d20*/  @!P0 BRA `(.L_x_2244) ;  /* 0x00000028006c8947 */ /* 0x020fea0003800000 */
.L_x_2302:
        /* <DEDUP_REMOVED lines=8> */
[----:B0--3--:R-:W4:Y:S01]  /*13db0*/  LDSM.16.MT88.4 R8, [R0+0xa400] ;  /* 0x00a400000008783b */ /* 0x009f220000004200 */
[----:B-----5:R-:W-:Y:S01]  /*13dc0*/  LOP3.LUT P0, RZ, R3, 0x4, RZ, 0xc0, !PT ;  /* 0x0000000403ff7812 */ /* 0x020fe2000780c0ff */
[----:B------:R-:W-:-:S05]  /*13dd0*/  IMAD.MOV.U32 R3, RZ, RZ, 0x40 ;  /* 0x00000040ff037424 */ /* 0x000fca00078e00ff */
[----:B------:R-:W-:-:S05]  /*13de0*/  SEL R3, R3, 0xffffffc0, !P0 ;  /* 0xffffffc003037807 */ /* 0x000fca0004000000 */
[----:B------:R-:W-:Y:S01]  /*13df0*/  IMAD.IADD R3, R3, 0x1, R0 ;  /* 0x0000000103037824 */ /* 0x000fe200078e0200 */
[C-C-:B----4-:R-:W-:Y:S02]  /*13e00*/  PRMT R4, R8.reuse, 0x6420, R9.reuse ;  /* 0x0000642008047816 */ /* 0x150fe40000000009 */
        /* <DEDUP_REMOVED lines=66> */
.L_x_2245:
        /* <DEDUP_REMOVED lines=13> */
.L_x_2224:
        /* <DEDUP_REMOVED lines=17> */
[----:B------:R0:W-:Y:S02]  /*14410*/  STL [R1+0x10], R0 ;  /* 0x0000100001007387 */ /* 0x0001e40000100800 */
.L_x_2248:
[----:B------:R-:W-:Y:S05]  /*14420*/  BSYNC B0 ;  /* 0x0000000000007941 */ /* 0x000fea0003800000 */
.L_x_2247:
[----:B------:R-:W-:-:S06]  /*14430*/  UISETP.NE.AND UP0, UPT, UR39, 0x3, UPT ;  /* 0x000000032700788c */ /* 0x000fcc000bf05270 */
[----:B------:R-:W-:-:S13]  /*14440*/  PLOP3.LUT P1, PT, PT, PT, UP0, 0x80, 0x0 ;  /* 0x000000000000781c */ /* 0x000fda0003f2f008 */
[----:B------:R-:W-:Y:S05]  /*14450*/  @!P1 BRA `(.L_x_2249) ;  /* 0x0000000000049947 */ /* 0x000fea0003800000 */
[----:B------:R-:W-:Y:S01]  /*14460*/  BPT.TRAP 0x1 ;  /* 0x000000040000795c */ /* 0x000fe20000300000 */
.L_x_2249:
[----:B------:R-:W3:Y:S01]  /*14470*/  LDL R2, [R1] ;  /* 0x0000000001027983 */ /* 0x000ee20000100800 */
[----:B------:R-:W-:Y:S01]  /*14480*/  IMAD R16, R18, 0x8, R17 ;  /* 0x0000000812107824 */ /* 0x000fe200078e0211 */
[----:B------:R-:W-:Y:S01]  /*14490*/  BSSY B0, `(.L_x_2250) ;  /* 0x0000007000007945 */ /* 0x000fe20003800000 */
[----:B01---5:R-:W-:-:S05]  /*144a0*/  IMAD.U32 R0, RZ, RZ, UR41 ;  /* 0x00000029ff007e24 */ /* 0x023fca000f8e00ff */
[----:B------:R-:W-:Y:S02]  /*144b0*/  ISETP.NE.AND P2, PT, R0, 0x3, PT ;  /* 0x000000030000780c */ /* 0x000fe40003f45270 */
[----:B---3--:R-:W-:-:S04]  /*144c0*/  LOP3.LUT R3, R2, 0x1, RZ, 0x3c, !PT ;  /* 0x0000000102037812 */ /* 0x008fc800078e3cff */
[----:B------:R-:W-:-:S04]  /*144d0*/  SHF.L.U32 R3, R3, 0x1f, RZ ;  /* 0x0000001f03037819 */ /* 0x000fc800000006ff */
[----:B------:R-:W0:Y:S02]  /*144e0*/  SYNCS.PHASECHK.TRANS64.TRYWAIT P1, [R16+URZ+0x29870], R3 ;  /* 0x02987003100075a7 */ /* 0x000e24000802017f */
[----:B0-----:R-:W-:Y:S05]  /*144f0*/  @!P1 BRA `(.L_x_2251) ;  /* 0x00000020008c9947 */ /* 0x001fea0003800000 */
.L_x_2303:
[----:B------:R-:W-:Y:S05]  /*14500*/  BSYNC B0 ;  /* 0x0000000000007941 */ /* 0x000fea0003800000 */
.L_x_2250:
[----:B------:R-:W-:Y:S05]  /*14510*/  @!P2 BRA `(.L_x_2252) ;  /* 0x000000000004a947 */ /* 0x000fea0003800000 */
[----:B------:R-:W-:Y:S01]  /*14520*/  BPT.TRAP 0x1 ;  /* 0x000000040000795c */ /* 0x000fe20000300000 */
.L_x_2252:
[----:B------:R-:W0:Y:S02]  /*14530*/  LDL R0, [R1] ;  /* 0x0000000001007983 */ /* 0x000e240000100800 */
[----:B0-----:R-:W-:-:S04]  /*14540*/  SHF.L.U32 R3, R0, 0x1f, RZ ;  /* 0x0000001f00037819 */ /* 0x001fc800000006ff */
[----:B------:R-:W0:Y:S02]  /*14550*/  SYNCS.PHASECHK.TRANS64.TRYWAIT P1, [R16+URZ+0x29860], R3 ;  /* 0x02986003100075a7 */ /* 0x000e24000802017f */
[----:B0-----:R-:W-:Y:S05]  /*14560*/  @!P1 BRA `(.L_x_2253) ;  /* 0x0000002000849947 */ /* 0x001fea0003800000 */
.L_x_2304:
[----:B------:R-:W3:Y:S04]  /*14570*/  LDL R2, [R1+0x24] ;  /* 0x0000240001027983 */ /* 0x000ee80000100800 */
[----:B------:R-:W4:Y:S01]  /*14580*/  LDL R12, [R1+0x20] ;  /* 0x00002000010c7983 */ /* 0x000f220000100800 */
[----:B------:R-:W-:Y:S01]  /*14590*/  IMAD R0, R18, 0x5000, RZ ;  /* 0x0000500012007824 */ /* 0x000fe200078e02ff */
[----:B------:R-:W-:Y:S05]  /*145a0*/  WARPSYNC.ALL ;  /* 0x0000000000007948 */ /* 0x000fea0003800000 */
[----:B------:R-:W1:Y:S01]  /*145b0*/  S2R R9, SR_TID.X ;  /* 0x0000000000097919 */ /* 0x000e620000002100 */
[----:B------:R-:W-:Y:S01]  /*145c0*/  IMAD.MOV.U32 R13, RZ, RZ, 0x40 ;  /* 0x00000040ff0d7424 */ /* 0x000fe200078e00ff */
[----:B-1----:R-:W-:-:S04]  /*145d0*/  LOP3.LUT P1, RZ, R9, 0x4, RZ, 0xc0, !PT ;  /* 0x0000000409ff7812 */ /* 0x002fc8000782c0ff */
[----:B------:R-:W-:Y:S02]  /*145e0*/  SEL R13, R13, 0xffffffc0, !P1 ;  /* 0xffffffc00d0d7807 */ /* 0x000fe40004800000 */
[C---:B---3--:R-:W-:Y:S02]  /*145f0*/  LOP3.LUT R2, R0.reuse, R2, RZ, 0xfc, !PT ;  /* 0x0000000200027212 */ /* 0x048fe400078efcff */
[----:B----4-:R-:W-:-:S03]  /*14600*/  LOP3.LUT R0, R0, R12, RZ, 0xfc, !PT ;  /* 0x0000000c00007212 */ /* 0x010fc600078efcff */
        /* <DEDUP_REMOVED lines=71> */
.L_x_2254:
        /* <DEDUP_REMOVED lines=12> */
.L_x_2199:
[----:B------:R-:W-:Y:S05]  /*14b40*/  BSYNC B7 ;  /* 0x0000000000077941 */ /* 0x000fea0003800000 */
.L_x_2197:
[----:B-1----:R-:W3:Y:S02]  /*14b50*/  LDL R0, [R1+0x30] ;  /* 0x0000300001007983 */ /* 0x002ee40000100800 */
[----:B---3--:R-:W-:-:S13]  /*14b60*/  ISETP.NE.AND P0, PT, R0, RZ, PT ;  /* 0x000000ff0000720c */ /* 0x008fda0003f05270 */
        /* <DEDUP_REMOVED lines=14> */
.L_x_2255:
[----:B0-----:R-:W0:Y:S01]  /*14c50*/  S2R R2, SR_TID.X ;  /* 0x0000000000027919 */ /* 0x001e220000002100 */
        /* <DEDUP_REMOVED lines=27> */
[----:B------:R-:W1:Y:S02]  /*14e10*/  SHFL.UP PT, R2, R3, 0x8, RZ ;  /* 0x0500000003027989 */ /* 0x000e6400000e00ff */
[----:B-1----:R-:W-:-:S05]  /*14e20*/  SEL R2, R2, RZ, P4 ;  /* 0x000000ff02027207 */ /* 0x002fca0002000000 */
[----:B------:R-:W-:-:S05]  /*14e30*/  IMAD.IADD R6, R3, 0x1, R2 ;  /* 0x0000000103067824 */ /* 0x000fca00078e0202 */
[----:B------:R-:W1:Y:S02]  /*14e40*/  SHFL.UP PT, R0, R6, 0x10, RZ ;  /* 0x0600000006007989 */ /* 0x000e6400000e00ff */
[----:B-1----:R-:W-:-:S05]  /*14e50*/  SEL R7, R0, RZ, P5 ;  /* 0x000000ff00077207 */ /* 0x002fca0002800000 */
[----:B------:R-:W-:-:S05]  /*14e60*/  IMAD.IADD R8, R6, 0x1, R7 ;  /* 0x0000000106087824 */ /* 0x000fca00078e0207 */
[----:B------:R-:W0:Y:S04]  /*14e70*/  SHFL.IDX PT, R2, R8, 0x1f, 0x1f ;  /* 0x03e01f0008027f89 */ /* 0x000e2800000e0000 */
[----:B------:R-:W1:Y:S04]  /*14e80*/  SHFL.IDX PT, R7, R9, 0x1, 0x1f ;  /* 0x00201f0009077f89 */ /* 0x000e6800000e0000 */
[----:B------:R-:W3:Y:S01]  /*14e90*/  SHFL.IDX PT, R0, R9, RZ, 0x1f ;  /* 0x00001fff09007589 */ /* 0x000ee200000e0000 */
[----:B0-----:R-:W-:-:S04]  /*14ea0*/  IMAD R2, R2, R4, RZ ;  /* 0x0000000402027224 */ /* 0x001fc800078e02ff */
[----:B-1----:R-:W-:-:S05]  /*14eb0*/  IMAD.IADD R7, R7, 0x1, R2 ;  /* 0x0000000107077824 */ /* 0x002fca00078e0202 */
[----:B---3--:R-:W-:-:S13]  /*14ec0*/  ISETP.GT.AND P6, PT, R7, R0, PT ;  /* 0x000000000700720c */ /* 0x008fda0003fc4270 */
[----:B------:R-:W-:Y:S05]  /*14ed0*/  @P6 BRA `(.L_x_2257) ;  /* 0x0000000000906947 */ /* 0x000fea0003800000 */
.L_x_2261:
        /* <DEDUP_REMOVED lines=14> */
.L_x_2260:
[----:B------:R-:W-:Y:S05]  /*14fc0*/  BSYNC B0 ;  /* 0x0000000000007941 */ /* 0x000fea0003800000 */
.L_x_2259:
        /* <DEDUP_REMOVED lines=21> */
.L_x_2257:
        /* <DEDUP_REMOVED lines=10> */
[----:B------:R0:W3:Y:S01]  /*151c0*/  LDG.E R9, desc[UR52][R2.64] ;  /* 0x0000003402097981 */ /* 0x0000e2000c1e1900 */
[----:B------:R-:W-:Y:S01]  /*151d0*/  ISETP.NE.AND P0, PT, RZ, UR7, PT ;  /* 0x00000007ff007c0c */ /* 0x000fe2000bf05270 */
[----:B0-----:R-:W-:-:S05]  /*151e0*/  IMAD.U32 R2, RZ, RZ, UR6 ;  /* 0x00000006ff027e24 */ /* 0x001fca000f8e00ff */
[----:B------:R0:W3:Y:S02]  /*151f0*/  SHFL.IDX PT, R5, R5, R2, 0x1f ;  /* 0x00001f0205057589 */ /* 0x0000e400000e0000 */
[----:B0-----:R-:W-:Y:S02]  /*15200*/  IMAD.MOV.U32 R2, RZ, RZ, RZ ;  /* 0x000000ffff027224 */ /* 0x001fe400078e00ff */
[----:B---3--:R-:W-:-:S05]  /*15210*/  IMAD R6, R5, R9, RZ ;  /* 0x0000000905067224 */ /* 0x008fca00078e02ff */
[----:B------:R-:W-:Y:S01]  /*15220*/  IABS R10, R6 ;  /* 0x00000006000a7213 */ /* 0x000fe20000000000 */
[----:B------:R-:W-:Y:S06]  /*15230*/  @!P0 BRA `(.L_x_2262) ;  /* 0x00000000000c8947 */ /* 0x000fec0003800000 */
[----:B------:R-:W-:-:S06]  /*15240*/  UIADD3 UR4, UR6, -0x1, URZ ;  /* 0xffffffff06047890 */ /* 0x000fcc000fffe03f */
[----:B------:R-:W-:-:S06]  /*15250*/  IMAD.U32 R2, RZ, RZ, UR4 ;  /* 0x00000004ff027e24 */ /* 0x000fcc000f8e00ff */
[----:B------:R0:W1:Y:S02]  /*15260*/  SHFL.IDX PT, R2, R8, R2, 0x1f ;  /* 0x00001f0208027589 */ /* 0x00006400000e0000 */
.L_x_2262:
[----:B------:R-:W3:Y:S01]  /*15270*/  I2F.RP R3, R10 ;  /* 0x0000000a00037306 */ /* 0x000ee20000209400 */
[----:B01----:R-:W-:-:S04]  /*15280*/  IMAD R8, R2, R4, R7 ;  /* 0x0000000402087224 */ /* 0x003fc800078e0207 */
[----:B------:R-:W-:Y:S01]  /*15290*/  IMAD.IADD R0, R0, 0x1, -R8 ;  /* 0x0000000100007824 */ /* 0x000fe200078e0a08 */
[----:B------:R0:W-:Y:S02]  /*152a0*/  STL [R1+0x10], R8 ;  /* 0x0000100801007387 */ /* 0x0001e40000100800 */
[----:B---3--:R-:W1:Y:S02]  /*152b0*/  MUFU.RCP R3, R3 ;  /* 0x0000000300037308 */ /* 0x008e640000001000 */
        /* <DEDUP_REMOVED lines=26> */
[----:B0-----:R-:W-:-:S04]  /*15460*/  IABS R8, R4 ;  /* 0x0000000400087213 */ /* 0x001fc80000000000 */
[----:B------:R-:W0:Y:S08]  /*15470*/  I2F.RP R3, R8 ;  /* 0x0000000800037306 */ /* 0x000e300000209400 */
        /* <DEDUP_REMOVED lines=30> */
.L_x_2258:
[----:B------:R0:W-:Y:S01]  /*15660*/  STL [R1+0x10], R0 ;  /* 0x0000100001007387 */ /* 0x0001e20000100800 */
[----:B------:R-:W-:Y:S01]  /*15670*/  ULDC UR42, c[0x0][0xc3c] ;  /* 0x00030f00002a7ab9 */ /* 0x000fe20000000800 */
[----:B------:R-:W-:Y:S02]  /*15680*/  UMOV UR36, URZ ;  /* 0x0000003f00247c82 */ /* 0x000fe40008000000 */
[----:B------:R0:W-:Y:S03]  /*15690*/  STL [R1+0x14], RZ ;  /* 0x000014ff01007387 */ /* 0x0001e60000100800 */
.L_x_2263:
[----:B------:R-:W3:Y:S04]  /*156a0*/  LDL R3, [R1+0x10] ;  /* 0x0000100001037983 */ /* 0x000ee80000100800 */
[----:B------:R-:W4:Y:S01]  /*156b0*/  LDL R2, [R1+0x14] ;  /* 0x0000140001027983 */ /* 0x000f220000100800 */
[----:B------:R-:W-:Y:S02]  /*156c0*/  IMAD.U32 R6, RZ, RZ, UR36 ;  /* 0x00000024ff067e24 */ /* 0x000fe4000f8e00ff */
[----:B------:R-:W-:Y:S01]  /*156d0*/  IMAD.U32 R7, RZ, RZ, UR42 ;  /* 0x0000002aff077e24 */ /* 0x000fe2000f8e00ff */
[----:B01----:R-:W0:Y:S02]  /*156e0*/  S2R R0, SR_TID.X ;  /* 0x0000000000007919 */ /* 0x003e240000002100 */
        /* <DEDUP_REMOVED lines=10> */
.L_x_2256:
[----:B------:R-:W-:Y:S02]  /*15790*/  ULDC UR4, c[0x0][0xc3c] ;  /* 0x00030f0000047ab9 */ /* 0x000fe40000000800 */
[----:B------:R-:W-:-:S06]  /*157a0*/  UISETP.GE.AND UP0, UPT, UR42, UR4, UPT ;  /* 0x000000042a00728c */ /* 0x000fcc000bf06270 */
[----:B------:R-:W-:-:S13]  /*157b0*/  PLOP3.LUT P0, PT, PT, PT, UP0, 0x80, 0x0 ;  /* 0x000000000000781c */ /* 0x000fda0003f0f008 */
[----:B------:R-:W-:Y:S05]  /*157c0*/  @!P0 BRA `(.L_x_2264) ;  /* 0xffffffb800e88947 */ /* 0x000fea000383ffff */
.L_x_2193:
        /* <DEDUP_REMOVED lines=12> */
.L_x_2305:
[----:B------:R-:W-:Y:S05]  /*15890*/  BSYNC B0 ;  /* 0x0000000000007941 */ /* 0x000fea0003800000 */
.L_x_2265:
[----:B------:R-:W-:-:S03]  /*158a0*/  UMOV UR4, 0xffffffff ;  /* 0xffffffff00047882 */ /* 0x000fc60000000000 */
[----:B------:R-:W-:Y:S05]  /*158b0*/  BRA.DIV UR4, `(.L_x_2267) ;  /* 0x0000000e04d87947 */ /* 0x000fea000b800000 */
[----:B0-----:R-:W0:Y:S02]  /*158c0*/  S2R R0, SR_TID.X ;  /* 0x0000000000007919 */ /* 0x001e240000002100 */
[----:B0-----:R-:W-:-:S04]  /*158d0*/  SHF.R.U32.HI R0, RZ, 0x5, R0 ;  /* 0x00000005ff007819 */ /* 0x001fc80000011600 */
[----:B------:R-:W-:-:S05]  /*158e0*/  LOP3.LUT R0, R0, 0x3, RZ, 0xc0, !PT ;  /* 0x0000000300007812 */ /* 0x000fca00078ec0ff */
[----:B------:R0:W1:Y:S02]  /*158f0*/  SHFL.IDX PT, R14, R0, RZ, 0x1f ;  /* 0x00001fff000e7589 */ /* 0x00006400000e0000 */
.L_x_2308:
[----:B-1----:R-:W-:Y:S01]  /*15900*/  ISETP.NE.AND P0, PT, R14, RZ, PT ;  /* 0x000000ff0e00720c */ /* 0x002fe20003f05270 */
[----:B------:R-:W-:-:S12]  /*15910*/  BSSY B0, `(.L_x_2268) ;  /* 0x000002c000007945 */ /* 0x000fd80003800000 */
[----:B------:R-:W-:Y:S05]  /*15920*/  @P0 BRA `(.L_x_2269) ;  /* 0x0000000000a80947 */ /* 0x000fea0003800000 */
[----:B------:R-:W-:-:S03]  /*15930*/  UMOV UR4, 0xffffffff ;  /* 0xffffffff00047882 */ /* 0x000fc60000000000 */
[----:B------:R-:W-:Y:S05]  /*15940*/  BRA.DIV UR4, `(.L_x_2270) ;  /* 0x0000000e04e87947 */ /* 0x000fea000b800000 */
[----:B------:R-:W-:-:S13]  /*15950*/  ELECT P6, URZ, PT ;  /* 0x00000000003f782f */ /* 0x000fda00038c0000 */
.L_x_2311:
[----:B------:R-:W-:Y:S05]  /*15960*/  @!P6 BRA `(.L_x_2269) ;  /* 0x000000000098e947 */ /* 0x000fea0003800000 */
[----:B------:R-:W-:-:S06]  /*15970*/  ULOP3.LUT UR4, UR38, 0x2, URZ, 0xfc, !UPT ;  /* 0x0000000226047892 */ /* 0x000fcc000f8efc3f */
[----:B0-----:R-:W-:-:S05]  /*15980*/  IMAD.U32 R0, RZ, RZ, UR4 ;  /* 0x00000004ff007e24 */ /* 0x001fca000f8e00ff */
[----:B------:R-:W-:-:S13]  /*15990*/  ISETP.NE.AND P0, PT, R0, 0x3, PT ;  /* 0x000000030000780c */ /* 0x000fda0003f05270 */
[----:B------:R-:W-:Y:S05]  /*159a0*/  @!P0 BRA `(.L_x_2271) ;  /* 0x0000000000048947 */ /* 0x000fea0003800000 */
[----:B------:R-:W-:Y:S01]  /*159b0*/  BPT.TRAP 0x1 ;  /* 0x000000040000795c */ /* 0x000fe20000300000 */
.L_x_2271:
        /* <DEDUP_REMOVED lines=13> */
.L_x_2312:
[----:B------:R-:W1:Y:S02]  /*15a90*/  SYNCS.PHASECHK.TRANS64.TRYWAIT P1, [R5+URZ], R0 ;  /* 0x00000000050075a7 */ /* 0x000e64000802017f */
[----:B-1----:R-:W-:Y:S05]  /*15aa0*/  @!P1 BRA `(.L_x_2273) ;  /* 0x0000000c00c49947 */ /* 0x002fea0003800000 */
.L_x_2313:
[----:B------:R-:W-:Y:S05]  /*15ab0*/  @!P0 BRA `(.L_x_2274) ;  /* 0x0000000000048947 */ /* 0x000fea0003800000 */
[----:B------:R-:W-:Y:S01]  /*15ac0*/  BPT.TRAP 0x1 ;  /* 0x000000040000795c */ /* 0x000fe20000300000 */
.L_x_2274:
[----:B-1----:R-:W-:-:S04]  /*15ad0*/  IMAD R5, R18, 0x8, R3 ;  /* 0x0000000812057824 */ /* 0x002fc800078e0203 */
[----:B------:R-:W1:Y:S02]  /*15ae0*/  SYNCS.PHASECHK.TRANS64.TRYWAIT P1, [R5+URZ+0x29860], R4 ;  /* 0x02986004050075a7 */ /* 0x000e64000802017f */
[----:B-1----:R-:W-:Y:S05]  /*15af0*/  @!P1 BRA `(.L_x_2275) ;  /* 0x0000000c00c49947 */ /* 0x002fea0003800000 */
.L_x_2314:
[----:B------:R-:W-:Y:S05]  /*15b00*/  @!P0 BRA `(.L_x_2276) ;  /* 0x0000000000048947 */ /* 0x000fea0003800000 */
[----:B------:R-:W-:Y:S01]  /*15b10*/  BPT.TRAP 0x1 ;  /* 0x000000040000795c */ /* 0x000fe20000300000 */
.L_x_2276:
[----:B------:R-:W-:-:S04]  /*15b20*/  IMAD R3, R2, 0x8, R3 ;  /* 0x0000000802037824 */ /* 0x000fc800078e0203 */
[----:B------:R-:W3:Y:S02]  /*15b30*/  SYNCS.PHASECHK.TRANS64.TRYWAIT P1, [R3+URZ+0x29860], R0 ;  /* 0x02986000030075a7 */ /* 0x000ee4000802017f */
[----:B---3--:R-:W-:Y:S05]  /*15b40*/  @!P1 BRA `(.L_x_2277) ;  /* 0x0000000c00c49947 */ /* 0x008fea0003800000 */
.L_x_2315:
[----:B------:R-:W-:Y:S05]  /*15b50*/  @!P0 BRA `(.L_x_2278) ;  /* 0x0000000000048947 */ /* 0x000fea0003800000 */
[----:B------:R-:W-:Y:S01]  /*15b60*/  BPT.TRAP 0x1 ;  /* 0x000000040000795c */ /* 0x000fe20000300000 */
.L_x_2278:
[----:B------:R-:W4:Y:S02]  /*15b70*/  SYNCS.PHASECHK.TRANS64.TRYWAIT P0, [R5+URZ+0x29880], R4 ;  /* 0x02988004050075a7 */ /* 0x000f24000800017f */
[----:B----4-:R-:W-:Y:S05]  /*15b80*/  @!P0 BRA `(.L_x_2279) ;  /* 0x0000000c00c88947 */ /* 0x010fea0003800000 */
.L_x_2280:
[----:B------:R0:W0:Y:S02]  /*15b90*/  SYNCS.PHASECHK.TRANS64.TRYWAIT P0, [R3+URZ+0x29880], R0 ;  /* 0x02988000030075a7 */ /* 0x000024000800017f */
[----:B0-----:R-:W-:Y:S05]  /*15ba0*/  @!P0 NANOSLEEP.SYNCS 0x989680 ;  /* 0x009896800000895d */ /* 0x001fea0003900000 */
[----:B------:R-:W0:Y:S02]  /*15bb0*/  @!P0 SYNCS.PHASECHK.TRANS64 P0, [R3+URZ+0x29880], R0 ;  /* 0x02988000030085a7 */ /* 0x000e24000800007f */
[----:B0-----:R-:W-:Y:S05]  /*15bc0*/  @!P0 BRA `(.L_x_2280) ;  /* 0xfffffffc00f08947 */ /* 0x001fea000383ffff */
.L_x_2269:
[----:B------:R-:W-:Y:S05]  /*15bd0*/  BSYNC B0 ;  /* 0x0000000000007941 */ /* 0x000fea0003800000 */
.L_x_2268:
[----:B------:R-:W-:Y:S05]  /*15be0*/  EXIT ;  /* 0x000000000000794d */ /* 0x000fea0003800000 */
.L_x_2132:
[----:B0-----:R-:W-:-:S04]  /*15bf0*/  IMAD.U32 R3, RZ, RZ, UR41 ;  /* 0x00000029ff037e24 */ /* 0x001fc8000f8e00ff */
[----:B------:R0:W1:Y:S03]  /*15c00*/  SYNCS.PHASECHK.TRANS64.TRYWAIT P1, [R3+URZ+0x29800], R6 ;  /* 0x02980006030075a7 */ /* 0x000066000802017f */
[----:B-1----:R-:W-:Y:S05]  /*15c10*/  @!P1 NANOSLEEP.SYNCS 0x989680 ;  /* 0x009896800000995d */ /* 0x002fea0003900000 */
[----:B------:R-:W1:Y:S02]  /*15c20*/  @!P1 SYNCS.PHASECHK.TRANS64 P1, [R3+URZ+0x29800], R6 ;  /* 0x02980006030095a7 */ /* 0x000e64000802007f */
[----:B-1----:R-:W-:Y:S05]  /*15c30*/  @!P1 BRA `(.L_x_2132) ;  /* 0xfffffffc00ec9947 */ /* 0x002fea000383ffff */
[----:B------:R-:W-:Y:S05]  /*15c40*/  BRA `(.L_x_2281) ;  /* 0xfffffebc00d07947 */ /* 0x000fea000383ffff */
.L_x_2136:
[----:B-1----:R1:W2:Y:S02]  /*15c50*/  SYNCS.PHASECHK.TRANS64.TRYWAIT P2, [R2+URZ+0x29830], R3 ;  /* 0x02983003020075a7 */ /* 0x0022a4000804017f */
[----:B--2---:R-:W-:Y:S05]  /*15c60*/  @!P2 NANOSLEEP.SYNCS 0x989680 ;  /* 0x009896800000a95d */ /* 0x004fea0003900000 */
[----:B------:R-:W2:Y:S02]  /*15c70*/  @!P2 SYNCS.PHASECHK.TRANS64 P2, [R2+URZ+0x29830], R3 ;  /* 0x029830030200a5a7 */ /* 0x000ea4000804007f */
[----:B--2---:R-:W-:Y:S05]  /*15c80*/  @!P2 BRA `(.L_x_2136) ;  /* 0xfffffffc00f0a947 */ /* 0x004fea000383ffff */
[----:B------:R-:W-:Y:S05]  /*15c90*/  BRA `(.L_x_2135) ;  /* 0xfffffebc00f47947 */ /* 0x000fea000383ffff */
.L_x_2141:
[----:B-1----:R-:W-:-:S04]  /*15ca0*/  IMAD.U32 R7, RZ, RZ, UR6 ;  /* 0x00000006ff077e24 */ /* 0x002fc8000f8e00ff */
[----:B------:R1:W2:Y:S03]  /*15cb0*/  SYNCS.PHASECHK.TRANS64.TRYWAIT P3, [R7+URZ+0x29830], R6 ;  /* 0x02983006070075a7 */ /* 0x0002a6000806017f */
[----:B--2---:R-:W-:Y:S05]  /*15cc0*/  @!P3 NANOSLEEP.SYNCS 0x989680 ;  /* 0x009896800000b95d */ /* 0x004fea0003900000 */
[----:B------:R-:W2:Y:S02]  /*15cd0*/  @!P3 SYNCS.PHASECHK.TRANS64 P3, [R7+URZ+0x29830], R6 ;  /* 0x029830060700b5a7 */ /* 0x000ea4000806007f */
[----:B--2---:R-:W-:Y:S05]  /*15ce0*/  @!P3 BRA `(.L_x_2141) ;  /* 0xfffffffc00ecb947 */ /* 0x004fea000383ffff */
[----:B------:R-:W-:Y:S05]  /*15cf0*/  BRA `(.L_x_2138) ;  /* 0xfffffefc00347947 */ /* 0x000fea000383ffff */
.L_x_2145:
[----:B-1----:R-:W-:-:S04]  /*15d00*/  IMAD.U32 R7, RZ, RZ, UR6 ;  /* 0x00000006ff077e24 */ /* 0x002fc8000f8e00ff */
[----:B------:R1:W2:Y:S03]  /*15d10*/  SYNCS.PHASECHK.TRANS64.TRYWAIT P3, [R7+URZ+0x29850], R6 ;  /* 0x02985006070075a7 */ /* 0x0002a6000806017f */
[----:B--2---:R-:W-:Y:S05]  /*15d20*/  @!P3 NANOSLEEP.SYNCS 0x989680 ;  /* 0x009896800000b95d */ /* 0x004fea0003900000 */
[----:B------:R-:W2:Y:S02]  /*15d30*/  @!P3 SYNCS.PHASECHK.TRANS64 P3, [R7+URZ+0x29850], R6 ;  /* 0x029850060700b5a7 */ /* 0x000ea4000806007f */
[----:B--2---:R-:W-:Y:S05]  /*15d40*/  @!P3 BRA `(.L_x_2145) ;  /* 0xfffffffc00ecb947 */ /* 0x004fea000383ffff */
[----:B------:R-:W-:Y:S05]  /*15d50*/  BRA `(.L_x_2142) ;  /* 0xffffff08003c7947 */ /* 0x000fea000383ffff */
.L_x_2152:
[----:B-1----:R-:W-:-:S04]  /*15d60*/  IMAD.U32 R7, RZ, RZ, UR6 ;  /* 0x00000006ff077e24 */ /* 0x002fc8000f8e00ff */
[----:B------:R1:W2:Y:S03]  /*15d70*/  SYNCS.PHASECHK.TRANS64.TRYWAIT P2, [R7+URZ+0x29830], R6 ;  /* 0x02983006070075a7 */ /* 0x0002a6000804017f */
[----:B--2---:R-:W-:Y:S05]  /*15d80*/  @!P2 NANOSLEEP.SYNCS 0x989680 ;  /* 0x009896800000a95d */ /* 0x004fea0003900000 */
[----:B------:R-:W2:Y:S02]  /*15d90*/  @!P2 SYNCS.PHASECHK.TRANS64 P2, [R7+URZ+0x29830], R6 ;  /* 0x029830060700a5a7 */ /* 0x000ea4000804007f */
[----:B--2---:R-:W-:Y:S05]  /*15da0*/  @!P2 BRA `(.L_x_2152) ;  /* 0xfffffffc00eca947 */ /* 0x004fea000383ffff */
[----:B------:R-:W-:Y:S05]  /*15db0*/  BRA `(.L_x_2149) ;  /* 0xffffff3c00947947 */ /* 0x000fea000383ffff */
.L_x_2156:
[----:B-1----:R-:W-:-:S04]  /*15dc0*/  IMAD.U32 R7, RZ, RZ, UR6 ;  /* 0x00000006ff077e24 */ /* 0x002fc8000f8e00ff */
[----:B------:R1:W2:Y:S03]  /*15dd0*/  SYNCS.PHASECHK.TRANS64.TRYWAIT P2, [R7+URZ+0x29850], R6 ;  /* 0x02985006070075a7 */ /* 0x0002a6000804017f */
[----:B--2---:R-:W-:Y:S05]  /*15de0*/  @!P2 NANOSLEEP.SYNCS 0x989680 ;  /* 0x009896800000a95d */ /* 0x004fea0003900000 */
[----:B------:R-:W2:Y:S02]  /*15df0*/  @!P2 SYNCS.PHASECHK.TRANS64 P2, [R7+URZ+0x29850], R6 ;  /* 0x029850060700a5a7 */ /* 0x000ea4000804007f */
[----:B--2---:R-:W-:Y:S05]  /*15e00*/  @!P2 BRA `(.L_x_2156) ;  /* 0xfffffffc00eca947 */ /* 0x004fea000383ffff */
[----:B------:R-:W-:Y:S05]  /*15e10*/  BRA `(.L_x_2153) ;  /* 0xffffff4800907947 */ /* 0x000fea000383ffff */
.L_x_2162:
[----:B-1----:R-:W-:-:S04]  /*15e20*/  IMAD.U32 R5, RZ, RZ, UR9 ;  /* 0x00000009ff057e24 */ /* 0x002fc8000f8e00ff */
[----:B------:R1:W2:Y:S03]  /*15e30*/  SYNCS.PHASECHK.TRANS64.TRYWAIT P1, [R5+URZ+0x29850], R0 ;  /* 0x02985000050075a7 */ /* 0x0002a6000802017f */
[----:B--2---:R-:W-:Y:S05]  /*15e40*/  @!P1 NANOSLEEP.SYNCS 0x989680 ;  /* 0x009896800000995d */ /* 0x004fea0003900000 */
[----:B------:R-:W2:Y:S02]  /*15e50*/  @!P1 SYNCS.PHASECHK.TRANS64 P1, [R5+URZ+0x29850], R0 ;  /* 0x02985000050095a7 */ /* 0x000ea4000802007f */
[----:B--2---:R-:W-:Y:S05]  /*15e60*/  @!P1 BRA `(.L_x_2162) ;  /* 0xfffffffc00ec9947 */ /* 0x004fea000383ffff */
[----:B------:R-:W-:Y:S05]  /*15e70*/  BRA `(.L_x_2161) ;  /* 0xffffff7000e07947 */ /* 0x000fea000383ffff */
.L_x_2208:
[----:B------:R-:W-:Y:S02]  /*15e80*/  IMAD.MOV.U32 R13, RZ, RZ, R0 ;  /* 0x000000ffff0d7224 */ /* 0x000fe400078e0000 */
[----:B------:R-:W-:Y:S02]  /*15e90*/  IMAD.MOV.U32 R12, RZ, RZ, RZ ;  /* 0x000000ffff0c7224 */ /* 0x000fe400078e00ff */
[----:B------:R-:W-:Y:S02]  /*15ea0*/  IMAD.MOV.U32 R11, RZ, RZ, 0x1f ;  /* 0x0000001fff0b7424 */ /* 0x000fe400078e00ff */
[----:B------:R-:W-:-:S07]  /*15eb0*/  IMAD.MOV.U32 R15, RZ, RZ, -0x1 ;  /* 0xffffffffff0f7424 */ /* 0x000fce00078e00ff */
[----:B-12---:R-:W-:Y:S05]  /*15ec0*/  WARPSYNC.COLLECTIVE R15, `(.L_x_2282) ;  /* 0x000000000f087348 */ /* 0x006fea0003c00000 */
[----:B------:R0:W3:Y:S02]  /*15ed0*/  SHFL.IDX P6, R14, R13, R12, R11 ;  /* 0x0000000c0d0e7389 */ /* 0x0000e400000c000b */
[----:B0123--:R-:W-:Y:S01]  /*15ee0*/  ENDCOLLECTIVE ;  /* 0x000000000000791b */ /* 0x00ffe20003800000 */
.L_x_2282:
[----:B------:R-:W-:Y:S05]  /*15ef0*/  BRA `(.L_x_2283) ;  /* 0xffffffc000c07947 */ /* 0x000fea000383ffff */
.L_x_2210:
[----:B------:R-:W-:Y:S01]  /*15f00*/  BSSY B0, `(.L_x_2284) ;  /* 0x0000006000007945 */ /* 0x000fe20003800000 */
[----:B------:R-:W-:-:S07]  /*15f10*/  IMAD.MOV.U32 R15, RZ, RZ, -0x1 ;  /* 0xffffffffff0f7424 */ /* 0x000fce00078e00ff */
[----:B-12---:R-:W-:Y:S05]  /*15f20*/  WARPSYNC.COLLECTIVE R15, `(.L_x_2285) ;  /* 0x000000000f0c7348 */ /* 0x006fea0003c00000 */
[----:B------:R-:W-:Y:S02]  /*15f30*/  ELECT P6, UR62, PT ;  /* 0x00000000003e782f */ /* 0x000fe400038c0000 */
[----:B------:R-:W-:Y:S01]  /*15f40*/  MOV R14, UR62 ;  /* 0x0000003e000e7c02 */ /* 0x000fe20008000f00 */
[----:B-12---:R-:W-:Y:S10]  /*15f50*/  ENDCOLLECTIVE ;  /* 0x000000000000791b */ /* 0x006ff40003800000 */
.L_x_2285:
[----:B------:R-:W-:Y:S05]  /*15f60*/  BSYNC B0 ;  /* 0x0000000000007941 */ /* 0x000fea0003800000 */
.L_x_2284:
[----:B------:R-:W-:Y:S05]  /*15f70*/  BRA `(.L_x_2286) ;  /* 0xffffffc000c47947 */ /* 0x000fea000383ffff */
.L_x_2212:
[----:B0-----:R0:W1:Y:S02]  /*15f80*/  SYNCS.PHASECHK.TRANS64.TRYWAIT P0, [R2+URZ+0x29880], R3 ;  /* 0x02988003020075a7 */ /* 0x001064000800017f */
[----:B-1----:R-:W-:Y:S05]  /*15f90*/  @!P0 NANOSLEEP.SYNCS 0x989680 ;  /* 0x009896800000895d */ /* 0x002fea0003900000 */
[----:B------:R-:W1:Y:S02]  /*15fa0*/  @!P0 SYNCS.PHASECHK.TRANS64 P0, [R2+URZ+0x29880], R3 ;  /* 0x02988003020085a7 */ /* 0x000e64000800007f */
[----:B-1----:R-:W-:Y:S05]  /*15fb0*/  @!P0 BRA `(.L_x_2212) ;  /* 0xfffffffc00f08947 */ /* 0x002fea000383ffff */
[----:B------:R-:W-:Y:S05]  /*15fc0*/  BRA `(.L_x_2287) ;  /* 0xffffffc400247947 */ /* 0x000fea000383ffff */
.L_x_2214:
[----:B-1----:R1:W3:Y:S02]  /*15fd0*/  SYNCS.PHASECHK.TRANS64.TRYWAIT P0, [R2+URZ+0x29840], R3 ;  /* 0x02984003020075a7 */ /* 0x0022e4000800017f */
[----:B---3--:R-:W-:Y:S05]  /*15fe0*/  @!P0 NANOSLEEP.SYNCS 0x989680 ;  /* 0x009896800000895d */ /* 0x008fea0003900000 */
[----:B------:R-:W3:Y:S02]  /*15ff0*/  @!P0 SYNCS.PHASECHK.TRANS64 P0, [R2+URZ+0x29840], R3 ;  /* 0x02984003020085a7 */ /* 0x000ee4000800007f */
[----:B---3--:R-:W-:Y:S05]  /*16000*/  @!P0 BRA `(.L_x_2214) ;  /* 0xfffffffc00f08947 */ /* 0x008fea000383ffff */
[----:B------:R-:W-:Y:S05]  /*16010*/  BRA `(.L_x_2288) ;  /* 0xffffffc400747947 */ /* 0x000fea000383ffff */
.L_x_2218:
[----:B------:R0:W5:Y:S01]  /*16020*/  LDL.LU R6, [R1+0x1c] ;  /* 0x00001c0001067983 */ /* 0x0001620000300800 */
[----:B------:R-:W-:Y:S01]  /*16030*/  IMAD.MOV.U32 R13, RZ, RZ, R0 ;  /* 0x000000ffff0d7224 */ /* 0x000fe200078e0000 */
[----:B------:R-:W-:Y:S01]  /*16040*/  LOP3.LUT R7, R7, 0x7f, RZ, 0xc0, !PT ;  /* 0x0000007f07077812 */ /* 0x000fe200078ec0ff */
[----:B------:R-:W-:Y:S02]  /*16050*/  IMAD.MOV.U32 R12, RZ, RZ, RZ ;  /* 0x000000ffff0c7224 */ /* 0x000fe400078e00ff */
[----:B------:R-:W-:Y:S01]  /*16060*/  IMAD.MOV.U32 R11, RZ, RZ, 0x1c1f ;  /* 0x00001c1fff0b7424 */ /* 0x000fe200078e00ff */
[----:B------:R-:W-:Y:S01]  /*16070*/  SHF.R.U32.HI R3, RZ, 0x2, R7 ;  /* 0x00000002ff037819 */ /* 0x000fe20000011607 */
[----:B------:R-:W-:-:S04]  /*16080*/  IMAD.MOV.U32 R15, RZ, RZ, -0x1 ;  /* 0xffffffffff0f7424 */ /* 0x000fc800078e00ff */
[----:B0-----:R-:W-:-:S07]  /*16090*/  IMAD R3, R10, 0x80, R3 ;  /* 0x000000800a037824 */ /* 0x001fce00078e0203 */
[----:B--2--5:R-:W-:Y:S05]  /*160a0*/  WARPSYNC.COLLECTIVE R15, `(.L_x_2289) ;  /* 0x000000000f087348 */ /* 0x024fea0003c00000 */
[----:B------:R0:W1:Y:S02]  /*160b0*/  SHFL.IDX P6, R14, R13, R12, R11 ;  /* 0x0000000c0d0e7389 */ /* 0x00006400000c000b */
[----:B012--5:R-:W-:Y:S01]  /*160c0*/  ENDCOLLECTIVE ;  /* 0x000000000000791b */ /* 0x027fe20003800000 */
.L_x_2289:
[----:B------:R-:W-:Y:S02]  /*160d0*/  IMAD.MOV.U32 R13, RZ, RZ, R4 ;  /* 0x000000ffff0d7224 */ /* 0x000fe400078e0004 */
[----:B------:R-:W-:Y:S02]  /*160e0*/  IMAD R2, R6, R5, RZ ;  /* 0x0000000506027224 */ /* 0x000fe400078e02ff */
[----:B------:R-:W-:-:S07]  /*160f0*/  IMAD.MOV.U32 R6, RZ, RZ, R14 ;  /* 0x000000ffff067224 */ /* 0x000fce00078e000e */
[----:B------:R-:W-:Y:S05]  /*16100*/  WARPSYNC.COLLECTIVE R15, `(.L_x_2290) ;  /* 0x000000000f087348 */ /* 0x000fea0003c00000 */
[----:B------:R0:W1:Y:S02]  /*16110*/  SHFL.IDX P6, R14, R13, R12, R11 ;  /* 0x0000000c0d0e7389 */ /* 0x00006400000c000b */
[----:B01----:R-:W-:Y:S01]  /*16120*/  ENDCOLLECTIVE ;  /* 0x000000000000791b */ /* 0x003fe20003800000 */
.L_x_2290:
[----:B------:R-:W-:Y:S01]  /*16130*/  ISETP.GE.AND P4, PT, R3, R2, PT ;  /* 0x000000020300720c */ /* 0x000fe20003f86270 */
[----:B------:R-:W-:Y:S02]  /*16140*/  IMAD.MOV.U32 R13, RZ, RZ, R0 ;  /* 0x000000ffff0d7224 */ /* 0x000fe400078e0000 */
[----:B------:R-:W-:Y:S02]  /*16150*/  IMAD.MOV.U32 R12, RZ, RZ, 0x1 ;  /* 0x00000001ff0c7424 */ /* 0x000fe400078e00ff */
[----:B------:R-:W-:-:S08]  /*16160*/  IMAD.MOV.U32 R5, RZ, RZ, R14 ;  /* 0x000000ffff057224 */ /* 0x000fd000078e000e */
[----:B------:R-:W-:Y:S05]  /*16170*/  WARPSYNC.COLLECTIVE R15, `(.L_x_2291) ;  /* 0x000000000f087348 */ /* 0x000fea0003c00000 */
[----:B------:R0:W1:Y:S02]  /*16180*/  SHFL.IDX P6, R14, R13, R12, R11 ;  /* 0x0000000c0d0e7389 */ /* 0x00006400000c000b */
[----:B01----:R-:W-:Y:S01]  /*16190*/  ENDCOLLECTIVE ;  /* 0x000000000000791b */ /* 0x003fe20003800000 */
.L_x_2291:
[----:B------:R-:W-:-:S05]  /*161a0*/  @!P4 IADD3 R5, P3, R9, R5, RZ ;  /* 0x000000050905c210 */ /* 0x000fca0007f7e0ff */
[----:B------:R-:W-:-:S04]  /*161b0*/  @!P4 IMAD.X R6, RZ, RZ, R6, P3 ;  /* 0x000000ffff06c224 */ /* 0x000fc800018e0606 */
[----:B------:R-:W-:Y:S02]  /*161c0*/  @!P4 IMAD.MOV.U32 R7, RZ, RZ, R6 ;  /* 0x000000ffff07c224 */ /* 0x000fe400078e0006 */
        /* <DEDUP_REMOVED lines=9> */
[----:B------:R-:W-:-:S10]  /*16260*/  IMAD.MOV.U32 R5, RZ, RZ, R14 ;  /* 0x000000ffff057224 */ /* 0x000fd400078e000e */
[----:B0-----:R-:W-:Y:S05]  /*16270*/  WARPSYNC.COLLECTIVE R15, `(.L_x_2292) ;  /* 0x000000000f087348 */ /* 0x001fea0003c00000 */
[----:B------:R1:W2:Y:S02]  /*16280*/  SHFL.IDX P6, R14, R13, R12, R11 ;  /* 0x0000000c0d0e7389 */ /* 0x0002a400000c000b */
[----:B012---:R-:W-:Y:S01]  /*16290*/  ENDCOLLECTIVE ;  /* 0x000000000000791b */ /* 0x007fe20003800000 */
.L_x_2292:
[----:B------:R-:W-:Y:S01]  /*162a0*/  @!PT LDS RZ, [RZ] ;  /* 0x00000000fffff984 */ /* 0x000fe20000000800 */
[----:B------:R-:W-:Y:S01]  /*162b0*/  @!PT LDS RZ, [RZ] ;  /* 0x00000000fffff984 */ /* 0x000fe20000000800 */
[----:B------:R-:W-:Y:S01]  /*162c0*/  @!PT LDS RZ, [RZ] ;  /* 0x00000000fffff984 */ /* 0x000fe20000000800 */
[----:B------:R0:W-:Y:S01]  /*162d0*/  @!P4 LDGSTS.E.BYPASS.LTC128B.128 [R8+0x18400], desc[UR52][R6.64+0x80], !P2 ;  /* 0x184000800608cfae */ /* 0x0001e2000d101d74 */
[----:B------:R-:W-:Y:S02]  /*162e0*/  IMAD.MOV.U32 R13, RZ, RZ, R0 ;  /* 0x000000ffff0d7224 */ /* 0x000fe400078e0000 */
[----:B------:R-:W-:Y:S02]  /*162f0*/  IMAD.MOV.U32 R12, RZ, RZ, 0x2 ;  /* 0x00000002ff0c7424 */ /* 0x000fe400078e00ff */
[----:B0-----:R-:W-:-:S07]  /*16300*/  IMAD.MOV.U32 R6, RZ, RZ, R14 ;  /* 0x000000ffff067224 */ /* 0x001fce00078e000e */
[----:B------:R-:W-:Y:S05]  /*16310*/  WARPSYNC.COLLECTIVE R15, `(.L_x_2293) ;  /* 0x000000000f087348 */ /* 0x000fea0003c00000 */
[----:B------:R0:W1:Y:S02]  /*16320*/  SHFL.IDX P6, R14, R13, R12, R11 ;  /* 0x0000000c0d0e7389 */ /* 0x00006400000c000b */
[----:B01----:R-:W-:Y:S01]  /*16330*/  ENDCOLLECTIVE ;  /* 0x000000000000791b */ /* 0x003fe20003800000 */
.L_x_2293:
        /* <DEDUP_REMOVED lines=16> */
.L_x_2294:
[----:B------:R-:W-:Y:S02]  /*16440*/  IMAD.MOV.U32 R13, RZ, RZ, R0 ;  /* 0x000000ffff0d7224 */ /* 0x000fe400078e0000 */
[----:B------:R-:W-:Y:S02]  /*16450*/  IMAD.MOV.U32 R12, RZ, RZ, 0x3 ;  /* 0x00000003ff0c7424 */ /* 0x000fe400078e00ff */
[----:B------:R-:W-:-:S07]  /*16460*/  IMAD.MOV.U32 R6, RZ, RZ, R14 ;  /* 0x000000ffff067224 */ /* 0x000fce00078e000e */
[----:B------:R-:W-:Y:S05]  /*16470*/  WARPSYNC.COLLECTIVE R15, `(.L_x_2295) ;  /* 0x000000000f087348 */ /* 0x000fea0003c00000 */
[----:B------:R0:W1:Y:S02]  /*16480*/  SHFL.IDX P6, R14, R13, R12, R11 ;  /* 0x0000000c0d0e7389 */ /* 0x00006400000c000b */
[----:B01----:R-:W-:Y:S01]  /*16490*/  ENDCOLLECTIVE ;  /* 0x000000000000791b */ /* 0x003fe20003800000 */
.L_x_2295:
        /* <DEDUP_REMOVED lines=14> */
.L_x_2296:
[----:B------:R-:W-:Y:S01]  /*16580*/  IMAD.MOV.U32 R4, RZ, RZ, R14 ;  /* 0x000000ffff047224 */ /* 0x000fe200078e000e */
[----:B------:R-:W-:Y:S06]  /*16590*/  BRA `(.L_x_2297) ;  /* 0xffffffc800c47947 */ /* 0x000fec000383ffff */
.L_x_2223:
[----:B-1----:R1:W3:Y:S02]  /*165a0*/  SYNCS.PHASECHK.TRANS64.TRYWAIT P0, [R17+URZ+0x29820], R0 ;  /* 0x02982000110075a7 */ /* 0x0022e4000800017f */
[----:B---3--:R-:W-:Y:S05]  /*165b0*/  @!P0 NANOSLEEP.SYNCS 0x989680 ;  /* 0x009896800000895d */ /* 0x008fea0003900000 */
[----:B------:R-:W3:Y:S02]  /*165c0*/  @!P0 SYNCS.PHASECHK.TRANS64 P0, [R17+URZ+0x29820], R0 ;  /* 0x02982000110085a7 */ /* 0x000ee4000800007f */
[----:B---3--:R-:W-:Y:S05]  /*165d0*/  @!P0 BRA `(.L_x_2223) ;  /* 0xfffffffc00f08947 */ /* 0x008fea000383ffff */
[----:B------:R-:W-:Y:S05]  /*165e0*/  BRA `(.L_x_2298) ;  /* 0xffffffcc00347947 */ /* 0x000fea000383ffff */
.L_x_2229:
[----:B0-----:R0:W4:Y:S02]  /*165f0*/  SYNCS.PHASECHK.TRANS64.TRYWAIT P0, [R5+URZ+0x29880], R4 ;  /* 0x02988004050075a7 */ /* 0x001124000800017f */
[----:B----4-:R-:W-:Y:S05]  /*16600*/  @!P0 NANOSLEEP.SYNCS 0x989680 ;  /* 0x009896800000895d */ /* 0x010fea0003900000 */
[----:B------:R-:W4:Y:S02]  /*16610*/  @!P0 SYNCS.PHASECHK.TRANS64 P0, [R5+URZ+0x29880], R4 ;  /* 0x02988004050085a7 */ /* 0x000f24000800007f */
[----:B----4-:R-:W-:Y:S05]  /*16620*/  @!P0 BRA `(.L_x_2229) ;  /* 0xfffffffc00f08947 */ /* 0x010fea000383ffff */
[----:B------:R-:W-:Y:S05]  /*16630*/  BRA `(.L_x_2299) ;  /* 0xffffffcc00e47947 */ /* 0x000fea000383ffff */
.L_x_2234:
[----:B----4-:R4:W0:Y:S02]  /*16640*/  SYNCS.PHASECHK.TRANS64.TRYWAIT P0, [R5+URZ+0x29840], R4 ;  /* 0x02984004050075a7 */ /* 0x010824000800017f */
[----:B0-----:R-:W-:Y:S05]  /*16650*/  @!P0 NANOSLEEP.SYNCS 0x989680 ;  /* 0x009896800000895d */ /* 0x001fea0003900000 */
[----:B------:R-:W0:Y:S02]  /*16660*/  @!P0 SYNCS.PHASECHK.TRANS64 P0, [R5+URZ+0x29840], R4 ;  /* 0x02984004050085a7 */ /* 0x000e24000800007f */
[----:B0-----:R-:W-:Y:S05]  /*16670*/  @!P0 BRA `(.L_x_2234) ;  /* 0xfffffffc00f08947 */ /* 0x001fea000383ffff */
[----:B------:R-:W-:Y:S05]  /*16680*/  BRA `(.L_x_2300) ;  /* 0xffffffd000607947 */ /* 0x000fea000383ffff */
.L_x_2242:
[----:B----4-:R4:W0:Y:S02]  /*16690*/  SYNCS.PHASECHK.TRANS64.TRYWAIT P0, [R19+URZ+0x29870], R4 ;  /* 0x02987004130075a7 */ /* 0x010824000800017f */
[----:B0-----:R-:W-:Y:S05]  /*166a0*/  @!P0 NANOSLEEP.SYNCS 0x989680 ;  /* 0x009896800000895d */ /* 0x001fea0003900000 */
[----:B------:R-:W0:Y:S02]  /*166b0*/  @!P0 SYNCS.PHASECHK.TRANS64 P0, [R19+URZ+0x29870], R4 ;  /* 0x02987004130085a7 */ /* 0x000e24000800007f */
[----:B0-----:R-:W-:Y:S05]  /*166c0*/  @!P0 BRA `(.L_x_2242) ;  /* 0xfffffffc00f08947 */ /* 0x001fea000383ffff */
[----:B------:R-:W-:Y:S05]  /*166d0*/  BRA `(.L_x_2301) ;  /* 0xffffffd400787947 */ /* 0x000fea000383ffff */
.L_x_2244:
[----:B------:R0:W0:Y:S02]  /*166e0*/  SYNCS.PHASECHK.TRANS64.TRYWAIT P0, [R19+URZ+0x29860], R0 ;  /* 0x02986000130075a7 */ /* 0x000024000800017f */
[----:B0-----:R-:W-:Y:S05]  /*166f0*/  @!P0 NANOSLEEP.SYNCS 0x989680 ;  /* 0x009896800000895d */ /* 0x001fea0003900000 */
[----:B------:R-:W0:Y:S02]  /*16700*/  @!P0 SYNCS.PHASECHK.TRANS64 P0, [R19+URZ+0x29860], R0 ;  /* 0x02986000130085a7 */ /* 0x000e24000800007f */
[----:B0-----:R-:W-:Y:S05]  /*16710*/  @!P0 BRA `(.L_x_2244) ;  /* 0xfffffffc00f08947 */ /* 0x001fea000383ffff */
[----:B------:R-:W-:Y:S05]  /*16720*/  BRA `(.L_x_2302) ;  /* 0xffffffd400807947 */ /* 0x000fea000383ffff */
.L_x_2251:
[----:B0-----:R0:W1:Y:S02]  /*16730*/  SYNCS.PHASECHK.TRANS64.TRYWAIT P1, [R16+URZ+0x29870], R3 ;  /* 0x02987003100075a7 */ /* 0x001064000802017f */
[----:B-1----:R-:W-:Y:S05]  /*16740*/  @!P1 NANOSLEEP.SYNCS 0x989680 ;  /* 0x009896800000995d */ /* 0x002fea0003900000 */
[----:B------:R-:W1:Y:S02]  /*16750*/  @!P1 SYNCS.PHASECHK.TRANS64 P1, [R16+URZ+0x29870], R3 ;  /* 0x02987003100095a7 */ /* 0x000e64000802007f */
[----:B-1----:R-:W-:Y:S05]  /*16760*/  @!P1 BRA `(.L_x_2251) ;  /* 0xfffffffc00f09947 */ /* 0x002fea000383ffff */
[----:B------:R-:W-:Y:S05]  /*16770*/  BRA `(.L_x_2303) ;  /* 0xffffffdc00607947 */ /* 0x000fea000383ffff */
.L_x_2253:
[----:B0-----:R0:W1:Y:S02]  /*16780*/  SYNCS.PHASECHK.TRANS64.TRYWAIT P1, [R16+URZ+0x29860], R3 ;  /* 0x02986003100075a7 */ /* 0x001064000802017f */
[----:B-1----:R-:W-:Y:S05]  /*16790*/  @!P1 NANOSLEEP.SYNCS 0x989680 ;  /* 0x009896800000995d */ /* 0x002fea0003900000 */
[----:B------:R-:W1:Y:S02]  /*167a0*/  @!P1 SYNCS.PHASECHK.TRANS64 P1, [R16+URZ+0x29860], R3 ;  /* 0x02986003100095a7 */ /* 0x000e64000802007f */
[----:B-1----:R-:W-:Y:S05]  /*167b0*/  @!P1 BRA `(.L_x_2253) ;  /* 0xfffffffc00f09947 */ /* 0x002fea000383ffff */
[----:B------:R-:W-:Y:S05]  /*167c0*/  BRA `(.L_x_2304) ;  /* 0xffffffdc00687947 */ /* 0x000fea000383ffff */
.L_x_2266:
[----:B0-----:R0:W1:Y:S02]  /*167d0*/  SYNCS.PHASECHK.TRANS64.TRYWAIT P0, [R3+URZ+0x29820], R0 ;  /* 0x02982000030075a7 */ /* 0x001064000800017f */
[----:B-1----:R-:W-:Y:S05]  /*167e0*/  @!P0 NANOSLEEP.SYNCS 0x989680 ;  /* 0x009896800000895d */ /* 0x002fea0003900000 */
[----:B------:R-:W1:Y:S02]  /*167f0*/  @!P0 SYNCS.PHASECHK.TRANS64 P0, [R3+URZ+0x29820], R0 ;  /* 0x02982000030085a7 */ /* 0x000e64000800007f */
[----:B-1----:R-:W-:Y:S05]  /*16800*/  @!P0 BRA `(.L_x_2266) ;  /* 0xfffffffc00f08947 */ /* 0x002fea000383ffff */
[----:B------:R-:W-:Y:S05]  /*16810*/  BRA `(.L_x_2305) ;  /* 0xfffffff0001c7947 */ /* 0x000fea000383ffff */
.L_x_2267:
        /* <DEDUP_REMOVED lines=11> */
.L_x_2307:
[----:B------:R-:W-:Y:S05]  /*168d0*/  BSYNC B0 ;  /* 0x0000000000007941 */ /* 0x000fea0003800000 */
.L_x_2306:
[----:B------:R-:W-:Y:S05]  /*168e0*/  BRA `(.L_x_2308) ;  /* 0xfffffff000047947 */ /* 0x000fea000383ffff */
.L_x_2270:
[----:B------:R-:W-:Y:S01]  /*168f0*/  BSSY B1, `(.L_x_2309) ;  /* 0x0000006000017945 */ /* 0x000fe20003800000 */
[----:B------:R-:W-:-:S07]  /*16900*/  IMAD.MOV.U32 R15, RZ, RZ, -0x1 ;  /* 0xffffffffff0f7424 */ /* 0x000fce00078e00ff */
[----:B0-2---:R-:W-:Y:S05]  /*16910*/  WARPSYNC.COLLECTIVE R15, `(.L_x_2310) ;  /* 0x000000000f0c7348 */ /* 0x005fea0003c00000 */
[----:B------:R-:W-:Y:S02]  /*16920*/  ELECT P6, UR62, PT ;  /* 0x00000000003e782f */ /* 0x000fe400038c0000 */
[----:B------:R-:W-:Y:S01]  /*16930*/  MOV R14, UR62 ;  /* 0x0000003e000e7c02 */ /* 0x000fe20008000f00 */
[----:B0-2---:R-:W-:Y:S10]  /*16940*/  ENDCOLLECTIVE ;  /* 0x000000000000791b */ /* 0x005ff40003800000 */
.L_x_2310:
[----:B------:R-:W-:Y:S05]  /*16950*/  BSYNC B1 ;  /* 0x0000000000017941 */ /* 0x000fea0003800000 */
.L_x_2309:
[----:B------:R-:W-:Y:S05]  /*16960*/  BRA `(.L_x_2311) ;  /* 0xffffffec00fc7947 */ /* 0x000fea000383ffff */
.L_x_2272:
[----:B0-----:R0:W1:Y:S02]  /*16970*/  SYNCS.PHASECHK.TRANS64.TRYWAIT P1, [R7+URZ], R4 ;  /* 0x00000004070075a7 */ /* 0x001064000802017f */
[----:B-1----:R-:W-:Y:S05]  /*16980*/  @!P1 NANOSLEEP.SYNCS 0x989680 ;  /* 0x009896800000995d */ /* 0x002fea0003900000 */
[----:B------:R-:W1:Y:S02]  /*16990*/  @!P1 SYNCS.PHASECHK.TRANS64 P1, [R7+URZ], R4 ;  /* 0x00000004070095a7 */ /* 0x000e64000802007f */
[----:B-1----:R-:W-:Y:S05]  /*169a0*/  @!P1 BRA `(.L_x_2272) ;  /* 0xfffffffc00f09947 */ /* 0x002fea000383ffff */
[----:B------:R-:W-:Y:S05]  /*169b0*/  BRA `(.L_x_2312) ;  /* 0xfffffff000347947 */ /* 0x000fea000383ffff */
.L_x_2273:
[----:B-1----:R1:W3:Y:S02]  /*169c0*/  SYNCS.PHASECHK.TRANS64.TRYWAIT P1, [R5+URZ], R0 ;  /* 0x00000000050075a7 */ /* 0x0022e4000802017f */
[----:B---3--:R-:W-:Y:S05]  /*169d0*/  @!P1 NANOSLEEP.SYNCS 0x989680 ;  /* 0x009896800000995d */ /* 0x008fea0003900000 */
[----:B------:R-:W3:Y:S02]  /*169e0*/  @!P1 SYNCS.PHASECHK.TRANS64 P1, [R5+URZ], R0 ;  /* 0x00000000050095a7 */ /* 0x000ee4000802007f */
[----:B---3--:R-:W-:Y:S05]  /*169f0*/  @!P1 BRA `(.L_x_2273) ;  /* 0xfffffffc00f09947 */ /* 0x008fea000383ffff */
[----:B------:R-:W-:Y:S05]  /*16a00*/  BRA `(.L_x_2313) ;  /* 0xfffffff000287947 */ /* 0x000fea000383ffff */
.L_x_2275:
[----:B-1----:R1:W3:Y:S02]  /*16a10*/  SYNCS.PHASECHK.TRANS64.TRYWAIT P1, [R5+URZ+0x29860], R4 ;  /* 0x02986004050075a7 */ /* 0x0022e4000802017f */
[----:B---3--:R-:W-:Y:S05]  /*16a20*/  @!P1 NANOSLEEP.SYNCS 0x989680 ;  /* 0x009896800000995d */ /* 0x008fea0003900000 */
[----:B------:R-:W3:Y:S02]  /*16a30*/  @!P1 SYNCS.PHASECHK.TRANS64 P1, [R5+URZ+0x29860], R4 ;  /* 0x02986004050095a7 */ /* 0x000ee4000802007f */
[----:B---3--:R-:W-:Y:S05]  /*16a40*/  @!P1 BRA `(.L_x_2275) ;  /* 0xfffffffc00f09947 */ /* 0x008fea000383ffff */
[----:B------:R-:W-:Y:S05]  /*16a50*/  BRA `(.L_x_2314) ;  /* 0xfffffff000287947 */ /* 0x000fea000383ffff */
.L_x_2277:
[----:B---3--:R3:W4:Y:S02]  /*16a60*/  SYNCS.PHASECHK.TRANS64.TRYWAIT P1, [R3+URZ+0x29860], R0 ;  /* 0x02986000030075a7 */ /* 0x008724000802017f */
[----:B----4-:R-:W-:Y:S05]  /*16a70*/  @!P1 NANOSLEEP.SYNCS 0x989680 ;  /* 0x009896800000995d */ /* 0x010fea0003900000 */
[----:B------:R-:W4:Y:S02]  /*16a80*/  @!P1 SYNCS.PHASECHK.TRANS64 P1, [R3+URZ+0x29860], R0 ;  /* 0x02986000030095a7 */ /* 0x000f24000802007f */
[----:B----4-:R-:W-:Y:S05]  /*16a90*/  @!P1 BRA `(.L_x_2277) ;  /* 0xfffffffc00f09947 */ /* 0x010fea000383ffff */
[----:B------:R-:W-:Y:S05]  /*16aa0*/  BRA `(.L_x_2315) ;  /* 0xfffffff000287947 */ /* 0x000fea000383ffff */
.L_x_2279:
[----:B----4-:R4:W0:Y:S02]  /*16ab0*/  SYNCS.PHASECHK.TRANS64.TRYWAIT P0, [R5+URZ+0x29880], R4 ;  /* 0x02988004050075a7 */ /* 0x010824000800017f */
[----:B0-----:R-:W-:Y:S05]  /*16ac0*/  @!P0 NANOSLEEP.SYNCS 0x989680 ;  /* 0x009896800000895d */ /* 0x001fea0003900000 */
[----:B------:R-:W0:Y:S02]  /*16ad0*/  @!P0 SYNCS.PHASECHK.TRANS64 P0, [R5+URZ+0x29880], R4 ;  /* 0x02988004050085a7 */ /* 0x000e24000800007f */
[----:B0-----:R-:W-:Y:S05]  /*16ae0*/  @!P0 BRA `(.L_x_2279) ;  /* 0xfffffffc00f08947 */ /* 0x001fea000383ffff */
[----:B------:R-:W-:Y:S05]  /*16af0*/  BRA `(.L_x_2280) ;  /* 0xfffffff000247947 */ /* 0x000fea000383ffff */
.L_x_2316:
        /* <DEDUP_REMOVED lines=16> */
.L_x_2813:


//--------------------- .text._ZN7cutlass13device_kernelIN5flash11enable_sm90INS1_16FlashAttnFwdSm90INS1_25CollectiveMainloopFwdSm90ILi2EN4cute5tupleIJNS5_1CILi1EEES8_S8_EEENS6_IJNS7_ILi128EEENS7_ILi160EEENS7_ILi192EEEEEELi128ENS_12float_e4m3_tEfNS_4arch4Sm90ELb1ELb0ELb1ELb1ELb0ELb1ELb0ELb1ELb1ELb1ELb0ELb0EEENS1_21CollectiveEpilogueFwdINS6_IJSA_SA_SB_EEES9_NS_10bfloat16_tESG_Li256ELb1ELb1ELb0ELb1EEENS1_36VarlenDynamicPersistentTileSchedulerILi128ELi160ELi256ELi128ELb0ELb1ELb1ELb1ELb1ELb1EEEEEEEEEvNT_6ParamsE --------------------------
	.section	.text._ZN7cutlass13device_kernelIN5flash11enable_sm90INS1_16FlashAttnFwdSm90INS1_25CollectiveMainloopFwdSm90ILi2EN4cute5tupleIJNS5_1CILi1EEES8_S8_EEENS6_IJNS7_ILi128EEENS7_ILi160EEENS7_ILi192EEEEEELi128ENS_12float_e4m3_tEfNS_4arch4Sm90ELb1ELb0ELb1ELb1ELb0ELb1ELb0ELb1ELb1ELb1ELb0ELb0EEENS1_21CollectiveEpilogueFwdINS6_IJSA_SA_SB_EEES9_NS_10bfloat16_tESG_Li256ELb1ELb1ELb0ELb1EEENS1_36VarlenDynamicPersistentTileSchedulerILi128ELi160ELi256ELi128ELb0ELb1ELb1ELb1ELb1ELb1EEEEEEEEEvNT_6ParamsE,"ax",@progbits
	.align	128
.text._ZN7cutlass13device_kernelIN5flash11enable_sm90INS1_16FlashAttnFwdSm90INS1_25CollectiveMainloopFwdSm90ILi2EN4cute5tupleIJNS5_1CILi1EEES8_S8_EEENS6_IJNS7_ILi128EEENS7_ILi160EEENS7_ILi192EEEEEELi128ENS_12float_e4m3_tEfNS_4arch4Sm90ELb1ELb0ELb1ELb1ELb0ELb1ELb0ELb1ELb1ELb1ELb0ELb0EEENS1_21CollectiveEpilogueFwdINS6_IJSA_SA_SB_EEES9_NS_10bfloat16_tESG_Li256ELb1ELb1ELb0ELb1EEENS1_36VarlenDynamicPersistentTileSchedulerILi128ELi160ELi256ELi128ELb0ELb1ELb1ELb1ELb1ELb1EEEEEEEEEvNT_6ParamsE:
        .type           _ZN7cutlass13device_kernelIN5flash11enable_sm90INS1_16FlashAttnFwdSm90INS1_25CollectiveMainloopFwdSm90ILi2EN4cute5tupleIJNS5_1CILi1EEES8_S8_EEENS6_IJNS7_ILi128EEENS7_ILi160EEENS7_ILi192EEEEEELi128ENS_12float_e4m3_tEfNS_4arch4Sm90ELb1ELb0ELb1ELb1ELb0ELb1ELb0ELb1ELb1ELb1ELb0ELb0EEENS1_21CollectiveEpilogueFwdINS6_IJSA_SA_SB_EEES9_NS_10bfloat16_tESG_Li256ELb1ELb1ELb0ELb1EEENS1_36VarlenDynamicPersistentTileSchedulerILi128ELi160ELi256ELi128ELb0ELb1ELb1ELb1ELb1ELb1EEEEEEEEEvNT_6ParamsE,@function
        .size           _ZN7cutlass13device_kernelIN5flash11enable_sm90INS1_16FlashAttnFwdSm90INS1_25CollectiveMainloopFwdSm90ILi2EN4cute5tupleIJNS5_1CILi1EEES8_S8_EEENS6_IJNS7_ILi128EEENS7_ILi160EEENS7_ILi192EEEEEELi128ENS_12float_e4m3_tEfNS_4arch4Sm90ELb1ELb0ELb1ELb1ELb0ELb1ELb0ELb1ELb1ELb1ELb0ELb0EEENS1_21CollectiveEpilogueFwdINS6_IJSA_SA_SB_EEES9_NS_10bfloat16_tESG_Li256ELb1ELb1ELb0ELb1EEENS1_36VarlenDynamicPersistentTileSchedulerILi128ELi160ELi256ELi128ELb0ELb1ELb1ELb1ELb1ELb1EEEEEEEEEvNT_6ParamsE,(.L_x_2814 - _ZN7cutlass13device_kernelIN5flash11enable_sm90INS1_16FlashAttnFwdSm90INS1_25CollectiveMainloopFwdSm90ILi2EN4cute5tupleIJNS5_1CILi1EEES8_S8_EEENS6_IJNS7_ILi128EEENS7_ILi160EEENS7_ILi192EEEEEELi128ENS_12float_e4m3_tEfNS_4arch4Sm90ELb1ELb0ELb1ELb1ELb0ELb1ELb0ELb1ELb1ELb1ELb0ELb0EEENS1_21CollectiveEpilogueFwdINS6_IJSA_SA_SB_EEES9_NS_10bfloat16_tESG_Li256ELb1ELb1ELb0ELb1EEENS1_36VarlenDynamicPersistentTileSchedulerILi128ELi160ELi256ELi128ELb0ELb1ELb1ELb1ELb1ELb1EEEEEEEEEvNT_6ParamsE)
        .other          _ZN7cutlass13device_kernelIN5flash11enable_sm90INS1_16FlashAttnFwdSm90INS1_25CollectiveMainloopFwdSm90ILi2EN4cute5tupleIJNS5_1CILi1EEES8_S8_EEENS6_IJNS7_ILi128EEENS7_ILi160EEENS7_ILi192EEEEEELi128ENS_12float_e4m3_tEfNS_4arch4Sm90ELb1ELb0ELb1ELb1ELb0ELb1ELb0ELb1ELb1ELb1ELb0ELb0EEENS1_21CollectiveEpilogueFwdINS6_IJSA_SA_SB_EEES9_NS_10bfloat16_tESG_Li256ELb1ELb1ELb0ELb1EEENS1_36VarlenDynamicPersistentTileSchedulerILi128ELi160ELi256ELi128ELb0ELb1ELb1ELb1ELb1ELb1EEEEEEEEEvNT_6ParamsE,@"STO_CUDA_ENTRY STV_DEFAULT"
_ZN7cutlass13device_kernelIN5flash11enable_sm90INS1_16FlashAttnFwdSm90INS1_25CollectiveMainloopFwdSm90ILi2EN4cute5tupleIJNS5_1CILi1EEES8_S8_EEENS6_IJNS7_ILi128EEENS7_ILi160EEENS7_ILi192EEEEEELi128ENS_12float_e4m3_tEfNS_4arch4Sm90ELb1ELb0ELb1ELb1ELb0ELb1ELb0ELb1ELb1ELb1ELb0ELb0EEENS1_21CollectiveEpilogueFwdINS6_IJSA_SA_SB_EEES9_NS_10bfloat16_tESG_Li256ELb1ELb1ELb0ELb1EEENS1_36VarlenDynamicPersistentTileSchedulerILi128ELi160ELi256ELi128ELb0ELb1ELb1ELb1ELb1ELb1EEEEEEEEEvNT_6ParamsE:
        /* <DEDUP_REMOVED lines=24> */
.L_x_2318:
[----:B------:R-:W-:Y:S05]  /*0180*/  BSYNC B0 ;  /* 0x0000000000007941 */ /* 0x000fea0003800000 */
.L_x_2317:
        /* <DEDUP_REMOVED lines=41> */
.L_x_2319:
        /* <DEDUP_REMOVED lines=22> */
.L_x_2320:
        /* <DEDUP_REMOVED lines=18> */
.L_x_2321:
        /* <DEDUP_REMOVED lines=22> */
.L_x_2322:
        /* <DEDUP_REMOVED lines=22> */
.L_x_2323:
        /* <DEDUP_REMOVED lines=8> */
.L_x_2326:
        /* <DEDUP_REMOVED lines=25> */
[----:B------:R-:W-:Y:S01]  /*0b70*/  IMAD.MOV.U32 R17, RZ, RZ, RZ ;  /* 0x000000ffff117224 */ /* 0x000fe200078e00ff */
[----:B------:R-:W-:Y:S01]  /*0b80*/  CS2R R190, SRZ ;  /* 0x0000000000be7805 */ /* 0x000fe2000001ff00 */
[----:B------:R-:W-:Y:S01]  /*0b90*/  IMAD.MOV.U32 R189, RZ, RZ, RZ ;  /* 0x000000ffffbd7224 */ /* 0x000fe200078e00ff */
[----:B------:R-:W-:Y:S01]  /*0ba0*/  ULOP3.LUT UR53, UR36, 0x1, URZ, 0xfc, !UPT ;  /* 0x0000000124357892 */ /* 0x000fe2000f8efc3f */
[----:B------:R-:W-:-:S08]  /*0bb0*/  UMOV UR43, URZ ;  /* 0x0000003f002b7c82 */ /* 0x000fd00008000000 */
[----:B------:R-:W-:Y:S01]  /*0bc0*/  UIADD3 UR52, UR52, 0x14400, URZ ;  /* 0x0001440034347890 */ /* 0x000fe2000fffe03f */
[----:B0-----:R-:W-:-:S05]  /*0bd0*/  VIADD R20, R0, 0xffffff80 ;  /* 0xffffff8000147836 */ /* 0x001fca0000000000 */
[----:B------:R-:W-:-:S04]  /*0be0*/  SHF.R.S32.HI R0, RZ, 0x1f, R20 ;  /* 0x0000001fff007819 */ /* 0x000fc80000011414 */
[CC--:B------:R-:W-:Y:S02]  /*0bf0*/  LEA.HI R3, R0.reuse, R20.reuse, RZ, 0x5 ;  /* 0x0000001400037211 */ /* 0x0c0fe400078f28ff */
[-C--:B------:R-:W-:Y:S02]  /*0c00*/  LEA.HI R2, R0, R20.reuse, RZ, 0x4 ;  /* 0x0000001400027211 */ /* 0x080fe400078f20ff */
[----:B------:R-:W-:Y:S02]  /*0c10*/  SHF.L.U32 R4, R3, 0x5, RZ ;  /* 0x0000000503047819 */ /* 0x000fe400000006ff */
[----:B------:R-:W-:Y:S02]  /*0c20*/  LOP3.LUT R3, R2, 0x3fffff0, RZ, 0xc0, !PT ;  /* 0x03fffff002037812 */ /* 0x000fe400078ec0ff */
[----:B------:R-:W-:Y:S02]  /*0c30*/  LOP3.LUT R4, R4, 0xfffffc00, RZ, 0xc0, !PT ;  /* 0xfffffc0004047812 */ /* 0x000fe400078ec0ff */
[----:B------:R-:W-:Y:S01]  /*0c40*/  LEA.HI R5, R0, R20, RZ, 0x2 ;  /* 0x0000001400057211 */ /* 0x000fe200078f10ff */
[----:B------:R-:W-:Y:S01]  /*0c50*/  IMAD.IADD R3, R20, 0x1, -R3 ;  /* 0x0000000114037824 */ /* 0x000fe200078e0a03 */
[----:B------:R-:W-:-:S02]  /*0c60*/  SHF.R.S32.HI R213, RZ, 0x4, R2 ;  /* 0x00000004ffd57819 */ /* 0x000fc40000011402 */
[--C-:B------:R-:W-:Y:S01]  /*0c70*/  SHF.R.S32.HI R6, RZ, 0x2, R5.reuse ;  /* 0x00000002ff067819 */ /* 0x100fe20000011405 */
[----:B------:R-:W-:Y:S01]  /*0c80*/  IMAD R3, R3, 0x40, R4 ;  /* 0x0000004003037824 */ /* 0x000fe200078e0204 */
[----:B------:R-:W-:Y:S02]  /*0c90*/  SHF.R.S32.HI R7, RZ, 0x1f, R5 ;  /* 0x0000001fff077819 */ /* 0x000fe40000011405 */
[----:B------:R-:W-:Y:S02]  /*0ca0*/  LOP3.LUT R4, R5, 0xfffffffc, RZ, 0xc0, !PT ;  /* 0xfffffffc05047812 */ /* 0x000fe400078ec0ff */
[----:B------:R-:W-:Y:S02]  /*0cb0*/  LEA.HI R2, R2, R213, RZ, 0x1 ;  /* 0x000000d502027211 */ /* 0x000fe400078f08ff */
[C---:B------:R-:W-:Y:S01]  /*0cc0*/  LEA.HI R5, R20.reuse, R20, RZ, 0x1 ;  /* 0x0000001414057211 */ /* 0x040fe200078f08ff */
[----:B------:R-:W-:Y:S01]  /*0cd0*/  IMAD.IADD R4, R20, 0x1, -R4 ;  /* 0x0000000114047824 */ /* 0x000fe200078e0a04 */
[----:B------:R-:W-:-:S02]  /*0ce0*/  LOP3.LUT R2, R2, 0x1ffffffe, RZ, 0xc0, !PT ;  /* 0x1ffffffe02027812 */ /* 0x000fc400078ec0ff */
[----:B------:R-:W-:Y:S02]  /*0cf0*/  SHF.R.S32.HI R188, RZ, 0x1, R5 ;  /* 0x00000001ffbc7819 */ /* 0x000fe40000011405 */
[----:B------:R-:W-:Y:S01]  /*0d00*/  LEA.HI R7, R7, R6, RZ, 0x2 ;  /* 0x0000000607077211 */ /* 0x000fe200078f10ff */
[----:B------:R-:W-:Y:S01]  /*0d10*/  IMAD.IADD R2, R213, 0x1, -R2 ;  /* 0x00000001d5027824 */ /* 0x000fe200078e0a02 */
[----:B------:R-:W-:Y:S01]  /*0d20*/  LOP3.LUT R226, R5, 0xfffffffe, RZ, 0xc0, !PT ;  /* 0xfffffffe05e27812 */ /* 0x000fe200078ec0ff */
[----:B------:R-:W-:Y:S01]  /*0d30*/  VIADD R221, R188, 0x80 ;  /* 0x00000080bcdd7836 */ /* 0x000fe20000000000 */
[----:B------:R-:W-:Y:S01]  /*0d40*/  LOP3.LUT R7, R7, 0xfffffffc, RZ, 0xc0, !PT ;  /* 0xfffffffc07077812 */ /* 0x000fe200078ec0ff */
[----:B------:R-:W-:Y:S01]  /*0d50*/  IMAD R3, R2, 0x8, R3 ;  /* 0x0000000802037824 */ /* 0x000fe200078e0203 */
[----:B------:R-:W-:Y:S02]  /*0d60*/  IADD3 R226, R20, -R226, RZ ;  /* 0x800000e214e27210 */ /* 0x000fe40007ffe0ff */
[----:B------:R-:W-:-:S02]  /*0d70*/  IADD3 R7, R6, -R7, RZ ;  /* 0x8000000706077210 */ /* 0x000fc40007ffe0ff */
[----:B------:R-:W-:Y:S01]  /*0d80*/  SHF.R.S32.HI R2, RZ, 0x1f, R221 ;  /* 0x0000001fff027819 */ /* 0x000fe200000114dd */
[----:B------:R0:W-:Y:S01]  /*0d90*/  STL [R1+0xc], R3 ;  /* 0x00000c0301007387 */ /* 0x0001e20000100800 */
[----:B------:R-:W-:Y:S01]  /*0da0*/  LEA.HI R6, R4, R4, RZ, 0x1 ;  /* 0x0000000404067211 */ /* 0x000fe200078f08ff */
[----:B------:R-:W-:Y:S01]  /*0db0*/  IMAD.SHL.U32 R22, R226, 0x8, RZ ;  /* 0x00000008e2167824 */ /* 0x000fe200078e00ff */
[-C--:B------:R-:W-:Y:S01]  /*0dc0*/  LEA.HI R2, R2, R221.reuse, RZ, 0x3 ;  /* 0x000000dd02027211 */ /* 0x080fe200078f18ff */
[----:B------:R-:W-:Y:S01]  /*0dd0*/  IMAD.SHL.U32 R198, R7, 0x80, RZ ;  /* 0x0000008007c67824 */ /* 0x000fe200078e00ff */
[----:B------:R-:W-:Y:S01]  /*0de0*/  LOP3.LUT R9, R6, 0x1ffffffe, RZ, 0xc0, !PT ;  /* 0x1ffffffe06097812 */ /* 0x000fe200078ec0ff */
[C---:B------:R-:W-:Y:S01]  /*0df0*/  VIADD R192, R22.reuse, 0x20 ;  /* 0x0000002016c07836 */ /* 0x040fe20000000000 */
[----:B------:R-:W-:Y:S01]  /*0e00*/  LEA.HI R12, R221, R221, RZ, 0x1 ;  /* 0x000000dddd0c7211 */ /* 0x000fe200078f08ff */
[----:B------:R-:W-:Y:S01]  /*0e10*/  VIADD R194, R22, 0x40 ;  /* 0x0000004016c27836 */ /* 0x000fe20000000000 */
[----:B------:R-:W-:Y:S01]  /*0e20*/  SHF.L.U32 R6, R2, 0x6, RZ ;  /* 0x0000000602067819 */ /* 0x000fe200000006ff */
[----:B------:R-:W-:Y:S01]  /*0e30*/  IMAD.IADD R211, R4, 0x1, -R9 ;  /* 0x0000000104d37824 */ /* 0x000fe200078e0a09 */
[----:B0-----:R-:W-:Y:S01]  /*0e40*/  SHF.R.S32.HI R3, RZ, 0x1f, R5 ;  /* 0x0000001fff037819 */ /* 0x001fe20000011405 */
[----:B------:R-:W-:Y:S01]  /*0e50*/  IMAD.SHL.U32 R18, R226, 0x10, RZ ;  /* 0x00000010e2127824 */ /* 0x000fe200078e00ff */
[----:B------:R-:W-:Y:S01]  /*0e60*/  LEA.HI R2, R0, R20, RZ, 0x7 ;  /* 0x0000001400027211 */ /* 0x000fe200078f38ff */
[C---:B------:R-:W-:Y:S01]  /*0e70*/  VIADD R193, R22.reuse, 0x10 ;  /* 0x0000001016c17836 */ /* 0x040fe20000000000 */
[----:B------:R-:W-:Y:S01]  /*0e80*/  LEA.HI R3, R3, R188, RZ, 0x3 ;  /* 0x000000bc03037211 */ /* 0x000fe200078f18ff */
[----:B------:R-:W-:Y:S01]  /*0e90*/  VIADD R195, R22, 0x30 ;  /* 0x0000003016c37836 */ /* 0x000fe20000000000 */
[----:B------:R-:W-:-:S02]  /*0ea0*/  LOP3.LUT R4, R12, 0x3fffffe, RZ, 0xc0, !PT ;  /* 0x03fffffe0c047812 */ /* 0x000fc400078ec0ff */
[----:B------:R-:W-:Y:S02]  /*0eb0*/  LOP3.LUT R228, R2, 0xffffff80, RZ, 0xc0, !PT ;  /* 0xffffff8002e47812 */ /* 0x000fe400078ec0ff */
[----:B------:R-:W-:Y:S01]  /*0ec0*/  LOP3.LUT R3, R3, 0xfffffff8, RZ, 0xc0, !PT ;  /* 0xfffffff803037812 */ /* 0x000fe200078ec0ff */
[----:B------:R-:W-:Y:S01]  /*0ed0*/  IMAD.IADD R202, R221, 0x1, -R4 ;  /* 0x00000001ddca7824 */ /* 0x000fe200078e0a04 */
[----:B------:R-:W-:Y:S01]  /*0ee0*/  LOP3.LUT R9, R6, 0xfffffe00, RZ, 0xc0, !PT ;  /* 0xfffffe0006097812 */ /* 0x000fe200078ec0ff */
[----:B------:R-:W-:Y:S01]  /*0ef0*/  IMAD.IADD R4, R22, 0x1, R192 ;  /* 0x0000000116047824 */ /* 0x000fe200078e02c0 */
[----:B------:R-:W-:Y:S01]  /*0f00*/  IADD3 R228, R20, -R228, RZ ;  /* 0x800000e414e47210 */ /* 0x000fe20007ffe0ff */
[----:B------:R-:W-:Y:S01]  /*0f10*/  IMAD.IADD R8, R188, 0x1, -R3 ;  /* 0x00000001bc087824 */ /* 0x000fe200078e0a03 */
[----:B------:R-:W-:Y:S01]  /*0f20*/  SHF.R.S32.HI R237, RZ, 0x7, R2 ;  /* 0x00000007ffed7819 */ /* 0x000fe20000011402 */
[----:B------:R-:W-:Y:S01]  /*0f30*/  IMAD R202, R202, 0x40, R9 ;  /* 0x00000040caca7824 */ /* 0x000fe200078e0209 */
[----:B------:R-:W-:Y:S01]  /*0f40*/  SHF.R.S32.HI R9, RZ, 0x1f, R228 ;  /* 0x0000001fff097819 */ /* 0x000fe200000114e4 */
[----:B------:R-:W-:Y:S01]  /*0f50*/  IMAD.SHL.U32 R3, R8, 0x80, RZ ;  /* 0x0000008008037824 */ /* 0x000fe200078e00ff */
[----:B------:R-:W-:Y:S01]  /*0f60*/  SHF.R.S32.HI R11, RZ, 0x1f, R4 ;  /* 0x0000001fff0b7819 */ /* 0x000fe20000011404 */
[----:B------:R0:W-:Y:S01]  /*0f70*/  STL [R1+0x8], R8 ;  /* 0x0000080801007387 */ /* 0x0001e20000100800 */
[----:B------:R-:W-:-:S02]  /*0f80*/  LEA.HI R2, R2, R237, RZ, 0x1 ;  /* 0x000000ed02027211 */ /* 0x000fc400078f08ff */
[CC--:B------:R-:W-:Y:S02]  /*0f90*/  LEA.HI R225, R11.reuse, R4.reuse, RZ, 0x4 ;  /* 0x000000040be17211 */ /* 0x0c0fe400078f20ff */
[----:B------:R-:W-:Y:S02]  /*0fa0*/  LEA.HI R14, R11, R4, RZ, 0x6 ;  /* 0x000000040b0e7211 */ /* 0x000fe400078f30ff */
[----:B------:R-:W-:Y:S02]  /*0fb0*/  IADD3 R4, R22, R194, RZ ;  /* 0x000000c216047210 */ /* 0x000fe40007ffe0ff */
[----:B------:R-:W-:Y:S02]  /*0fc0*/  LEA.HI R5, R5, R188, RZ, 0x1 ;  /* 0x000000bc05057211 */ /* 0x000fe400078f08ff */
[CC--:B0-----:R-:W-:Y:S02]  /*0fd0*/  LEA.HI R8, R9.reuse, R228.reuse, RZ, 0x2 ;  /* 0x000000e409087211 */ /* 0x0c1fe400078f10ff */
[----:B------:R-:W-:-:S02]  /*0fe0*/  LEA.HI R9, R9, R228, RZ, 0x5 ;  /* 0x000000e409097211 */ /* 0x000fc400078f28ff */
[--C-:B------:R-:W-:Y:S02]  /*0ff0*/  SHF.R.S32.HI R10, RZ, 0x2, R8.reuse ;  /* 0x00000002ff0a7819 */ /* 0x100fe40000011408 */
[----:B------:R-:W-:Y:S02]  /*1000*/  SHF.R.S32.HI R11, RZ, 0x1f, R8 ;  /* 0x0000001fff0b7819 */ /* 0x000fe40000011408 */
[----:B------:R-:W-:Y:S02]  /*1010*/  LOP3.LUT R2, R2, 0x3fffffe, RZ, 0xc0, !PT ;  /* 0x03fffffe02027812 */ /* 0x000fe400078ec0ff */
[----:B------:R-:W-:Y:S02]  /*1020*/  LEA.HI R11, R11, R10, RZ, 0x3 ;  /* 0x0000000a0b0b7211 */ /* 0x000fe400078f18ff */
[----:B------:R-:W-:Y:S01]  /*1030*/  SHF.R.S32.HI R9, RZ, 0x5, R9 ;  /* 0x00000005ff097819 */ /* 0x000fe20000011409 */
[----:B------:R-:W-:Y:S01]  /*1040*/  IMAD.IADD R2, R237, 0x1, -R2 ;  /* 0x00000001ed027824 */ /* 0x000fe200078e0a02 */
[----:B------:R-:W-:-:S02]  /*1050*/  LOP3.LUT R11, R11, 0xfffffff8, RZ, 0xc0, !PT ;  /* 0xfffffff80b0b7812 */ /* 0x000fc400078ec0ff */
[----:B------:R-:W-:Y:S02]  /*1060*/  SHF.R.S32.HI R13, RZ, 0x1f, R4 ;  /* 0x0000001fff0d7819 */ /* 0x000fe40000011404 */
[----:B------:R-:W-:Y:S01]  /*1070*/  LOP3.LUT R5, R5, 0x3fffffe, RZ, 0xc0, !PT ;  /* 0x03fffffe05057812 */ /* 0x000fe200078ec0ff */
[----:B------:R-:W-:Y:S01]  /*1080*/  IMAD.IADD R10, R10, 0x1, -R11 ;  /* 0x000000010a0a7824 */ /* 0x000fe200078e0a0b */
[----:B------:R-:W-:Y:S02]  /*1090*/  LEA.HI R0, R0, R20, RZ, 0x3 ;  /* 0x0000001400007211 */ /* 0x000fe400078f18ff */
[-C--:B------:R-:W-:Y:S01]  /*10a0*/  LEA.HI R227, R13, R4.reuse, RZ, 0x4 ;  /* 0x000000040de37211 */ /* 0x080fe200078f20ff */
[----:B------:R-:W-:Y:S01]  /*10b0*/  IMAD R9, R9, 0x10, R10 ;  /* 0x0000001009097824 */ /* 0x000fe200078e020a */
[----:B------:R-:W-:Y:S01]  /*10c0*/  LEA.HI R13, R13, R4, RZ, 0x6 ;  /* 0x000000040d0d7211 */ /* 0x000fe200078f30ff */
[----:B------:R-:W-:Y:S01]  /*10d0*/  IMAD.IADD R4, R188, 0x1, -R5 ;  /* 0x00000001bc047824 */ /* 0x000fe200078e0a05 */
[----:B------:R-:W-:-:S02]  /*10e0*/  LOP3.LUT R216, R0, 0xfffffff8, RZ, 0xc0, !PT ;  /* 0xfffffff800d87812 */ /* 0x000fc400078ec0ff */
[----:B------:R-:W-:Y:S01]  /*10f0*/  LOP3.LUT R3, R3, 0x380, RZ, 0xc0, !PT ;  /* 0x0000038003037812 */ /* 0x000fe200078ec0ff */
[----:B------:R-:W-:Y:S01]  /*1100*/  IMAD R4, R213, 0x8, R4 ;  /* 0x00000008d5047824 */ /* 0x000fe200078e0204 */
[----:B------:R-:W-:Y:S01]  /*1110*/  LEA R15, R2, R9, 0x6 ;  /* 0x00000009020f7211 */ /* 0x000fe200078e30ff */
[----:B------:R-:W-:Y:S01]  /*1120*/  IMAD.SHL.U32 R13, R13, 0x80, RZ ;  /* 0x000000800d0d7824 */ /* 0x000fe200078e00ff */
[----:B------:R-:W-:Y:S01]  /*1130*/  IADD3 R216, R20, -R216, RZ ;  /* 0x800000d814d87210 */ /* 0x000fe20007ffe0ff */
[----:B------:R-:W-:Y:S01]  /*1140*/  IMAD.SHL.U32 R200, R4, 0x40, RZ ;  /* 0x0000004004c87824 */ /* 0x000fe200078e00ff */
[----:B------:R-:W-:Y:S01]  /*1150*/  SHF.R.U32.HI R6, RZ, 0x3, R3 ;  /* 0x00000003ff067819 */ /* 0x000fe20000011603 */
[----:B------:R0:W-:Y:S01]  /*1160*/  STL [R1+0x4], R15 ;  /* 0x0000040f01007387 */ /* 0x0001e20000100800 */
[----:B------:R-:W-:Y:S01]  /*1170*/  LOP3.LUT R198, R198, 0x180, RZ, 0xc0, !PT ;  /* 0x00000180c6c67812 */ /* 0x000fe200078ec0ff */
[----:B------:R-:W-:Y:S01]  /*1180*/  IMAD.SHL.U32 R208, R216, 0x8, RZ ;  /* 0x00000008d8d07824 */ /* 0x000fe200078e00ff */
[----:B------:R-:W-:Y:S01]  /*1190*/  LOP3.LUT R3, R3, 0x10, R18, 0xf8, !PT ;  /* 0x0000001003037812 */ /* 0x000fe200078ef812 */
[----:B------:R-:W-:Y:S01]  /*11a0*/  IMAD.MOV.U32 R2, RZ, RZ, 0x20 ;  /* 0x00000020ff027424 */ /* 0x000fe200078e00ff */
[----:B------:R-:W-:Y:S01]  /*11b0*/  SHF.L.U32 R14, R14, 0x7, RZ ;  /* 0x000000070e0e7819 */ /* 0x000fe200000006ff */
[----:B------:R-:W-:Y:S01]  /*11c0*/  VIADD R215, R208, 0x40 ;  /* 0x00000040d0d77836 */ /* 0x000fe20000000000 */
[----:B------:R-:W-:-:S02]  /*11d0*/  LOP3.LUT R4, R198, 0x30, R225, 0xf8, !PT ;  /* 0x00000030c6047812 */ /* 0x000fc400078ef8e1 */
[----:B------:R-:W-:Y:S02]  /*11e0*/  SHF.R.U32.HI R199, RZ, 0x3, R198 ;  /* 0x00000003ffc77819 */ /* 0x000fe400000116c6 */
[----:B------:R-:W-:Y:S02]  /*11f0*/  LOP3.LUT R6, R3, R6, RZ, 0x3c, !PT ;  /* 0x0000000603067212 */ /* 0x000fe400078e3cff */
[----:B------:R-:W-:Y:S02]  /*1200*/  LOP3.LUT R3, R14, 0xffffe000, RZ, 0xc0, !PT ;  /* 0xffffe0000e037812 */ /* 0x000fe400078ec0ff */
[----:B------:R-:W-:Y:S02]  /*1210*/  LOP3.LUT R4, R4, R199, RZ, 0x3c, !PT ;  /* 0x000000c704047212 */ /* 0x000fe400078e3cff */
[----:B------:R-:W-:Y:S02]  /*1220*/  SHF.R.S32.HI R224, RZ, 0x3, R0 ;  /* 0x00000003ffe07819 */ /* 0x000fe40000011400 */
[----:B------:R-:W-:-:S02]  /*1230*/  LEA R213, R213, R6, 0xa ;  /* 0x00000006d5d57211 */ /* 0x000fc400078e50ff */
[----:B------:R-:W-:Y:S02]  /*1240*/  SHF.R.S32.HI R0, RZ, 0x1f, R208 ;  /* 0x0000001fff007819 */ /* 0x000fe400000114d0 */
[C---:B------:R-:W-:Y:S02]  /*1250*/  LOP3.LUT R6, R198.reuse, 0x30, R227, 0xf8, !PT ;  /* 0x00000030c6067812 */ /* 0x040fe400078ef8e3 */
[----:B------:R-:W-:Y:S02]  /*1260*/  LOP3.LUT R0, R198, 0x10, R18, 0xf8, !PT ;  /* 0x00000010c6007812 */ /* 0x000fe400078ef812 */
[----:B------:R-:W-:Y:S02]  /*1270*/  IADD3 R235, R4, R200, R3 ;  /* 0x000000c804eb7210 */ /* 0x000fe40007ffe003 */
[----:B------:R-:W-:Y:S02]  /*1280*/  SHF.R.S32.HI R12, RZ, 0x1, R12 ;  /* 0x00000001ff0c7819 */ /* 0x000fe4000001140c */
[----:B------:R-:W-:Y:S01]  /*1290*/  LOP3.LUT R3, R8, 0x7ffffffc, RZ, 0xc0, !PT ;  /* 0x7ffffffc08037812 */ /* 0x000fe200078ec0ff */
[----:B------:R-:W-:Y:S01]  /*12a0*/  IMAD.IADD R235, R16, 0x1, R235 ;  /* 0x0000000110eb7824 */ /* 0x000fe200078e02eb */
[----:B------:R-:W-:Y:S01]  /*12b0*/  LOP3.LUT P0, RZ, R7, 0x2, RZ, 0xc0, !PT ;  /* 0x0000000207ff7812 */ /* 0x000fe2000780c0ff */
[----:B------:R-:W-:Y:S01]  /*12c0*/  IMAD.SHL.U32 R12, R12, 0x80, RZ ;  /* 0x000000800c0c7824 */ /* 0x000fe200078e00ff */
[----:B------:R-:W-:Y:S01]  /*12d0*/  LOP3.LUT R13, R13, 0xffffe000, RZ, 0xc0, !PT ;  /* 0xffffe0000d0d7812 */ /* 0x000fe200078ec0ff */
[----:B------:R-:W-:Y:S01]  /*12e0*/  IMAD.IADD R210, R228, 0x1, -R3 ;  /* 0x00000001e4d27824 */ /* 0x000fe200078e0a03 */
[----:B------:R-:W-:-:S02]  /*12f0*/  LOP3.LUT R6, R6, R199, RZ, 0x3c, !PT ;  /* 0x000000c706067212 */ /* 0x000fc400078e3cff */
[----:B------:R-:W-:Y:S02]  /*1300*/  LOP3.LUT R209, R0, R199, RZ, 0x3c, !PT ;  /* 0x000000c700d17212 */ /* 0x000fe400078e3cff */
[----:B------:R-:W-:Y:S02]  /*1310*/  LOP3.LUT R4, R198, 0x30, R18, 0xf8, !PT ;  /* 0x00000030c6047812 */ /* 0x000fe400078ef812 */
[----:B------:R-:W-:Y:S02]  /*1320*/  IADD3 R13, R6, R200, R13 ;  /* 0x000000c8060d7210 */ /* 0x000fe40007ffe00d */
[----:B------:R-:W-:Y:S02]  /*1330*/  SEL R2, R2, 0xffffffe0, !P0 ;  /* 0xffffffe002027807 */ /* 0x000fe40004000000 */
[----:B------:R-:W-:Y:S01]  /*1340*/  IADD3 R209, R200, R209, RZ ;  /* 0x000000d1c8d17210 */ /* 0x000fe20007ffe0ff */
[----:B------:R-:W-:Y:S01]  /*1350*/  IMAD.IADD R234, R16, 0x1, R13 ;  /* 0x0000000110ea7824 */ /* 0x000fe200078e020d */
[----:B------:R-:W-:-:S02]  /*1360*/  IADD3 R196, R22, 0x50, RZ ;  /* 0x0000005016c47810 */ /* 0x000fc40007ffe0ff */
[----:B------:R-:W-:Y:S01]  /*1370*/  LOP3.LUT R3, R4, R199, RZ, 0x3c, !PT ;  /* 0x000000c704037212 */ /* 0x000fe200078e3cff */
[----:B------:R-:W-:Y:S01]  /*1380*/  IMAD.IADD R212, R2, 0x1, R209 ;  /* 0x0000000102d47824 */ /* 0x000fe200078e02d1 */
[----:B------:R-:W-:Y:S02]  /*1390*/  SHF.R.S32.HI R222, RZ, 0x1f, R188 ;  /* 0x0000001fffde7819 */ /* 0x000fe400000114bc */
[----:B------:R-:W-:Y:S02]  /*13a0*/  SHF.R.S32.HI R233, RZ, 0x1f, R193 ;  /* 0x0000001fffe97819 */ /* 0x000fe400000114c1 */
[----:B------:R-:W-:Y:S02]  /*13b0*/  SHF.R.S32.HI R232, RZ, 0x1f, R192 ;  /* 0x0000001fffe87819 */ /* 0x000fe400000114c0 */
[----:B------:R-:W-:Y:S02]  /*13c0*/  SHF.R.S32.HI R231, RZ, 0x1f, R195 ;  /* 0x0000001fffe77819 */ /* 0x000fe400000114c3 */
[----:B------:R-:W-:-:S02]  /*13d0*/  SHF.R.S32.HI R230, RZ, 0x1f, R194 ;  /* 0x0000001fffe67819 */ /* 0x000fc400000114c2 */
[----:B------:R-:W-:Y:S02]  /*13e0*/  SHF.R.S32.HI R229, RZ, 0x1f, R196 ;  /* 0x0000001fffe57819 */ /* 0x000fe400000114c4 */
[----:B------:R-:W-:Y:S02]  /*13f0*/  LOP3.LUT R201, R12, 0x180, RZ, 0xc0, !PT ;  /* 0x000001800cc97812 */ /* 0x000fe400078ec0ff */
[----:B------:R-:W-:Y:S02]  /*1400*/  SHF.R.S32.HI R5, RZ, 0x1f, R215 ;  /* 0x0000001fff057819 */ /* 0x000fe400000114d7 */
[----:B------:R-:W-:Y:S02]  /*1410*/  SHF.R.S32.HI R225, RZ, 0x4, R225 ;  /* 0x00000004ffe17819 */ /* 0x000fe400000114e1 */
[----:B------:R-:W-:Y:S02]  /*1420*/  SHF.R.S32.HI R227, RZ, 0x4, R227 ;  /* 0x00000004ffe37819 */ /* 0x000fe400000114e3 */
[----:B------:R-:W-:-:S02]  /*1430*/  IADD3 R236, R16, R200, R3 ;  /* 0x000000c810ec7210 */ /* 0x000fc40007ffe003 */
[----:B------:R-:W-:Y:S02]  /*1440*/  IADD3 R223, R2, UR52, R209 ;  /* 0x0000003402df7c10 */ /* 0x000fe4000fffe0d1 */
[----:B0-----:R-:W-:-:S07]  /*1450*/  LEA R211, R211, R15, 0x3 ;  /* 0x0000000fd3d37211 */ /* 0x001fce00078e18ff */
.L_x_2530:
        /* <DEDUP_REMOVED lines=13> */
[----:B--2---:R-:W-:Y:S01]  /*1530*/  SHF.R.S32.HI R220, RZ, 0x1f, R214 ;  /* 0x0000001fffdc7819 */ /* 0x004fe200000114d6 */
[----:B------:R-:W-:-:S08]  /*1540*/  IMAD.SHL.U32 R218, R214, 0x4, RZ ;  /* 0x00000004d6da7824 */ /* 0x000fd000078e00ff */
[C---:B---3--:R-:W-:Y:S02]  /*1550*/  @P1 LEA R4, P2, R214.reuse, UR4, 0x2 ;  /* 0x00000004d6041c11 */ /* 0x048fe4000f8410ff */
[C-C-:B------:R-:W-:Y:S02]  /*1560*/  SHF.L.U64.HI R219, R214.reuse, 0x2, R220.reuse ;  /* 0x00000002d6db7819 */ /* 0x140fe400000102dc */
[----:B------:R-:W-:Y:S02]  /*1570*/  @P1 LEA.HI.X R5, R214, UR5, R220, 0x2, P2 ;  /* 0x00000005d6051c11 */ /* 0x000fe400090f14dc */
[----:B------:R-:W-:Y:S01]  /*1580*/  ISETP.NE.U32.AND P2, PT, RZ, UR8, PT ;  /* 0x00000008ff007c0c */ /* 0x000fe2000bf45070 */
[----:B------:R-:W-:Y:S01]  /*1590*/  ULDC UR4, c[0x0][0x288] ;  /* 0x0000a20000047ab9 */ /* 0x000fe20000000800 */
[----:B------:R-:W-:Y:S01]  /*15a0*/  IADD3 R8, P3, R218, UR6, RZ ;  /* 0x00000006da087c10 */ /* 0x000fe2000ff7e0ff */
[----:B------:R0:W5:Y:S01]  /*15b0*/  @P1 LDG.E R3, desc[UR56][R4.64] ;  /* 0x0000003804031981 */ /* 0x000162000c1e1900 */
[----:B------:R-:W-:-:S02]  /*15c0*/  ISETP.NE.AND.EX P2, PT, RZ, UR9, PT, P2 ;  /* 0x00000009ff007c0c */ /* 0x000fc4000bf45320 */
[----:B------:R-:W-:Y:S01]  /*15d0*/  MOV R204, UR4 ;  /* 0x0000000400cc7c02 */ /* 0x000fe20008000f00 */
[----:B------:R-:W-:Y:S01]  /*15e0*/  ULDC.64 UR4, c[0x0][0x418] ;  /* 0x0001060000047ab9 */ /* 0x000fe20000000a00 */
[----:B------:R-:W-:-:S05]  /*15f0*/  IADD3.X R9, R219, UR7, RZ, P3, !PT ;  /* 0x00000007db097c10 */ /* 0x000fca0009ffe4ff */
[----:B------:R0:W5:Y:S04]  /*1600*/  @P0 LDG.E R27, desc[UR56][R8.64] ;  /* 0x00000038081b0981 */ /* 0x000168000c1e1900 */
        /* <DEDUP_REMOVED lines=10> */
[----:B------:R-:W-:Y:S02]  /*16b0*/  IMAD.U32 R2, RZ, RZ, UR5 ;  /* 0x00000005ff027e24 */ /* 0x000fe4000f8e00ff */
        /* <DEDUP_REMOVED lines=11> */
[----:B--2---:R-:W-:-:S07]  /*1770*/  IADD3 R204, -R204, R7, RZ ;  /* 0x00000007cccc7210 */ /* 0x004fce0007ffe1ff */
.L_x_2328:
[----:B------:R-:W-:Y:S01]  /*1780*/  ULDC.64 UR4, c[0x0][0xa20] ;  /* 0x0002880000047ab9 */ /* 0x000fe20000000a00 */
        /* <DEDUP_REMOVED lines=8> */
.L_x_2329:
[----:B------:R-:W-:Y:S05]  /*1810*/  @!P0 BRA `(.L_x_2330) ;  /* 0x00000000000c8947 */ /* 0x000fea0003800000 */
[----:B------:R-:W2:Y:S04]  /*1820*/  LDG.E R5, desc[UR56][R8.64] ;  /* 0x0000003808057981 */ /* 0x000ea8000c1e1900 */
[----:B------:R-:W2:Y:S02]  /*1830*/  LDG.E R26, desc[UR56][R8.64+0x4] ;  /* 0x00000438081a7981 */ /* 0x000ea4000c1e1900 */
[----:B--2---:R-:W-:-:S07]  /*1840*/  IMAD.IADD R26, R26, 0x1, -R5 ;  /* 0x000000011a1a7824 */ /* 0x004fce00078e0a05 */
.L_x_2330:
[----:B------:R-:W-:Y:S01]  /*1850*/  ULDC.64 UR4, c[0x0][0xa10] ;  /* 0x0002840000047ab9 */ /* 0x000fe20000000a00 */
[----:B------:R-:W1:Y:S01]  /*1860*/  LDC R8, c[0x0][0x448] ;  /* 0x00011200ff087b82 */ /* 0x000e620000000800 */
[----:B------:R-:W-:-:S04]  /*1870*/  ISETP.NE.U32.AND P0, PT, RZ, UR4, PT ;  /* 0x00000004ff007c0c */ /* 0x000fc8000bf05070 */
[----:B------:R-:W-:Y:S01]  /*1880*/  ISETP.NE.AND.EX P0, PT, RZ, UR5, PT, P0 ;  /* 0x00000005ff007c0c */ /* 0x000fe2000bf05300 */
[----:B------:R-:W-:-:S12]  /*1890*/  ULDC.64 UR4, c[0x0][0xa30] ;  /* 0x00028c0000047ab9 */ /* 0x000fd80000000a00 */
[----:B0-----:R-:W0:Y:S02]  /*18a0*/  @P0 LDC.64 R4, c[0x0][0xa10] ;  /* 0x00028400ff040b82 */ /* 0x001e240000000a00 */
[----:B0-----:R-:W-:-:S05]  /*18b0*/  @P0 IMAD.WIDE R4, R25, 0x4, R4 ;  /* 0x0000000419040825 */ /* 0x001fca00078e0204 */
[----:B------:R-:W2:Y:S04]  /*18c0*/  @P0 LDG.E R0, desc[UR56][R4.64] ;  /* 0x0000003804000981 */ /* 0x000ea8000c1e1900 */
[----:B------:R0:W2:Y:S01]  /*18d0*/  @P0 LDG.E R9, desc[UR56][R4.64+0x4] ;  /* 0x0000043804090981 */ /* 0x0000a2000c1e1900 */
[----:B------:R-:W-:Y:S01]  /*18e0*/  ISETP.NE.U32.AND P1, PT, RZ, UR4, PT ;  /* 0x00000004ff007c0c */ /* 0x000fe2000bf25070 */
[----:B-----5:R-:W-:-:S03]  /*18f0*/  IMAD.MOV.U32 R144, RZ, RZ, R26 ;  /* 0x000000ffff907224 */ /* 0x020fc600078e001a */
[----:B------:R-:W-:-:S13]  /*1900*/  ISETP.NE.AND.EX P1, PT, RZ, UR5, PT, P1 ;  /* 0x00000005ff007c0c */ /* 0x000fda000bf25310 */
[----:B------:R-:W-:-:S04]  /*1910*/  @P1 IADD3 R6, P2, R218, UR4, RZ ;  /* 0x00000004da061c10 */ /* 0x000fc8000ff5e0ff */
[----:B------:R-:W-:-:S05]  /*1920*/  @P1 IADD3.X R7, R219, UR5, RZ, P2, !PT ;  /* 0x00000005db071c10 */ /* 0x000fca00097fe4ff */
[----:B------:R3:W5:Y:S01]  /*1930*/  @P1 LDG.E R144, desc[UR56][R6.64] ;  /* 0x0000003806901981 */ /* 0x000762000c1e1900 */
[----:B-1----:R-:W-:Y:S01]  /*1940*/  ISETP.NE.AND P1, PT, R8, 0x1, PT ;  /* 0x000000010800780c */ /* 0x002fe20003f25270 */
[----:B------:R-:W-:Y:S01]  /*1950*/  IMAD.IADD R8, R26, 0x1, -R3 ;  /* 0x000000011a087824 */ /* 0x000fe200078e0a03 */
[----:B------:R-:W-:-:S03]  /*1960*/  SHF.L.U32 R203, R205, 0x7, RZ ;  /* 0x00000007cdcb7819 */ /* 0x000fc600000006ff */
[----:B------:R-:W-:Y:S02]  /*1970*/  IMAD.MOV R120, RZ, RZ, -R8 ;  /* 0x000000ffff787224 */ /* 0x000fe400078e0a08 */
[----:B0-----:R-:W-:-:S03]  /*1980*/  VIADD R4, R203, 0x7f ;  /* 0x0000007fcb047836 */ /* 0x001fc60000000000 */
[----:B------:R-:W-:-:S03]  /*1990*/  VIMNMX R120, RZ, R120, !PT ;  /* 0x00000078ff787248 */ /* 0x000fc60007fe0100 */
[----:B------:R-:W0:Y:S08]  /*19a0*/  @P1 LDC R11, c[0x0][0x44c] ;  /* 0x00011300ff0b1b82 */ /* 0x000e300000000800 */
[----:B------:R-:W1:Y:S01]  /*19b0*/  @P1 LDC R5, c[0x0][0x450] ;  /* 0x00011400ff051b82 */ /* 0x000e620000000800 */
[----:B--2---:R-:W-:Y:S02]  /*19c0*/  @P0 IMAD.IADD R2, R9, 0x1, -R0 ;  /* 0x0000000109020824 */ /* 0x004fe400078e0a00 */
[----:B0-----:R-:W-:-:S03]  /*19d0*/  @P1 IMAD.HI.U32 R0, R4, R11, RZ ;  /* 0x0000000b04001227 */ /* 0x001fc600078e00ff */
[----:B------:R-:W-:Y:S02]  /*19e0*/  IADD3 R205, R8, R2, RZ ;  /* 0x0000000208cd7210 */ /* 0x000fe40007ffe0ff */
[----:B-1----:R-:W-:Y:S02]  /*19f0*/  @P1 SHF.R.U32.HI R4, RZ, R5, R0 ;  /* 0x00000005ff041219 */ /* 0x002fe40000011600 */
[C---:B------:R-:W-:Y:S01]  /*1a00*/  IADD3 R161, R205.reuse, 0xa0, -R204 ;  /* 0x000000a0cda17810 */ /* 0x040fe20007ffe8cc */
[----:B------:R-:W-:-:S04]  /*1a10*/  VIADD R0, R205, 0x9f ;  /* 0x0000009fcd007836 */ /* 0x000fc80000000000 */
[----:B------:R-:W-:Y:S02]  /*1a20*/  IMAD.IADD R4, R161, 0x1, R4 ;  /* 0x00000001a1047824 */ /* 0x000fe400078e0204 */
[----:B------:R-:W-:-:S04]  /*1a30*/  IMAD.HI R0, R0, 0x66666667, RZ ;  /* 0x6666666700007827 */ /* 0x000fc800078e02ff */
[----:B------:R-:W-:Y:S01]  /*1a40*/  IMAD.HI R4, R4, 0x66666667, RZ ;  /* 0x6666666704047827 */ /* 0x000fe200078e02ff */
[----:B------:R-:W-:-:S04]  /*1a50*/  SHF.R.U32.HI R3, RZ, 0x1f, R0 ;  /* 0x0000001fff037819 */ /* 0x000fc80000011600 */
[----:B------:R-:W-:Y:S02]  /*1a60*/  SHF.R.U32.HI R5, RZ, 0x1f, R4 ;  /* 0x0000001fff057819 */ /* 0x000fe40000011604 */
[----:B------:R-:W-:Y:S02]  /*1a70*/  LEA.HI.SX32 R162, R0, R3, 0x1a ;  /* 0x0000000300a27211 */ /* 0x000fe400078fd2ff */
[----:B------:R-:W-:-:S04]  /*1a80*/  LEA.HI.SX32 R5, R4, R5, 0x1a ;  /* 0x0000000504057211 */ /* 0x000fc800078fd2ff */
[----:B------:R-:W-:-:S05]  /*1a90*/  VIMNMX R5, R162, R5, PT ;  /* 0x00000005a2057248 */ /* 0x000fca0003fe0100 */
[----:B------:R-:W-:-:S05]  /*1aa0*/  IMAD R5, R5, 0xa0, -R8 ;  /* 0x000000a005057824 */ /* 0x000fca00078e0a08 */
[----:B------:R-:W-:-:S04]  /*1ab0*/  VIMNMX R5, R5, R2, PT ;  /* 0x0000000205057248 */ /* 0x000fc80003fe0100 */
[----:B------:R-:W-:Y:S01]  /*1ac0*/  ISETP.GT.AND P0, PT, R5, R120, PT ;  /* 0x000000780500720c */ /* 0x000fe20003f04270 */
[----:B------:R-:W-:-:S05]  /*1ad0*/  IMAD.WIDE.U32 R120, R120, -0x33333333, RZ ;  /* 0xcccccccd78787825 */ /* 0x000fca00078e00ff */
[----:B------:R-:W-:-:S05]  /*1ae0*/  SHF.R.U32.HI R120, RZ, 0x7, R121 ;  /* 0x00000007ff787819 */ /* 0x000fca0000011679 */
[----:B------:R-:W-:Y:S02]  /*1af0*/  IMAD.MOV.U32 R24, RZ, RZ, R120 ;  /* 0x000000ffff187224 */ /* 0x000fe400078e0078 */
[----:B------:R-:W-:-:S05]  /*1b00*/  @P0 IADD3 R0, R5, 0x9f, RZ ;  /* 0x0000009f05000810 */ /* 0x000fca0007ffe0ff */
[----:B------:R-:W-:-:S05]  /*1b10*/  @P0 IMAD.HI R0, R0, 0x66666667, RZ ;  /* 0x6666666700000827 */ /* 0x000fca00078e02ff */
[----:B------:R-:W-:-:S04]  /*1b20*/  @P0 SHF.R.U32.HI R3, RZ, 0x1f, R0 ;  /* 0x0000001fff030819 */ /* 0x000fc80000011600 */
[----:B------:R-:W-:Y:S02]  /*1b30*/  @P0 LEA.HI.SX32 R24, R0, R3, 0x1a ;  /* 0x0000000300180211 */ /* 0x000fe400078fd2ff */
[----:B------:R-:W-:Y:S02]  /*1b40*/  PLOP3.LUT P0, PT, PT, PT, PT, 0x80, 0x0 ;  /* 0x000000000000781c */ /* 0x000fe40003f0f070 */
[----:B------:R-:W-:-:S13]  /*1b50*/  ISETP.GT.AND P1, PT, R24, R120, PT ;  /* 0x000000781800720c */ /* 0x000fda0003f24270 */
[----:B---3--:R-:W-:Y:S05]  /*1b60*/  @!P1 BRA `(.L_x_2331) ;  /* 0x000000dc00f49947 */ /* 0x008fea0003800000 */
        /* <DEDUP_REMOVED lines=9> */
[----:B------:R-:W-:Y:S01]  /*1c00*/  MOV R5, UR5 ;  /* 0x0000000500057c02 */ /* 0x000fe20008000f00 */
[----:B------:R-:W-:Y:S01]  /*1c10*/  ULDC.64 UR4, c[0x4][0xd0] ;  /* 0x0100340000047ab9 */ /* 0x000fe20000000a00 */
[----:B------:R-:W-:Y:S01]  /*1c20*/  IMAD.U32 R10, RZ, RZ, UR6 ;  /* 0x00000006ff0a7e24 */ /* 0x000fe2000f8e00ff */
[----:B------:R-:W-:Y:S01]  /*1c30*/  MOV R11, UR7 ;  /* 0x00000007000b7c02 */ /* 0x000fe20008000f00 */
[----:B------:R-:W-:Y:S02]  /*1c40*/  IMAD.U32 R6, RZ, RZ, UR4 ;  /* 0x00000004ff067e24 */ /* 0x000fe4000f8e00ff */
[----:B------:R-:W-:-:S02]  /*1c50*/  IMAD.U32 R7, RZ, RZ, UR5 ;  /* 0x00000005ff077e24 */ /* 0x000fc4000f8e00ff */
[----:B------:R-:W-:Y:S02]  /*1c60*/  IMAD.MOV.U32 R8, RZ, RZ, 0x70 ;  /* 0x00000070ff087424 */ /* 0x000fe400078e00ff */
[----:B------:R-:W-:Y:S02]  /*1c70*/  IMAD.MOV.U32 R12, RZ, RZ, 0x1 ;  /* 0x00000001ff0c7424 */ /* 0x000fe400078e00ff */
[----:B0-----:R-:W-:-:S07]  /*1c80*/  IMAD.MOV.U32 R13, RZ, RZ, RZ ;  /* 0x000000ffff0d7224 */ /* 0x001fce00078e00ff */
[----:B------:R-:W-:-:S07]  /*1c90*/  LEPC R20, `(.L_x_2333) ;  /* 0x000000001014794e */ /* 0x000fce0000000000 */
[----:B-1---5:R-:W-:Y:S05]  /*1ca0*/  CALL.ABS.NOINC R14 ;  /* 0x000000000e007343 */ /* 0x022fea0003c00000 */
.L_x_2333:
[----:B------:R-:W-:Y:S05]  /*1cb0*/  BSYNC B6 ;  /* 0x0000000000067941 */ /* 0x000fea0003800000 */
.L_x_2332:
        /* <DEDUP_REMOVED lines=11> */
[----:B------:R-:W-:Y:S01]  /*1d70*/  IMAD.U32 R6, RZ, RZ, UR6 ;  /* 0x00000006ff067e24 */ /* 0x000fe2000f8e00ff */
[----:B------:R-:W-:Y:S01]  /*1d80*/  MOV R7, UR7 ;  /* 0x0000000700077c02 */ /* 0x000fe20008000f00 */
[----:B------:R-:W-:Y:S01]  /*1d90*/  IMAD.U32 R10, RZ, RZ, UR4 ;  /* 0x00000004ff0a7e24 */ /* 0x000fe2000f8e00ff */
[----:B------:R-:W-:Y:S01]  /*1da0*/  MOV R12, 0x1 ;  /* 0x00000001000c7802 */ /* 0x000fe20000000f00 */
[----:B------:R-:W-:-:S02]  /*1db0*/  IMAD.U32 R11, RZ, RZ, UR5 ;  /* 0x00000005ff0b7e24 */ /* 0x000fc4000f8e00ff */
[----:B------:R-:W-:Y:S02]  /*1dc0*/  IMAD.MOV.U32 R8, RZ, RZ, 0x70 ;  /* 0x00000070ff087424 */ /* 0x000fe400078e00ff */
[----:B0-----:R-:W-:-:S07]  /*1dd0*/  IMAD.MOV.U32 R13, RZ, RZ, RZ ;  /* 0x000000ffff0d7224 */ /* 0x001fce00078e00ff */
[----:B------:R-:W-:-:S07]  /*1de0*/  LEPC R20, `(.L_x_2335) ;  /* 0x000000001014794e */ /* 0x000fce0000000000 */
[----:B-1---5:R-:W-:Y:S05]  /*1df0*/  CALL.ABS.NOINC R14 ;  /* 0x000000000e007343 */ /* 0x022fea0003c00000 */
.L_x_2335:
[----:B------:R-:W-:Y:S05]  /*1e00*/  BSYNC B6 ;  /* 0x0000000000067941 */ /* 0x000fea0003800000 */
.L_x_2334:
[----:B------:R-:W-:Y:S01]  /*1e10*/  ULDC.64 UR4, c[0x0][0x9f8] ;  /* 0x00027e0000047ab9 */ /* 0x000fe20000000a00 */
[----:B------:R-:W2:Y:S01]  /*1e20*/  LDL.LU R14, [R1+0x10] ;  /* 0x00001000010e7983 */ /* 0x000ea20000300800 */
[----:B------:R-:W-:Y:S01]  /*1e30*/  ISETP.NE.U32.AND P0, PT, RZ, UR4, PT ;  /* 0x00000004ff007c0c */ /* 0x000fe2000bf05070 */
[----:B------:R-:W0:Y:S01]  /*1e40*/  LDC.64 R112, c[0x0][0x300] ;  /* 0x0000c000ff707b82 */ /* 0x000e220000000a00 */
[----:B------:R-:W-:Y:S01]  /*1e50*/  IMAD.IADD R119, R27, 0x1, R26 ;  /* 0x000000011b777824 */ /* 0x000fe200078e021a */
[----:B------:R-:W3:Y:S01]  /*1e60*/  LDL R21, [R1+0x8] ;  /* 0x0000080001157983 */ /* 0x000ee20000100800 */
[----:B------:R-:W-:Y:S01]  /*1e70*/  ISETP.NE.AND.EX P0, PT, RZ, UR5, PT, P0 ;  /* 0x00000005ff007c0c */ /* 0x000fe2000bf05300 */
[----:B------:R-:W-:Y:S01]  /*1e80*/  ULDC.64 UR6, c[0x0][0xa08] ;  /* 0x0002820000067ab9 */ /* 0x000fe20000000a00 */
[----:B------:R-:W1:Y:S01]  /*1e90*/  S2R R20, SR_TID.X ;  /* 0x0000000000147919 */ /* 0x000e620000002100 */
[----:B------:R-:W-:Y:S02]  /*1ea0*/  SHF.R.S32.HI R8, RZ, 0x1f, R206 ;  /* 0x0000001fff087819 */ /* 0x000fe400000114ce */
[----:B------:R-:W4:Y:S08]  /*1eb0*/  LDC.64 R106, c[0x0][0x3f8] ;  /* 0x0000fe00ff6a7b82 */ /* 0x000f300000000a00 */
[----:B------:R-:W-:Y:S01]  /*1ec0*/  @P0 IADD3 R4, P1, R218, UR4, RZ ;  /* 0x00000004da040c10 */ /* 0x000fe2000ff3e0ff */
[----:B------:R-:W2:Y:S03]  /*1ed0*/  LDC R99, c[0x0][0x3f4] ;  /* 0x0000fd00ff637b82 */ /* 0x000ea60000000800 */
[----:B------:R-:W-:Y:S01]  /*1ee0*/  @P0 IADD3.X R5, R219, UR5, RZ, P1, !PT ;  /* 0x00000005db050c10 */ /* 0x000fe20008ffe4ff */
[----:B------:R-:W-:-:S04]  /*1ef0*/  ULDC.64 UR4, c[0x0][0x308] ;  /* 0x0000c20000047ab9 */ /* 0x000fc80000000a00 */
[----:B------:R1:W2:Y:S01]  /*1f00*/  @P0 LDG.E R25, desc[UR56][R4.64] ;  /* 0x0000003804190981 */ /* 0x0002a2000c1e1900 */
[----:B------:R-:W-:Y:S01]  /*1f10*/  SHF.R.S32.HI R31, RZ, 0x1f, R119 ;  /* 0x0000001fff1f7819 */ /* 0x000fe20000011477 */
[-C--:B0-----:R-:W-:Y:S01]  /*1f20*/  IMAD.WIDE.U32 R6, R119, R112.reuse, RZ ;  /* 0x0000007077067225 */ /* 0x081fe200078e00ff */
[----:B------:R-:W-:Y:S01]  /*1f30*/  ISETP.NE.U32.AND P0, PT, RZ, UR6, PT ;  /* 0x00000006ff007c0c */ /* 0x000fe2000bf05070 */
[----:B------:R-:W0:Y:S02]  /*1f40*/  LDC.64 R100, c[0x0][0x408] ;  /* 0x00010200ff647b82 */ /* 0x000e240000000a00 */
[----:B------:R-:W-:Y:S01]  /*1f50*/  IMAD R0, R31, R112, RZ ;  /* 0x000000701f007224 */ /* 0x000fe200078e02ff */
[----:B------:R-:W-:-:S03]  /*1f60*/  ISETP.NE.AND.EX P0, PT, RZ, UR7, PT, P0 ;  /* 0x00000007ff007c0c */ /* 0x000fc6000bf05300 */
[----:B------:R-:W-:Y:S01]  /*1f70*/  IMAD R3, R119, R113, R0 ;  /* 0x0000007177037224 */ /* 0x000fe200078e0200 */
[----:B-1----:R-:W-:-:S03]  /*1f80*/  SHF.R.U32.HI R20, RZ, 0x7, R20 ;  /* 0x00000007ff147819 */ /* 0x002fc60000011614 */
[----:B------:R-:W-:Y:S02]  /*1f90*/  IMAD.IADD R7, R7, 0x1, R3 ;  /* 0x0000000107077824 */ /* 0x000fe400078e0203 */
[----:B------:R-:W-:Y:S01]  /*1fa0*/  IMAD R3, R8, UR4, RZ ;  /* 0x0000000408037c24 */ /* 0x000fe2000f8e02ff */
[----:B------:R-:W-:Y:S01]  /*1fb0*/  ISETP.NE.AND P6, PT, R20, 0x1, PT ;  /* 0x000000011400780c */ /* 0x000fe20003fc5270 */
[----:B------:R-:W-:-:S04]  /*1fc0*/  IMAD.WIDE.U32 R4, R206, UR4, R6 ;  /* 0x00000004ce047c25 */ /* 0x000fc8000f8e0006 */
[----:B------:R-:W-:Y:S01]  /*1fd0*/  IMAD R3, R206, UR5, R3 ;  /* 0x00000005ce037c24 */ /* 0x000fe2000f8e0203 */
[----:B------:R-:W-:-:S04]  /*1fe0*/  ULDC.64 UR4, c[0x0][0x310] ;  /* 0x0000c40000047ab9 */ /* 0x000fc80000000a00 */
[----:B------:R-:W-:Y:S02]  /*1ff0*/  IADD3 R5, R5, R3, RZ ;  /* 0x0000000305057210 */ /* 0x000fe40007ffe0ff */
[----:B------:R-:W-:Y:S01]  /*2000*/  SHF.R.S32.HI R19, RZ, 0x1f, R18 ;  /* 0x0000001fff137819 */ /* 0x000fe20000011412 */
[----:B------:R-:W-:-:S04]  /*2010*/  IMAD R3, R222, R112, RZ ;  /* 0x00000070de037224 */ /* 0x000fc800078e02ff */
[C---:B------:R-:W-:Y:S01]  /*2020*/  IMAD R11, R188.reuse, R113, R3 ;  /* 0x00000071bc0b7224 */ /* 0x040fe200078e0203 */
[----:B------:R-:W-:Y:S01]  /*2030*/  SHF.R.S32.HI R23, RZ, 0x1f, R22 ;  /* 0x0000001fff177819 */ /* 0x000fe20000011416 */
[----:B----4-:R-:W-:-:S04]  /*2040*/  IMAD.WIDE.U32 R108, R188, R106, R18 ;  /* 0x0000006abc6c7225 */ /* 0x010fc800078e0012 */
[----:B------:R-:W-:-:S04]  /*2050*/  IMAD.WIDE.U32 R110, R188, R106, R22 ;  /* 0x0000006abc6e7225 */ /* 0x000fc800078e0016 */
[----:B0-----:R-:W-:-:S04]  /*2060*/  IMAD.WIDE.U32 R104, R188, R100, R22 ;  /* 0x00000064bc687225 */ /* 0x001fc800078e0016 */
[----:B------:R-:W-:-:S04]  /*2070*/  IMAD.WIDE.U32 R102, R188, R100, R18 ;  /* 0x00000064bc667225 */ /* 0x000fc800078e0012 */
[----:B------:R-:W-:Y:S02]  /*2080*/  IMAD.MOV.U32 R124, RZ, RZ, 0x20 ;  /* 0x00000020ff7c7424 */ /* 0x000fe400078e00ff */
[----:B------:R-:W-:Y:S01]  /*2090*/  IMAD.MOV.U32 R121, RZ, RZ, 0x40 ;  /* 0x00000040ff797424 */ /* 0x000fe200078e00ff */
[----:B------:R-:W-:Y:S01]  /*20a0*/  IADD3 R156, R20, 0x8, RZ ;  /* 0x00000008149c7810 */ /* 0x000fe20007ffe0ff */
[----:B------:R-:W-:Y:S01]  /*20b0*/  IMAD R125, R113, 0xa0, RZ ;  /* 0x000000a0717d7824 */ /* 0x000fe200078e02ff */
[C---:B------:R-:W-:Y:S01]  /*20c0*/  SHF.L.U64.HI R128, R112.reuse, 0x7, R113 ;  /* 0x0000000770807819 */ /* 0x040fe20000010271 */
[----:B------:R-:W-:Y:S02]  /*20d0*/  IMAD.SHL.U32 R129, R112, 0x80, RZ ;  /* 0x0000008070817824 */ /* 0x000fe400078e00ff */
[----:B------:R-:W-:Y:S01]  /*20e0*/  IMAD R127, R101, 0xa0, RZ ;  /* 0x000000a0657f7824 */ /* 0x000fe200078e02ff */
[----:B------:R-:W-:Y:S02]  /*20f0*/  SHF.R.S32.HI R155, RZ, 0x1f, R221 ;  /* 0x0000001fff9b7819 */ /* 0x000fe400000114dd */
[----:B--2---:R-:W-:-:S04]  /*2100*/  SHF.R.S32.HI R0, RZ, 0x1f, R25 ;  /* 0x0000001fff007819 */ /* 0x004fc80000011419 */
        /* <DEDUP_REMOVED lines=16> */
[C---:B------:R-:W-:Y:S01]  /*2210*/  IADD3 R9, R18.reuse, 0xa0, RZ ;  /* 0x000000a012097810 */ /* 0x040fe20007ffe0ff */
[----:B------:R-:W-:Y:S01]  /*2220*/  IMAD.IADD R115, R7, 0x1, R115 ;  /* 0x0000000107737824 */ /* 0x000fe200078e0273 */
[----:B------:R-:W-:Y:S01]  /*2230*/  SEL R7, RZ, 0xffffffff, P1 ;  /* 0xffffffffff077807 */ /* 0x000fe20000800000 */
[----:B------:R-:W-:Y:S01]  /*2240*/  VIADD R8, R18, 0x80 ;  /* 0x0000008012087836 */ /* 0x000fe20000000000 */
[----:B------:R-:W-:Y:S01]  /*2250*/  @!P6 BAR.SYNC.DEFER_BLOCKING 0x9, 0x100 ;  /* 0x024400000000eb1d */ /* 0x000fe20000010000 */
[----:B------:R-:W-:Y:S01]  /*2260*/  ISETP.GE.AND P4, PT, R9, UR4, PT ;  /* 0x0000000409007c0c */ /* 0x000fe2000bf86270 */
[----:B------:R-:W-:Y:S01]  /*2270*/  IMAD.MOV.U32 R114, RZ, RZ, R6 ;  /* 0x000000ffff727224 */ /* 0x000fe200078e0006 */
[----:B------:R-:W-:Y:S01]  /*2280*/  IADD3.X R5, R4, R5, R11, P0, !PT ;  /* 0x0000000504057210 */ /* 0x000fe200007fe40b */
[C---:B------:R-:W-:Y:S01]  /*2290*/  VIADD R6, R18.reuse, 0x40 ;  /* 0x0000004012067836 */ /* 0x040fe20000000000 */
[----:B------:R-:W-:Y:S01]  /*22a0*/  SHF.L.U32 R9, R7, 0x1, RZ ;  /* 0x0000000107097819 */ /* 0x000fe200000006ff */
[C---:B------:R-:W-:Y:S01]  /*22b0*/  VIADD R7, R18.reuse, 0x60 ;  /* 0x0000006012077836 */ /* 0x040fe20000000000 */
[----:B------:R-:W-:-:S02]  /*22c0*/  ISETP.GE.AND P0, PT, R18, UR4, PT ;  /* 0x0000000412007c0c */ /* 0x000fc4000bf06270 */
[----:B------:R-:W-:Y:S02]  /*22d0*/  ISETP.GE.AND P2, PT, R8, UR4, PT ;  /* 0x0000000408007c0c */ /* 0x000fe4000bf46270 */
[----:B------:R-:W-:Y:S02]  /*22e0*/  SEL R8, RZ, 0x1, P0 ;  /* 0x00000001ff087807 */ /* 0x000fe40000000000 */
[----:B------:R-:W-:Y:S02]  /*22f0*/  ISETP.GE.AND P0, PT, R6, UR4, PT ;  /* 0x0000000406007c0c */ /* 0x000fe4000bf06270 */
[----:B------:R-:W-:Y:S01]  /*2300*/  ISETP.GE.AND P1, PT, R7, UR4, PT ;  /* 0x0000000407007c0c */ /* 0x000fe2000bf26270 */
[----:B------:R-:W-:Y:S01]  /*2310*/  IMAD R11, R222, R106, RZ ;  /* 0x0000006ade0b7224 */ /* 0x000fe200078e02ff */
[----:B------:R-:W-:Y:S01]  /*2320*/  LOP3.LUT R8, R9, 0x2, R8, 0xe2, !PT ;  /* 0x0000000209087812 */ /* 0x000fe200078ee208 */
[----:B------:R-:W-:Y:S01]  /*2330*/  ULDC.64 UR4, c[0x0][0x338] ;  /* 0x0000ce0000047ab9 */ /* 0x000fe20000000a00 */
[----:B------:R-:W-:-:S02]  /*2340*/  SEL R9, RZ, 0x4, P0 ;  /* 0x00000004ff097807 */ /* 0x000fc40000000000 */
[----:B------:R-:W-:Y:S01]  /*2350*/  SEL R10, RZ, 0x8, P1 ;  /* 0x00000008ff0a7807 */ /* 0x000fe20000800000 */
[----:B------:R-:W-:Y:S01]  /*2360*/  IMAD R11, R188, R107, R11 ;  /* 0x0000006bbc0b7224 */ /* 0x000fe200078e020b */
[-C--:B------:R-:W-:Y:S02]  /*2370*/  ISETP.GE.AND P0, PT, R18, R99.reuse, PT ;  /* 0x000000631200720c */ /* 0x080fe40003f06270 */
[----:B------:R-:W-:Y:S02]  /*2380*/  LOP3.LUT R8, R10, R8, R9, 0xfe, !PT ;  /* 0x000000080a087212 */ /* 0x000fe400078efe09 */
[----:B------:R-:W-:Y:S02]  /*2390*/  SEL R9, RZ, 0x10, P2 ;  /* 0x00000010ff097807 */ /* 0x000fe40001000000 */
[----:B------:R-:W-:Y:S02]  /*23a0*/  ISETP.GE.AND P3, PT, R0, R99, PT ;  /* 0x000000630000720c */ /* 0x000fe40003f66270 */
[----:B------:R-:W-:-:S02]  /*23b0*/  LOP3.LUT R35, R8, R9, RZ, 0xfc, !PT ;  /* 0x0000000908237212 */ /* 0x000fc400078efcff */
[----:B------:R-:W-:Y:S01]  /*23c0*/  ISETP.GE.AND P5, PT, R6, R99, PT ;  /* 0x000000630600720c */ /* 0x000fe20003fa6270 */
[----:B------:R-:W-:Y:S01]  /*23d0*/  IMAD.IADD R111, R111, 0x1, R11 ;  /* 0x000000016f6f7824 */ /* 0x000fe200078e020b */
[----:B------:R-:W-:Y:S01]  /*23e0*/  SEL R9, R99, RZ, P0 ;  /* 0x000000ff63097207 */ /* 0x000fe20000000000 */
[----:B------:R-:W-:Y:S01]  /*23f0*/  IMAD.IADD R109, R11, 0x1, R109 ;  /* 0x000000010b6d7824 */ /* 0x000fe200078e026d */
[----:B------:R-:W-:Y:S01]  /*2400*/  SEL R11, R99, RZ, P3 ;  /* 0x000000ff630b7207 */ /* 0x000fe20001800000 */
[----:B------:R-:W-:Y:S02]  /*2410*/  IMAD R10, R12, UR4, RZ ;  /* 0x000000040c0a7c24 */ /* 0x000fe4000f8e02ff */
[----:B------:R-:W-:Y:S02]  /*2420*/  IMAD R8, R222, R100, RZ ;  /* 0x00000064de087224 */ /* 0x000fe400078e02ff */
[----:B------:R-:W-:Y:S01]  /*2430*/  IMAD.IADD R9, R18, 0x1, R9 ;  /* 0x0000000112097824 */ /* 0x000fe200078e0209 */
[----:B------:R-:W-:Y:S01]  /*2440*/  LOP3.LUT R14, R14, 0xfffffffe, RZ, 0xc0, !PT ;  /* 0xfffffffe0e0e7812 */ /* 0x000fe200078ec0ff */
[----:B------:R-:W-:-:S02]  /*2450*/  IMAD R33, R13, UR5, R10 ;  /* 0x000000050d217c24 */ /* 0x000fc4000f8e020a */
[----:B------:R-:W-:-:S04]  /*2460*/  IMAD.WIDE.U32 R114, R13, UR4, R114 ;  /* 0x000000040d727c25 */ /* 0x000fc8000f8e0072 */
[----:B------:R-:W-:Y:S02]  /*2470*/  IMAD.IADD R11, R0, 0x1, R11 ;  /* 0x00000001000b7824 */ /* 0x000fe400078e020b */
[----:B------:R-:W-:Y:S01]  /*2480*/  IMAD R13, R188, R101, R8 ;  /* 0x00000065bc0d7224 */ /* 0x000fe200078e0208 */
[----:B------:R-:W-:Y:S02]  /*2490*/  SHF.R.S32.HI R8, RZ, 0x1f, R9 ;  /* 0x0000001fff087819 */ /* 0x000fe40000011409 */
[----:B------:R-:W-:Y:S01]  /*24a0*/  @P5 LOP3.LUT R14, R14, 0x1, RZ, 0xfc, !PT ;  /* 0x000000010e0e5812 */ /* 0x000fe200078efcff */
[----:B------:R-:W-:Y:S01]  /*24b0*/  IMAD.IADD R103, R13, 0x1, R103 ;  /* 0x000000010d677824 */ /* 0x000fe200078e0267 */
[----:B------:R-:W-:Y:S02]  /*24c0*/  SHF.R.S32.HI R10, RZ, 0x1f, R11 ;  /* 0x0000001fff0a7819 */ /* 0x000fe4000001140b */
[----:B------:R-:W-:Y:S02]  /*24d0*/  IADD3 R105, R105, R13, RZ ;  /* 0x0000000d69697210 */ /* 0x000fe40007ffe0ff */
[----:B------:R-:W-:-:S02]  /*24e0*/  SEL R13, R99, RZ, P5 ;  /* 0x000000ff630d7207 */ /* 0x000fc40002800000 */
[CC--:B------:R-:W-:Y:S02]  /*24f0*/  LEA.HI R25, R8.reuse, R9.reuse, RZ, 0x4 ;  /* 0x0000000908197211 */ /* 0x0c0fe400078f20ff */
[----:B------:R-:W-:Y:S01]  /*2500*/  LEA.HI R9, R8, R9, RZ, 0x6 ;  /* 0x0000000908097211 */ /* 0x000fe200078f30ff */
[----:B------:R0:W-:Y:S01]  /*2510*/  STL [R1+0x10], R14 ;  /* 0x0000100e01007387 */ /* 0x0001e20000100800 */
[CC--:B------:R-:W-:Y:S02]  /*2520*/  LEA.HI R27, R10.reuse, R11.reuse, RZ, 0x4 ;  /* 0x0000000b0a1b7211 */ /* 0x0c0fe400078f20ff */
[----:B------:R-:W-:Y:S02]  /*2530*/  LEA.HI R10, R10, R11, RZ, 0x6 ;  /* 0x0000000b0a0a7211 */ /* 0x000fe400078f30ff */
[----:B------:R-:W-:Y:S02]  /*2540*/  SHF.R.S32.HI R9, RZ, 0x6, R9 ;  /* 0x00000006ff097819 */ /* 0x000fe40000011409 */
[----:B------:R-:W-:-:S02]  /*2550*/  SHF.R.S32.HI R11, RZ, 0x6, R10 ;  /* 0x00000006ff0b7819 */ /* 0x000fc4000001140a */
[----:B0-----:R-:W-:Y:S02]  /*2560*/  IADD3 R14, R6, R13, RZ ;  /* 0x0000000d060e7210 */ /* 0x001fe40007ffe0ff */
[C---:B------:R-:W-:Y:S02]  /*2570*/  LOP3.LUT R12, R198.reuse, 0x30, R27, 0xf8, !PT ;  /* 0x00000030c60c7812 */ /* 0x040fe400078ef81b */
[----:B------:R-:W-:Y:S01]  /*2580*/  SHF.R.S32.HI R15, RZ, 0x1f, R14 ;  /* 0x0000001fff0f7819 */ /* 0x000fe2000001140e */
[C---:B------:R-:W-:Y:S01]  /*2590*/  IMAD R143, R9.reuse, 0x2800, R200 ;  /* 0x00002800098f7824 */ /* 0x040fe200078e02c8 */
[----:B------:R-:W-:Y:S01]  /*25a0*/  LOP3.LUT R10, R198, 0x30, R25, 0xf8, !PT ;  /* 0x00000030c60a7812 */ /* 0x000fe200078ef819 */
[----:B------:R-:W-:Y:S01]  /*25b0*/  IMAD R141, R9, 0x2800, R202 ;  /* 0x00002800098d7824 */ /* 0x000fe200078e02ca */
[----:B------:R-:W-:Y:S01]  /*25c0*/  LOP3.LUT R9, R12, R199, RZ, 0x3c, !PT ;  /* 0x000000c70c097212 */ /* 0x000fe200078e3cff */
[----:B------:R-:W-:Y:S01]  /*25d0*/  IMAD R142, R11, 0x2800, R200 ;  /* 0x000028000b8e7824 */ /* 0x000fe200078e02c8 */
[----:B------:R-:W-:-:S02]  /*25e0*/  LEA.HI R29, R15, R14, RZ, 0x4 ;  /* 0x0000000e0f1d7211 */ /* 0x000fc400078f20ff */
[-C--:B------:R-:W-:Y:S02]  /*25f0*/  LOP3.LUT R10, R10, R199.reuse, RZ, 0x3c, !PT ;  /* 0x000000c70a0a7212 */ /* 0x080fe400078e3cff */
[----:B------:R-:W-:Y:S01]  /*2600*/  LEA.HI R14, R15, R14, RZ, 0x6 ;  /* 0x0000000e0f0e7211 */ /* 0x000fe200078f30ff */
[----:B------:R-:W-:Y:S02]  /*2610*/  IMAD.IADD R142, R142, 0x1, R9 ;  /* 0x000000018e8e7824 */ /* 0x000fe400078e0209 */
[----:B------:R-:W-:Y:S01]  /*2620*/  IMAD.IADD R143, R143, 0x1, R10 ;  /* 0x000000018f8f7824 */ /* 0x000fe200078e020a */
[----:B------:R-:W-:Y:S02]  /*2630*/  SHF.R.S32.HI R9, RZ, 0x6, R14 ;  /* 0x00000006ff097819 */ /* 0x000fe4000001140e */
[----:B------:R-:W-:Y:S01]  /*2640*/  LOP3.LUT R10, R198, 0x30, R29, 0xf8, !PT ;  /* 0x00000030c60a7812 */ /* 0x000fe200078ef81d */
[----:B------:R-:W-:Y:S01]  /*2650*/  IMAD R133, R11, 0x2800, R202 ;  /* 0x000028000b857824 */ /* 0x000fe200078e02ca */
[----:B------:R-:W-:Y:S01]  /*2660*/  SHF.R.U32.HI R8, RZ, 0x3, R201 ;  /* 0x00000003ff087819 */ /* 0x000fe200000116c9 */
[----:B------:R-:W-:Y:S01]  /*2670*/  IMAD R140, R9, 0x2800, R200 ;  /* 0x00002800098c7824 */ /* 0x000fe200078e02c8 */
[----:B------:R-:W-:Y:S01]  /*2680*/  LOP3.LUT R13, R201, 0x30, R25, 0xf8, !PT ;  /* 0x00000030c90d7812 */ /* 0x000fe200078ef819 */
[----:B------:R-:W-:Y:S01]  /*2690*/  IMAD R131, R9, 0x2800, R202 ;  /* 0x0000280009837824 */ /* 0x000fe200078e02ca */
[----:B------:R-:W-:-:S02]  /*26a0*/  LOP3.LUT R9, R10, R199, RZ, 0x3c, !PT ;  /* 0x000000c70a097212 */ /* 0x000fc400078e3cff */
[----:B------:R-:W-:Y:S02]  /*26b0*/  LOP3.LUT R15, R201, 0x30, R29, 0xf8, !PT ;  /* 0x00000030c90f7812 */ /* 0x000fe400078ef81d */
[----:B-----5:R-:W-:Y:S01]  /*26c0*/  SHF.R.S32.HI R11, RZ, 0x1f, R144 ;  /* 0x0000001fff0b7819 */ /* 0x020fe20000011490 */
[----:B------:R-:W-:Y:S01]  /*26d0*/  IMAD.IADD R140, R140, 0x1, R9 ;  /* 0x000000018c8c7824 */ /* 0x000fe200078e0209 */
[-C--:B------:R-:W-:Y:S02]  /*26e0*/  LOP3.LUT R12, R13, R8.reuse, RZ, 0x3c, !PT ;  /* 0x000000080d0c7212 */ /* 0x080fe400078e3cff */
[----:B------:R-:W-:Y:S01]  /*26f0*/  LOP3.LUT R10, R15, R8, RZ, 0x3c, !PT ;  /* 0x000000080f0a7212 */ /* 0x000fe200078e3cff */
[----:B------:R-:W-:Y:S01]  /*2700*/  IMAD R9, R11, R106, RZ ;  /* 0x0000006a0b097224 */ /* 0x000fe200078e02ff */
[----:B------:R-:W-:Y:S01]  /*2710*/  LOP3.LUT R13, R201, 0x30, R27, 0xf8, !PT ;  /* 0x00000030c90d7812 */ /* 0x000fe200078ef81b */
[----:B------:R-:W-:Y:S02]  /*2720*/  IMAD.IADD R141, R141, 0x1, R12 ;  /* 0x000000018d8d7824 */ /* 0x000fe400078e020c */
[----:B------:R-:W-:Y:S01]  /*2730*/  IMAD.IADD R131, R131, 0x1, R10 ;  /* 0x0000000183837824 */ /* 0x000fe200078e020a */
[----:B------:R-:W-:Y:S01]  /*2740*/  LOP3.LUT R12, R13, R8, RZ, 0x3c, !PT ;  /* 0x000000080d0c7212 */ /* 0x000fe200078e3cff */
[----:B------:R-:W-:Y:S01]  /*2750*/  IMAD R15, R144, R107, R9 ;  /* 0x0000006b900f7224 */ /* 0x000fe200078e0209 */
[C---:B------:R-:W-:Y:S01]  /*2760*/  SHF.L.U64.HI R9, R106.reuse, 0x7, R107 ;  /* 0x000000076a097819 */ /* 0x040fe2000001026b */
[----:B------:R-:W-:Y:S01]  /*2770*/  IMAD R11, R11, R100, RZ ;  /* 0x000000640b0b7224 */ /* 0x000fe200078e02ff */
[----:B------:R-:W-:Y:S01]  /*2780*/  SHF.L.U32 R10, R106, 0x7, RZ ;  /* 0x000000076a0a7819 */ /* 0x000fe200000006ff */
[----:B------:R-:W-:Y:S01]  /*2790*/  IMAD R13, R107, 0xa0, RZ ;  /* 0x000000a06b0d7824 */ /* 0x000fe200078e02ff */
[----:B---3--:R-:W-:Y:S01]  /*27a0*/  R2P PR, R21, 0x6 ;  /* 0x0000000615007804 */ /* 0x008fe20000000000 */
[----:B------:R-:W-:-:S04]  /*27b0*/  IMAD.WIDE.U32 R110, R144, R106, R110 ;  /* 0x0000006a906e7225 */ /* 0x000fc800078e006e */
[----:B------:R-:W-:Y:S01]  /*27c0*/  IMAD.WIDE.U32 R108, R144, R106, R108 ;  /* 0x0000006a906c7225 */ /* 0x000fe200078e006c */
[----:B------:R-:W-:-:S03]  /*27d0*/  SEL R32, RZ, 0x20, P4 ;  /* 0x00000020ff207807 */ /* 0x000fc60002000000 */
[----:B------:R-:W-:Y:S01]  /*27e0*/  IMAD.WIDE.U32 R106, R106, 0xa0, RZ ;  /* 0x000000a06a6a7825 */ /* 0x000fe200078e00ff */
[----:B------:R-:W-:-:S03]  /*27f0*/  SEL R124, R124, 0xffffffe0, !P1 ;  /* 0xffffffe07c7c7807 */ /* 0x000fc60004800000 */
[C---:B------:R-:W-:Y:S02]  /*2800*/  IMAD R21, R144.reuse, R101, R11 ;  /* 0x0000006590157224 */ /* 0x040fe400078e020b */
[----:B------:R-:W-:Y:S01]  /*2810*/  IMAD.WIDE.U32 R104, R144, R100, R104 ;  /* 0x0000006490687225 */ /* 0x000fe200078e0068 */
[----:B------:R-:W-:-:S03]  /*2820*/  IADD3 R14, R15, R109, RZ ;  /* 0x0000006d0f0e7210 */ /* 0x000fc60007ffe0ff */
[----:B------:R-:W-:Y:S01]  /*2830*/  IMAD.WIDE.U32 R102, R144, R100, R102 ;  /* 0x0000006490667225 */ /* 0x000fe200078e0066 */
[----:B------:R-:W-:-:S03]  /*2840*/  IADD3 R133, R133, R12, RZ ;  /* 0x0000000c85857210 */ /* 0x000fc60007ffe0ff */
[----:B------:R-:W-:Y:S01]  /*2850*/  IMAD.IADD R126, R107, 0x1, R13 ;  /* 0x000000016b7e7824 */ /* 0x000fe200078e020d */
[----:B------:R-:W-:Y:S01]  /*2860*/  IADD3 R118, P1, R188, R119, RZ ;  /* 0x00000077bc767210 */ /* 0x000fe20007f3e0ff */
[----:B------:R-:W-:Y:S01]  /*2870*/  IMAD.IADD R13, R111, 0x1, R15 ;  /* 0x000000016f0d7824 */ /* 0x000fe200078e020f */
[----:B------:R-:W-:Y:S01]  /*2880*/  SHF.L.U64.HI R11, R100, 0x7, R101 ;  /* 0x00000007640b7819 */ /* 0x000fe20000010265 */
[----:B------:R-:W-:Y:S01]  /*2890*/  IMAD.IADD R15, R105, 0x1, R21 ;  /* 0x00000001690f7824 */ /* 0x000fe200078e0215 */
[----:B------:R-:W-:Y:S01]  /*28a0*/  SEL R121, R121, 0xffffffc0, !P2 ;  /* 0xffffffc079797807 */ /* 0x000fe20005000000 */
[----:B------:R-:W-:Y:S01]  /*28b0*/  IMAD.IADD R20, R21, 0x1, R103 ;  /* 0x0000000115147824 */ /* 0x000fe200078e0267 */
[----:B------:R-:W-:Y:S01]  /*28c0*/  SHF.R.S32.HI R21, RZ, 0x4, R25 ;  /* 0x00000004ff157819 */ /* 0x000fe20000011419 */
[----:B------:R-:W-:Y:S01]  /*28d0*/  IMAD.WIDE.U32 R112, R112, 0xa0, RZ ;  /* 0x000000a070707825 */ /* 0x000fe200078e00ff */
[----:B------:R-:W-:Y:S02]  /*28e0*/  SHF.R.S32.HI R26, RZ, 0x4, R27 ;  /* 0x00000004ff1a7819 */ /* 0x000fe4000001141b */
[----:B------:R-:W-:Y:S01]  /*28f0*/  SHF.R.S32.HI R28, RZ, 0x4, R29 ;  /* 0x00000004ff1c7819 */ /* 0x000fe2000001141d */
[C---:B------:R-:W-:Y:S01]  /*2900*/  IMAD.SHL.U32 R12, R100.reuse, 0x80, RZ ;  /* 0x00000080640c7824 */ /* 0x040fe200078e00ff */
[----:B------:R-:W-:Y:S01]  /*2910*/  LOP3.LUT R39, R35, R32, RZ, 0xfc, !PT ;  /* 0x0000002023277212 */ /* 0x000fe200078efcff */
[----:B------:R-:W-:Y:S01]  /*2920*/  IMAD.WIDE.U32 R100, R100, 0xa0, RZ ;  /* 0x000000a064647825 */ /* 0x000fe200078e00ff */
[----:B------:R-:W-:-:S02]  /*2930*/  LOP3.LUT R25, R25, 0xfffffff0, RZ, 0xc0, !PT ;  /* 0xfffffff019197812 */ /* 0x000fc400078ec0ff */
[----:B------:R-:W-:Y:S02]  /*2940*/  LOP3.LUT R27, R27, 0xfffffff0, RZ, 0xc0, !PT ;  /* 0xfffffff01b1b7812 */ /* 0x000fe400078ec0ff */
[----:B------:R-:W-:Y:S01]  /*2950*/  LOP3.LUT R29, R29, 0xfffffff0, RZ, 0xc0, !PT ;  /* 0xfffffff01d1d7812 */ /* 0x000fe200078ec0ff */
[----:B------:R-:W-:Y:S01]  /*2960*/  IMAD.X R119, R222, 0x1, R31, P1 ;  /* 0x00000001de777824 */ /* 0x000fe200008e061f */
[----:B------:R-:W-:Y:S01]  /*2970*/  LOP3.LUT R34, R35, 0x1, RZ, 0xc0, !PT ;  /* 0x0000000123227812 */ /* 0x000fe200078ec0ff */
[----:B------:R-:W-:Y:S01]  /*2980*/  IMAD.SHL.U32 R99, R99, 0x2, RZ ;  /* 0x0000000263637824 */ /* 0x000fe200078e00ff */
[C---:B------:R-:W-:Y:S01]  /*2990*/  LOP3.LUT R35, R39.reuse, 0x2, RZ, 0xc0, !PT ;  /* 0x0000000227237812 */ /* 0x040fe200078ec0ff */
[----:B------:R-:W-:Y:S01]  /*29a0*/  IMAD.IADD R130, R124, 0x1, R121 ;  /* 0x000000017c827824 */ /* 0x000fe200078e0279 */
[----:B------:R-:W-:Y:S01]  /*29b0*/  LOP3.LUT R36, R39, 0x4, RZ, 0xc0, !PT ;  /* 0x0000000427247812 */ /* 0x000fe200078ec0ff */
[----:B------:R-:W-:Y:S01]  /*29c0*/  IMAD.IADD R127, R101, 0x1, R127 ;  /* 0x00000001657f7824 */ /* 0x000fe200078e027f */
[----:B------:R-:W-:Y:S01]  /*29d0*/  LOP3.LUT R37, R39, 0x8, RZ, 0xc0, !PT ;  /* 0x0000000827257812 */ /* 0x000fe200078ec0ff */
[----:B------:R-:W-:Y:S01]  /*29e0*/  IMAD.IADD R33, R115, 0x1, R33 ;  /* 0x0000000173217824 */ /* 0x000fe200078e0221 */
[----:B------:R-:W-:-:S02]  /*29f0*/  LOP3.LUT R38, R39, 0x10, RZ, 0xc0, !PT ;  /* 0x0000001027267812 */ /* 0x000fc400078ec0ff */
[----:B------:R-:W-:Y:S02]  /*2a00*/  IADD3 R125, R113, R125, RZ ;  /* 0x0000007d717d7210 */ /* 0x000fe40007ffe0ff */
[----:B------:R-:W-:Y:S02]  /*2a10*/  SHF.R.S32.HI R30, RZ, 0x1f, R25 ;  /* 0x0000001fff1e7819 */ /* 0x000fe40000011419 */
[----:B------:R-:W-:Y:S02]  /*2a20*/  SHF.R.S32.HI R31, RZ, 0x1f, R27 ;  /* 0x0000001fff1f7819 */ /* 0x000fe4000001141b */
[----:B------:R-:W-:Y:S02]  /*2a30*/  SHF.R.S32.HI R32, RZ, 0x1f, R29 ;  /* 0x0000001fff207819 */ /* 0x000fe4000001141d */
[----:B------:R-:W-:-:S07]  /*2a40*/  LOP3.LUT R39, R39, 0x20, RZ, 0xc0, !PT ;  /* 0x0000002027277812 */ /* 0x000fce00078ec0ff */
.L_x_2435:
[----:B------:R-:W2:Y:S01]  /*2a50*/  LDL.LU R42, [R1+0x10] ;  /* 0x00001000012a7983 */ /* 0x000ea20000300800 */
[----:B------:R-:W0:Y:S01]  /*2a60*/  LDC.64 R122, c[0x0][0x2e8] ;  /* 0x0000ba00ff7a7b82 */ /* 0x000e220000000a00 */
[----:B------:R-:W-:Y:S01]  /*2a70*/  IADD3 R51, R24, -0x1, RZ ;  /* 0xffffffff18337810 */ /* 0x000fe20007ffe0ff */
[----:B------:R-:W-:Y:S01]  /*2a80*/  IMAD R47, R17, 0x7800, R209 ;  /* 0x00007800112f7824 */ /* 0x000fe200078e02d1 */
[----:B------:R-:W-:Y:S05]  /*2a90*/  YIELD ;  /* 0x0000000000007946 */ /* 0x000fea0003800000 */
[----:B------:R-:W1:Y:S01]  /*2aa0*/  LDC R132, c[0x0][0x3f4] ;  /* 0x0000fd00ff847b82 */ /* 0x000e620000000800 */
[----:B------:R-:W-:Y:S01]  /*2ab0*/  ISETP.GT.AND P4, PT, R51, R120, PT ;  /* 0x000000783300720c */ /* 0x000fe20003f84270 */
[-C--:B------:R-:W-:Y:S01]  /*2ac0*/  IMAD R41, R125, R51.reuse, RZ ;  /* 0x000000337d297224 */ /* 0x080fe200078e02ff */
[----:B------:R-:W-:Y:S01]  /*2ad0*/  SHF.R.S32.HI R40, RZ, 0x1f, R51 ;  /* 0x0000001fff287819 */ /* 0x000fe20000011433 */
[----:B------:R-:W-:Y:S01]  /*2ae0*/  IMAD.WIDE.U32 R136, R112, R51, RZ ;  /* 0x0000003370887225 */ /* 0x000fe200078e00ff */
[----:B------:R-:W-:Y:S03]  /*2af0*/  BSSY B0, `(.L_x_2336) ;  /* 0x0000c9e000007945 */ /* 0x000fe60003800000 */
[----:B------:R-:W-:Y:S01]  /*2b00*/  IMAD R41, R40, R112, R41 ;  /* 0x0000007028297224 */ /* 0x000fe200078e0229 */
[----:B------:R-:W-:Y:S01]  /*2b10*/  IADD3 R45, P1, P2, R3, R136, R129 ;  /* 0x00000088032d7210 */ /* 0x000fe20007a3e081 */
[----:B------:R-:W-:-:S02]  /*2b20*/  IMAD.IADD R47, R16, 0x1, R47 ;  /* 0x00000001102f7824 */ /* 0x000fc400078e022f */
[----:B------:R-:W-:Y:S02]  /*2b30*/  IMAD.IADD R92, R137, 0x1, R41 ;  /* 0x00000001895c7824 */ /* 0x000fe400078e0229 */
[----:B------:R-:W-:-:S03]  /*2b40*/  IMAD R41, R17, 0x7800, R212 ;  /* 0x0000780011297824 */ /* 0x000fc600078e02d4 */
[----:B------:R-:W-:Y:S02]  /*2b50*/  IADD3.X R24, R5, R92, R128, P1, P2 ;  /* 0x0000005c05187210 */ /* 0x000fe40000fe4480 */
[-C--:B0-----:R-:W-:Y:S02]  /*2b60*/  IADD3 R48, P1, P2, R136, R122.reuse, R3 ;  /* 0x0000007a88307210 */ /* 0x081fe40007a3e003 */
[----:B------:R-:W-:Y:S02]  /*2b70*/  IADD3 R46, R16, R41, RZ ;  /* 0x00000029102e7210 */ /* 0x000fe40007ffe0ff */
        /* <DEDUP_REMOVED lines=74> */
.L_x_2340:
[----:B------:R-:W-:Y:S05]  /*3020*/  BSYNC B1 ;  /* 0x0000000000017941 */ /* 0x000fea0003800000 */
.L_x_2339:
        /* <DEDUP_REMOVED lines=12> */
[----:B-----5:R-:W-:Y:S01]  /*30f0*/  MOV R147, R74 ;  /* 0x0000004a00937202 */ /* 0x020fe20000000f00 */
[----:B------:R-:W-:Y:S01]  /*3100*/  IMAD.MOV.U32 R150, RZ, RZ, R78 ;  /* 0x000000ffff967224 */ /* 0x000fe200078e004e */
[----:B------:R-:W-:Y:S01]  /*3110*/  CS2R R72, SRZ ;  /* 0x0000000000487805 */ /* 0x000fe2000001ff00 */
        /* <DEDUP_REMOVED lines=41> */
.L_x_2342:
[----:B------:R-:W-:Y:S05]  /*33b0*/  BSYNC B1 ;  /* 0x0000000000017941 */ /* 0x000fea0003800000 */
.L_x_2341:
        /* <DEDUP_REMOVED lines=21> */
[----:B------:R-:W-:Y:S02]  /*3510*/  IMAD.MOV.U32 R146, RZ, RZ, R64 ;  /* 0x000000ffff927224 */ /* 0x000fe400078e0040 */
[----:B------:R-:W-:Y:S02]  /*3520*/  IMAD.MOV.U32 R149, RZ, RZ, R68 ;  /* 0x000000ffff957224 */ /* 0x000fe400078e0044 */
[----:B------:R-:W-:Y:S01]  /*3530*/  IMAD.MOV.U32 R152, RZ, RZ, R72 ;  /* 0x000000ffff987224 */ /* 0x000fe200078e0048 */
[----:B------:R-:W-:Y:S06]  /*3540*/  @!P1 BRA `(.L_x_2343) ;  /* 0x0000000000049947 */ /* 0x000fec0003800000 */
[----:B------:R-:W-:Y:S01]  /*3550*/  BPT.TRAP 0x1 ;  /* 0x000000040000795c */ /* 0x000fe20000300000 */
.L_x_2343:
[----:B------:R-:W-:Y:S01]  /*3560*/  LEA R97, R17, R16, 0x3 ;  /* 0x0000001011617211 */ /* 0x000fe200078e18ff */
[----:B------:R-:W-:Y:S01]  /*3570*/  BSSY B1, `(.L_x_2344) ;  /* 0x0000004000017945 */ /* 0x000fe20003800000 */
[----:B------:R-:W-:-:S04]  /*3580*/  SHF.L.U32 R98, R191, 0x1f, RZ ;  /* 0x0000001fbf627819 */ /* 0x000fc800000006ff */
[----:B------:R-:W3:Y:S02]  /*3590*/  SYNCS.PHASECHK.TRANS64.TRYWAIT P5, [R97+URZ+0x29890], R98 ;  /* 0x02989062610075a7 */ /* 0x000ee400080a017f */
[----:B---3--:R-:W-:Y:S05]  /*35a0*/  @!P5 BRA `(.L_x_2345) ;  /* 0x000002a000b8d947 */ /* 0x008fea0003800000 */
.L_x_2665:
[----:B------:R-:W-:Y:S05]  /*35b0*/  BSYNC B1 ;  /* 0x0000000000017941 */ /* 0x000fea0003800000 */
.L_x_2344:
        /* <DEDUP_REMOVED lines=45> */
[----:B------:R-:W-:-:S02]  /*3890*/  HADD2.F32 R171, -RZ, R166.H0_H0 ;  /* 0x200000a6ffab7230 */ /* 0x000fc40000004100 */
[-C--:B------:R-:W-:Y:S01]  /*38a0*/  FFMA.FTZ R40, R40, R170.reuse, -R173 ;  /* 0x000000aa28287223 */ /* 0x080fe200000108ad */
[--C-:B------:R-:W-:Y:S02]  /*38b0*/  HADD2.F32 R166, -RZ, R134.reuse.H1_H1 ;  /* 0x30000086ffa67230 */ /* 0x100fe40000004100 */
[----:B------:R-:W-:Y:S01]  /*38c0*/  FFMA.FTZ R41, R41, R170, R172 ;  /* 0x000000aa29297223 */ /* 0x000fe200000100ac */
[----:B------:R-:W-:Y:S01]  /*38d0*/  HADD2.F32 R134, -RZ, R134.H0_H0 ;  /* 0x20000086ff867230 */ /* 0x000fe20000004100 */
[----:B------:R-:W-:Y:S01]  /*38e0*/  SHF.R.U32.HI R170, RZ, 0x8, R135 ;  /* 0x00000008ffaa7819 */ /* 0x000fe20000011687 */
[-C--:B------:R-:W-:Y:S01]  /*38f0*/  FMUL.FTZ R165, R166, R171.reuse ;  /* 0x000000aba6a57220 */ /* 0x080fe20000410000 */
[----:B------:R-:W-:Y:S02]  /*3900*/  LOP3.LUT R168, R137, 0xff0000ff, RZ, 0xc0, !PT ;  /* 0xff0000ff89a87812 */ /* 0x000fe400078ec0ff */
[C---:B------:R-:W-:Y:S01]  /*3910*/  FMUL.FTZ R171, R134.reuse, R171 ;  /* 0x000000ab86ab7220 */ /* 0x040fe20000410000 */
[----:B------:R-:W-:Y:S01]  /*3920*/  F2FP.SATFINITE.E4M3.F32.PACK_AB_MERGE_C R40, R41, R40, RZ ;  /* 0x000000282928723e */ /* 0x000fe200048070ff */
[----:B------:R-:W-:Y:S01]  /*3930*/  FFMA.FTZ R165, R134, R169, -R165 ;  /* 0x000000a986a57223 */ /* 0x000fe200000108a5 */
[----:B------:R-:W-:-:S02]  /*3940*/  IMAD.MOV.U32 R41, RZ, RZ, R136 ;  /* 0x000000ffff297224 */ /* 0x000fc400078e0088 */
[----:B------:R-:W-:Y:S01]  /*3950*/  FFMA.FTZ R134, R166, R169, R171 ;  /* 0x000000a9a6867223 */ /* 0x000fe200000100ab */
[----:B------:R-:W-:Y:S02]  /*3960*/  SHF.R.U32.HI R169, RZ, 0x10, R137 ;  /* 0x00000010ffa97819 */ /* 0x000fe40000011689 */
[----:B------:R-:W-:Y:S01]  /*3970*/  SHF.L.U32 R137, R167, 0x8, RZ ;  /* 0x00000008a7897819 */ /* 0x000fe200000006ff */
[----:B------:R-:W-:Y:S01]  /*3980*/  IMAD.MOV.U32 R167, RZ, RZ, R43 ;  /* 0x000000ffffa77224 */ /* 0x000fe200078e002b */
[----:B------:R-:W-:Y:S02]  /*3990*/  SHF.R.U32.HI R171, RZ, 0x10, R135 ;  /* 0x00000010ffab7819 */ /* 0x000fe40000011687 */
[----:B------:R-:W-:Y:S01]  /*39a0*/  LOP3.LUT R166, R135, 0xff0000ff, RZ, 0xc0, !PT ;  /* 0xff0000ff87a67812 */ /* 0x000fe200078ec0ff */
[----:B------:R-:W-:Y:S01]  /*39b0*/  IMAD.SHL.U32 R135, R170, 0x100, RZ ;  /* 0x00000100aa877824 */ /* 0x000fe200078e00ff */
[----:B------:R-:W-:Y:S01]  /*39c0*/  LOP3.LUT R168, R168, 0xff00, R137, 0xf8, !PT ;  /* 0x0000ff00a8a87812 */ /* 0x000fe200078ef889 */
[----:B------:R-:W-:Y:S01]  /*39d0*/  IMAD.U32 R137, R169, 0x10000, RZ ;  /* 0x00010000a9897824 */ /* 0x000fe200078e00ff */
[----:B------:R-:W-:-:S02]  /*39e0*/  F2FP.F16.E4M3.UNPACK_B R43, R167 ;  /* 0x000000a7ff2b723e */ /* 0x000fc400020006ff */
[----:B------:R-:W-:Y:S01]  /*39f0*/  LOP3.LUT R166, R166, 0xff00, R135, 0xf8, !PT ;  /* 0x0000ff00a6a67812 */ /* 0x000fe200078ef887 */
[----:B------:R-:W-:Y:S01]  /*3a00*/  IMAD.U32 R135, R171, 0x10000, RZ ;  /* 0x00010000ab877824 */ /* 0x000fe200078e00ff */
[----:B------:R-:W-:Y:S01]  /*3a10*/  LOP3.LUT R137, R168, 0xff0000, R137, 0xf8, !PT ;  /* 0x00ff0000a8897812 */ /* 0x000fe200078ef889 */
[--C-:B------:R-:W-:Y:S01]  /*3a20*/  HADD2.F32 R169, -RZ, R43.reuse.H1_H1 ;  /* 0x3000002bffa97230 */ /* 0x100fe20000004100 */
[----:B------:R-:W-:Y:S01]  /*3a30*/  F2FP.SATFINITE.E4M3.F32.PACK_AB_MERGE_C R40, R134, R165, R40 ;  /* 0x000000a58628723e */ /* 0x000fe20004807028 */
[----:B------:R-:W-:Y:S01]  /*3a40*/  HADD2.F32 R43, -RZ, R43.H0_H0 ;  /* 0x2000002bff2b7230 */ /* 0x000fe20000004100 */
[----:B------:R-:W-:Y:S02]  /*3a50*/  LOP3.LUT R135, R166, 0xff0000, R135, 0xf8, !PT ;  /* 0x00ff0000a6877812 */ /* 0x000fe400078ef887 */
[----:B------:R-:W-:Y:S02]  /*3a60*/  F2FP.F16.E4M3.UNPACK_B R171, R137.H1 ;  /* 0x00000089ffab723e */ /* 0x000fe400030006ff */
[----:B------:R-:W-:-:S03]  /*3a70*/  F2FP.F16.E4M3.UNPACK_B R168, R135.H1 ;  /* 0x00000087ffa8723e */ /* 0x000fc600030006ff */
[--C-:B------:R-:W-:Y:S02]  /*3a80*/  HADD2.F32 R166, -RZ, R171.reuse.H0_H0 ;  /* 0x200000abffa67230 */ /* 0x100fe40000004100 */
[--C-:B------:R-:W-:Y:S02]  /*3a90*/  HADD2.F32 R170, -RZ, R168.reuse.H0_H0 ;  /* 0x200000a8ffaa7230 */ /* 0x100fe40000004100 */
[----:B------:R-:W-:Y:S02]  /*3aa0*/  HADD2.F32 R171, -RZ, R171.H1_H1 ;  /* 0x300000abffab7230 */ /* 0x000fe40000004100 */
[-C--:B------:R-:W-:Y:S01]  /*3ab0*/  FMUL.FTZ R172, R169, R166.reuse ;  /* 0x000000a6a9ac7220 */ /* 0x080fe20000410000 */
[C---:B------:R-:W-:Y:S01]  /*3ac0*/  FMUL.FTZ R174, R43.reuse, R166 ;  /* 0x000000a62bae7220 */ /* 0x040fe20000410000 */
[----:B------:R-:W-:Y:S02]  /*3ad0*/  HADD2.F32 R168, -RZ, R168.H1_H1 ;  /* 0x300000a8ffa87230 */ /* 0x000fe40000004100 */
[-C--:B------:R-:W-:Y:S01]  /*3ae0*/  FFMA.FTZ R166, R43, R170.reuse, -R172 ;  /* 0x000000aa2ba67223 */ /* 0x080fe200000108ac */
[----:B------:R-:W-:Y:S01]  /*3af0*/  FFMA.FTZ R43, R169, R170, R174 ;  /* 0x000000aaa92b7223 */ /* 0x000fe200000100ae */
[----:B------:R-:W-:-:S02]  /*3b00*/  F2FP.F16.E4M3.UNPACK_B R169, R167.H1 ;  /* 0x000000a7ffa9723e */ /* 0x000fc400030006ff */
[----:B------:R-:W-:Y:S02]  /*3b10*/  MOV R167, R42 ;  /* 0x0000002a00a77202 */ /* 0x000fe40000000f00 */
[----:B------:R-:W-:Y:S01]  /*3b20*/  F2FP.F16.E4M3.UNPACK_B R172, R137 ;  /* 0x00000089ffac723e */ /* 0x000fe200020006ff */
[--C-:B------:R-:W-:Y:S01]  /*3b30*/  HADD2.F32 R170, -RZ, R169.reuse.H1_H1 ;  /* 0x300000a9ffaa7230 */ /* 0x100fe20000004100 */
[----:B------:R-:W-:Y:S01]  /*3b40*/  F2FP.F16.E4M3.UNPACK_B R137, R135 ;  /* 0x00000087ff89723e */ /* 0x000fe200020006ff */
[----:B------:R-:W-:Y:S02]  /*3b50*/  HADD2.F32 R169, -RZ, R169.H0_H0 ;  /* 0x200000a9ffa97230 */ /* 0x000fe40000004100 */
[--C-:B------:R-:W-:Y:S02]  /*3b60*/  HADD2.F32 R135, -RZ, R172.reuse.H1_H1 ;  /* 0x300000acff877230 */ /* 0x100fe40000004100 */
[----:B------:R-:W-:Y:S01]  /*3b70*/  FMUL.FTZ R42, R170, R171 ;  /* 0x000000abaa2a7220 */ /* 0x000fe20000410000 */
[----:B------:R-:W-:-:S02]  /*3b80*/  HADD2.F32 R172, -RZ, R172.H0_H0 ;  /* 0x200000acffac7230 */ /* 0x000fc40000004100 */
[C---:B------:R-:W-:Y:S01]  /*3b90*/  FMUL.FTZ R171, R169.reuse, R171 ;  /* 0x000000aba9ab7220 */ /* 0x040fe20000410000 */
[----:B------:R-:W-:-:S03]  /*3ba0*/  FFMA.FTZ R42, R169, R168, -R42 ;  /* 0x000000a8a92a7223 */ /* 0x000fc6000001082a */
        /* <DEDUP_REMOVED lines=8> */
[----:B------:R-:W-:Y:S02]  /*3c30*/  F2FP.SATFINITE.E4M3.F32.PACK_AB_MERGE_C R43, R43, R166, R169 ;  /* 0x000000a62b2b723e */ /* 0x000fe400048070a9 */
[----:B------:R-:W-:-:S02]  /*3c40*/  FMUL.FTZ R173, R170, R135 ;  /* 0x00000087aaad7220 */ /* 0x000fc40000410000 */
        /* <DEDUP_REMOVED lines=11> */
.L_x_2351:
[----:B------:R-:W-:Y:S05]  /*3d00*/  BSYNC B3 ;  /* 0x0000000000037941 */ /* 0x000fea0003800000 */
.L_x_2350:
[----:B-1----:R4:W-:Y:S02]  /*3d10*/  STG.E.128 desc[UR56][R48.64], R40 ;  /* 0x0000002830007986 */ /* 0x0029e4000c101d38 */
.L_x_2349:
[----:B------:R-:W-:Y:S05]  /*3d20*/  BSYNC B2 ;  /* 0x0000000000027941 */ /* 0x000fea0003800000 */
.L_x_2348:
        /* <DEDUP_REMOVED lines=24> */
[----:B------:R-:W-:-:S02]  /*3eb0*/  IMAD.MOV.U32 R134, RZ, RZ, R40 ;  /* 0x000000ffff867224 */ /* 0x000fc400078e0028 */
[----:B------:R-:W-:Y:S02]  /*3ec0*/  HADD2.F32 R40, -RZ, R135.H1_H1 ;  /* 0x30000087ff287230 */ /* 0x000fe40000004100 */
        /* <DEDUP_REMOVED lines=27> */
[----:B------:R-:W-:Y:S01]  /*4080*/  SHF.R.U32.HI R165, RZ, 0x8, R123 ;  /* 0x00000008ffa57819 */ /* 0x000fe2000001167b */
[----:B------:R-:W-:Y:S01]  /*4090*/  FFMA.FTZ R163, R163, R136, R164 ;  /* 0x00000088a3a37223 */ /* 0x000fe200000100a4 */
[----:B------:R-:W-:Y:S02]  /*40a0*/  LOP3.LUT R136, R123, 0xff0000ff, RZ, 0xc0, !PT ;  /* 0xff0000ff7b887812 */ /* 0x000fe400078ec0ff */
[----:B------:R-:W-:-:S02]  /*40b0*/  SHF.L.U32 R165, R165, 0x8, RZ ;  /* 0x00000008a5a57819 */ /* 0x000fc400000006ff */
[----:B------:R-:W-:Y:S02]  /*40c0*/  SHF.R.U32.HI R164, RZ, 0x10, R123 ;  /* 0x00000010ffa47819 */ /* 0x000fe4000001167b */
[----:B------:R-:W-:Y:S01]  /*40d0*/  LOP3.LUT R165, R136, 0xff00, R165, 0xf8, !PT ;  /* 0x0000ff0088a57812 */ /* 0x000fe200078ef8a5 */
[----:B------:R-:W-:Y:S01]  /*40e0*/  IMAD.SHL.U32 R136, R167, 0x100, RZ ;  /* 0x00000100a7887824 */ /* 0x000fe200078e00ff */
[----:B------:R-:W-:Y:S01]  /*40f0*/  LOP3.LUT R123, R95, 0xff0000ff, RZ, 0xc0, !PT ;  /* 0xff0000ff5f7b7812 */ /* 0x000fe200078ec0ff */
[----:B------:R-:W-:Y:S01]  /*4100*/  IMAD.U32 R164, R164, 0x10000, RZ ;  /* 0x00010000a4a47824 */ /* 0x000fe200078e00ff */
[----:B------:R-:W-:Y:S02]  /*4110*/  F2FP.SATFINITE.E4M3.F32.PACK_AB_MERGE_C R40, R163, R134, R122 ;  /* 0x00000086a328723e */ /* 0x000fe4000480707a */
[----:B------:R-:W-:Y:S01]  /*4120*/  LOP3.LUT R95, R123, 0xff00, R136, 0xf8, !PT ;  /* 0x0000ff007b5f7812 */ /* 0x000fe200078ef888 */
[----:B------:R-:W-:Y:S01]  /*4130*/  IMAD.U32 R136, R166, 0x10000, RZ ;  /* 0x00010000a6887824 */ /* 0x000fe200078e00ff */
[----:B------:R-:W-:-:S02]  /*4140*/  LOP3.LUT R123, R165, 0xff0000, R164, 0xf8, !PT ;  /* 0x00ff0000a57b7812 */ /* 0x000fc400078ef8a4 */
[----:B------:R-:W-:Y:S02]  /*4150*/  MOV R164, R43 ;  /* 0x0000002b00a47202 */ /* 0x000fe40000000f00 */
[----:B------:R-:W-:Y:S02]  /*4160*/  LOP3.LUT R95, R95, 0xff0000, R136, 0xf8, !PT ;  /* 0x00ff00005f5f7812 */ /* 0x000fe400078ef888 */
[----:B------:R-:W-:Y:S02]  /*4170*/  F2FP.F16.E4M3.UNPACK_B R43, R164 ;  /* 0x000000a4ff2b723e */ /* 0x000fe400020006ff */
[----:B------:R-:W-:Y:S02]  /*4180*/  F2FP.F16.E4M3.UNPACK_B R166, R123.H1 ;  /* 0x0000007bffa6723e */ /* 0x000fe400030006ff */
[----:B------:R-:W-:Y:S01]  /*4190*/  F2FP.F16.E4M3.UNPACK_B R167, R95.H1 ;  /* 0x0000005fffa7723e */ /* 0x000fe200030006ff */
[----:B------:R-:W-:Y:S02]  /*41a0*/  HADD2.F32 R136, -RZ, R43.H1_H1 ;  /* 0x3000002bff887230 */ /* 0x000fe40000004100 */
[----:B------:R-:W-:-:S02]  /*41b0*/  HADD2.F32 R168, -RZ, R166.H0_H0 ;  /* 0x200000a6ffa87230 */ /* 0x000fc40000004100 */
[----:B------:R-:W-:Y:S02]  /*41c0*/  HADD2.F32 R43, -RZ, R43.H0_H0 ;  /* 0x2000002bff2b7230 */ /* 0x000fe40000004100 */
[--C-:B------:R-:W-:Y:S02]  /*41d0*/  HADD2.F32 R165, -RZ, R167.reuse.H0_H0 ;  /* 0x200000a7ffa57230 */ /* 0x100fe40000004100 */
[-C--:B------:R-:W-:Y:S01]  /*41e0*/  FMUL.FTZ R170, R136, R168.reuse ;  /* 0x000000a888aa7220 */ /* 0x080fe20000410000 */
[----:B------:R-:W-:Y:S02]  /*41f0*/  HADD2.F32 R167, -RZ, R167.H1_H1 ;  /* 0x300000a7ffa77230 */ /* 0x000fe40000004100 */
[C---:B------:R-:W-:Y:S01]  /*4200*/  FMUL.FTZ R169, R43.reuse, R168 ;  /* 0x000000a82ba97220 */ /* 0x040fe20000410000 */
[----:B------:R-:W-:-:S03]  /*4210*/  FFMA.FTZ R43, R43, R165, -R170 ;  /* 0x000000a52b2b7223 */ /* 0x000fc600000108aa */
[----:B------:R-:W-:Y:S01]  /*4220*/  FFMA.FTZ R136, R136, R165, R169 ;  /* 0x000000a588887223 */ /* 0x000fe200000100a9 */
[----:B------:R-:W-:Y:S01]  /*4230*/  F2FP.F16.E4M3.UNPACK_B R165, R164.H1 ;  /* 0x000000a4ffa5723e */ /* 0x000fe200030006ff */
[----:B------:R-:W-:Y:S02]  /*4240*/  IMAD.MOV.U32 R164, RZ, RZ, R42 ;  /* 0x000000ffffa47224 */ /* 0x000fe400078e002a */
[----:B------:R-:W-:Y:S02]  /*4250*/  HADD2.F32 R42, -RZ, R166.H1_H1 ;  /* 0x300000a6ff2a7230 */ /* 0x000fe40000004100 */
        /* <DEDUP_REMOVED lines=30> */
.L_x_2355:
[----:B------:R-:W-:Y:S05]  /*4440*/  BSYNC B3 ;  /* 0x0000000000037941 */ /* 0x000fea0003800000 */
.L_x_2354:
[----:B-1----:R0:W-:Y:S02]  /*4450*/  STG.E.128 desc[UR56][R48.64+0x20], R40 ;  /* 0x0000202830007986 */ /* 0x0021e4000c101d38 */
.L_x_2353:
[----:B------:R-:W-:Y:S05]  /*4460*/  BSYNC B2 ;  /* 0x0000000000027941 */ /* 0x000fea0003800000 */
.L_x_2352:
        /* <DEDUP_REMOVED lines=11> */
[----:B------:R-:W-:Y:S02]  /*4520*/  SHF.R.U32.HI R95, RZ, 0x10, R93 ;  /* 0x00000010ff5f7819 */ /* 0x000fe4000001165d */
[----:B------:R-:W-:Y:S01]  /*4530*/  LOP3.LUT R94, R93, 0xff0000ff, RZ, 0xc0, !PT ;  /* 0xff0000ff5d5e7812 */ /* 0x000fe200078ec0ff */
[----:B------:R-:W-:Y:S01]  /*4540*/  IMAD.SHL.U32 R93, R92, 0x100, RZ ;  /* 0x000001005c5d7824 */ /* 0x000fe200078e00ff */
[----:B------:R-:W-:-:S02]  /*4550*/  LOP3.LUT R87, R87, 0xff0000ff, RZ, 0xc0, !PT ;  /* 0xff0000ff57577812 */ /* 0x000fc400078ec0ff */
[----:B-1----:R-:W-:Y:S02]  /*4560*/  MOV R92, R40 ;  /* 0x00000028005c7202 */ /* 0x002fe40000000f00 */
        /* <DEDUP_REMOVED lines=94> */
.L_x_2359:
[----:B------:R-:W-:Y:S05]  /*4b50*/  BSYNC B3 ;  /* 0x0000000000037941 */ /* 0x000fea0003800000 */
.L_x_2358:
[----:B-1----:R0:W-:Y:S02]  /*4b60*/  STG.E.128 desc[UR56][R48.64+0x40], R40 ;  /* 0x0000402830007986 */ /* 0x0021e4000c101d38 */
.L_x_2357:
[----:B------:R-:W-:Y:S05]  /*4b70*/  BSYNC B2 ;  /* 0x0000000000027941 */ /* 0x000fea0003800000 */
.L_x_2356:
        /* <DEDUP_REMOVED lines=110> */
.L_x_2363:
[----:B------:R-:W-:Y:S05]  /*5260*/  BSYNC B3 ;  /* 0x0000000000037941 */ /* 0x000fea0003800000 */
.L_x_2362:
[----:B-1----:R0:W-:Y:S02]  /*5270*/  STG.E.128 desc[UR56][R48.64+0x60], R40 ;  /* 0x0000602830007986 */ /* 0x0021e4000c101d38 */
.L_x_2361:
[----:B------:R-:W-:Y:S05]  /*5280*/  BSYNC B2 ;  /* 0x0000000000027941 */ /* 0x000fea0003800000 */
.L_x_2360:
        /* <DEDUP_REMOVED lines=11> */
[--C-:B------:R-:W-:Y:S02]  /*5340*/  SHF.R.U32.HI R79, RZ, 0x8, R81.reuse ;  /* 0x00000008ff4f7819 */ /* 0x100fe40000011651 */
[----:B------:R-:W-:Y:S02]  /*5350*/  SHF.R.U32.HI R85, RZ, 0x10, R81 ;  /* 0x00000010ff557819 */ /* 0x000fe40000011651 */
[----:B------:R-:W-:Y:S01]  /*5360*/  LOP3.LUT R82, R81, 0xff0000ff, RZ, 0xc0, !PT ;  /* 0xff0000ff51527812 */ /* 0x000fe200078ec0ff */
[----:B------:R-:W-:Y:S01]  /*5370*/  IMAD.SHL.U32 R81, R79, 0x100, RZ ;  /* 0x000001004f517824 */ /* 0x000fe200078e00ff */
[----:B------:R-:W-:Y:S01]  /*5380*/  SHF.L.U32 R78, R78, 0x8, RZ ;  /* 0x000000084e4e7819 */ /* 0x000fe200000006ff */
        /* <DEDUP_REMOVED lines=61> */
[----:B------:R-:W-:Y:S01]  /*5760*/  FMUL.FTZ R41, R85, R122 ;  /* 0x0000007a55297220 */ /* 0x000fe20000410000 */
[----:B------:R-:W-:Y:S01]  /*5770*/  HADD2.F32 R123, -RZ, R94.H1_H1 ;  /* 0x3000005eff7b7230 */ /* 0x000fe20000004100 */
[----:B------:R-:W-:Y:S01]  /*5780*/  F2FP.F16.E4M3.UNPACK_B R43, R43 ;  /* 0x0000002bff2b723e */ /* 0x000fe200020006ff */
[----:B------:R-:W-:Y:S02]  /*5790*/  HADD2.F32 R84, -RZ, R84.H0_H0 ;  /* 0x20000054ff547230 */ /* 0x000fe40000004100 */
[----:B------:R-:W-:Y:S01]  /*57a0*/  FFMA.FTZ R134, R86, R93, -R41 ;  /* 0x0000005d56867223 */ /* 0x000fe20000010829 */
[----:B------:R-:W-:-:S02]  /*57b0*/  HADD2.F32 R41, -RZ, R87.H1_H1 ;  /* 0x30000057ff297230 */ /* 0x000fc40000004100 */
[-C--:B------:R-:W-:Y:S01]  /*57c0*/  FMUL.FTZ R135, R78, R123.reuse ;  /* 0x0000007b4e877220 */ /* 0x080fe20000410000 */
[----:B------:R-:W-:Y:S01]  /*57d0*/  F2FP.F16.E4M3.UNPACK_B R42, R42 ;  /* 0x0000002aff2a723e */ /* 0x000fe200020006ff */
[----:B------:R-:W-:Y:S01]  /*57e0*/  FMUL.FTZ R123, R84, R123 ;  /* 0x0000007b547b7220 */ /* 0x000fe20000410000 */
[----:B------:R-:W-:Y:S01]  /*57f0*/  FMUL.FTZ R122, R86, R122 ;  /* 0x0000007a567a7220 */ /* 0x000fe20000410000 */
[-C--:B------:R-:W-:Y:S01]  /*5800*/  FFMA.FTZ R135, R84, R41.reuse, -R135 ;  /* 0x0000002954877223 */ /* 0x080fe20000010887 */
[----:B------:R-:W-:Y:S02]  /*5810*/  HADD2.F32 R94, -RZ, R94.H0_H0 ;  /* 0x2000005eff5e7230 */ /* 0x000fe40000004100 */
[----:B------:R-:W-:Y:S01]  /*5820*/  FFMA.FTZ R86, R78, R41, R123 ;  /* 0x000000294e567223 */ /* 0x000fe2000001007b */
[----:B------:R-:W-:Y:S02]  /*5830*/  HADD2.F32 R78, -RZ, R43.H0_H0 ;  /* 0x2000002bff4e7230 */ /* 0x000fe40000004100 */
[----:B------:R-:W-:Y:S01]  /*5840*/  FFMA.FTZ R137, R85, R93, R122 ;  /* 0x0000005d55897223 */ /* 0x000fe2000001007a */
[----:B------:R-:W-:-:S02]  /*5850*/  HADD2.F32 R41, -RZ, R42.H0_H0 ;  /* 0x2000002aff297230 */ /* 0x000fc40000004100 */
[----:B------:R-:W-:Y:S02]  /*5860*/  HADD2.F32 R43, -RZ, R43.H1_H1 ;  /* 0x3000002bff2b7230 */ /* 0x000fe40000004100 */
[-C--:B------:R-:W-:Y:S01]  /*5870*/  FMUL.FTZ R122, R78, R95.reuse ;  /* 0x0000005f4e7a7220 */ /* 0x080fe20000410000 */
[----:B------:R-:W-:Y:S02]  /*5880*/  HADD2.F32 R42, -RZ, R42.H1_H1 ;  /* 0x3000002aff2a7230 */ /* 0x000fe40000004100 */
        /* <DEDUP_REMOVED lines=14> */
[----:B------:R-:W-:-:S07]  /*5970*/  F2FP.SATFINITE.E4M3.F32.PACK_AB_MERGE_C R43, R122, R93, R134 ;  /* 0x0000005d7a2b723e */ /* 0x000fce0004807086 */
.L_x_2367:
[----:B------:R-:W-:Y:S05]  /*5980*/  BSYNC B3 ;  /* 0x0000000000037941 */ /* 0x000fea0003800000 */
.L_x_2366:
[----:B-1----:R0:W-:Y:S02]  /*5990*/  STG.E.128 desc[UR56][R48.64+0x80], R40 ;  /* 0x0000802830007986 */ /* 0x0021e4000c101d38 */
.L_x_2365:
[----:B------:R-:W-:Y:S05]  /*59a0*/  BSYNC B2 ;  /* 0x0000000000027941 */ /* 0x000fea0003800000 */
.L_x_2364:
[----:B------:R-:W-:-:S13]  /*59b0*/  ISETP.NE.AND P2, PT, R39, RZ, PT ;  /* 0x000000ff2700720c */ /* 0x000fda0003f45270 */
        /* <DEDUP_REMOVED lines=8> */
[----:B------:R-:W-:Y:S01]  /*5a40*/  SHF.R.U32.HI R79, RZ, 0x10, R75 ;  /* 0x00000010ff4f7819 */ /* 0x000fe2000001164b */
[----:B------:R-:W-:Y:S01]  /*5a50*/  IMAD.SHL.U32 R75, R81, 0x100, RZ ;  /* 0x00000100514b7824 */ /* 0x000fe200078e00ff */
[----:B------:R-:W-:Y:S02]  /*5a60*/  LOP3.LUT R78, R77, 0xff0000ff, RZ, 0xc0, !PT ;  /* 0xff0000ff4d4e7812 */ /* 0x000fe400078ec0ff */
[----:B------:R-:W-:Y:S01]  /*5a70*/  SHF.R.U32.HI R80, RZ, 0x10, R77 ;  /* 0x00000010ff507819 */ /* 0x000fe2000001164d */
[----:B------:R-:W-:Y:S01]  /*5a80*/  IMAD.SHL.U32 R77, R76, 0x100, RZ ;  /* 0x000001004c4d7824 */ /* 0x000fe200078e00ff */
[----:B------:R-:W-:Y:S01]  /*5a90*/  LOP3.LUT R74, R74, 0xff00, R75, 0xf8, !PT ;  /* 0x0000ff004a4a7812 */ /* 0x000fe200078ef84b */
[----:B------:R-:W-:Y:S01]  /*5aa0*/  IMAD.U32 R75, R79, 0x10000, RZ ;  /* 0x000100004f4b7824 */ /* 0x000fe200078e00ff */
[----:B-1----:R-:W-:Y:S01]  /*5ab0*/  MOV R76, R40 ;  /* 0x00000028004c7202 */ /* 0x002fe20000000f00 */
[----:B------:R-:W-:Y:S01]  /*5ac0*/  IMAD.U32 R80, R80, 0x10000, RZ ;  /* 0x0001000050507824 */ /* 0x000fe200078e00ff */
[----:B------:R-:W-:-:S02]  /*5ad0*/  LOP3.LUT R77, R78, 0xff00, R77, 0xf8, !PT ;  /* 0x0000ff004e4d7812 */ /* 0x000fc400078ef84d */
        /* <DEDUP_REMOVED lines=27> */
[--C-:B------:R-:W-:Y:S01]  /*5c90*/  HADD2.F32 R80, -RZ, R77.reuse.H1_H1 ;  /* 0x3000004dff507230 */ /* 0x100fe20000004100 */
[----:B------:R-:W-:Y:S01]  /*5ca0*/  F2FP.F16.E4M3.UNPACK_B R83, R74.H1 ;  /* 0x0000004aff53723e */ /* 0x000fe200030006ff */
[----:B------:R-:W-:-:S02]  /*5cb0*/  HADD2.F32 R79, -RZ, R77.H0_H0 ;  /* 0x2000004dff4f7230 */ /* 0x000fc40000004100 */
        /* <DEDUP_REMOVED lines=9> */
[-C--:B------:R-:W-:Y:S01]  /*5d50*/  FFMA.FTZ R84, R79, R76.reuse, -R84 ;  /* 0x0000004c4f547223 */ /* 0x080fe20000010854 */
[----:B------:R-:W-:Y:S01]  /*5d60*/  FFMA.FTZ R81, R80, R76, R81 ;  /* 0x0000004c50517223 */ /* 0x000fe20000010051 */
[-C--:B------:R-:W-:Y:S01]  /*5d70*/  FFMA.FTZ R76, R77, R147.reuse, -R82 ;  /* 0x000000934d4c7223 */ /* 0x080fe20000010852 */
[----:B------:R-:W-:Y:S01]  /*5d80*/  FFMA.FTZ R77, R78, R147, R153 ;  /* 0x000000934e4d7223 */ /* 0x000fe20000010099 */
[----:B------:R-:W-:Y:S02]  /*5d90*/  F2FP.F16.E4M3.UNPACK_B R80, R43.H1 ;  /* 0x0000002bff50723e */ /* 0x000fe400030006ff */
[----:B------:R-:W-:Y:S02]  /*5da0*/  F2FP.SATFINITE.E4M3.F32.PACK_AB_MERGE_C R78, R86, R85, RZ ;  /* 0x00000055564e723e */ /* 0x000fe400048070ff */
[-C--:B------:R-:W-:Y:S02]  /*5db0*/  F2FP.F16.E4M3.UNPACK_B R86, R75.reuse.H1 ;  /* 0x0000004bff56723e */ /* 0x080fe400030006ff */
[----:B------:R-:W-:Y:S01]  /*5dc0*/  F2FP.SATFINITE.E4M3.F32.PACK_AB_MERGE_C R95, R81, R84, RZ ;  /* 0x00000054515f723e */ /* 0x000fe200048070ff */
[--C-:B------:R-:W-:Y:S01]  /*5dd0*/  HADD2.F32 R81, -RZ, R80.reuse.H0_H0 ;  /* 0x20000050ff517230 */ /* 0x100fe20000004100 */
[----:B------:R-:W-:Y:S01]  /*5de0*/  F2FP.F16.E4M3.UNPACK_B R79, R42.H1 ;  /* 0x0000002aff4f723e */ /* 0x000fe200030006ff */
[----:B------:R-:W-:Y:S01]  /*5df0*/  HADD2.F32 R80, -RZ, R80.H1_H1 ;  /* 0x30000050ff507230 */ /* 0x000fe20000004100 */
[----:B------:R-:W-:Y:S01]  /*5e00*/  F2FP.F16.E4M3.UNPACK_B R85, R75 ;  /* 0x0000004bff55723e */ /* 0x000fe200020006ff */
        /* <DEDUP_REMOVED lines=39> */
.L_x_2369:
[----:B------:R-:W-:Y:S05]  /*6080*/  BSYNC B2 ;  /* 0x0000000000027941 */ /* 0x000fea0003800000 */
.L_x_2368:
[----:B-1----:R0:W-:Y:S02]  /*6090*/  STG.E.128 desc[UR56][R48.64+0xa0], R40 ;  /* 0x0000a02830007986 */ /* 0x0021e4000c101d38 */
.L_x_2347:
[----:B------:R-:W-:Y:S05]  /*60a0*/  BSYNC B1 ;  /* 0x0000000000017941 */ /* 0x000fea0003800000 */
.L_x_2346:
        /* <DEDUP_REMOVED lines=14> */
[----:B------:R-:W-:Y:S02]  /*6190*/  LOP3.LUT R71, R73, 0xff0000ff, RZ, 0xc0, !PT ;  /* 0xff0000ff49477812 */ /* 0x000fe400078ec0ff */
[----:B------:R-:W-:-:S02]  /*61a0*/  SHF.R.U32.HI R73, RZ, 0x10, R73 ;  /* 0x00000010ff497819 */ /* 0x000fc40000011649 */
[----:B------:R-:W-:Y:S02]  /*61b0*/  SHF.L.U32 R72, R72, 0x8, RZ ;  /* 0x0000000848487819 */ /* 0x000fe400000006ff */
[----:B------:R-:W-:Y:S01]  /*61c0*/  LOP3.LUT R49, R49, 0xff00, R70, 0xf8, !PT ;  /* 0x0000ff0031317812 */ /* 0x000fe200078ef846 */
[----:B------:R-:W-:Y:S01]  /*61d0*/  IMAD.U32 R70, R74, 0x10000, RZ ;  /* 0x000100004a467824 */ /* 0x000fe200078e00ff */
        /* <DEDUP_REMOVED lines=92> */
.L_x_2374:
[----:B------:R-:W-:Y:S05]  /*67a0*/  BSYNC B2 ;  /* 0x0000000000027941 */ /* 0x000fea0003800000 */
.L_x_2373:
[----:B-1----:R0:W-:Y:S02]  /*67b0*/  STG.E.128 desc[UR56][R44.64], R40 ;  /* 0x000000282c007986 */ /* 0x0021e4000c101d38 */
.L_x_2372:
[----:B------:R-:W-:Y:S05]  /*67c0*/  BSYNC B1 ;  /* 0x0000000000017941 */ /* 0x000fea0003800000 */
.L_x_2371:
        /* <DEDUP_REMOVED lines=12> */
[----:B------:R-:W-:Y:S02]  /*6890*/  SHF.L.U32 R49, R49, 0x8, RZ ;  /* 0x0000000831317819 */ /* 0x000fe400000006ff */
[----:B------:R-:W-:Y:S01]  /*68a0*/  LOP3.LUT R68, R69, 0xff0000ff, RZ, 0xc0, !PT ;  /* 0xff0000ff45447812 */ /* 0x000fe200078ec0ff */
[----:B------:R-:W-:Y:S01]  /*68b0*/  IMAD.SHL.U32 R67, R67, 0x100, RZ ;  /* 0x0000010043437824 */ /* 0x000fe200078e00ff */
[----:B------:R-:W-:-:S02]  /*68c0*/  SHF.R.U32.HI R70, RZ, 0x10, R69 ;  /* 0x00000010ff467819 */ /* 0x000fc40000011645 */
[----:B------:R-:W-:Y:S01]  /*68d0*/  LOP3.LUT R66, R66, 0xff00, R49, 0xf8, !PT ;  /* 0x0000ff0042427812 */ /* 0x000fe200078ef831 */
[----:B------:R-:W-:Y:S01]  /*68e0*/  IMAD.U32 R49, R71, 0x10000, RZ ;  /* 0x0001000047317824 */ /* 0x000fe200078e00ff */
[----:B------:R-:W-:Y:S02]  /*68f0*/  LOP3.LUT R69, R68, 0xff00, R67, 0xf8, !PT ;  /* 0x0000ff0044457812 */ /* 0x000fe400078ef843 */
[----:B------:R-:W-:Y:S02]  /*6900*/  SHF.L.U32 R68, R70, 0x10, RZ ;  /* 0x0000001046447819 */ /* 0x000fe400000006ff */
        /* <DEDUP_REMOVED lines=90> */
.L_x_2378:
[----:B------:R-:W-:Y:S05]  /*6eb0*/  BSYNC B2 ;  /* 0x0000000000027941 */ /* 0x000fea0003800000 */
.L_x_2377:
[----:B-1----:R0:W-:Y:S02]  /*6ec0*/  STG.E.128 desc[UR56][R44.64+0x20], R40 ;  /* 0x000020282c007986 */ /* 0x0021e4000c101d38 */
.L_x_2376:
[----:B------:R-:W-:Y:S05]  /*6ed0*/  BSYNC B1 ;  /* 0x0000000000017941 */ /* 0x000fea0003800000 */
.L_x_2375:
        /* <DEDUP_REMOVED lines=10> */
[----:B------:R-:W-:Y:S01]  /*6f80*/  LOP3.LUT R49, R63, 0xff0000ff, RZ, 0xc0, !PT ;  /* 0xff0000ff3f317812 */ /* 0x000fe200078ec0ff */
[----:B------:R-:W-:Y:S01]  /*6f90*/  IMAD.SHL.U32 R62, R62, 0x100, RZ ;  /* 0x000001003e3e7824 */ /* 0x000fe200078e00ff */
[----:B------:R-:W-:Y:S01]  /*6fa0*/  SHF.R.U32.HI R66, RZ, 0x10, R63 ;  /* 0x00000010ff427819 */ /* 0x000fe2000001163f */
[----:B------:R-:W-:Y:S01]  /*6fb0*/  IMAD.SHL.U32 R64, R64, 0x100, RZ ;  /* 0x0000010040407824 */ /* 0x000fe200078e00ff */
[----:B------:R-:W-:Y:S02]  /*6fc0*/  LOP3.LUT R63, R65, 0xff0000ff, RZ, 0xc0, !PT ;  /* 0xff0000ff413f7812 */ /* 0x000fe400078ec0ff */
[----:B------:R-:W-:-:S02]  /*6fd0*/  SHF.R.U32.HI R65, RZ, 0x10, R65 ;  /* 0x00000010ff417819 */ /* 0x000fc40000011641 */
[----:B------:R-:W-:Y:S02]  /*6fe0*/  LOP3.LUT R49, R49, 0xff00, R62, 0xf8, !PT ;  /* 0x0000ff0031317812 */ /* 0x000fe400078ef83e */
[----:B------:R-:W-:Y:S01]  /*6ff0*/  LOP3.LUT R64, R63, 0xff00, R64, 0xf8, !PT ;  /* 0x0000ff003f407812 */ /* 0x000fe200078ef840 */
[----:B------:R-:W-:Y:S01]  /*7000*/  IMAD.U32 R65, R65, 0x10000, RZ ;  /* 0x0001000041417824 */ /* 0x000fe200078e00ff */
        /* <DEDUP_REMOVED lines=91> */
.L_x_2382:
[----:B------:R-:W-:Y:S05]  /*75c0*/  BSYNC B2 ;  /* 0x0000000000027941 */ /* 0x000fea0003800000 */
.L_x_2381:
[----:B-1----:R0:W-:Y:S02]  /*75d0*/  STG.E.128 desc[UR56][R44.64+0x40], R40 ;  /* 0x000040282c007986 */ /* 0x0021e4000c101d38 */
.L_x_2380:
[----:B------:R-:W-:Y:S05]  /*75e0*/  BSYNC B1 ;  /* 0x0000000000017941 */ /* 0x000fea0003800000 */
.L_x_2379:
        /* <DEDUP_REMOVED lines=15> */
[----:B------:R-:W-:Y:S01]  /*76e0*/  LOP3.LUT R58, R58, 0xff00, R49, 0xf8, !PT ;  /* 0x0000ff003a3a7812 */ /* 0x000fe200078ef831 */
[----:B------:R-:W-:Y:S01]  /*76f0*/  IMAD.U32 R49, R64, 0x10000, RZ ;  /* 0x0001000040317824 */ /* 0x000fe200078e00ff */
[----:B-1----:R-:W-:-:S02]  /*7700*/  MOV R48, R40 ;  /* 0x0000002800307202 */ /* 0x002fc40000000f00 */
        /* <DEDUP_REMOVED lines=92> */
.L_x_2386:
[----:B------:R-:W-:Y:S05]  /*7cd0*/  BSYNC B2 ;  /* 0x0000000000027941 */ /* 0x000fea0003800000 */
.L_x_2385:
[----:B-1----:R0:W-:Y:S02]  /*7ce0*/  STG.E.128 desc[UR56][R44.64+0x60], R40 ;  /* 0x000060282c007986 */ /* 0x0021e4000c101d38 */
.L_x_2384:
[----:B------:R-:W-:Y:S05]  /*7cf0*/  BSYNC B1 ;  /* 0x0000000000017941 */ /* 0x000fea0003800000 */
.L_x_2383:
        /* <DEDUP_REMOVED lines=9> */
[----:B------:R-:W-:Y:S02]  /*7d90*/  LOP3.LUT R47, R55, 0xff0000ff, RZ, 0xc0, !PT ;  /* 0xff0000ff372f7812 */ /* 0x000fe400078ec0ff */
[----:B------:R-:W-:Y:S02]  /*7da0*/  SHF.R.U32.HI R56, RZ, 0x10, R55 ;  /* 0x00000010ff387819 */ /* 0x000fe40000011637 */
[--C-:B------:R-:W-:Y:S02]  /*7db0*/  SHF.R.U32.HI R55, RZ, 0x8, R57.reuse ;  /* 0x00000008ff377819 */ /* 0x100fe40000011639 */
[----:B------:R-:W-:Y:S02]  /*7dc0*/  LOP3.LUT R54, R57, 0xff0000ff, RZ, 0xc0, !PT ;  /* 0xff0000ff39367812 */ /* 0x000fe400078ec0ff */
[----:B------:R-:W-:Y:S01]  /*7dd0*/  MOV R48, R42 ;  /* 0x0000002a00307202 */ /* 0x000fe20000000f00 */
[----:B------:R-:W-:Y:S01]  /*7de0*/  IMAD.SHL.U32 R43, R55, 0x100, RZ ;  /* 0x00000100372b7824 */ /* 0x000fe200078e00ff */
[----:B------:R-:W-:Y:S01]  /*7df0*/  SHF.R.U32.HI R58, RZ, 0x10, R57 ;  /* 0x00000010ff3a7819 */ /* 0x000fe20000011639 */
[----:B------:R-:W-:Y:S01]  /*7e00*/  IMAD.SHL.U32 R42, R59, 0x100, RZ ;  /* 0x000001003b2a7824 */ /* 0x000fe200078e00ff */
[----:B------:R-:W-:-:S02]  /*7e10*/  F2FP.F16.E4M3.UNPACK_B R55, R91.H1 ;  /* 0x0000005bff37723e */ /* 0x000fc400030006ff */
[----:B------:R-:W-:Y:S01]  /*7e20*/  LOP3.LUT R43, R54, 0xff00, R43, 0xf8, !PT ;  /* 0x0000ff00362b7812 */ /* 0x000fe200078ef82b */
[----:B------:R-:W-:Y:S01]  /*7e30*/  IMAD.U32 R54, R56, 0x10000, RZ ;  /* 0x0001000038367824 */ /* 0x000fe200078e00ff */
[----:B------:R-:W-:Y:S01]  /*7e40*/  LOP3.LUT R47, R47, 0xff00, R42, 0xf8, !PT ;  /* 0x0000ff002f2f7812 */ /* 0x000fe200078ef82a */
[--C-:B------:R-:W-:Y:S01]  /*7e50*/  HADD2.F32 R57, -RZ, R55.reuse.H0_H0 ;  /* 0x20000037ff397230 */ /* 0x100fe20000004100 */
[----:B------:R-:W-:Y:S02]  /*7e60*/  SHF.L.U32 R58, R58, 0x10, RZ ;  /* 0x000000103a3a7819 */ /* 0x000fe400000006ff */
[-C--:B------:R-:W-:Y:S02]  /*7e70*/  F2FP.F16.E4M3.UNPACK_B R42, R41.reuse ;  /* 0x00000029ff2a723e */ /* 0x080fe400020006ff */
[----:B------:R-:W-:Y:S02]  /*7e80*/  LOP3.LUT R56, R47, 0xff0000, R54, 0xf8, !PT ;  /* 0x00ff00002f387812 */ /* 0x000fe400078ef836 */
        /* <DEDUP_REMOVED lines=86> */
.L_x_2390:
[----:B------:R-:W-:Y:S05]  /*83f0*/  BSYNC B2 ;  /* 0x0000000000027941 */ /* 0x000fea0003800000 */
.L_x_2389:
[----:B-1----:R0:W-:Y:S02]  /*8400*/  STG.E.128 desc[UR56][R44.64+0x80], R40 ;  /* 0x000080282c007986 */ /* 0x0021e4000c101d38 */
.L_x_2388:
[----:B------:R-:W-:Y:S05]  /*8410*/  BSYNC B1 ;  /* 0x0000000000017941 */ /* 0x000fea0003800000 */
.L_x_2387:
        /* <DEDUP_REMOVED lines=8> */
[----:B------:R-:W-:Y:S01]  /*84a0*/  SHF.R.U32.HI R46, RZ, 0x8, R53 ;  /* 0x00000008ff2e7819 */ /* 0x000fe20000011635 */
[----:B------:R-:W-:Y:S01]  /*84b0*/  IMAD.MOV.U32 R48, RZ, RZ, R43 ;  /* 0x000000ffff307224 */ /* 0x000fe200078e002b */
[----:B------:R-:W-:Y:S01]  /*84c0*/  SHF.R.U32.HI R54, RZ, 0x10, R51 ;  /* 0x00000010ff367819 */ /* 0x000fe20000011633 */
[----:B------:R-:W-:Y:S01]  /*84d0*/  IMAD.SHL.U32 R42, R52, 0x100, RZ ;  /* 0x00000100342a7824 */ /* 0x000fe200078e00ff */
[----:B------:R-:W-:Y:S02]  /*84e0*/  LOP3.LUT R49, R51, 0xff0000ff, RZ, 0xc0, !PT ;  /* 0xff0000ff33317812 */ /* 0x000fe400078ec0ff */
        /* <DEDUP_REMOVED lines=98> */
.L_x_2392:
[----:B------:R-:W-:Y:S05]  /*8b10*/  BSYNC B1 ;  /* 0x0000000000017941 */ /* 0x000fea0003800000 */
.L_x_2391:
[----:B-1----:R0:W-:Y:S01]  /*8b20*/  STG.E.128 desc[UR56][R44.64+0xa0], R40 ;  /* 0x0000a0282c007986 */ /* 0x0021e2000c101d38 */
[----:B------:R-:W-:Y:S05]  /*8b30*/  BRA `(.L_x_2370) ;  /* 0x0000006800647947 */ /* 0x000fea0003800000 */
.L_x_2338:
        /* <DEDUP_REMOVED lines=43> */
.L_x_2394:
[----:B------:R-:W-:Y:S05]  /*8df0*/  BSYNC B1 ;  /* 0x0000000000017941 */ /* 0x000fea0003800000 */
.L_x_2393:
        /* <DEDUP_REMOVED lines=47> */
.L_x_2396:
[----:B------:R-:W-:Y:S05]  /*90f0*/  BSYNC B1 ;  /* 0x0000000000017941 */ /* 0x000fea0003800000 */
.L_x_2395:
        /* <DEDUP_REMOVED lines=26> */
.L_x_2397:
[----:B------:R-:W-:Y:S01]  /*92a0*/  LEA R97, R17, R16, 0x3 ;  /* 0x0000001011617211 */ /* 0x000fe200078e18ff */
[----:B------:R-:W1:Y:S01]  /*92b0*/  LDC R149, c[0x0][0x2f4] ;  /* 0x0000bd00ff957b82 */ /* 0x000e620000000800 */
[----:B------:R-:W-:Y:S01]  /*92c0*/  SHF.L.U32 R98, R191, 0x1f, RZ ;  /* 0x0000001fbf627819 */ /* 0x000fe200000006ff */
[----:B------:R-:W-:Y:S03]  /*92d0*/  BSSY B1, `(.L_x_2398) ;  /* 0x0000004000017945 */ /* 0x000fe60003800000 */
[----:B------:R-:W2:Y:S03]  /*92e0*/  SYNCS.PHASECHK.TRANS64.TRYWAIT P5, [R97+URZ+0x29890], R98 ;  /* 0x02989062610075a7 */ /* 0x000ea600080a017f */
[----:B------:R-:W3:Y:S01]  /*92f0*/  LDC.64 R134, c[0x0][0x300] ;  /* 0x0000c000ff867b82 */ /* 0x000ee20000000a00 */
[----:B--2---:R-:W-:Y:S05]  /*9300*/  @!P5 BRA `(.L_x_2399) ;  /* 0x000002440074d947 */ /* 0x004fea0003800000 */
.L_x_2666:
[----:B------:R-:W-:Y:S05]  /*9310*/  BSYNC B1 ;  /* 0x0000000000017941 */ /* 0x000fea0003800000 */
.L_x_2398:
        /* <DEDUP_REMOVED lines=8> */
[----:B------:R-:W-:-:S04]  /*93a0*/  IMAD R167, R188, R135, R88 ;  /* 0x00000087bca77224 */ /* 0x000fc800078e0258 */
[----:B------:R-:W-:Y:S02]  /*93b0*/  IMAD.IADD R167, R167, 0x1, R139 ;  /* 0x00000001a7a77824 */ /* 0x000fe400078e028b */
[----:B------:R-:W-:Y:S05]  /*93c0*/  @!P4 BRA `(.L_x_2403) ;  /* 0x0000000c00ccc947 */ /* 0x000fea0003800000 */
[----:B------:R-:W-:Y:S01]  /*93d0*/  SEL R88, R99, R154, !P0 ;  /* 0x0000009a63587207 */ /* 0x000fe20004000000 */
[----:B------:R-:W-:Y:S01]  /*93e0*/  BSSY B3, `(.L_x_2404) ;  /* 0x00000e5000037945 */ /* 0x000fe20003800000 */
[----:B------:R-:W-:Y:S02]  /*93f0*/  ISETP.GE.AND P4, PT, R18, R132, PT ;  /* 0x000000841200720c */ /* 0x000fe40003f86270 */
[----:B------:R-:W-:-:S04]  /*9400*/  SHF.R.S32.HI R89, RZ, 0x1f, R88 ;  /* 0x0000001fff597819 */ /* 0x000fc80000011458 */
[----:B------:R-:W-:-:S04]  /*9410*/  LEA.HI R88, R89, R88, RZ, 0x5 ;  /* 0x0000005859587211 */ /* 0x000fc800078f28ff */
        /* <DEDUP_REMOVED lines=17> */
[----:B------:R-:W-:Y:S02]  /*9530*/  SHF.R.U32.HI R40, RZ, 0x10, R53 ;  /* 0x00000010ff287819 */ /* 0x000fe40000011635 */
[----:B------:R-:W-:Y:S02]  /*9540*/  LOP3.LUT R52, R53, 0xff0000ff, RZ, 0xc0, !PT ;  /* 0xff0000ff35347812 */ /* 0x000fe400078ec0ff */
[--C-:B------:R-:W-:Y:S02]  /*9550*/  SHF.R.U32.HI R53, RZ, 0x8, R55.reuse ;  /* 0x00000008ff357819 */ /* 0x100fe40000011637 */
[----:B------:R-:W-:Y:S02]  /*9560*/  SHF.R.U32.HI R42, RZ, 0x10, R55 ;  /* 0x00000010ff2a7819 */ /* 0x000fe40000011637 */
[----:B------:R-:W-:Y:S01]  /*9570*/  LOP3.LUT R178, R55, 0xff0000ff, RZ, 0xc0, !PT ;  /* 0xff0000ff37b27812 */ /* 0x000fe200078ec0ff */
[----:B------:R-:W-:Y:S01]  /*9580*/  IMAD.SHL.U32 R53, R53, 0x100, RZ ;  /* 0x0000010035357824 */ /* 0x000fe200078e00ff */
[----:B------:R-:W-:Y:S01]  /*9590*/  SHF.R.U32.HI R55, RZ, 0x8, R41 ;  /* 0x00000008ff377819 */ /* 0x000fe20000011629 */
[----:B------:R-:W-:Y:S01]  /*95a0*/  IMAD.U32 R42, R42, 0x10000, RZ ;  /* 0x000100002a2a7824 */ /* 0x000fe200078e00ff */
[----:B------:R-:W-:-:S02]  /*95b0*/  SHF.L.U32 R180, R54, 0x8, RZ ;  /* 0x0000000836b47819 */ /* 0x000fc400000006ff */
[----:B------:R-:W-:Y:S02]  /*95c0*/  SHF.R.U32.HI R177, RZ, 0x10, R41 ;  /* 0x00000010ffb17819 */ /* 0x000fe40000011629 */
[----:B------:R-:W-:Y:S01]  /*95d0*/  LOP3.LUT R52, R52, 0xff00, R180, 0xf8, !PT ;  /* 0x0000ff0034347812 */ /* 0x000fe200078ef8b4 */
[----:B------:R-:W-:Y:S01]  /*95e0*/  IMAD.SHL.U32 R180, R55, 0x100, RZ ;  /* 0x0000010037b47824 */ /* 0x000fe200078e00ff */
[----:B------:R-:W-:Y:S02]  /*95f0*/  LOP3.LUT R179, R41, 0xff0000ff, RZ, 0xc0, !PT ;  /* 0xff0000ff29b37812 */ /* 0x000fe400078ec0ff */
[----:B------:R-:W-:Y:S01]  /*9600*/  LOP3.LUT R55, R178, 0xff00, R53, 0xf8, !PT ;  /* 0x0000ff00b2377812 */ /* 0x000fe200078ef835 */
[----:B------:R-:W-:Y:S01]  /*9610*/  IMAD.U32 R53, R40, 0x10000, RZ ;  /* 0x0001000028357824 */ /* 0x000fe200078e00ff */
[----:B------:R-:W-:Y:S02]  /*9620*/  LOP3.LUT R179, R179, 0xff00, R180, 0xf8, !PT ;  /* 0x0000ff00b3b37812 */ /* 0x000fe400078ef8b4 */
[----:B------:R-:W-:-:S02]  /*9630*/  SHF.L.U32 R40, R177, 0x10, RZ ;  /* 0x00000010b1287819 */ /* 0x000fc400000006ff */
[----:B------:R-:W-:Y:S02]  /*9640*/  LOP3.LUT R177, R52, 0xff0000, R53, 0xf8, !PT ;  /* 0x00ff000034b17812 */ /* 0x000fe400078ef835 */
        /* <DEDUP_REMOVED lines=33> */
[----:B------:R-:W-:Y:S01]  /*9860*/  F2FP.F16.E4M3.UNPACK_B R54, R91 ;  /* 0x0000005bff36723e */ /* 0x000fe200020006ff */
[----:B------:R-:W-:-:S02]  /*9870*/  HADD2.F32 R89, -RZ, R181.H0_H0 ;  /* 0x200000b5ff597230 */ /* 0x000fc40000004100 */
[----:B------:R-:W-:Y:S02]  /*9880*/  HADD2.F32 R93, -RZ, R93.H1_H1 ;  /* 0x3000005dff5d7230 */ /* 0x000fe40000004100 */
        /* <DEDUP_REMOVED lines=9> */
[----:B------:R-:W-:-:S02]  /*9920*/  IMAD.U32 R41, R41, 0x10000, RZ ;  /* 0x0001000029297824 */ /* 0x000fc400078e00ff */
[-C--:B------:R-:W-:Y:S01]  /*9930*/  FFMA.FTZ R180, R181, R177.reuse, -R182 ;  /* 0x000000b1b5b47223 */ /* 0x080fe200000108b6 */
[----:B------:R-:W-:Y:S01]  /*9940*/  FFMA.FTZ R177, R93, R177, R183 ;  /* 0x000000b15db17223 */ /* 0x000fe200000100b7 */
[----:B------:R-:W-:Y:S01]  /*9950*/  LOP3.LUT R93, R55, 0xff0000, R42, 0xf8, !PT ;  /* 0x00ff0000375d7812 */ /* 0x000fe200078ef82a */
[----:B------:R-:W-:Y:S01]  /*9960*/  HADD2.F32 R184, -RZ, R54.H0_H0 ;  /* 0x20000036ffb87230 */ /* 0x000fe20000004100 */
[----:B------:R-:W-:Y:S02]  /*9970*/  LOP3.LUT R41, R43, 0xff0000, R41, 0xf8, !PT ;  /* 0x00ff00002b297812 */ /* 0x000fe400078ef829 */
[----:B------:R-:W-:Y:S02]  /*9980*/  MOV R42, R95 ;  /* 0x0000005f002a7202 */ /* 0x000fe40000000f00 */
[----:B------:R-:W-:Y:S02]  /*9990*/  F2FP.F16.E4M3.UNPACK_B R95, R41 ;  /* 0x00000029ff5f723e */ /* 0x000fe400020006ff */
[----:B------:R-:W-:-:S02]  /*99a0*/  F2FP.F16.E4M3.UNPACK_B R43, R42 ;  /* 0x0000002aff2b723e */ /* 0x000fc400020006ff */
[----:B------:R-:W-:Y:S01]  /*99b0*/  F2FP.F16.E4M3.UNPACK_B R181, R93 ;  /* 0x0000005dffb5723e */ /* 0x000fe200020006ff */
[----:B------:R-:W-:Y:S01]  /*99c0*/  HADD2.F32 R55, -RZ, R95.H0_H0 ;  /* 0x2000005fff377230 */ /* 0x000fe20000004100 */
[----:B------:R-:W-:Y:S01]  /*99d0*/  F2FP.F16.E4M3.UNPACK_B R42, R42.H1 ;  /* 0x0000002aff2a723e */ /* 0x000fe200030006ff */
[----:B------:R-:W-:Y:S01]  /*99e0*/  HADD2.F32 R182, -RZ, R43.H0_H0 ;  /* 0x2000002bffb67230 */ /* 0x000fe20000004100 */
[----:B------:R-:W-:Y:S01]  /*99f0*/  F2FP.F16.E4M3.UNPACK_B R41, R41.H1 ;  /* 0x00000029ff29723e */ /* 0x000fe200030006ff */
[----:B------:R-:W-:Y:S01]  /*9a00*/  HADD2.F32 R183, -RZ, R181.H0_H0 ;  /* 0x200000b5ffb77230 */ /* 0x000fe20000004100 */
[----:B------:R-:W-:Y:S01]  /*9a10*/  F2FP.F16.E4M3.UNPACK_B R93, R93.H1 ;  /* 0x0000005dff5d723e */ /* 0x000fe200030006ff */
[----:B------:R-:W-:Y:S02]  /*9a20*/  HADD2.F32 R43, -RZ, R43.H1_H1 ;  /* 0x3000002bff2b7230 */ /* 0x000fe40000004100 */
[-C--:B------:R-:W-:Y:S01]  /*9a30*/  FMUL.FTZ R185, R182, R55.reuse ;  /* 0x00000037b6b97220 */ /* 0x080fe20000410000 */
[----:B------:R-:W-:Y:S01]  /*9a40*/  FMUL.FTZ R55, R184, R55 ;  /* 0x00000037b8377220 */ /* 0x000fe20000410000 */
[----:B------:R-:W-:Y:S01]  /*9a50*/  HADD2.F32 R95, -RZ, R95.H1_H1 ;  /* 0x3000005fff5f7230 */ /* 0x000fe20000004100 */
[----:B------:R-:W-:Y:S01]  /*9a60*/  F2FP.SATFINITE.E4M3.F32.PACK_AB_MERGE_C R89, R180, R89, RZ ;  /* 0x00000059b459723e */ /* 0x000fe200048070ff */
[----:B------:R-:W-:-:S02]  /*9a70*/  HADD2.F32 R181, -RZ, R181.H1_H1 ;  /* 0x300000b5ffb57230 */ /* 0x000fc40000004100 */
[----:B------:R-:W-:Y:S01]  /*9a80*/  FFMA.FTZ R182, R182, R183, R55 ;  /* 0x000000b7b6b67223 */ /* 0x000fe20000010037 */
[----:B------:R-:W-:Y:S02]  /*9a90*/  HADD2.F32 R55, -RZ, R54.H1_H1 ;  /* 0x30000036ff377230 */ /* 0x000fe40000004100 */
[----:B------:R-:W-:Y:S01]  /*9aa0*/  FMUL.FTZ R54, R43, R95 ;  /* 0x0000005f2b367220 */ /* 0x000fe20000410000 */
[----:B------:R-:W-:Y:S01]  /*9ab0*/  FFMA.FTZ R185, R184, R183, -R185 ;  /* 0x000000b7b8b97223 */ /* 0x000fe200000108b9 */
[----:B------:R-:W-:Y:S01]  /*9ac0*/  HADD2.F32 R183, -RZ, R41.H0_H0 ;  /* 0x20000029ffb77230 */ /* 0x000fe20000004100 */
[----:B------:R-:W-:Y:S01]  /*9ad0*/  F2FP.SATFINITE.E4M3.F32.PACK_AB_MERGE_C R178, R178, R179, R89 ;  /* 0x000000b3b2b2723e */ /* 0x000fe20004807059 */
[C---:B------:R-:W-:Y:S01]  /*9ae0*/  FFMA.FTZ R54, R55.reuse, R181, -R54 ;  /* 0x000000b537367223 */ /* 0x040fe20000010836 */
[----:B------:R-:W-:Y:S01]  /*9af0*/  FMUL.FTZ R55, R55, R95 ;  /* 0x0000005f37377220 */ /* 0x000fe20000410000 */
[----:B------:R-:W-:Y:S01]  /*9b00*/  HADD2.F32 R95, -RZ, R93.H0_H0 ;  /* 0x2000005dff5f7230 */ /* 0x000fe20000004100 */
[----:B------:R-:W-:Y:S01]  /*9b10*/  F2FP.F16.E4M3.UNPACK_B R89, R92.H1 ;  /* 0x0000005cff59723e */ /* 0x000fe200030006ff */
[----:B------:R-:W-:-:S02]  /*9b20*/  HADD2.F32 R41, -RZ, R41.H1_H1 ;  /* 0x30000029ff297230 */ /* 0x000fc40000004100 */
[----:B------:R-:W-:Y:S01]  /*9b30*/  FFMA.FTZ R43, R43, R181, R55 ;  /* 0x000000b52b2b7223 */ /* 0x000fe20000010037 */
[----:B------:R-:W-:Y:S01]  /*9b40*/  F2FP.F16.E4M3.UNPACK_B R55, R91.H1 ;  /* 0x0000005bff37723e */ /* 0x000fe200030006ff */
[--C-:B------:R-:W-:Y:S01]  /*9b50*/  HADD2.F32 R91, -RZ, R42.reuse.H0_H0 ;  /* 0x2000002aff5b7230 */ /* 0x100fe20000004100 */
[----:B------:R-:W-:Y:S01]  /*9b60*/  F2FP.SATFINITE.E4M3.F32.PACK_AB_MERGE_C R40, R177, R40, RZ ;  /* 0x00000028b128723e */ /* 0x000fe200048070ff */
[----:B------:R-:W-:Y:S01]  /*9b70*/  HADD2.F32 R42, -RZ, R42.H1_H1 ;  /* 0x3000002aff2a7230 */ /* 0x000fe20000004100 */
[----:B------:R-:W-:Y:S01]  /*9b80*/  F2FP.F16.E4M3.UNPACK_B R92, R92 ;  /* 0x0000005cff5c723e */ /* 0x000fe200020006ff */
[--C-:B------:R-:W-:Y:S02]  /*9b90*/  HADD2.F32 R181, -RZ, R55.reuse.H0_H0 ;  /* 0x20000037ffb57230 */ /* 0x100fe40000004100 */
[----:B------:R-:W-:Y:S01]  /*9ba0*/  FMUL.FTZ R184, R91, R183 ;  /* 0x000000b75bb87220 */ /* 0x000fe20000410000 */
[----:B------:R-:W-:Y:S02]  /*9bb0*/  HADD2.F32 R55, -RZ, R55.H1_H1 ;  /* 0x30000037ff377230 */ /* 0x000fe40000004100 */
[----:B------:R-:W-:-:S02]  /*9bc0*/  HADD2.F32 R93, -RZ, R93.H1_H1 ;  /* 0x3000005dff5d7230 */ /* 0x000fc40000004100 */
        /* <DEDUP_REMOVED lines=97> */
[----:B------:R-:W-:Y:S01]  /*a1e0*/  F2FP.SATFINITE.E4M3.F32.PACK_AB_MERGE_C R90, R92, R172, R89 ;  /* 0x000000ac5c5a723e */ /* 0x000fe20004807059 */
[----:B------:R-:W-:Y:S01]  /*a1f0*/  IMAD.MOV.U32 R89, RZ, RZ, R178 ;  /* 0x000000ffff597224 */ /* 0x000fe200078e00b2 */
[----:B------:R-:W-:Y:S01]  /*a200*/  F2FP.SATFINITE.E4M3.F32.PACK_AB_MERGE_C R94, R173, R174, R88 ;  /* 0x000000aead5e723e */ /* 0x000fe20004807058 */
[----:B------:R-:W-:Y:S01]  /*a210*/  IMAD.MOV.U32 R88, RZ, RZ, R177 ;  /* 0x000000ffff587224 */ /* 0x000fe200078e00b1 */
[----:B------:R-:W-:-:S07]  /*a220*/  MOV R92, R41 ;  /* 0x00000029005c7202 */ /* 0x000fce0000000f00 */
.L_x_2405:
[----:B------:R-:W-:Y:S05]  /*a230*/  BSYNC B3 ;  /* 0x0000000000037941 */ /* 0x000fea0003800000 */
.L_x_2404:
        /* <DEDUP_REMOVED lines=12> */
.L_x_2403:
[----:B------:R-:W-:Y:S05]  /*a300*/  BSYNC B2 ;  /* 0x0000000000027941 */ /* 0x000fea0003800000 */
.L_x_2402:
        /* <DEDUP_REMOVED lines=11> */
[----:B------:R-:W-:Y:S01]  /*a3c0*/  SHF.R.S32.HI R40, RZ, 0x1f, R41 ;  /* 0x0000001fff287819 */ /* 0x000fe20000011429 */
[----:B------:R-:W-:-:S03]  /*a3d0*/  IMAD.SHL.U32 R90, R41, 0x10, RZ ;  /* 0x00000010295a7824 */ /* 0x000fc600078e00ff */
[----:B------:R-:W-:-:S04]  /*a3e0*/  LEA.HI R40, R40, R41, RZ, 0x2 ;  /* 0x0000002928287211 */ /* 0x000fc800078f10ff */
[----:B------:R-:W-:Y:S02]  /*a3f0*/  SHF.R.S32.HI R41, RZ, 0x2, R40 ;  /* 0x00000002ff297819 */ /* 0x000fe40000011428 */
[----:B------:R-:W-:-:S03]  /*a400*/  LOP3.LUT R40, R198, 0x30, R90, 0xf8, !PT ;  /* 0x00000030c6287812 */ /* 0x000fc600078ef85a */
[----:B------:R-:W-:Y:S01]  /*a410*/  IMAD R41, R41, 0x2800, R200 ;  /* 0x0000280029297824 */ /* 0x000fe200078e02c8 */
[----:B------:R-:W-:-:S04]  /*a420*/  LOP3.LUT R40, R40, R199, RZ, 0x3c, !PT ;  /* 0x000000c728287212 */ /* 0x000fc800078e3cff */
        /* <DEDUP_REMOVED lines=16> */
[-C--:B------:R-:W-:Y:S02]  /*a530*/  F2FP.F16.E4M3.UNPACK_B R175, R169.reuse.H1 ;  /* 0x000000a9ffaf723e */ /* 0x080fe400030006ff */
[----:B------:R-:W-:Y:S01]  /*a540*/  LOP3.LUT R57, R46, 0xff00, R57, 0xf8, !PT ;  /* 0x0000ff002e397812 */ /* 0x000fe200078ef839 */
[----:B------:R-:W-:Y:S01]  /*a550*/  IMAD.U32 R46, R56, 0x10000, RZ ;  /* 0x00010000382e7824 */ /* 0x000fe200078e00ff */
[----:B------:R-:W-:Y:S01]  /*a560*/  LOP3.LUT R44, R44, 0xff00, R45, 0xf8, !PT ;  /* 0x0000ff002c2c7812 */ /* 0x000fe200078ef82d */
[----:B------:R-:W-:Y:S01]  /*a570*/  IMAD.U32 R45, R58, 0x10000, RZ ;  /* 0x000100003a2d7824 */ /* 0x000fe200078e00ff */
[----:B------:R-:W-:Y:S01]  /*a580*/  F2FP.F16.E4M3.UNPACK_B R169, R169 ;  /* 0x000000a9ffa9723e */ /* 0x000fe200020006ff */
[----:B-1----:R-:W-:Y:S01]  /*a590*/  IMAD.MOV.U32 R58, RZ, RZ, R53 ;  /* 0x000000ffff3a7224 */ /* 0x002fe200078e0035 */
[----:B------:R-:W-:Y:S01]  /*a5a0*/  LOP3.LUT R57, R57, 0xff0000, R46, 0xf8, !PT ;  /* 0x00ff000039397812 */ /* 0x000fe200078ef82e */
[--C-:B------:R-:W-:Y:S01]  /*a5b0*/  HADD2.F32 R177, -RZ, R175.reuse.H0_H0 ;  /* 0x200000afffb17230 */ /* 0x100fe20000004100 */
[----:B0-----:R-:W-:Y:S01]  /*a5c0*/  F2FP.F16.E4M3.UNPACK_B R53, R41 ;  /* 0x00000029ff35723e */ /* 0x001fe200020006ff */
[----:B------:R-:W-:Y:S01]  /*a5d0*/  HADD2.F32 R175, -RZ, R175.H1_H1 ;  /* 0x300000afffaf7230 */ /* 0x000fe20000004100 */
[----:B------:R-:W-:-:S02]  /*a5e0*/  F2FP.F16.E4M3.UNPACK_B R91, R58 ;  /* 0x0000003aff5b723e */ /* 0x000fc400020006ff */
[----:B------:R-:W-:Y:S01]  /*a5f0*/  F2FP.F16.E4M3.UNPACK_B R92, R57 ;  /* 0x00000039ff5c723e */ /* 0x000fe200020006ff */
[----:B------:R-:W-:Y:S01]  /*a600*/  HADD2.F32 R56, -RZ, R53.H0_H0 ;  /* 0x20000035ff387230 */ /* 0x000fe20000004100 */
[----:B------:R-:W-:Y:S01]  /*a610*/  LOP3.LUT R44, R44, 0xff0000, R45, 0xf8, !PT ;  /* 0x00ff00002c2c7812 */ /* 0x000fe200078ef82d */
[--C-:B------:R-:W-:Y:S01]  /*a620*/  HADD2.F32 R46, -RZ, R91.reuse.H0_H0 ;  /* 0x2000005bff2e7230 */ /* 0x100fe20000004100 */
[----:B------:R-:W-:Y:S01]  /*a630*/  F2FP.F16.E4M3.UNPACK_B R58, R58.H1 ;  /* 0x0000003aff3a723e */ /* 0x000fe200030006ff */
[----:B------:R-:W-:Y:S01]  /*a640*/  HADD2.F32 R91, -RZ, R91.H1_H1 ;  /* 0x3000005bff5b7230 */ /* 0x000fe20000004100 */
[----:B------:R-:W-:Y:S01]  /*a650*/  F2FP.F16.E4M3.UNPACK_B R45, R44 ;  /* 0x0000002cff2d723e */ /* 0x000fe200020006ff */
[--C-:B------:R-:W-:Y:S02]  /*a660*/  HADD2.F32 R94, -RZ, R92.reuse.H1_H1 ;  /* 0x3000005cff5e7230 */ /* 0x100fe40000004100 */
[----:B------:R-:W-:Y:S02]  /*a670*/  HADD2.F32 R53, -RZ, R53.H1_H1 ;  /* 0x30000035ff357230 */ /* 0x000fe40000004100 */
[----:B------:R-:W-:-:S02]  /*a680*/  HADD2.F32 R95, -RZ, R92.H0_H0 ;  /* 0x2000005cff5f7230 */ /* 0x000fc40000004100 */
        /* <DEDUP_REMOVED lines=35> */
[----:B------:R-:W-:Y:S02]  /*a8c0*/  SHF.R.U32.HI R93, RZ, 0x10, R47 ;  /* 0x00000010ff5d7819 */ /* 0x000fe4000001162f */
[----:B------:R-:W-:Y:S02]  /*a8d0*/  SHF.L.U32 R92, R92, 0x8, RZ ;  /* 0x000000085c5c7819 */ /* 0x000fe400000006ff */
[----:B------:R-:W-:Y:S01]  /*a8e0*/  LOP3.LUT R59, R59, 0xff00, R94, 0xf8, !PT ;  /* 0x0000ff003b3b7812 */ /* 0x000fe200078ef85e */
[----:B------:R-:W-:Y:S01]  /*a8f0*/  IMAD.U32 R94, R93, 0x10000, RZ ;  /* 0x000100005d5e7824 */ /* 0x000fe200078e00ff */
[----:B------:R-:W-:Y:S01]  /*a900*/  LOP3.LUT R47, R91, 0xff00, R92, 0xf8, !PT ;  /* 0x0000ff005b2f7812 */ /* 0x000fe200078ef85c */
[----:B------:R-:W-:Y:S01]  /*a910*/  IMAD.U32 R92, R95, 0x10000, RZ ;  /* 0x000100005f5c7824 */ /* 0x000fe200078e00ff */
[----:B------:R-:W-:-:S02]  /*a920*/  F2FP.F16.E4M3.UNPACK_B R91, R43 ;  /* 0x0000002bff5b723e */ /* 0x000fc400020006ff */
[----:B------:R-:W-:Y:S02]  /*a930*/  LOP3.LUT R93, R59, 0xff0000, R94, 0xf8, !PT ;  /* 0x00ff00003b5d7812 */ /* 0x000fe400078ef85e */
[----:B------:R-:W-:Y:S01]  /*a940*/  MOV R94, R55 ;  /* 0x00000037005e7202 */ /* 0x000fe20000000f00 */
[--C-:B------:R-:W-:Y:S01]  /*a950*/  HADD2.F32 R173, -RZ, R91.reuse.H0_H0 ;  /* 0x2000005bffad7230 */ /* 0x100fe20000004100 */
[----:B------:R-:W-:Y:S01]  /*a960*/  F2FP.F16.E4M3.UNPACK_B R95, R93 ;  /* 0x0000005dff5f723e */ /* 0x000fe200020006ff */
[----:B------:R-:W-:Y:S01]  /*a970*/  HADD2.F32 R91, -RZ, R91.H1_H1 ;  /* 0x3000005bff5b7230 */ /* 0x000fe20000004100 */
[-C--:B------:R-:W-:Y:S02]  /*a980*/  F2FP.F16.E4M3.UNPACK_B R55, R94.reuse ;  /* 0x0000005eff37723e */ /* 0x080fe400020006ff */
[----:B------:R-:W-:Y:S01]  /*a990*/  LOP3.LUT R47, R47, 0xff0000, R92, 0xf8, !PT ;  /* 0x00ff00002f2f7812 */ /* 0x000fe200078ef85c */
[----:B------:R-:W-:Y:S01]  /*a9a0*/  HADD2.F32 R176, -RZ, R95.H0_H0 ;  /* 0x2000005fffb07230 */ /* 0x000fe20000004100 */
[----:B------:R-:W-:Y:S01]  /*a9b0*/  F2FP.F16.E4M3.UNPACK_B R94, R94.H1 ;  /* 0x0000005eff5e723e */ /* 0x000fe200030006ff */
[--C-:B------:R-:W-:Y:S01]  /*a9c0*/  HADD2.F32 R59, -RZ, R55.reuse.H0_H0 ;  /* 0x20000037ff3b7230 */ /* 0x100fe20000004100 */
[----:B------:R-:W-:Y:S01]  /*a9d0*/  F2FP.F16.E4M3.UNPACK_B R172, R47 ;  /* 0x0000002fffac723e */ /* 0x000fe200020006ff */
[----:B------:R-:W-:Y:S01]  /*a9e0*/  HADD2.F32 R55, -RZ, R55.H1_H1 ;  /* 0x30000037ff377230 */ /* 0x000fe20000004100 */
[----:B------:R-:W-:-:S02]  /*a9f0*/  F2FP.F16.E4M3.UNPACK_B R93, R93.H1 ;  /* 0x0000005dff5d723e */ /* 0x000fc400030006ff */
[-C--:B------:R-:W-:Y:S01]  /*aa00*/  FMUL.FTZ R92, R59, R176.reuse ;  /* 0x000000b03b5c7220 */ /* 0x080fe20000410000 */
[--C-:B------:R-:W-:Y:S02]  /*aa10*/  HADD2.F32 R174, -RZ, R172.reuse.H0_H0 ;  /* 0x200000acffae7230 */ /* 0x100fe40000004100 */
[C---:B------:R-:W-:Y:S01]  /*aa20*/  FMUL.FTZ R176, R173.reuse, R176 ;  /* 0x000000b0adb07220 */ /* 0x040fe20000410000 */
[----:B------:R-:W-:Y:S01]  /*aa30*/  HADD2.F32 R172, -RZ, R172.H1_H1 ;  /* 0x300000acffac7230 */ /* 0x000fe20000004100 */
[----:B------:R-:W-:Y:S01]  /*aa40*/  F2FP.SATFINITE.E4M3.F32.PACK_AB_MERGE_C R44, R58, R44, RZ ;  /* 0x0000002c3a2c723e */ /* 0x000fe200048070ff */
[-C--:B------:R-:W-:Y:S01]  /*aa50*/  FFMA.FTZ R92, R173, R174.reuse, -R92 ;  /* 0x000000aead5c7223 */ /* 0x080fe2000001085c */
[----:B------:R-:W-:Y:S01]  /*aa60*/  FFMA.FTZ R59, R59, R174, R176 ;  /* 0x000000ae3b3b7223 */ /* 0x000fe200000100b0 */
[----:B------:R-:W-:Y:S01]  /*aa70*/  HADD2.F32 R174, -RZ, R95.H1_H1 ;  /* 0x3000005fffae7230 */ /* 0x000fe20000004100 */
[----:B------:R-:W-:Y:S01]  /*aa80*/  F2FP.F16.E4M3.UNPACK_B R95, R43.H1 ;  /* 0x0000002bff5f723e */ /* 0x000fe200030006ff */
[----:B------:R-:W-:Y:S01]  /*aa90*/  HADD2.F32 R173, -RZ, R94.H1_H1 ;  /* 0x3000005effad7230 */ /* 0x000fe20000004100 */
[----:B------:R-:W-:-:S02]  /*aaa0*/  F2FP.SATFINITE.E4M3.F32.PACK_AB_MERGE_C R57, R57, R41, RZ ;  /* 0x000000293939723e */ /* 0x000fc400048070ff */
[-C--:B------:R-:W-:Y:S01]  /*aab0*/  FMUL.FTZ R176, R55, R174.reuse ;  /* 0x000000ae37b07220 */ /* 0x080fe20000410000 */
[----:B------:R-:W-:Y:S01]  /*aac0*/  FMUL.FTZ R174, R91, R174 ;  /* 0x000000ae5bae7220 */ /* 0x000fe20000410000 */
[----:B------:R-:W-:Y:S01]  /*aad0*/  HADD2.F32 R43, -RZ, R95.H0_H0 ;  /* 0x2000005fff2b7230 */ /* 0x000fe20000004100 */
[----:B------:R-:W-:Y:S01]  /*aae0*/  F2FP.SATFINITE.E4M3.F32.PACK_AB_MERGE_C R41, R53, R56, R44 ;  /* 0x000000383529723e */ /* 0x000fe2000480702c */
[-C--:B------:R-:W-:Y:S01]  /*aaf0*/  FFMA.FTZ R91, R91, R172.reuse, -R176 ;  /* 0x000000ac5b5b7223 */ /* 0x080fe200000108b0 */
[----:B------:R-:W-:Y:S01]  /*ab00*/  FFMA.FTZ R55, R55, R172, R174 ;  /* 0x000000ac37377223 */ /* 0x000fe200000100ae */
[----:B------:R-:W-:Y:S01]  /*ab10*/  F2FP.F16.E4M3.UNPACK_B R172, R47.H1 ;  /* 0x0000002fffac723e */ /* 0x000fe200030006ff */
[----:B------:R-:W-:Y:S01]  /*ab20*/  HADD2.F32 R47, -RZ, R94.H0_H0 ;  /* 0x2000005eff2f7230 */ /* 0x000fe20000004100 */
[----:B------:R-:W-:Y:S01]  /*ab30*/  F2FP.SATFINITE.E4M3.F32.PACK_AB_MERGE_C R53, R45, R46, R57 ;  /* 0x0000002e2d35723e */ /* 0x000fe20004807039 */
        /* <DEDUP_REMOVED lines=96> */
[----:B------:R-:W-:Y:S02]  /*b140*/  IMAD.MOV.U32 R40, RZ, RZ, R176 ;  /* 0x000000ffff287224 */ /* 0x000fe400078e00b0 */
[-C--:B------:R-:W-:Y:S01]  /*b150*/  FMUL.FTZ R54, R171, R170.reuse ;  /* 0x000000aaab367220 */ /* 0x080fe20000410000 */
[----:B------:R-:W-:-:S03]  /*b160*/  FMUL.FTZ R170, R95, R170 ;  /* 0x000000aa5faa7220 */ /* 0x000fc60000410000 */
[-C--:B------:R-:W-:Y:S01]  /*b170*/  FFMA.FTZ R95, R95, R168.reuse, -R54 ;  /* 0x000000a85f5f7223 */ /* 0x080fe20000010836 */
[----:B------:R-:W-:Y:S01]  /*b180*/  FFMA.FTZ R168, R171, R168, R170 ;  /* 0x000000a8aba87223 */ /* 0x000fe200000100aa */
[----:B------:R-:W-:-:S03]  /*b190*/  F2FP.SATFINITE.E4M3.F32.PACK_AB_MERGE_C R54, R42, R180, RZ ;  /* 0x000000b42a36723e */ /* 0x000fc600048070ff */
[----:B------:R-:W-:Y:S02]  /*b1a0*/  F2FP.SATFINITE.E4M3.F32.PACK_AB_MERGE_C R42, R95, R174, R169 ;  /* 0x000000ae5f2a723e */ /* 0x000fe400048070a9 */
[----:B------:R-:W-:-:S07]  /*b1b0*/  F2FP.SATFINITE.E4M3.F32.PACK_AB_MERGE_C R54, R168, R175, R54 ;  /* 0x000000afa836723e */ /* 0x000fce0004807036 */
.L_x_2409:
[----:B------:R-:W-:Y:S05]  /*b1c0*/  BSYNC B3 ;  /* 0x0000000000037941 */ /* 0x000fea0003800000 */
.L_x_2408:
[----:B------:R-:W-:-:S13]  /*b1d0*/  ISETP.GE.AND P4, PT, R90, R149, PT ;  /* 0x000000955a00720c */ /* 0x000fda0003f86270 */
[--C-:B------:R-:W-:Y:S02]  /*b1e0*/  @!P4 SHF.R.S32.HI R44, RZ, 0x1f, R90.reuse ;  /* 0x0000001fff2cc819 */ /* 0x100fe4000001145a */
[----:B------:R-:W-:-:S04]  /*b1f0*/  @!P4 IADD3 R47, P5, P6, R116, R138, R90 ;  /* 0x0000008a742fc210 */ /* 0x000fc80007ebe05a */
[----:B------:R-:W-:Y:S02]  /*b200*/  @!P4 IADD3.X R56, R4, R167, R44, P5, P6 ;  /* 0x000000a70438c210 */ /* 0x000fe40002fec42c */
[----:B------:R-:W-:-:S04]  /*b210*/  IADD3 R44, P5, R89, R122, RZ ;  /* 0x0000007a592c7210 */ /* 0x000fc80007fbe0ff */
[----:B------:R-:W-:Y:S02]  /*b220*/  IADD3.X R45, R88, R123, RZ, P5, !PT ;  /* 0x0000007b582d7210 */ /* 0x000fe40002ffe4ff */
[----:B------:R-:W-:-:S03]  /*b230*/  @!P4 IADD3 R46, P5, R47, R122, RZ ;  /* 0x0000007a2f2ec210 */ /* 0x000fc60007fbe0ff */
[----:B0-----:R3:W-:Y:S02]  /*b240*/  STG.E.128 desc[UR56][R44.64], R40 ;  /* 0x000000282c007986 */ /* 0x0017e4000c101d38 */
[----:B------:R-:W-:-:S05]  /*b250*/  @!P4 IMAD.X R47, R56, 0x1, R123, P5 ;  /* 0x00000001382fc824 */ /* 0x000fca00028e067b */
[----:B-1----:R3:W-:Y:S03]  /*b260*/  @!P4 STG.E.128 desc[UR56][R46.64], R52 ;  /* 0x000000342e00c986 */ /* 0x0027e6000c101d38 */
.L_x_2407:
[----:B------:R-:W-:Y:S05]  /*b270*/  BSYNC B2 ;  /* 0x0000000000027941 */ /* 0x000fea0003800000 */
.L_x_2406:
        /* <DEDUP_REMOVED lines=21> */
[----:B------:R-:W-:-:S03]  /*b3d0*/  IMAD R43, R17, 0x7800, R40 ;  /* 0x00007800112b7824 */ /* 0x000fc600078e0228 */
[C---:B------:R-:W-:Y:S01]  /*b3e0*/  IADD3 R41, R16.reuse, R41, RZ ;  /* 0x0000002910297210 */ /* 0x040fe20007ffe0ff */
[----:B------:R-:W-:-:S05]  /*b3f0*/  IMAD.IADD R44, R16, 0x1, R43 ;  /* 0x00000001102c7824 */ /* 0x000fca00078e022b */
[----:B------:R-:W0:Y:S04]  /*b400*/  LDS.128 R40, [R41+0x1a400] ;  /* 0x01a4000029287984 */ /* 0x000e280000000c00 */
[----:B------:R-:W1:Y:S01]  /*b410*/  LDS.128 R44, [R44+0x1a400] ;  /* 0x01a400002c2c7984 */ /* 0x000e620000000c00 */
[----:B------:R-:W-:Y:S05]  /*b420*/  @P4 BRA `(.L_x_2411) ;  /* 0x0000000c00504947 */ /* 0x000fea0003800000 */
[----:B------:R-:W-:Y:S01]  /*b430*/  SHF.R.U32.HI R48, RZ, 0x8, R61 ;  /* 0x00000008ff307819 */ /* 0x000fe2000001163d */
[----:B0-----:R-:W-:Y:S01]  /*b440*/  IMAD.MOV.U32 R54, RZ, RZ, R40 ;  /* 0x000000ffff367224 */ /* 0x001fe200078e0028 */
[----:B------:R-:W-:Y:S01]  /*b450*/  LOP3.LUT R59, R61, 0xff0000ff, RZ, 0xc0, !PT ;  /* 0xff0000ff3d3b7812 */ /* 0x000fe200078ec0ff */
[----:B-1----:R-:W-:Y:S01]  /*b460*/  IMAD.MOV.U32 R56, RZ, RZ, R44 ;  /* 0x000000ffff387224 */ /* 0x002fe200078e002c */
[----:B------:R-:W-:Y:S02]  /*b470*/  SHF.R.U32.HI R88, RZ, 0x8, R63 ;  /* 0x00000008ff587819 */ /* 0x000fe4000001163f */
[----:B------:R-:W-:Y:S01]  /*b480*/  SHF.L.U32 R40, R48, 0x8, RZ ;  /* 0x0000000830287819 */ /* 0x000fe200000006ff */
[----:B------:R-:W-:Y:S01]  /*b490*/  IMAD.MOV.U32 R48, RZ, RZ, R42 ;  /* 0x000000ffff307224 */ /* 0x000fe200078e002a */
[----:B------:R-:W-:Y:S02]  /*b4a0*/  SHF.R.U32.HI R89, RZ, 0x10, R61 ;  /* 0x00000010ff597819 */ /* 0x000fe4000001163d */
[----:B------:R-:W-:Y:S01]  /*b4b0*/  LOP3.LUT R59, R59, 0xff00, R40, 0xf8, !PT ;  /* 0x0000ff003b3b7812 */ /* 0x000fe200078ef828 */
[----:B------:R-:W-:Y:S01]  /*b4c0*/  IMAD.SHL.U32 R40, R88, 0x100, RZ ;  /* 0x0000010058287824 */ /* 0x000fe200078e00ff */
[----:B------:R-:W-:Y:S01]  /*b4d0*/  SHF.R.U32.HI R58, RZ, 0x10, R63 ;  /* 0x00000010ff3a7819 */ /* 0x000fe2000001163f */
[----:B------:R-:W-:Y:S01]  /*b4e0*/  IMAD.U32 R44, R89, 0x10000, RZ ;  /* 0x00010000592c7824 */ /* 0x000fe200078e00ff */
[----:B------:R-:W-:-:S02]  /*b4f0*/  LOP3.LUT R61, R63, 0xff0000ff, RZ, 0xc0, !PT ;  /* 0xff0000ff3f3d7812 */ /* 0x000fc400078ec0ff */
[----:B------:R-:W-:Y:S02]  /*b500*/  SHF.R.U32.HI R62, RZ, 0x8, R49 ;  /* 0x00000008ff3e7819 */ /* 0x000fe40000011631 */
[----:B------:R-:W-:Y:S02]  /*b510*/  SHF.R.U32.HI R60, RZ, 0x8, R51 ;  /* 0x00000008ff3c7819 */ /* 0x000fe40000011633 */
[----:B------:R-:W-:Y:S01]  /*b520*/  LOP3.LUT R61, R61, 0xff00, R40, 0xf8, !PT ;  /* 0x0000ff003d3d7812 */ /* 0x000fe200078ef828 */
[----:B------:R-:W-:Y:S01]  /*b530*/  IMAD.U32 R40, R58, 0x10000, RZ ;  /* 0x000100003a287824 */ /* 0x000fe200078e00ff */
[----:B------:R-:W-:Y:S02]  /*b540*/  SHF.R.U32.HI R50, RZ, 0x10, R49 ;  /* 0x00000010ff327819 */ /* 0x000fe40000011631 */
[----:B------:R-:W-:Y:S01]  /*b550*/  LOP3.LUT R63, R49, 0xff0000ff, RZ, 0xc0, !PT ;  /* 0xff0000ff313f7812 */ /* 0x000fe200078ec0ff */
[----:B------:R-:W-:Y:S01]  /*b560*/  IMAD.MOV.U32 R49, RZ, RZ, R46 ;  /* 0x000000ffff317224 */ /* 0x000fe200078e002e */
[----:B------:R-:W-:Y:S01]  /*b570*/  SHF.L.U32 R42, R62, 0x8, RZ ;  /* 0x000000083e2a7819 */ /* 0x000fe200000006ff */
[----:B------:R-:W-:Y:S01]  /*b580*/  IMAD.SHL.U32 R46, R60, 0x100, RZ ;  /* 0x000001003c2e7824 */ /* 0x000fe200078e00ff */
[----:B------:R-:W-:-:S02]  /*b590*/  LOP3.LUT R44, R59, 0xff0000, R44, 0xf8, !PT ;  /* 0x00ff00003b2c7812 */ /* 0x000fc400078ef82c */
[----:B------:R-:W-:Y:S02]  /*b5a0*/  SHF.R.U32.HI R57, RZ, 0x10, R51 ;  /* 0x00000010ff397819 */ /* 0x000fe40000011633 */
[----:B------:R-:W-:Y:S02]  /*b5b0*/  F2FP.F16.E4M3.UNPACK_B R62, R163.H1 ;  /* 0x000000a3ff3e723e */ /* 0x000fe400030006ff */
[----:B------:R-:W-:Y:S02]  /*b5c0*/  F2FP.F16.E4M3.UNPACK_B R59, R56.H1 ;  /* 0x00000038ff3b723e */ /* 0x000fe400030006ff */
[----:B------:R-:W-:Y:S02]  /*b5d0*/  LOP3.LUT R51, R51, 0xff0000ff, RZ, 0xc0, !PT ;  /* 0xff0000ff33337812 */ /* 0x000fe400078ec0ff */
[----:B------:R-:W-:Y:S01]  /*b5e0*/  F2FP.F16.E4M3.UNPACK_B R58, R54.H1 ;  /* 0x00000036ff3a723e */ /* 0x000fe200030006ff */
[----:B------:R-:W-:Y:S01]  /*b5f0*/  HADD2.F32 R60, -RZ, R59.H0_H0 ;  /* 0x2000003bff3c7230 */ /* 0x000fe20000004100 */
[----:B------:R-:W-:-:S02]  /*b600*/  LOP3.LUT R40, R61, 0xff0000, R40, 0xf8, !PT ;  /* 0x00ff00003d287812 */ /* 0x000fc400078ef828 */
[----:B------:R-:W-:Y:S01]  /*b610*/  LOP3.LUT R63, R63, 0xff00, R42, 0xf8, !PT ;  /* 0x0000ff003f3f7812 */ /* 0x000fe200078ef82a */
[----:B------:R-:W-:Y:S01]  /*b620*/  HADD2.F32 R42, -RZ, R62.H0_H0 ;  /* 0x2000003eff2a7230 */ /* 0x000fe20000004100 */
[----:B------:R-:W-:Y:S02]  /*b630*/  F2FP.F16.E4M3.UNPACK_B R61, R165.H1 ;  /* 0x000000a5ff3d723e */ /* 0x000fe400030006ff */
[----:B------:R-:W-:Y:S01]  /*b640*/  LOP3.LUT R89, R51, 0xff00, R46, 0xf8, !PT ;  /* 0x0000ff0033597812 */ /* 0x000fe200078ef82e */
[----:B------:R-:W-:Y:S01]  /*b650*/  HADD2.F32 R51, -RZ, R58.H0_H0 ;  /* 0x2000003aff337230 */ /* 0x000fe20000004100 */
[----:B------:R-:W-:Y:S01]  /*b660*/  SHF.L.U32 R46, R50, 0x10, RZ ;  /* 0x00000010322e7819 */ /* 0x000fe200000006ff */
[----:B------:R-:W-:Y:S02]  /*b670*/  IMAD.U32 R50, R57, 0x10000, RZ ;  /* 0x0001000039327824 */ /* 0x000fe400078e00ff */
[----:B------:R-:W-:Y:S01]  /*b680*/  FMUL.FTZ R88, R60, R42 ;  /* 0x0000002a3c587220 */ /* 0x000fe20000410000 */
[----:B------:R-:W-:-:S02]  /*b690*/  HADD2.F32 R57, -RZ, R61.H0_H0 ;  /* 0x2000003dff397230 */ /* 0x000fc40000004100 */
[----:B------:R-:W-:Y:S01]  /*b6a0*/  FMUL.FTZ R91, R51, R42 ;  /* 0x0000002a335b7220 */ /* 0x000fe20000410000 */
[----:B------:R-:W-:Y:S01]  /*b6b0*/  HADD2.F32 R58, -RZ, R58.H1_H1 ;  /* 0x3000003aff3a7230 */ /* 0x000fe20000004100 */
[----:B------:R-:W-:Y:S01]  /*b6c0*/  LOP3.LUT R42, R89, 0xff0000, R50, 0xf8, !PT ;  /* 0x00ff0000592a7812 */ /* 0x000fe200078ef832 */
        /* <DEDUP_REMOVED lines=9> */
[----:B------:R-:W-:Y:S01]  /*b760*/  F2FP.F16.E4M3.UNPACK_B R59, R54 ;  /* 0x00000036ff3b723e */ /* 0x000fe200020006ff */
[----:B------:R-:W-:Y:S01]  /*b770*/  FMUL.FTZ R89, R62, R57 ;  /* 0x000000393e597220 */ /* 0x000fe20000410000 */
[----:B------:R-:W-:Y:S01]  /*b780*/  F2FP.F16.E4M3.UNPACK_B R165, R165 ;  /* 0x000000a5ffa5723e */ /* 0x000fe200020006ff */
[----:B------:R-:W-:-:S02]  /*b790*/  HADD2.F32 R88, -RZ, R163.H0_H0 ;  /* 0x200000a3ff587230 */ /* 0x000fc40000004100 */
[-C--:B------:R-:W-:Y:S01]  /*b7a0*/  FFMA.FTZ R54, R62, R63.reuse, R91 ;  /* 0x0000003f3e367223 */ /* 0x080fe2000001005b */
[--C-:B------:R-:W-:Y:S02]  /*b7b0*/  HADD2.F32 R61, -RZ, R60.reuse.H0_H0 ;  /* 0x2000003cff3d7230 */ /* 0x100fe40000004100 */
[----:B------:R-:W-:Y:S01]  /*b7c0*/  FFMA.FTZ R57, R58, R63, -R89 ;  /* 0x0000003f3a397223 */ /* 0x000fe20000010859 */
[----:B------:R-:W-:Y:S01]  /*b7d0*/  HADD2.F32 R56, -RZ, R59.H0_H0 ;  /* 0x2000003bff387230 */ /* 0x000fe20000004100 */
[----:B------:R-:W-:Y:S01]  /*b7e0*/  F2FP.F16.E4M3.UNPACK_B R89, R164.H1 ;  /* 0x000000a4ff59723e */ /* 0x000fe200030006ff */
        /* <DEDUP_REMOVED lines=13> */
[-C--:B------:R-:W-:Y:S01]  /*b8c0*/  FFMA.FTZ R61, R59, R165.reuse, -R60 ;  /* 0x000000a53b3d7223 */ /* 0x080fe2000001083c */
[----:B------:R-:W-:Y:S01]  /*b8d0*/  F2FP.F16.E4M3.UNPACK_B R60, R48.H1 ;  /* 0x00000030ff3c723e */ /* 0x000fe200030006ff */
[----:B------:R-:W-:Y:S02]  /*b8e0*/  HADD2.F32 R93, -RZ, R89.H0_H0 ;  /* 0x20000059ff5d7230 */ /* 0x000fe40000004100 */
[----:B------:R-:W-:Y:S01]  /*b8f0*/  FFMA.FTZ R59, R62, R165, R163 ;  /* 0x000000a53e3b7223 */ /* 0x000fe200000100a3 */
[----:B------:R-:W-:Y:S01]  /*b900*/  HADD2.F32 R88, -RZ, R63.H0_H0 ;  /* 0x2000003fff587230 */ /* 0x000fe20000004100 */
[----:B------:R-:W-:Y:S01]  /*b910*/  F2FP.F16.E4M3.UNPACK_B R164, R164 ;  /* 0x000000a4ffa4723e */ /* 0x000fe200020006ff */
[----:B------:R-:W-:Y:S01]  /*b920*/  HADD2.F32 R62, -RZ, R60.H0_H0 ;  /* 0x2000003cff3e7230 */ /* 0x000fe20000004100 */
[----:B------:R-:W-:Y:S01]  /*b930*/  F2FP.F16.E4M3.UNPACK_B R48, R48 ;  /* 0x00000030ff30723e */ /* 0x000fe200020006ff */
[----:B------:R-:W-:-:S02]  /*b940*/  HADD2.F32 R92, -RZ, R89.H1_H1 ;  /* 0x30000059ff5c7230 */ /* 0x000fc40000004100 */
[-C--:B------:R-:W-:Y:S01]  /*b950*/  FMUL.FTZ R95, R88, R93.reuse ;  /* 0x0000005d585f7220 */ /* 0x080fe20000410000 */
[----:B------:R-:W-:Y:S02]  /*b960*/  HADD2.F32 R91, -RZ, R90.H0_H0 ;  /* 0x2000005aff5b7230 */ /* 0x000fe40000004100 */
[C---:B------:R-:W-:Y:S01]  /*b970*/  FMUL.FTZ R93, R62.reuse, R93 ;  /* 0x0000005d3e5d7220 */ /* 0x040fe20000410000 */
[----:B------:R-:W-:Y:S01]  /*b980*/  HADD2.F32 R89, -RZ, R63.H1_H1 ;  /* 0x3000003fff597230 */ /* 0x000fe20000004100 */
[----:B------:R-:W-:Y:S01]  /*b990*/  F2FP.F16.E4M3.UNPACK_B R166, R166 ;  /* 0x000000a6ffa6723e */ /* 0x000fe200020006ff */
[----:B------:R-:W-:Y:S02]  /*b9a0*/  HADD2.F32 R63, -RZ, R60.H1_H1 ;  /* 0x3000003cff3f7230 */ /* 0x000fe40000004100 */
[-C--:B------:R-:W-:Y:S01]  /*b9b0*/  FFMA.FTZ R60, R62, R91.reuse, -R95 ;  /* 0x0000005b3e3c7223 */ /* 0x080fe2000001085f */
[----:B------:R-:W-:Y:S02]  /*b9c0*/  HADD2.F32 R90, -RZ, R90.H1_H1 ;  /* 0x3000005aff5a7230 */ /* 0x000fe40000004100 */
[-C--:B------:R-:W-:Y:S01]  /*b9d0*/  FMUL.FTZ R94, R89, R92.reuse ;  /* 0x0000005c595e7220 */ /* 0x080fe20000410000 */
[----:B------:R-:W-:Y:S01]  /*b9e0*/  FFMA.FTZ R62, R88, R91, R93 ;  /* 0x0000005b583e7223 */ /* 0x000fe2000001005d */
[C---:B------:R-:W-:Y:S01]  /*b9f0*/  FMUL.FTZ R92, R63.reuse, R92 ;  /* 0x0000005c3f5c7220 */ /* 0x040fe20000410000 */
[----:B------:R-:W-:Y:S01]  /*ba00*/  F2FP.F16.E4M3.UNPACK_B R88, R49 ;  /* 0x00000031ff58723e */ /* 0x000fe200020006ff */
[----:B------:R-:W-:Y:S01]  /*ba10*/  FFMA.FTZ R63, R63, R90, -R94 ;  /* 0x0000005a3f3f7223 */ /* 0x000fe2000001085e */
[----:B------:R-:W-:-:S02]  /*ba20*/  HADD2.F32 R95, -RZ, R164.H1_H1 ;  /* 0x300000a4ff5f7230 */ /* 0x000fc40000004100 */
[----:B------:R-:W-:Y:S01]  /*ba30*/  FFMA.FTZ R89, R89, R90, R92 ;  /* 0x0000005a59597223 */ /* 0x000fe2000001005c */
[----:B------:R-:W-:Y:S01]  /*ba40*/  HADD2.F32 R92, -RZ, R164.H0_H0 ;  /* 0x200000a4ff5c7230 */ /* 0x000fe20000004100 */
[----:B------:R-:W-:Y:S01]  /*ba50*/  F2FP.SATFINITE.E4M3.F32.PACK_AB_MERGE_C R50, R57, R50, RZ ;  /* 0x000000323932723e */ /* 0x000fe200048070ff */
[----:B------:R-:W-:Y:S01]  /*ba60*/  HADD2.F32 R90, -RZ, R88.H0_H0 ;  /* 0x20000058ff5a7230 */ /* 0x000fe20000004100 */
[----:B------:R-:W-:Y:S01]  /*ba70*/  F2FP.SATFINITE.E4M3.F32.PACK_AB_MERGE_C R54, R54, R51, RZ ;  /* 0x000000333636723e */ /* 0x000fe200048070ff */
[----:B------:R-:W-:Y:S01]  /*ba80*/  HADD2.F32 R49, -RZ, R48.H0_H0 ;  /* 0x20000030ff317230 */ /* 0x000fe20000004100 */
[----:B------:R-:W-:Y:S01]  /*ba90*/  F2FP.SATFINITE.E4M3.F32.PACK_AB_MERGE_C R60, R63, R60, RZ ;  /* 0x0000003c3f3c723e */ /* 0x000fe200048070ff */
[----:B------:R-:W-:Y:S02]  /*baa0*/  HADD2.F32 R88, -RZ, R88.H1_H1 ;  /* 0x30000058ff587230 */ /* 0x000fe40000004100 */
[----:B------:R-:W-:Y:S01]  /*bab0*/  FMUL.FTZ R94, R90, R92 ;  /* 0x0000005c5a5e7220 */ /* 0x000fe20000410000 */
[----:B------:R-:W-:-:S02]  /*bac0*/  HADD2.F32 R48, -RZ, R48.H1_H1 ;  /* 0x30000030ff307230 */ /* 0x000fc40000004100 */
[----:B------:R-:W-:Y:S01]  /*bad0*/  FMUL.FTZ R163, R49, R92 ;  /* 0x0000005c31a37220 */ /* 0x000fe20000410000 */
[--C-:B------:R-:W-:Y:S02]  /*bae0*/  HADD2.F32 R91, -RZ, R166.reuse.H0_H0 ;  /* 0x200000a6ff5b7230 */ /* 0x100fe40000004100 */
[-C--:B------:R-:W-:Y:S01]  /*baf0*/  FMUL.FTZ R165, R88, R95.reuse ;  /* 0x0000005f58a57220 */ /* 0x080fe20000410000 */
[----:B------:R-:W-:Y:S02]  /*bb00*/  HADD2.F32 R93, -RZ, R166.H1_H1 ;  /* 0x300000a6ff5d7230 */ /* 0x000fe40000004100 */
[C---:B------:R-:W-:Y:S01]  /*bb10*/  FMUL.FTZ R95, R48.reuse, R95 ;  /* 0x0000005f305f7220 */ /* 0x040fe20000410000 */
[----:B------:R-:W-:Y:S01]  /*bb20*/  F2FP.SATFINITE.E4M3.F32.PACK_AB_MERGE_C R51, R61, R56, R50 ;  /* 0x000000383d33723e */ /* 0x000fe20004807032 */
[----:B------:R-:W-:Y:S01]  /*bb30*/  FFMA.FTZ R49, R49, R91, -R94 ;  /* 0x0000005b31317223 */ /* 0x000fe2000001085e */
[----:B------:R-:W-:Y:S01]  /*bb40*/  F2FP.F16.E4M3.UNPACK_B R57, R45 ;  /* 0x0000002dff39723e */ /* 0x000fe200020006ff */
[----:B------:R-:W-:Y:S01]  /*bb50*/  FFMA.FTZ R48, R48, R93, -R165 ;  /* 0x0000005d30307223 */ /* 0x000fe200000108a5 */
[----:B------:R-:W-:Y:S01]  /*bb60*/  F2FP.F16.E4M3.UNPACK_B R63, R46 ;  /* 0x0000002eff3f723e */ /* 0x000fe200020006ff */
[----:B------:R-:W-:Y:S01]  /*bb70*/  FFMA.FTZ R163, R90, R91, R163 ;  /* 0x0000005b5aa37223 */ /* 0x000fe200000100a3 */
[----:B------:R-:W-:Y:S01]  /*bb80*/  F2FP.F16.E4M3.UNPACK_B R56, R41 ;  /* 0x00000029ff38723e */ /* 0x000fe200020006ff */
        /* <DEDUP_REMOVED lines=88> */
[----:B------:R-:W-:Y:S01]  /*c110*/  F2FP.SATFINITE.E4M3.F32.PACK_AB_MERGE_C R41, R41, R54, R44 ;  /* 0x000000362929723e */ /* 0x000fe2000480702c */
[----:B------:R-:W-:Y:S01]  /*c120*/  IMAD.MOV.U32 R44, RZ, RZ, R50 ;  /* 0x000000ffff2c7224 */ /* 0x000fe200078e0032 */
[----:B------:R-:W-:Y:S01]  /*c130*/  F2FP.SATFINITE.E4M3.F32.PACK_AB_MERGE_C R45, R45, R56, R46 ;  /* 0x000000382d2d723e */ /* 0x000fe2000480702e */
[----:B------:R-:W-:Y:S01]  /*c140*/  IMAD.MOV.U32 R46, RZ, RZ, R48 ;  /* 0x000000ffff2e7224 */ /* 0x000fe200078e0030 */
[----:B------:R-:W-:Y:S02]  /*c150*/  F2FP.SATFINITE.E4M3.F32.PACK_AB_MERGE_C R47, R61, R42, R62 ;  /* 0x0000002a3d2f723e */ /* 0x000fe4000480703e */
[----:B------:R-:W-:-:S07]  /*c160*/  MOV R42, R49 ;  /* 0x00000031002a7202 */ /* 0x000fce0000000f00 */
.L_x_2411:
[----:B------:R-:W-:Y:S05]  /*c170*/  BSYNC B2 ;  /* 0x0000000000027941 */ /* 0x000fea0003800000 */
.L_x_2410:
        /* <DEDUP_REMOVED lines=10> */
.L_x_2401:
[----:B------:R-:W-:Y:S05]  /*c220*/  BSYNC B1 ;  /* 0x0000000000017941 */ /* 0x000fea0003800000 */
.L_x_2400:
[-C--:B0--34-:R-:W-:Y:S02]  /*c230*/  IMAD R40, R155, R134.reuse, RZ ;  /* 0x000000869b287224 */ /* 0x099fe400078e02ff */
[----:B------:R-:W-:-:S04]  /*c240*/  IMAD.WIDE.U32 R136, R221, R134, R136 ;  /* 0x00000086dd887225 */ /* 0x000fc800078e0088 */
[----:B------:R-:W-:Y:S01]  /*c250*/  IMAD R53, R221, R135, R40 ;  /* 0x00000087dd357224 */ /* 0x000fe200078e0228 */
[----:B------:R-:W-:Y:S06]  /*c260*/  @P2 BRA `(.L_x_2370) ;  /* 0x0000003000982947 */ /* 0x000fec0003800000 */
[----:B------:R-:W-:Y:S01]  /*c270*/  ISETP.NE.AND P2, PT, R34, RZ, PT ;  /* 0x000000ff2200720c */ /* 0x000fe20003f45270 */
[----:B------:R-:W-:Y:S01]  /*c280*/  BSSY B1, `(.L_x_2412) ;  /* 0x00000f8000017945 */ /* 0x000fe20003800000 */
[----:B------:R-:W-:-:S11]  /*c290*/  IADD3 R53, R137, R53, RZ ;  /* 0x0000003589357210 */ /* 0x000fd60007ffe0ff */
        /* <DEDUP_REMOVED lines=36> */
[----:B------:R-:W-:Y:S02]  /*c4e0*/  SHF.R.U32.HI R66, RZ, 0x10, R77 ;  /* 0x00000010ff427819 */ /* 0x000fe4000001164d */
[----:B------:R-:W-:Y:S01]  /*c4f0*/  MOV R57, R40 ;  /* 0x0000002800397202 */ /* 0x000fe20000000f00 */
[----:B------:R-:W-:Y:S01]  /*c500*/  IMAD.SHL.U32 R40, R54, 0x100, RZ ;  /* 0x0000010036287824 */ /* 0x000fe200078e00ff */
[----:B------:R-:W-:Y:S01]  /*c510*/  SHF.R.U32.HI R61, RZ, 0x8, R67 ;  /* 0x00000008ff3d7819 */ /* 0x000fe20000011643 */
[----:B------:R-:W-:Y:S01]  /*c520*/  IMAD.MOV.U32 R54, RZ, RZ, R42 ;  /* 0x000000ffff367224 */ /* 0x000fe200078e002a */
[----:B------:R-:W-:Y:S01]  /*c530*/  LOP3.LUT R55, R77, 0xff0000ff, RZ, 0xc0, !PT ;  /* 0xff0000ff4d377812 */ /* 0x000fe200078ec0ff */
[----:B------:R-:W-:Y:S01]  /*c540*/  IMAD.SHL.U32 R42, R62, 0x100, RZ ;  /* 0x000001003e2a7824 */ /* 0x000fe200078e00ff */
[----:B------:R-:W-:Y:S01]  /*c550*/  SHF.R.U32.HI R64, RZ, 0x8, R79 ;  /* 0x00000008ff407819 */ /* 0x000fe2000001164f */
[----:B------:R-:W-:Y:S01]  /*c560*/  IMAD.U32 R41, R66, 0x10000, RZ ;  /* 0x0001000042297824 */ /* 0x000fe200078e00ff */
[----:B------:R-:W-:Y:S01]  /*c570*/  LOP3.LUT R59, R65, 0xff0000ff, RZ, 0xc0, !PT ;  /* 0xff0000ff413b7812 */ /* 0x000fe200078ec0ff */
[----:B------:R-:W-:Y:S01]  /*c580*/  IMAD.SHL.U32 R61, R61, 0x100, RZ ;  /* 0x000001003d3d7824 */ /* 0x000fe200078e00ff */
[----:B------:R-:W-:-:S02]  /*c590*/  LOP3.LUT R40, R55, 0xff00, R40, 0xf8, !PT ;  /* 0x0000ff0037287812 */ /* 0x000fc400078ef828 */
[----:B------:R-:W-:Y:S02]  /*c5a0*/  SHF.R.U32.HI R63, RZ, 0x10, R79 ;  /* 0x00000010ff3f7819 */ /* 0x000fe4000001164f */
[----:B------:R-:W-:Y:S02]  /*c5b0*/  LOP3.LUT R60, R67, 0xff0000ff, RZ, 0xc0, !PT ;  /* 0xff0000ff433c7812 */ /* 0x000fe400078ec0ff */
[----:B------:R-:W-:Y:S02]  /*c5c0*/  LOP3.LUT R56, R79, 0xff0000ff, RZ, 0xc0, !PT ;  /* 0xff0000ff4f387812 */ /* 0x000fe400078ec0ff */
[----:B------:R-:W-:Y:S02]  /*c5d0*/  SHF.L.U32 R55, R64, 0x8, RZ ;  /* 0x0000000840377819 */ /* 0x000fe400000006ff */
[----:B------:R-:W-:Y:S02]  /*c5e0*/  LOP3.LUT R44, R59, 0xff00, R42, 0xf8, !PT ;  /* 0x0000ff003b2c7812 */ /* 0x000fe400078ef82a */
[----:B------:R-:W-:-:S02]  /*c5f0*/  LOP3.LUT R42, R40, 0xff0000, R41, 0xf8, !PT ;  /* 0x00ff0000282a7812 */ /* 0x000fc400078ef829 */
[----:B------:R-:W-:Y:S02]  /*c600*/  LOP3.LUT R64, R60, 0xff00, R61, 0xf8, !PT ;  /* 0x0000ff003c407812 */ /* 0x000fe400078ef83d */
[----:B------:R-:W-:Y:S02]  /*c610*/  SHF.L.U32 R40, R63, 0x10, RZ ;  /* 0x000000103f287819 */ /* 0x000fe400000006ff */
[----:B------:R-:W-:Y:S02]  /*c620*/  LOP3.LUT R55, R56, 0xff00, R55, 0xf8, !PT ;  /* 0x0000ff0038377812 */ /* 0x000fe400078ef837 */
        /* <DEDUP_REMOVED lines=180> */
[----:B------:R-:W-:Y:S01]  /*d170*/  F2FP.SATFINITE.E4M3.F32.PACK_AB_MERGE_C R41, R52, R57, R42 ;  /* 0x000000393429723e */ /* 0x000fe2000480702a */
[----:B------:R-:W-:Y:S01]  /*d180*/  IMAD.MOV.U32 R42, RZ, RZ, R54 ;  /* 0x000000ffff2a7224 */ /* 0x000fe200078e0036 */
[----:B------:R-:W-:Y:S02]  /*d190*/  F2FP.SATFINITE.E4M3.F32.PACK_AB_MERGE_C R45, R45, R58, R44 ;  /* 0x0000003a2d2d723e */ /* 0x000fe4000480702c */
[----:B------:R-:W-:Y:S02]  /*d1a0*/  F2FP.SATFINITE.E4M3.F32.PACK_AB_MERGE_C R43, R59, R88, R60 ;  /* 0x000000583b2b723e */ /* 0x000fe4000480703c */
[----:B------:R-:W-:Y:S02]  /*d1b0*/  F2FP.SATFINITE.E4M3.F32.PACK_AB_MERGE_C R47, R67, R78, R76 ;  /* 0x0000004e432f723e */ /* 0x000fe4000480704c */
[----:B------:R-:W-:-:S07]  /*d1c0*/  MOV R44, R55 ;  /* 0x00000037002c7202 */ /* 0x000fce0000000f00 */
.L_x_2415:
[----:B------:R-:W-:Y:S05]  /*d1d0*/  BSYNC B2 ;  /* 0x0000000000027941 */ /* 0x000fea0003800000 */
.L_x_2414:
[----:B0-----:R0:W-:Y:S04]  /*d1e0*/  STG.E.128 desc[UR56][R48.64], R40 ;  /* 0x0000002830007986 */ /* 0x0011e8000c101d38 */
[----:B-1----:R0:W-:Y:S02]  /*d1f0*/  @!P2 STG.E.128 desc[UR56][R50.64], R44 ;  /* 0x0000002c3200a986 */ /* 0x0021e4000c101d38 */
.L_x_2413:
[----:B------:R-:W-:Y:S05]  /*d200*/  BSYNC B1 ;  /* 0x0000000000017941 */ /* 0x000fea0003800000 */
.L_x_2412:
        /* <DEDUP_REMOVED lines=39> */
[----:B------:R-:W-:Y:S01]  /*d480*/  IMAD.SHL.U32 R40, R54, 0x100, RZ ;  /* 0x0000010036287824 */ /* 0x000fe200078e00ff */
[----:B------:R-:W-:Y:S02]  /*d490*/  SHF.R.U32.HI R58, RZ, 0x8, R71 ;  /* 0x00000008ff3a7819 */ /* 0x000fe40000011647 */
[----:B------:R-:W-:Y:S02]  /*d4a0*/  SHF.R.U32.HI R66, RZ, 0x10, R83 ;  /* 0x00000010ff427819 */ /* 0x000fe40000011653 */
[----:B------:R-:W-:Y:S01]  /*d4b0*/  LOP3.LUT R55, R55, 0xff00, R40, 0xf8, !PT ;  /* 0x0000ff0037377812 */ /* 0x000fe200078ef828 */
[----:B------:R-:W-:Y:S01]  /*d4c0*/  IMAD.SHL.U32 R40, R65, 0x100, RZ ;  /* 0x0000010041287824 */ /* 0x000fe200078e00ff */
[----:B------:R-:W-:Y:S01]  /*d4d0*/  LOP3.LUT R61, R83, 0xff0000ff, RZ, 0xc0, !PT ;  /* 0xff0000ff533d7812 */ /* 0x000fe200078ec0ff */
[----:B------:R-:W-:Y:S01]  /*d4e0*/  IMAD.SHL.U32 R44, R58, 0x100, RZ ;  /* 0x000001003a2c7824 */ /* 0x000fe200078e00ff */
[----:B------:R-:W-:-:S02]  /*d4f0*/  SHF.R.U32.HI R67, RZ, 0x10, R81 ;  /* 0x00000010ff437819 */ /* 0x000fc40000011651 */
[----:B------:R-:W-:Y:S02]  /*d500*/  SHF.R.U32.HI R60, RZ, 0x8, R69 ;  /* 0x00000008ff3c7819 */ /* 0x000fe40000011645 */
[----:B------:R-:W-:Y:S02]  /*d510*/  LOP3.LUT R63, R71, 0xff0000ff, RZ, 0xc0, !PT ;  /* 0xff0000ff473f7812 */ /* 0x000fe400078ec0ff */
[----:B------:R-:W-:Y:S02]  /*d520*/  MOV R54, R42 ;  /* 0x0000002a00367202 */ /* 0x000fe40000000f00 */
[----:B------:R-:W-:Y:S01]  /*d530*/  LOP3.LUT R61, R61, 0xff00, R40, 0xf8, !PT ;  /* 0x0000ff003d3d7812 */ /* 0x000fe200078ef828 */
[----:B------:R-:W-:Y:S01]  /*d540*/  IMAD.U32 R40, R66, 0x10000, RZ ;  /* 0x0001000042287824 */ /* 0x000fe200078e00ff */
[----:B------:R-:W-:Y:S01]  /*d550*/  MOV R52, R41 ;  /* 0x0000002900347202 */ /* 0x000fe20000000f00 */
[----:B------:R-:W-:Y:S01]  /*d560*/  IMAD.SHL.U32 R41, R60, 0x100, RZ ;  /* 0x000001003c297824 */ /* 0x000fe200078e00ff */
[----:B------:R-:W-:-:S02]  /*d570*/  SHF.L.U32 R42, R67, 0x10, RZ ;  /* 0x00000010432a7819 */ /* 0x000fc400000006ff */
[----:B------:R-:W-:Y:S02]  /*d580*/  LOP3.LUT R67, R63, 0xff00, R44, 0xf8, !PT ;  /* 0x0000ff003f437812 */ /* 0x000fe400078ef82c */
[----:B------:R-:W-:Y:S02]  /*d590*/  LOP3.LUT R56, R69, 0xff0000ff, RZ, 0xc0, !PT ;  /* 0xff0000ff45387812 */ /* 0x000fe400078ec0ff */
[----:B------:R-:W-:Y:S02]  /*d5a0*/  F2FP.F16.E4M3.UNPACK_B R63, R150.H1 ;  /* 0x00000096ff3f723e */ /* 0x000fe400030006ff */
[----:B------:R-:W-:Y:S02]  /*d5b0*/  F2FP.F16.E4M3.UNPACK_B R60, R59.H1 ;  /* 0x0000003bff3c723e */ /* 0x000fe400030006ff */
[----:B------:R-:W-:Y:S02]  /*d5c0*/  F2FP.F16.E4M3.UNPACK_B R58, R57.H1 ;  /* 0x00000039ff3a723e */ /* 0x000fe400030006ff */
[----:B------:R-:W-:-:S02]  /*d5d0*/  SHF.R.U32.HI R62, RZ, 0x10, R69 ;  /* 0x00000010ff3e7819 */ /* 0x000fc40000011645 */
[----:B------:R-:W-:Y:S02]  /*d5e0*/  LOP3.LUT R40, R61, 0xff0000, R40, 0xf8, !PT ;  /* 0x00ff00003d287812 */ /* 0x000fe400078ef828 */
        /* <DEDUP_REMOVED lines=11> */
[----:B------:R-:W-:Y:S01]  /*d6a0*/  IMAD.U32 R64, R64, 0x10000, RZ ;  /* 0x0001000040407824 */ /* 0x000fe200078e00ff */
[----:B------:R-:W-:Y:S01]  /*d6b0*/  F2FP.F16.E4M3.UNPACK_B R150, R150 ;  /* 0x00000096ff96723e */ /* 0x000fe200020006ff */
[----:B------:R-:W-:Y:S02]  /*d6c0*/  HADD2.F32 R58, -RZ, R58.H1_H1 ;  /* 0x3000003aff3a7230 */ /* 0x000fe40000004100 */
        /* <DEDUP_REMOVED lines=9> */
[----:B------:R-:W-:Y:S01]  /*d760*/  FMUL.FTZ R57, R63, R62 ;  /* 0x0000003e3f397220 */ /* 0x000fe20000410000 */
[----:B------:R-:W-:Y:S01]  /*d770*/  LOP3.LUT R44, R65, 0xff0000, R44, 0xf8, !PT ;  /* 0x00ff0000412c7812 */ /* 0x000fe200078ef82c */
[----:B------:R-:W-:Y:S01]  /*d780*/  HADD2.F32 R65, -RZ, R150.H0_H0 ;  /* 0x20000096ff417230 */ /* 0x000fe20000004100 */
[----:B------:R-:W-:Y:S01]  /*d790*/  F2FP.F16.E4M3.UNPACK_B R152, R152 ;  /* 0x00000098ff98723e */ /* 0x000fe200020006ff */
        /* <DEDUP_REMOVED lines=25> */
[--C-:B------:R-:W-:Y:S02]  /*d930*/  HADD2.F32 R62, -RZ, R61.reuse.H0_H0 ;  /* 0x2000003dff3e7230 */ /* 0x100fe40000004100 */
[-C--:B------:R-:W-:Y:S01]  /*d940*/  FMUL.FTZ R71, R65, R67.reuse ;  /* 0x0000004341477220 */ /* 0x080fe20000410000 */
[----:B------:R-:W-:Y:S01]  /*d950*/  HADD2.F32 R63, -RZ, R66.H0_H0 ;  /* 0x20000042ff3f7230 */ /* 0x000fe20000004100 */
[----:B------:R-:W-:Y:S01]  /*d960*/  F2FP.F16.E4M3.UNPACK_B R54, R54 ;  /* 0x00000036ff36723e */ /* 0x000fe200020006ff */
[----:B------:R-:W-:Y:S02]  /*d970*/  HADD2.F32 R64, -RZ, R64.H1_H1 ;  /* 0x30000040ff407230 */ /* 0x000fe40000004100 */
[----:B------:R-:W-:Y:S01]  /*d980*/  FMUL.FTZ R78, R62, R67 ;  /* 0x000000433e4e7220 */ /* 0x000fe20000410000 */
[----:B------:R-:W-:-:S02]  /*d990*/  HADD2.F32 R61, -RZ, R61.H1_H1 ;  /* 0x3000003dff3d7230 */ /* 0x000fc40000004100 */
[-C--:B------:R-:W-:Y:S01]  /*d9a0*/  FFMA.FTZ R76, R62, R63.reuse, -R71 ;  /* 0x0000003f3e4c7223 */ /* 0x080fe20000010847 */
[----:B------:R-:W-:Y:S02]  /*d9b0*/  HADD2.F32 R66, -RZ, R66.H1_H1 ;  /* 0x30000042ff427230 */ /* 0x000fe40000004100 */
[CC--:B------:R-:W-:Y:S01]  /*d9c0*/  FMUL.FTZ R62, R64.reuse, R68.reuse ;  /* 0x00000044403e7220 */ /* 0x0c0fe20000410000 */
[----:B------:R-:W-:Y:S01]  /*d9d0*/  FFMA.FTZ R78, R65, R63, R78 ;  /* 0x0000003f414e7223 */ /* 0x000fe2000001004e */
[C---:B------:R-:W-:Y:S01]  /*d9e0*/  FMUL.FTZ R67, R61.reuse, R68 ;  /* 0x000000443d437220 */ /* 0x040fe20000410000 */
[----:B------:R-:W-:Y:S01]  /*d9f0*/  F2FP.F16.E4M3.UNPACK_B R153, R153 ;  /* 0x00000099ff99723e */ /* 0x000fe200020006ff */
[----:B------:R-:W-:Y:S01]  /*da00*/  FFMA.FTZ R77, R61, R66, -R62 ;  /* 0x000000423d4d7223 */ /* 0x000fe2000001083e */
[----:B------:R-:W-:Y:S01]  /*da10*/  F2FP.F16.E4M3.UNPACK_B R61, R46 ;  /* 0x0000002eff3d723e */ /* 0x000fe200020006ff */
[--C-:B------:R-:W-:Y:S02]  /*da20*/  HADD2.F32 R65, -RZ, R151.reuse.H0_H0 ;  /* 0x20000097ff417230 */ /* 0x100fe40000004100 */
[----:B------:R-:W-:Y:S01]  /*da30*/  FFMA.FTZ R79, R64, R66, R67 ;  /* 0x00000042404f7223 */ /* 0x000fe20000010043 */
[----:B------:R-:W-:Y:S01]  /*da40*/  HADD2.F32 R151, -RZ, R151.H1_H1 ;  /* 0x30000097ff977230 */ /* 0x000fe20000004100 */
[----:B------:R-:W-:Y:S01]  /*da50*/  F2FP.SATFINITE.E4M3.F32.PACK_AB_MERGE_C R55, R58, R55, RZ ;  /* 0x000000373a37723e */ /* 0x000fe200048070ff */
[--C-:B------:R-:W-:Y:S01]  /*da60*/  HADD2.F32 R62, -RZ, R61.reuse.H0_H0 ;  /* 0x2000003dff3e7230 */ /* 0x100fe20000004100 */
[----:B------:R-:W-:Y:S01]  /*da70*/  F2FP.SATFINITE.E4M3.F32.PACK_AB_MERGE_C R57, R57, R56, RZ ;  /* 0x000000383939723e */ /* 0x000fe200048070ff */
[----:B------:R-:W-:Y:S01]  /*da80*/  HADD2.F32 R46, -RZ, R54.H0_H0 ;  /* 0x20000036ff2e7230 */ /* 0x000fe20000004100 */
[----:B------:R-:W-:Y:S01]  /*da90*/  F2FP.F16.E4M3.UNPACK_B R58, R52 ;  /* 0x00000034ff3a723e */ /* 0x000fe200020006ff */
[----:B------:R-:W-:-:S02]  /*daa0*/  HADD2.F32 R61, -RZ, R61.H1_H1 ;  /* 0x3000003dff3d7230 */ /* 0x000fc40000004100 */
[-C--:B------:R-:W-:Y:S01]  /*dab0*/  FMUL.FTZ R67, R62, R65.reuse ;  /* 0x000000413e437220 */ /* 0x080fe20000410000 */
[----:B------:R-:W-:Y:S02]  /*dac0*/  HADD2.F32 R54, -RZ, R54.H1_H1 ;  /* 0x30000036ff367230 */ /* 0x000fe40000004100 */
[----:B------:R-:W-:Y:S01]  /*dad0*/  FMUL.FTZ R65, R46, R65 ;  /* 0x000000412e417220 */ /* 0x000fe20000410000 */
[--C-:B------:R-:W-:Y:S02]  /*dae0*/  HADD2.F32 R63, -RZ, R153.reuse.H0_H0 ;  /* 0x20000099ff3f7230 */ /* 0x100fe40000004100 */
[CC--:B------:R-:W-:Y:S01]  /*daf0*/  FMUL.FTZ R71, R61.reuse, R151.reuse ;  /* 0x000000973d477220 */ /* 0x0c0fe20000410000 */
[----:B------:R-:W-:Y:S02]  /*db00*/  HADD2.F32 R153, -RZ, R153.H1_H1 ;  /* 0x30000099ff997230 */ /* 0x000fe40000004100 */
[----:B------:R-:W-:Y:S01]  /*db10*/  FMUL.FTZ R64, R54, R151 ;  /* 0x0000009736407220 */ /* 0x000fe20000410000 */
[----:B------:R-:W-:Y:S01]  /*db20*/  F2FP.SATFINITE.E4M3.F32.PACK_AB_MERGE_C R56, R70, R59, R55 ;  /* 0x0000003b4638723e */ /* 0x000fe20004807037 */
[-C--:B------:R-:W-:Y:S01]  /*db30*/  FFMA.FTZ R67, R46, R63.reuse, -R67 ;  /* 0x0000003f2e437223 */ /* 0x080fe20000010843 */
[----:B------:R-:W-:Y:S01]  /*db40*/  FFMA.FTZ R46, R62, R63, R65 ;  /* 0x0000003f3e2e7223 */ /* 0x000fe20000010041 */
[-C--:B------:R-:W-:Y:S01]  /*db50*/  FFMA.FTZ R54, R54, R153.reuse, -R71 ;  /* 0x0000009936367223 */ /* 0x080fe20000010847 */
[----:B------:R-:W-:Y:S01]  /*db60*/  FFMA.FTZ R153, R61, R153, R64 ;  /* 0x000000993d997223 */ /* 0x000fe20000010040 */
[----:B------:R-:W-:-:S02]  /*db70*/  F2FP.F16.E4M3.UNPACK_B R61, R45 ;  /* 0x0000002dff3d723e */ /* 0x000fc400020006ff */
[----:B------:R-:W-:Y:S02]  /*db80*/  F2FP.F16.E4M3.UNPACK_B R65, R44 ;  /* 0x0000002cff41723e */ /* 0x000fe400020006ff */
[----:B------:R-:W-:Y:S01]  /*db90*/  F2FP.SATFINITE.E4M3.F32.PACK_AB_MERGE_C R55, R69, R60, R57 ;  /* 0x0000003c4537723e */ /* 0x000fe20004807039 */
[----:B------:R-:W-:Y:S01]  /*dba0*/  HADD2.F32 R59, -RZ, R61.H0_H0 ;  /* 0x2000003dff3b7230 */ /* 0x000fe20000004100 */
[----:B------:R-:W-:Y:S01]  /*dbb0*/  F2FP.F16.E4M3.UNPACK_B R63, R42 ;  /* 0x0000002aff3f723e */ /* 0x000fe200020006ff */
[----:B------:R-:W-:Y:S01]  /*dbc0*/  HADD2.F32 R60, -RZ, R65.H0_H0 ;  /* 0x20000041ff3c7230 */ /* 0x000fe20000004100 */
[----:B------:R-:W-:Y:S01]  /*dbd0*/  F2FP.SATFINITE.E4M3.F32.PACK_AB_MERGE_C R76, R77, R76, RZ ;  /* 0x0000004c4d4c723e */ /* 0x000fe200048070ff */
[----:B------:R-:W-:Y:S01]  /*dbe0*/  HADD2.F32 R57, -RZ, R58.H0_H0 ;  /* 0x2000003aff397230 */ /* 0x000fe20000004100 */
[----:B------:R-:W-:Y:S01]  /*dbf0*/  F2FP.F16.E4M3.UNPACK_B R42, R42.H1 ;  /* 0x0000002aff2a723e */ /* 0x000fe200030006ff */
[----:B------:R-:W-:Y:S02]  /*dc00*/  HADD2.F32 R64, -RZ, R63.H0_H0 ;  /* 0x2000003fff407230 */ /* 0x000fe40000004100 */
[----:B------:R-:W-:Y:S01]  /*dc10*/  FMUL.FTZ R66, R59, R60 ;  /* 0x0000003c3b427220 */ /* 0x000fe20000410000 */
[----:B------:R-:W-:-:S02]  /*dc20*/  HADD2.F32 R62, -RZ, R61.H1_H1 ;  /* 0x3000003dff3e7230 */ /* 0x000fc40000004100 */
[C---:B------:R-:W-:Y:S01]  /*dc30*/  FMUL.FTZ R68, R57.reuse, R60 ;  /* 0x0000003c39447220 */ /* 0x040fe20000410000 */
[----:B------:R-:W-:Y:S01]  /*dc40*/  HADD2.F32 R65, -RZ, R65.H1_H1 ;  /* 0x30000041ff417230 */ /* 0x000fe20000004100 */
[----:B------:R-:W-:Y:S01]  /*dc50*/  F2FP.SATFINITE.E4M3.F32.PACK_AB_MERGE_C R54, R54, R67, R76 ;  /* 0x000000433636723e */ /* 0x000fe2000480704c */
        /* <DEDUP_REMOVED lines=8> */
[-C--:B------:R-:W-:Y:S01]  /*dce0*/  FFMA.FTZ R45, R62, R63.reuse, R65 ;  /* 0x0000003f3e2d7223 */ /* 0x080fe20000010041 */
[----:B------:R-:W-:Y:S01]  /*dcf0*/  F2FP.F16.E4M3.UNPACK_B R59, R52.H1 ;  /* 0x00000034ff3b723e */ /* 0x000fe200030006ff */
[----:B------:R-:W-:Y:S01]  /*dd00*/  FFMA.FTZ R52, R60, R63, -R67 ;  /* 0x0000003f3c347223 */ /* 0x000fe20000010843 */
[----:B------:R-:W-:Y:S01]  /*dd10*/  HADD2.F32 R60, -RZ, R61.H0_H0 ;  /* 0x2000003dff3c7230 */ /* 0x000fe20000004100 */
[----:B------:R-:W-:Y:S01]  /*dd20*/  F2FP.F16.E4M3.UNPACK_B R66, R41.H1 ;  /* 0x00000029ff42723e */ /* 0x000fe200030006ff */
[----:B------:R-:W-:Y:S01]  /*dd30*/  HADD2.F32 R65, -RZ, R64.H0_H0 ;  /* 0x20000040ff417230 */ /* 0x000fe20000004100 */
[----:B------:R-:W-:Y:S01]  /*dd40*/  F2FP.SATFINITE.E4M3.F32.PACK_AB_MERGE_C R78, R79, R78, RZ ;  /* 0x0000004e4f4e723e */ /* 0x000fe200048070ff */
[----:B------:R-:W-:Y:S02]  /*dd50*/  HADD2.F32 R44, -RZ, R59.H0_H0 ;  /* 0x2000003bff2c7230 */ /* 0x000fe40000004100 */
        /* <DEDUP_REMOVED lines=61> */
[----:B------:R-:W-:Y:S01]  /*e130*/  F2FP.SATFINITE.E4M3.F32.PACK_AB_MERGE_C R47, R41, R78, R60 ;  /* 0x0000004e292f723e */ /* 0x000fe2000480703c */
[----:B------:R-:W-:Y:S01]  /*e140*/  IMAD.MOV.U32 R41, RZ, RZ, R57 ;  /* 0x000000ffff297224 */ /* 0x000fe200078e0039 */
[----:B------:R-:W-:Y:S02]  /*e150*/  F2FP.SATFINITE.E4M3.F32.PACK_AB_MERGE_C R45, R45, R58, R70 ;  /* 0x0000003a2d2d723e */ /* 0x000fe40004807046 */
[----:B------:R-:W-:-:S07]  /*e160*/  MOV R40, R56 ;  /* 0x0000003800287202 */ /* 0x000fce0000000f00 */
.L_x_2419:
[----:B------:R-:W-:Y:S05]  /*e170*/  BSYNC B2 ;  /* 0x0000000000027941 */ /* 0x000fea0003800000 */
.L_x_2418:
[----:B0-----:R3:W-:Y:S04]  /*e180*/  STG.E.128 desc[UR56][R48.64], R40 ;  /* 0x0000002830007986 */ /* 0x0017e8000c101d38 */
[----:B-1----:R3:W-:Y:S02]  /*e190*/  @!P2 STG.E.128 desc[UR56][R50.64], R44 ;  /* 0x0000002c3200a986 */ /* 0x0027e4000c101d38 */
.L_x_2417:
[----:B------:R-:W-:Y:S05]  /*e1a0*/  BSYNC B1 ;  /* 0x0000000000017941 */ /* 0x000fea0003800000 */
.L_x_2416:
[----:B------:R-:W-:-:S13]  /*e1b0*/  ISETP.NE.AND P2, PT, R36, RZ, PT ;  /* 0x000000ff2400720c */ /* 0x000fda0003f45270 */
[----:B------:R-:W-:Y:S05]  /*e1c0*/  @!P2 BRA `(.L_x_2370) ;  /* 0x0000001000c0a947 */ /* 0x000fea0003800000 */
[----:B0--3--:R-:W3:Y:S01]  /*e1d0*/  LDL R40, [R1+0x10] ;  /* 0x0000100001287983 */ /* 0x009ee20000100800 */
[----:B------:R-:W-:Y:S01]  /*e1e0*/  IADD3 R49, P2, P4, R116, R136, R29 ;  /* 0x0000008874317210 */ /* 0x000fe20007c5e01d */
[----:B------:R-:W-:Y:S03]  /*e1f0*/  BSSY B1, `(.L_x_2420) ;  /* 0x00000ed000017945 */ /* 0x000fe60003800000 */
[----:B------:R-:W-:Y:S02]  /*e200*/  IADD3.X R42, R4, R53, R32, P2, P4 ;  /* 0x00000035042a7210 */ /* 0x000fe400017e8420 */
[----:B------:R-:W-:-:S04]  /*e210*/  IADD3 R48, P2, R49, R122, RZ ;  /* 0x0000007a31307210 */ /* 0x000fc80007f5e0ff */
[----:B------:R-:W-:Y:S02]  /*e220*/  IADD3.X R49, R42, R123, RZ, P2, !PT ;  /* 0x0000007b2a317210 */ /* 0x000fe400017fe4ff */
[----:B------:R-:W-:Y:S02]  /*e230*/  ISETP.GE.AND P2, PT, R6, R132, PT ;  /* 0x000000840600720c */ /* 0x000fe40003f46270 */
[----:B---3--:R-:W-:-:S04]  /*e240*/  LOP3.LUT P5, RZ, R40, 0x1, RZ, 0xc0, !PT ;  /* 0x0000000128ff7812 */ /* 0x008fc800078ac0ff */
[----:B------:R-:W-:-:S04]  /*e250*/  SEL R154, R99, R154, !P5 ;  /* 0x0000009a639a7207 */ /* 0x000fc80006800000 */
        /* <DEDUP_REMOVED lines=23> */
[----:B------:R-:W-:Y:S01]  /*e3d0*/  IMAD.SHL.U32 R55, R55, 0x100, RZ ;  /* 0x0000010037377824 */ /* 0x000fe200078e00ff */
[----:B------:R-:W-:Y:S01]  /*e3e0*/  SHF.R.U32.HI R62, RZ, 0x8, R87 ;  /* 0x00000008ff3e7819 */ /* 0x000fe20000011657 */
[----:B------:R-:W-:Y:S01]  /*e3f0*/  IMAD.MOV.U32 R52, RZ, RZ, R46 ;  /* 0x000000ffff347224 */ /* 0x000fe200078e002e */
[----:B------:R-:W-:Y:S02]  /*e400*/  SHF.R.U32.HI R63, RZ, 0x8, R75 ;  /* 0x00000008ff3f7819 */ /* 0x000fe4000001164b */
[----:B------:R-:W-:Y:S01]  /*e410*/  LOP3.LUT R44, R54, 0xff00, R55, 0xf8, !PT ;  /* 0x0000ff00362c7812 */ /* 0x000fe200078ef837 */
[----:B------:R-:W-:Y:S01]  /*e420*/  IMAD.U32 R55, R66, 0x10000, RZ ;  /* 0x0001000042377824 */ /* 0x000fe200078e00ff */
[----:B------:R-:W-:Y:S01]  /*e430*/  SHF.R.U32.HI R61, RZ, 0x8, R73 ;  /* 0x00000008ff3d7819 */ /* 0x000fe20000011649 */
[----:B------:R-:W-:Y:S01]  /*e440*/  IMAD.SHL.U32 R40, R62, 0x100, RZ ;  /* 0x000001003e287824 */ /* 0x000fe200078e00ff */
[----:B------:R-:W-:-:S02]  /*e450*/  SHF.R.U32.HI R64, RZ, 0x10, R87 ;  /* 0x00000010ff407819 */ /* 0x000fc40000011657 */
[----:B------:R-:W-:Y:S01]  /*e460*/  LOP3.LUT R57, R87, 0xff0000ff, RZ, 0xc0, !PT ;  /* 0xff0000ff57397812 */ /* 0x000fe200078ec0ff */
[----:B------:R-:W-:Y:S01]  /*e470*/  IMAD.SHL.U32 R61, R61, 0x100, RZ ;  /* 0x000001003d3d7824 */ /* 0x000fe200078e00ff */
[----:B------:R-:W-:Y:S02]  /*e480*/  LOP3.LUT R60, R75, 0xff0000ff, RZ, 0xc0, !PT ;  /* 0xff0000ff4b3c7812 */ /* 0x000fe400078ec0ff */
[----:B------:R-:W-:Y:S02]  /*e490*/  SHF.L.U32 R63, R63, 0x8, RZ ;  /* 0x000000083f3f7819 */ /* 0x000fe400000006ff */
[----:B------:R-:W-:Y:S01]  /*e4a0*/  LOP3.LUT R44, R44, 0xff0000, R55, 0xf8, !PT ;  /* 0x00ff00002c2c7812 */ /* 0x000fe200078ef837 */
[----:B------:R-:W-:Y:S01]  /*e4b0*/  IMAD.U32 R55, R64, 0x10000, RZ ;  /* 0x0001000040377824 */ /* 0x000fe200078e00ff */
[----:B------:R-:W-:Y:S02]  /*e4c0*/  LOP3.LUT R58, R73, 0xff0000ff, RZ, 0xc0, !PT ;  /* 0xff0000ff493a7812 */ /* 0x000fe400078ec0ff */
[----:B------:R-:W-:-:S02]  /*e4d0*/  LOP3.LUT R40, R57, 0xff00, R40, 0xf8, !PT ;  /* 0x0000ff0039287812 */ /* 0x000fc400078ef828 */
[----:B------:R-:W-:Y:S02]  /*e4e0*/  LOP3.LUT R62, R60, 0xff00, R63, 0xf8, !PT ;  /* 0x0000ff003c3e7812 */ /* 0x000fe400078ef83f */
[----:B------:R-:W-:Y:S02]  /*e4f0*/  F2FP.F16.E4M3.UNPACK_B R63, R145.H1 ;  /* 0x00000091ff3f723e */ /* 0x000fe400030006ff */
[----:B------:R-:W-:Y:S02]  /*e500*/  F2FP.F16.E4M3.UNPACK_B R60, R59.H1 ;  /* 0x0000003bff3c723e */ /* 0x000fe400030006ff */
[----:B------:R-:W-:Y:S02]  /*e510*/  F2FP.F16.E4M3.UNPACK_B R57, R56.H1 ;  /* 0x00000038ff39723e */ /* 0x000fe400030006ff */
[----:B------:R-:W-:Y:S02]  /*e520*/  LOP3.LUT R46, R58, 0xff00, R61, 0xf8, !PT ;  /* 0x0000ff003a2e7812 */ /* 0x000fe400078ef83d */
[----:B------:R-:W-:Y:S01]  /*e530*/  MOV R51, R42 ;  /* 0x0000002a00337202 */ /* 0x000fe20000000f00 */
[----:B------:R-:W-:Y:S01]  /*e540*/  HADD2.F32 R42, -RZ, R63.H0_H0 ;  /* 0x2000003fff2a7230 */ /* 0x000fe20000004100 */
[----:B------:R-:W-:Y:S01]  /*e550*/  LOP3.LUT R40, R40, 0xff0000, R55, 0xf8, !PT ;  /* 0x00ff000028287812 */ /* 0x000fe200078ef837 */
[----:B------:R-:W-:Y:S01]  /*e560*/  HADD2.F32 R55, -RZ, R60.H0_H0 ;  /* 0x2000003cff377230 */ /* 0x000fe20000004100 */
[----:B------:R-:W-:Y:S01]  /*e570*/  F2FP.F16.E4M3.UNPACK_B R58, R147.H1 ;  /* 0x00000093ff3a723e */ /* 0x000fe200030006ff */
[----:B------:R-:W-:Y:S01]  /*e580*/  HADD2.F32 R54, -RZ, R57.H0_H0 ;  /* 0x20000039ff367230 */ /* 0x000fe20000004100 */
[----:B------:R-:W-:-:S02]  /*e590*/  SHF.R.U32.HI R67, RZ, 0x10, R75 ;  /* 0x00000010ff437819 */ /* 0x000fc4000001164b */
[----:B------:R-:W-:Y:S01]  /*e5a0*/  SHF.R.U32.HI R65, RZ, 0x10, R73 ;  /* 0x00000010ff417819 */ /* 0x000fe20000011649 */
[--C-:B------:R-:W-:Y:S01]  /*e5b0*/  HADD2.F32 R61, -RZ, R58.reuse.H0_H0 ;  /* 0x2000003aff3d7230 */ /* 0x100fe20000004100 */
[----:B------:R-:W-:Y:S01]  /*e5c0*/  SHF.L.U32 R67, R67, 0x10, RZ ;  /* 0x0000001043437819 */ /* 0x000fe200000006ff */
[-C--:B------:R-:W-:Y:S01]  /*e5d0*/  FMUL.FTZ R69, R55, R42.reuse ;  /* 0x0000002a37457220 */ /* 0x080fe20000410000 */
[----:B------:R-:W-:Y:S01]  /*e5e0*/  FMUL.FTZ R64, R54, R42 ;  /* 0x0000002a36407220 */ /* 0x000fe20000410000 */
[----:B------:R-:W-:Y:S01]  /*e5f0*/  IMAD.U32 R65, R65, 0x10000, RZ ;  /* 0x0001000041417824 */ /* 0x000fe200078e00ff */
        /* <DEDUP_REMOVED lines=8> */
[----:B------:R-:W-:Y:S01]  /*e680*/  F2FP.F16.E4M3.UNPACK_B R56, R56 ;  /* 0x00000038ff38723e */ /* 0x000fe200020006ff */
[----:B------:R-:W-:Y:S01]  /*e690*/  HADD2.F32 R58, -RZ, R57.H1_H1 ;  /* 0x30000039ff3a7230 */ /* 0x000fe20000004100 */
[----:B------:R-:W-:Y:S01]  /*e6a0*/  LOP3.LUT R46, R46, 0xff0000, R65, 0xf8, !PT ;  /* 0x00ff00002e2e7812 */ /* 0x000fe200078ef841 */
[----:B------:R-:W-:-:S02]  /*e6b0*/  HADD2.F32 R63, -RZ, R145.H0_H0 ;  /* 0x20000091ff3f7230 */ /* 0x000fc40000004100 */
[CC--:B------:R-:W-:Y:S01]  /*e6c0*/  FMUL.FTZ R65, R61.reuse, R64.reuse ;  /* 0x000000403d417220 */ /* 0x0c0fe20000410000 */
[----:B------:R-:W-:Y:S01]  /*e6d0*/  F2FP.F16.E4M3.UNPACK_B R147, R147 ;  /* 0x00000093ff93723e */ /* 0x000fe200020006ff */
[C---:B------:R-:W-:Y:S01]  /*e6e0*/  FMUL.FTZ R64, R58.reuse, R64 ;  /* 0x000000403a407220 */ /* 0x040fe20000410000 */
[----:B------:R-:W-:Y:S02]  /*e6f0*/  HADD2.F32 R60, -RZ, R59.H0_H0 ;  /* 0x2000003bff3c7230 */ /* 0x000fe40000004100 */
[-C--:B------:R-:W-:Y:S01]  /*e700*/  FFMA.FTZ R69, R58, R62.reuse, -R65 ;  /* 0x0000003e3a457223 */ /* 0x080fe20000010841 */
[----:B------:R-:W-:Y:S02]  /*e710*/  HADD2.F32 R57, -RZ, R56.H0_H0 ;  /* 0x20000038ff397230 */ /* 0x000fe40000004100 */
[----:B------:R-:W-:Y:S01]  /*e720*/  FFMA.FTZ R68, R61, R62, R64 ;  /* 0x0000003e3d447223 */ /* 0x000fe20000010040 */
        /* <DEDUP_REMOVED lines=22> */
[-C--:B------:R-:W-:Y:S01]  /*e890*/  FMUL.FTZ R70, R60, R62.reuse ;  /* 0x0000003e3c467220 */ /* 0x080fe20000410000 */
[----:B------:R-:W-:Y:S01]  /*e8a0*/  HADD2.F32 R59, -RZ, R61.H0_H0 ;  /* 0x2000003dff3b7230 */ /* 0x000fe20000004100 */
        /* <DEDUP_REMOVED lines=8> */
[----:B------:R-:W-:Y:S01]  /*e930*/  FMUL.FTZ R75, R56, R63 ;  /* 0x0000003f384b7220 */ /* 0x000fe20000410000 */
[----:B------:R-:W-:Y:S01]  /*e940*/  FFMA.FTZ R63, R60, R59, R71 ;  /* 0x0000003b3c3f7223 */ /* 0x000fe20000010047 */
[-C--:B------:R-:W-:Y:S01]  /*e950*/  FFMA.FTZ R73, R56, R61.reuse, -R57 ;  /* 0x0000003d38497223 */ /* 0x080fe20000010839 */
[----:B------:R-:W-:Y:S01]  /*e960*/  F2FP.F16.E4M3.UNPACK_B R56, R52 ;  /* 0x00000034ff38723e */ /* 0x000fe200020006ff */
[----:B------:R-:W-:Y:S02]  /*e970*/  HADD2.F32 R59, -RZ, R146.H0_H0 ;  /* 0x20000092ff3b7230 */ /* 0x000fe40000004100 */
        /* <DEDUP_REMOVED lines=10> */
[----:B------:R-:W-:Y:S01]  /*ea20*/  F2FP.SATFINITE.E4M3.F32.PACK_AB_MERGE_C R72, R72, R63, RZ ;  /* 0x0000003f4848723e */ /* 0x000fe200048070ff */
[----:B------:R-:W-:Y:S02]  /*ea30*/  HADD2.F32 R51, -RZ, R51.H1_H1 ;  /* 0x30000033ff337230 */ /* 0x000fe40000004100 */
[----:B------:R-:W-:Y:S01]  /*ea40*/  FMUL.FTZ R62, R56, R146 ;  /* 0x00000092383e7220 */ /* 0x000fe20000410000 */
        /* <DEDUP_REMOVED lines=8> */
[----:B------:R-:W-:Y:S01]  /*ead0*/  F2FP.F16.E4M3.UNPACK_B R57, R41 ;  /* 0x00000029ff39723e */ /* 0x000fe200020006ff */
[----:B------:R-:W-:Y:S01]  /*eae0*/  HADD2.F32 R59, -RZ, R58.H0_H0 ;  /* 0x2000003aff3b7230 */ /* 0x000fe20000004100 */
[----:B------:R-:W-:-:S02]  /*eaf0*/  F2FP.SATFINITE.E4M3.F32.PACK_AB_MERGE_C R70, R73, R70, RZ ;  /* 0x000000464946723e */ /* 0x000fc400048070ff */
[----:B------:R-:W-:Y:S01]  /*eb00*/  F2FP.SATFINITE.E4M3.F32.PACK_AB_MERGE_C R55, R67, R64, R54 ;  /* 0x000000404337723e */ /* 0x000fe20004807036 */
[----:B------:R-:W-:Y:S01]  /*eb10*/  HADD2.F32 R64, -RZ, R63.H0_H0 ;  /* 0x2000003fff407230 */ /* 0x000fe20000004100 */
[----:B------:R-:W-:Y:S01]  /*eb20*/  F2FP.F16.E4M3.UNPACK_B R61, R44 ;  /* 0x0000002cff3d723e */ /* 0x000fe200020006ff */
[----:B------:R-:W-:Y:S01]  /*eb30*/  HADD2.F32 R56, -RZ, R57.H0_H0 ;  /* 0x20000039ff387230 */ /* 0x000fe20000004100 */
[----:B------:R-:W-:Y:S01]  /*eb40*/  F2FP.SATFINITE.E4M3.F32.PACK_AB_MERGE_C R52, R51, R52, R70 ;  /* 0x000000343334723e */ /* 0x000fe20004807046 */
        /* <DEDUP_REMOVED lines=26> */
[----:B------:R-:W-:Y:S02]  /*ecf0*/  HADD2.F32 R41, -RZ, R41.H1_H1 ;  /* 0x30000029ff297230 */ /* 0x000fe40000004100 */
[----:B------:R-:W-:Y:S01]  /*ed00*/  FMUL.FTZ R61, R45, R60 ;  /* 0x0000003c2d3d7220 */ /* 0x000fe20000410000 */
[--C-:B------:R-:W-:Y:S02]  /*ed10*/  HADD2.F32 R58, -RZ, R44.reuse.H0_H0 ;  /* 0x2000002cff3a7230 */ /* 0x100fe40000004100 */
[----:B------:R-:W-:Y:S01]  /*ed20*/  FMUL.FTZ R60, R59, R62 ;  /* 0x0000003e3b3c7220 */ /* 0x000fe20000410000 */
[----:B------:R-:W-:-:S02]  /*ed30*/  HADD2.F32 R44, -RZ, R44.H1_H1 ;  /* 0x3000002cff2c7230 */ /* 0x000fc40000004100 */
[----:B------:R-:W-:Y:S01]  /*ed40*/  FMUL.FTZ R62, R41, R62 ;  /* 0x0000003e293e7220 */ /* 0x000fe20000410000 */
[----:B------:R-:W-:Y:S01]  /*ed50*/  FFMA.FTZ R69, R46, R58, R61 ;  /* 0x0000003a2e457223 */ /* 0x000fe2000001003d */
[----:B------:R-:W-:Y:S02]  /*ed60*/  F2FP.F16.E4M3.UNPACK_B R46, R47 ;  /* 0x0000002fff2e723e */ /* 0x000fe400020006ff */
        /* <DEDUP_REMOVED lines=53> */
.L_x_2421:
[----:B------:R-:W-:Y:S05]  /*f0c0*/  BSYNC B1 ;  /* 0x0000000000017941 */ /* 0x000fea0003800000 */
.L_x_2420:
        /* <DEDUP_REMOVED lines=10> */
.L_x_2337:
[----:B------:R-:W-:-:S06]  /*f170*/  UISETP.NE.AND UP0, UPT, UR53, 0x3, UPT ;  /* 0x000000033500788c */ /* 0x000fcc000bf05270 */
[----:B------:R-:W-:-:S13]  /*f180*/  PLOP3.LUT P1, PT, PT, PT, UP0, 0x80, 0x0 ;  /* 0x000000000000781c */ /* 0x000fda0003f2f008 */
[----:B------:R-:W-:Y:S05]  /*f190*/  @!P1 BRA `(.L_x_2422) ;  /* 0x0000000000049947 */ /* 0x000fea0003800000 */
[----:B------:R-:W-:Y:S01]  /*f1a0*/  BPT.TRAP 0x1 ;  /* 0x000000040000795c */ /* 0x000fe20000300000 */
.L_x_2422:
[----:B------:R-:W-:Y:S01]  /*f1b0*/  IMAD R97, R17, 0x8, R16 ;  /* 0x0000000811617824 */ /* 0x000fe200078e0210 */
[----:B------:R-:W-:Y:S01]  /*f1c0*/  SHF.L.U32 R98, R191, 0x1f, RZ ;  /* 0x0000001fbf627819 */ /* 0x000fe200000006ff */
[----:B------:R-:W-:Y:S01]  /*f1d0*/  IMAD R96, R24, -0xa0, R2 ;  /* 0xffffff6018607824 */ /* 0x000fe200078e0202 */
[----:B------:R-:W-:Y:S02]  /*f1e0*/  BSSY B1, `(.L_x_2423) ;  /* 0x0000004000017945 */ /* 0x000fe40003800000 */
[----:B------:R-:W1:Y:S02]  /*f1f0*/  SYNCS.PHASECHK.TRANS64.TRYWAIT P2, [R97+URZ+0x29890], R98 ;  /* 0x02989062610075a7 */ /* 0x000e64000804017f */
[----:B------:R-:W-:Y:S01]  /*f200*/  VIMNMX R96, R96, 0xa0, PT ;  /* 0x000000a060607848 */ /* 0x000fe20003fe0100 */
[----:B-1----:R-:W-:Y:S06]  /*f210*/  @!P2 BRA `(.L_x_2424) ;  /* 0x000001e400c4a947 */ /* 0x002fec0003800000 */
.L_x_2667:
[----:B------:R-:W-:Y:S05]  /*f220*/  BSYNC B1 ;  /* 0x0000000000017941 */ /* 0x000fea0003800000 */
.L_x_2423:
        /* <DEDUP_REMOVED lines=21> */
.L_x_2426:
[----:B------:R-:W-:Y:S05]  /*f380*/  BSYNC B1 ;  /* 0x0000000000017941 */ /* 0x000fea0003800000 */
.L_x_2425:
        /* <DEDUP_REMOVED lines=20> */
.L_x_2370:
[----:B------:R-:W-:Y:S05]  /*f4d0*/  BSYNC B0 ;  /* 0x0000000000007941 */ /* 0x000fea0003800000 */
.L_x_2336:
        /* <DEDUP_REMOVED lines=12> */
[----:B------:R-:W-:-:S05]  /*f5a0*/  @!P2 VIADD R40, R97, 0x298a0 ;  /* 0x000298a06128a836 */ /* 0x000fca0000000000 */
[----:B------:R-:W-:-:S04]  /*f5b0*/  @!P2 PRMT R40, RZ, 0x654, R40 ;  /* 0x00000654ff28a816 */ /* 0x000fc80000000028 */
[----:B------:R0:W-:Y:S01]  /*f5c0*/  @!P2 SYNCS.ARRIVE.TRANS64.RED.A1T0 RZ, [R40+URZ], RZ ;  /* 0x000000ff28ffa9a7 */ /* 0x0001e2000810043f */
[----:B------:R-:W-:Y:S05]  /*f5d0*/  @!P1 BRA `(.L_x_2428) ;  /* 0x0000000000049947 */ /* 0x000fea0003800000 */
[----:B------:R-:W-:Y:S01]  /*f5e0*/  BPT.TRAP 0x1 ;  /* 0x000000040000795c */ /* 0x000fe20000300000 */
.L_x_2428:
[----:B------:R-:W-:Y:S05]  /*f5f0*/  BSYNC B0 ;  /* 0x0000000000007941 */ /* 0x000fea0003800000 */
.L_x_2427:
[----:B------:R-:W1:Y:S01]  /*f600*/  SYNCS.PHASECHK.TRANS64.TRYWAIT P1, [R97+URZ+0x298b0], R98 ;  /* 0x0298b062610075a7 */ /* 0x000e62000802017f */
[----:B------:R-:W-:Y:S01]  /*f610*/  ULDC UR42, c[0x0][0x320] ;  /* 0x0000c800002a7ab9 */ /* 0x000fe20000000800 */
[----:B------:R-:W-:Y:S01]  /*f620*/  ULDC.64 UR38, c[0x0][0x328] ;  /* 0x0000ca0000267ab9 */ /* 0x000fe20000000a00 */
[----:B------:R-:W-:Y:S01]  /*f630*/  ULDC.64 UR40, c[0x0][0x318] ;  /* 0x0000c60000287ab9 */ /* 0x000fe20000000a00 */
[----:B------:R-:W-:Y:S01]  /*f640*/  BSSY B0, `(.L_x_2429) ;  /* 0x0000003000007945 */ /* 0x000fe20003800000 */
[----:B------:R-:W-:-:S03]  /*f650*/  IMAD R41, R17, 0x5000, R213 ;  /* 0x0000500011297824 */ /* 0x000fc600078e02d5 */
[----:B-1----:R-:W-:Y:S05]  /*f660*/  @!P1 BRA `(.L_x_2430) ;  /* 0x000001e000c49947 */ /* 0x002fea0003800000 */
.L_x_2668:
[----:B------:R-:W-:Y:S05]  /*f670*/  BSYNC B0 ;  /* 0x0000000000007941 */ /* 0x000fea0003800000 */
.L_x_2429:
[----:B------:R-:W-:Y:S01]  /*f680*/  ISETP.GE.AND P1, PT, R188, R96, PT ;  /* 0x00000060bc00720c */ /* 0x000fe20003f26270 */
[----:B------:R-:W-:Y:S01]  /*f690*/  BSSY B0, `(.L_x_2431) ;  /* 0x000001a000007945 */ /* 0x000fe20003800000 */
[-C--:B------:R-:W-:Y:S01]  /*f6a0*/  IADD3 R48, R16, R41.reuse, RZ ;  /* 0x0000002910307210 */ /* 0x080fe20007ffe0ff */
[----:B------:R-:W-:Y:S01]  /*f6b0*/  IMAD.WIDE R44, R24, 0xa0, R118 ;  /* 0x000000a0182c7825 */ /* 0x000fe200078e0276 */
[CC--:B------:R-:W-:Y:S02]  /*f6c0*/  IADD3 R49, R16.reuse, R41.reuse, R124 ;  /* 0x0000002910317210 */ /* 0x0c0fe40007ffe07c */
[CC--:B------:R-:W-:Y:S02]  /*f6d0*/  IADD3 R50, R16.reuse, R41.reuse, R121 ;  /* 0x0000002910327210 */ /* 0x0c0fe40007ffe079 */
[----:B------:R-:W-:-:S05]  /*f6e0*/  IADD3 R51, R16, R41, R130 ;  /* 0x0000002910337210 */ /* 0x000fca0007ffe082 */
        /* <DEDUP_REMOVED lines=20> */
.L_x_2432:
[----:B------:R-:W-:Y:S05]  /*f830*/  BSYNC B0 ;  /* 0x0000000000007941 */ /* 0x000fea0003800000 */
.L_x_2431:
[----:B------:R-:W-:Y:S01]  /*f840*/  ISETP.GE.AND P1, PT, R221, R96, PT ;  /* 0x00000060dd00720c */ /* 0x000fe20003f26270 */
[----:B------:R-:W-:-:S12]  /*f850*/  BSSY B0, `(.L_x_2433) ;  /* 0x0000017000007945 */ /* 0x000fd80003800000 */
[----:B------:R-:W-:Y:S05]  /*f860*/  @P1 BRA `(.L_x_2434) ;  /* 0x0000000000541947 */ /* 0x000fea0003800000 */
[----:B--2---:R-:W-:Y:S01]  /*f870*/  IADD3 R43, P1, R44, 0x80, RZ ;  /* 0x000000802c2b7810 */ /* 0x004fe20007f3e0ff */
[----:B------:R-:W-:Y:S01]  /*f880*/  IMAD.MOV.U32 R41, RZ, RZ, R33 ;  /* 0x000000ffff297224 */ /* 0x000fe200078e0021 */
[----:B0-----:R-:W-:-:S03]  /*f890*/  MOV R40, R114 ;  /* 0x0000007200287202 */ /* 0x001fc60000000f00 */
[----:B------:R-:W-:Y:S02]  /*f8a0*/  IMAD.X R44, RZ, RZ, R45, P1 ;  /* 0x000000ffff2c7224 */ /* 0x000fe400008e062d */
        /* <DEDUP_REMOVED lines=17> */
.L_x_2434:
[----:B------:R-:W-:Y:S05]  /*f9c0*/  BSYNC B0 ;  /* 0x0000000000007941 */ /* 0x000fea0003800000 */
.L_x_2433:
[----:B0-23--:R-:W2:Y:S01]  /*f9d0*/  LDL R40, [R1+0x10] ;  /* 0x0000100001287983 */ /* 0x00dea20000100800 */
[----:B------:R-:W-:Y:S02]  /*f9e0*/  VIADD R17, R17, 0x1 ;  /* 0x0000000111117836 */ /* 0x000fe40000000000 */
[----:B-1----:R-:W-:Y:S01]  /*f9f0*/  @!P2 VIADD R97, R97, 0x298c0 ;  /* 0x000298c06161a836 */ /* 0x002fe20000000000 */
        /* <DEDUP_REMOVED lines=20> */
.L_x_2331:
[----:B------:R-:W0:Y:S01]  /*fb40*/  LDC R0, c[0x0][0x448] ;  /* 0x00011200ff007b82 */ /* 0x000e220000000800 */
        /* <DEDUP_REMOVED lines=23> */
[----:B0-----:R-:W-:-:S02]  /*fcc0*/  ISETP.NE.AND P1, PT, R0, 0x1, PT ;  /* 0x000000010000780c */ /* 0x001fc40003f25270 */
[----:B------:R-:W-:Y:S02]  /*fcd0*/  CS2R R44, SRZ ;  /* 0x00000000002c7805 */ /* 0x000fe4000001ff00 */
[----:B------:R-:W-:Y:S02]  /*fce0*/  IADD3 R0, R203, 0x7f, RZ ;  /* 0x0000007fcb007810 */ /* 0x000fe40007ffe0ff */
[----:B------:R-:W-:Y:S02]  /*fcf0*/  CS2R R32, SRZ ;  /* 0x0000000000207805 */ /* 0x000fe4000001ff00 */
[----:B------:R-:W-:Y:S01]  /*fd00*/  CS2R R38, SRZ ;  /* 0x0000000000267805 */ /* 0x000fe2000001ff00 */
[----:B------:R-:W-:Y:S01]  /*fd10*/  IMAD.MOV.U32 R34, RZ, RZ, RZ ;  /* 0x000000ffff227224 */ /* 0x000fe200078e00ff */
[----:B------:R-:W-:Y:S02]  /*fd20*/  CS2R R36, SRZ ;  /* 0x0000000000247805 */ /* 0x000fe4000001ff00 */
[----:B------:R-:W-:-:S02]  /*fd30*/  CS2R R90, SRZ ;  /* 0x00000000005a7805 */ /* 0x000fc4000001ff00 */
[----:B------:R-:W-:Y:S02]  /*fd40*/  CS2R R40, SRZ ;  /* 0x0000000000287805 */ /* 0x000fe4000001ff00 */
[----:B------:R-:W-:Y:S02]  /*fd50*/  CS2R R48, SRZ ;  /* 0x0000000000307805 */ /* 0x000fe4000001ff00 */
[----:B------:R-:W-:Y:S01]  /*fd60*/  CS2R R92, SRZ ;  /* 0x00000000005c7805 */ /* 0x000fe2000001ff00 */
[----:B------:R-:W-:Y:S01]  /*fd70*/  IMAD.MOV.U32 R57, RZ, RZ, RZ ;  /* 0x000000ffff397224 */ /* 0x000fe200078e00ff */
[----:B------:R-:W0:Y:S08]  /*fd80*/  @P1 LDC R3, c[0x0][0x44c] ;  /* 0x00011300ff031b82 */ /* 0x000e300000000800 */
[----:B------:R-:W1:Y:S01]  /*fd90*/  @P1 LDC R2, c[0x0][0x450] ;  /* 0x00011400ff021b82 */ /* 0x000e620000000800 */
[----:B0-----:R-:W-:-:S05]  /*fda0*/  @P1 IMAD.HI.U32 R3, R0, R3, RZ ;  /* 0x0000000300031227 */ /* 0x001fca00078e00ff */
[----:B-1----:R-:W-:Y:S02]  /*fdb0*/  @P1 SHF.R.U32.HI R0, RZ, R2, R3 ;  /* 0x00000002ff001219 */ /* 0x002fe40000011603 */
[----:B------:R-:W-:-:S03]  /*fdc0*/  PLOP3.LUT P1, PT, PT, PT, PT, 0x80, 0x0 ;  /* 0x000000000000781c */ /* 0x000fc60003f2f070 */
[----:B------:R-:W-:-:S04]  /*fdd0*/  IMAD.IADD R0, R161, 0x1, R0 ;  /* 0x00000001a1007824 */ /* 0x000fc800078e0200 */
[----:B------:R-:W-:-:S05]  /*fde0*/  IMAD.HI R0, R0, 0x66666667, RZ ;  /* 0x6666666700007827 */ /* 0x000fca00078e02ff */
[----:B------:R-:W-:-:S04]  /*fdf0*/  SHF.R.U32.HI R3, RZ, 0x1f, R0 ;  /* 0x0000001fff037819 */ /* 0x000fc80000011600 */
[----:B------:R-:W-:-:S04]  /*fe00*/  LEA.HI.SX32 R3, R0, R3, 0x1a ;  /* 0x0000000300037211 */ /* 0x000fc800078fd2ff */
[----:B------:R-:W-:-:S04]  /*fe10*/  VIMNMX R162, R162, R3, PT ;  /* 0x00000003a2a27248 */ /* 0x000fc80003fe0100 */
[----:B------:R-:W-:Y:S01]  /*fe20*/  ISETP.GE.AND P2, PT, R162, 0x1, PT ;  /* 0x00000001a200780c */ /* 0x000fe20003f46270 */
[----:B------:R-:W-:-:S12]  /*fe30*/  @P0 BRA `(.L_x_2436) ;  /* 0x00000000000c0947 */ /* 0x000fd80003800000 */
[----:B------:R-:W0:Y:S01]  /*fe40*/  FENCE.VIEW.ASYNC.G ;  /* 0x00000000000073c6 */ /* 0x000e220000000100 */
[----:B------:R-:W-:Y:S05]  /*fe50*/  WARPSYNC.ALL ;  /* 0x0000000000007948 */ /* 0x000fea0003800000 */
[----:B0-----:R-:W-:Y:S06]  /*fe60*/  BAR.ARV 0xc, 0x180 ;  /* 0x0306000000007b1d */ /* 0x001fec0000002000 */
.L_x_2436:
[----:B------:R-:W-:Y:S01]  /*fe70*/  CS2R R94, SRZ ;  /* 0x00000000005e7805 */ /* 0x000fe2000001ff00 */
[----:B------:R-:W-:Y:S06]  /*fe80*/  @!P2 BRA `(.L_x_2437) ;  /* 0x0000014000f0a947 */ /* 0x000fec0003800000 */
[----:B------:R-:W-:-:S03]  /*fe90*/  UMOV UR4, 0xffffffff ;  /* 0xffffffff00047882 */ /* 0x000fc60000000000 */
[----:B------:R-:W-:Y:S05]  /*fea0*/  BRA.DIV UR4, `(.L_x_2438) ;  /* 0x000001da04c87947 */ /* 0x000fea000b800000 */
[----:B------:R0:W1:Y:S02]  /*feb0*/  SHFL.IDX PT, R197, R237, RZ, 0x1f ;  /* 0x00001fffedc57589 */ /* 0x00006400000e0000 */
.L_x_2671:
[----:B------:R-:W-:Y:S01]  /*fec0*/  ULOP3.LUT UP0, URZ, UR52, 0x9f, URZ, 0xc0, !UPT ;  /* 0x0000009f343f7892 */ /* 0x000fe2000f80c03f */
[----:B-1----:R-:W-:-:S04]  /*fed0*/  LEA.HI R0, R197, R197, RZ, 0x1 ;  /* 0x000000c5c5007211 */ /* 0x002fc800078f08ff */
[----:B------:R-:W-:Y:S02]  /*fee0*/  LOP3.LUT R0, R0, 0x3e, RZ, 0xc0, !PT ;  /* 0x0000003e00007812 */ /* 0x000fe400078ec0ff */
[----:B------:R-:W-:Y:S02]  /*fef0*/  PLOP3.LUT P0, PT, PT, PT, UP0, 0x80, 0x0 ;  /* 0x000000000000781c */ /* 0x000fe40003f0f008 */
[----:B------:R-:W-:-:S04]  /*ff00*/  IADD3 R0, R197, -R0, RZ ;  /* 0x80000000c5007210 */ /* 0x000fc80007ffe0ff */
        /* <DEDUP_REMOVED lines=17> */
[----:B-1----:R-:W-:-:S07]  /*10020*/  IMAD.MOV.U32 R13, RZ, RZ, RZ ;  /* 0x000000ffff0d7224 */ /* 0x002fce00078e00ff */
[----:B------:R-:W-:-:S07]  /*10030*/  LEPC R20, `(.L_x_2439) ;  /* 0x000000001014794e */ /* 0x000fce0000000000 */
[----:B0-2--5:R-:W-:Y:S05]  /*10040*/  CALL.ABS.NOINC R2 ;  /* 0x0000000002007343 */ /* 0x025fea0003c00000 */
.L_x_2439:
        /* <DEDUP_REMOVED lines=45> */
[----:B------:R-:W-:-:S04]  /*10320*/  MOV R3, UR4 ;  /* 0x0000000400037c02 */ /* 0x000fc80008000f00 */
[----:B------:R-:W-:-:S04]  /*10330*/  SHF.L.U32 R3, R3, 0x1f, RZ ;  /* 0x0000001f03037819 */ /* 0x000fc800000006ff */
[----:B------:R1:W2:Y:S03]  /*10340*/  SYNCS.PHASECHK.TRANS64.TRYWAIT P0, [R16+URZ+0x29800], R3 ;  /* 0x02980003100075a7 */ /* 0x0002a6000800017f */
[----:B--2---:R-:W-:Y:S05]  /*10350*/  @!P0 NANOSLEEP.SYNCS 0x989680 ;  /* 0x009896800000895d */ /* 0x004fea0003900000 */
[----:B------:R-:W2:Y:S01]  /*10360*/  @!P0 SYNCS.PHASECHK.TRANS64 P0, [R16+URZ+0x29800], R3 ;  /* 0x02980003100085a7 */ /* 0x000ea2000800007f */
[----:B------:R-:W-:Y:S04]  /*10370*/  BSSY B0, `(.L_x_2441) ;  /* 0x0000006000007945 */ /* 0x000fe80003800000 */
[----:B--2---:R-:W-:Y:S05]  /*10380*/  @P0 BRA `(.L_x_2442) ;  /* 0x0000000000100947 */ /* 0x004fea0003800000 */
.L_x_2443:
[----:B--2---:R2:W3:Y:S02]  /*10390*/  SYNCS.PHASECHK.TRANS64.TRYWAIT P0, [R16+URZ+0x29800], R3 ;  /* 0x02980003100075a7 */ /* 0x0044e4000800017f */
[----:B---3--:R-:W-:Y:S05]  /*103a0*/  @!P0 NANOSLEEP.SYNCS 0x989680 ;  /* 0x009896800000895d */ /* 0x008fea0003900000 */
[----:B------:R-:W3:Y:S02]  /*103b0*/  @!P0 SYNCS.PHASECHK.TRANS64 P0, [R16+URZ+0x29800], R3 ;  /* 0x02980003100085a7 */ /* 0x000ee4000800007f */
[----:B---3--:R-:W-:Y:S05]  /*103c0*/  @!P0 BRA `(.L_x_2443) ;  /* 0xfffffffc00f08947 */ /* 0x008fea000383ffff */
.L_x_2442:
[----:B------:R-:W-:Y:S05]  /*103d0*/  BSYNC B0 ;  /* 0x0000000000007941 */ /* 0x000fea0003800000 */
.L_x_2441:
[----:B------:R-:W-:Y:S05]  /*103e0*/  BRA `(.L_x_2444) ;  /* 0x0000006c009c7947 */ /* 0x000fea0003800000 */
.L_x_2440:
        /* <DEDUP_REMOVED lines=27> */
[----:B-1----:R-:W-:-:S07]  /*105a0*/  IMAD.MOV.U32 R13, RZ, RZ, RZ ;  /* 0x000000ffff0d7224 */ /* 0x002fce00078e00ff */
[----:B------:R-:W-:-:S07]  /*105b0*/  LEPC R20, `(.L_x_2445) ;  /* 0x000000001014794e */ /* 0x000fce0000000000 */
[----:B0-2---:R-:W-:Y:S05]  /*105c0*/  CALL.ABS.NOINC R14 ;  /* 0x000000000e007343 */ /* 0x005fea0003c00000 */
.L_x_2445:
[----:B------:R-:W-:Y:S01]  /*105d0*/  ULDC.U8 UR4, c[0x0][0x410] ;  /* 0x0001040000047ab9 */ /* 0x000fe20000000000 */
[----:B------:R-:W-:Y:S01]  /*105e0*/  BSSY B0, `(.L_x_2446) ;  /* 0x00006bf000007945 */ /* 0x000fe20003800000 */
[----:B------:R-:W-:Y:S02]  /*105f0*/  ISETP.NE.AND P0, PT, RZ, UR4, PT ;  /* 0x00000004ff007c0c */ /* 0x000fe4000bf05270 */
[----:B------:R-:W-:-:S11]  /*10600*/  IADD3 R10, R188, R203, RZ ;  /* 0x000000cbbc0a7210 */ /* 0x000fd60007ffe0ff */
[----:B------:R-:W-:Y:S05]  /*10610*/  @!P0 BRA `(.L_x_2447) ;  /* 0x0000003400788947 */ /* 0x000fea0003800000 */
[----:B------:R-:W1:Y:S01]  /*10620*/  LDC R45, c[0x0][0x448] ;  /* 0x00011200ff2d7b82 */ /* 0x000e620000000800 */
[----:B------:R-:W-:Y:S01]  /*10630*/  IMAD.MOV.U32 R5, RZ, RZ, R10 ;  /* 0x000000ffff057224 */ /* 0x000fe200078e000a */
[----:B------:R-:W-:Y:S01]  /*10640*/  MOV R8, R144 ;  /* 0x0000009000087202 */ /* 0x000fe20000000f00 */
[----:B------:R-:W-:Y:S01]  /*10650*/  IMAD.MOV.U32 R6, RZ, RZ, R24 ;  /* 0x000000ffff067224 */ /* 0x000fe200078e0018 */
[----:B------:R-:W-:Y:S01]  /*10660*/  ULDC.64 UR4, c[0x0][0x3f8] ;  /* 0x0000fe0000047ab9 */ /* 0x000fe20000000a00 */
[----:B------:R-:W-:Y:S01]  /*10670*/  IMAD.MOV.U32 R9, RZ, RZ, R29 ;  /* 0x000000ffff097224 */ /* 0x000fe200078e001d */
[----:B------:R-:W-:Y:S01]  /*10680*/  ULDC.64 UR6, c[0x0][0x408] ;  /* 0x0001020000067ab9 */ /* 0x000fe20000000a00 */
[----:B------:R-:W-:Y:S01]  /*10690*/  ULDC.64 UR8, c[0x0][0x400] ;  /* 0x0001000000087ab9 */ /* 0x000fe20000000a00 */
[----:B-1----:R-:W-:-:S13]  /*106a0*/  ISETP.NE.AND P0, PT, R45, 0x1, PT ;  /* 0x000000012d00780c */ /* 0x002fda0003f05270 */
[----:B------:R-:W1:Y:S08]  /*106b0*/  @P0 LDC R3, c[0x0][0x44c] ;  /* 0x00011300ff030b82 */ /* 0x000e700000000800 */
[----:B------:R-:W2:Y:S01]  /*106c0*/  @P0 LDC R7, c[0x0][0x450] ;  /* 0x00011400ff070b82 */ /* 0x000ea20000000800 */
[----:B-1----:R-:W-:-:S05]  /*106d0*/  @P0 IMAD.HI.U32 R0, R10, R3, RZ ;  /* 0x000000030a000227 */ /* 0x002fca00078e00ff */
[----:B--2---:R-:W-:Y:S01]  /*106e0*/  @P0 SHF.R.U32.HI R5, RZ, R7, R0 ;  /* 0x00000007ff050219 */ /* 0x004fe20000011600 */
[----:B------:R-:W-:-:S03]  /*106f0*/  IMAD.MOV.U32 R7, RZ, RZ, R27 ;  /* 0x000000ffff077224 */ /* 0x000fc600078e001b */
[----:B------:R-:W-:Y:S01]  /*10700*/  SHF.R.S32.HI R0, RZ, 0x1f, R5 ;  /* 0x0000001fff007819 */ /* 0x000fe20000011405 */
[----:B------:R-:W-:-:S04]  /*10710*/  IMAD.WIDE.U32 R6, R5, UR4, R6 ;  /* 0x0000000405067c25 */ /* 0x000fc8000f8e0006 */
[----:B------:R-:W-:Y:S02]  /*10720*/  IMAD R4, R0, UR4, RZ ;  /* 0x0000000400047c24 */ /* 0x000fe4000f8e02ff */
[----:B------:R-:W-:-:S04]  /*10730*/  IMAD.WIDE.U32 R8, R5, UR6, R8 ;  /* 0x0000000605087c25 */ /* 0x000fc8000f8e0008 */
[----:B------:R-:W-:Y:S02]  /*10740*/  IMAD R0, R0, UR6, RZ ;  /* 0x0000000600007c24 */ /* 0x000fe4000f8e02ff */
[C---:B------:R-:W-:Y:S01]  /*10750*/  IMAD R13, R5.reuse, UR5, R4 ;  /* 0x00000005050d7c24 */ /* 0x040fe2000f8e0204 */
[----:B------:R-:W-:Y:S01]  /*10760*/  ULDC.64 UR4, c[0x0][0x3e8] ;  /* 0x0000fa0000047ab9 */ /* 0x000fe20000000a00 */
[----:B------:R-:W-:Y:S01]  /*10770*/  IMAD R11, R5, UR7, R0 ;  /* 0x00000007050b7c24 */ /* 0x000fe2000f8e0200 */
[----:B------:R-:W-:Y:S01]  /*10780*/  IADD3 R3, P0, R6, UR4, RZ ;  /* 0x0000000406037c10 */ /* 0x000fe2000ff1e0ff */
[----:B------:R-:W-:Y:S01]  /*10790*/  UMOV UR4, 0xffffffff ;  /* 0xffffffff00047882 */ /* 0x000fe20000000000 */
[----:B------:R-:W-:Y:S02]  /*107a0*/  IADD3 R5, P1, R8, UR8, RZ ;  /* 0x0000000808057c10 */ /* 0x000fe4000ff3e0ff */
[----:B------:R-:W-:Y:S02]  /*107b0*/  IADD3.X R13, R7, UR5, R13, P0, !PT ;  /* 0x00000005070d7c10 */ /* 0x000fe400087fe40d */
[----:B------:R-:W-:Y:S01]  /*107c0*/  IADD3.X R4, R9, UR9, R11, P1, !PT ;  /* 0x0000000909047c10 */ /* 0x000fe20008ffe40b */
[----:B------:R-:W-:Y:S08]  /*107d0*/  BRA.DIV UR4, `(.L_x_2448) ;  /* 0x000001d204a87947 */ /* 0x000ff0000b800000 */
[----:B------:R1:W2:Y:S04]  /*107e0*/  SHFL.IDX PT, R0, R13, RZ, 0x1e1f ;  /* 0x001e1fff0d007589 */ /* 0x0002a800000e0000 */
[----:B------:R-:W3:Y:S04]  /*107f0*/  SHFL.IDX PT, R3, R3, RZ, 0x1e1f ;  /* 0x001e1fff03037589 */ /* 0x000ee800000e0000 */
[----:B------:R-:W4:Y:S04]  /*10800*/  SHFL.IDX PT, R4, R4, RZ, 0x1e1f ;  /* 0x001e1fff04047589 */ /* 0x000f2800000e0000 */
[----:B------:R1:W0:Y:S02]  /*10810*/  SHFL.IDX PT, R14, R5, RZ, 0x1e1f ;  /* 0x001e1fff050e7589 */ /* 0x00022400000e0000 */
.L_x_2677:
        /* <DEDUP_REMOVED lines=13> */
[----:B-1----:R-:W-:Y:S02]  /*108f0*/  CS2R R12, SRZ ;  /* 0x00000000000c7805 */ /* 0x002fe4000001ff00 */
        /* <DEDUP_REMOVED lines=11> */
[----:B0-----:R-:W-:Y:S02]  /*109b0*/  @!P5 IADD3 R8, P1, R22, R14, RZ ;  /* 0x0000000e1608d210 */ /* 0x001fe40007f3e0ff */
[----:B------:R-:W-:Y:S01]  /*109c0*/  @!P2 IADD3 R10, P4, R193, R3, RZ ;  /* 0x00000003c10aa210 */ /* 0x000fe20007f9e0ff */
[--C-:B--2---:R-:W-:Y:S02]  /*109d0*/  @!P5 IMAD.X R7, R0, 0x1, R5.reuse, P0 ;  /* 0x000000010007d824 */ /* 0x104fe400000e0605 */
[----:B----4-:R-:W-:Y:S01]  /*109e0*/  @!P5 IMAD.X R9, R4, 0x1, R5, P1 ;  /* 0x000000010409d824 */ /* 0x010fe200008e0605 */
[----:B------:R-:W-:-:S02]  /*109f0*/  ISETP.GE.AND P1, PT, R195, UR4, PT ;  /* 0x00000004c3007c0c */ /* 0x000fc4000bf26270 */
[-C--:B------:R-:W-:Y:S01]  /*10a00*/  @!P2 IADD3 R12, P0, R193, R14.reuse, RZ ;  /* 0x0000000ec10ca210 */ /* 0x080fe20007f1e0ff */
[----:B------:R0:W5:Y:S01]  /*10a10*/  @!P5 LD.E.64 R38, desc[UR56][R6.64] ;  /* 0x000000380626d980 */ /* 0x000162000c101b00 */
[----:B------:R-:W-:Y:S02]  /*10a20*/  @!P2 IADD3.X R11, R0, R233, RZ, P4, !PT ;  /* 0x000000e9000ba210 */ /* 0x000fe400027fe4ff */
[C---:B------:R-:W-:Y:S01]  /*10a30*/  @!P3 IADD3 R20, P4, R192.reuse, R3, RZ ;  /* 0x00000003c014b210 */ /* 0x040fe20007f9e0ff */
[----:B------:R-:W5:Y:S01]  /*10a40*/  @!P5 LD.E.64 R36, desc[UR56][R8.64] ;  /* 0x000000380824d980 */ /* 0x000f62000c101b00 */
[----:B------:R-:W-:Y:S02]  /*10a50*/  @!P3 IADD3 R40, P5, R192, R14, RZ ;  /* 0x0000000ec028b210 */ /* 0x000fe40007fbe0ff */
[----:B------:R-:W-:Y:S01]  /*10a60*/  CS2R R34, SRZ ;  /* 0x0000000000227805 */ /* 0x000fe2000001ff00 */
[----:B------:R-:W-:Y:S01]  /*10a70*/  @!P2 IMAD.X R13, R4, 0x1, R233, P0 ;  /* 0x00000001040da824 */ /* 0x000fe200000e06e9 */
[----:B------:R-:W-:-:S02]  /*10a80*/  CS2R R30, SRZ ;  /* 0x00000000001e7805 */ /* 0x000fc4000001ff00 */
[----:B------:R-:W-:Y:S01]  /*10a90*/  CS2R R28, SRZ ;  /* 0x00000000001c7805 */ /* 0x000fe2000001ff00 */
[--C-:B------:R-:W-:Y:S01]  /*10aa0*/  @!P3 IMAD.X R21, R0, 0x1, R232.reuse, P4 ;  /* 0x000000010015b824 */ /* 0x100fe200020e06e8 */
[----:B------:R-:W5:Y:S01]  /*10ab0*/  @!P2 LD.E.64 R32, desc[UR56][R10.64] ;  /* 0x000000380a20a980 */ /* 0x000f62000c101b00 */
[----:B------:R-:W-:Y:S01]  /*10ac0*/  @!P3 IMAD.X R41, R4, 0x1, R232, P5 ;  /* 0x000000010429b824 */ /* 0x000fe200028e06e8 */
[----:B------:R-:W-:Y:S02]  /*10ad0*/  ISETP.GE.AND P0, PT, R194, UR4, PT ;  /* 0x00000004c2007c0c */ /* 0x000fe4000bf06270 */
[----:B------:R-:W5:Y:S01]  /*10ae0*/  @!P2 LD.E.64 R34, desc[UR56][R12.64] ;  /* 0x000000380c22a980 */ /* 0x000f62000c101b00 */
[----:B------:R-:W-:Y:S02]  /*10af0*/  ISETP.GE.AND P2, PT, R196, UR4, PT ;  /* 0x00000004c4007c0c */ /* 0x000fe4000bf46270 */
[C---:B------:R-:W-:Y:S01]  /*10b00*/  @!P1 IADD3 R42, P4, R195.reuse, R14, RZ ;  /* 0x0000000ec32a9210 */ /* 0x040fe20007f9e0ff */
[----:B------:R-:W5:Y:S04]  /*10b10*/  @!P3 LD.E.64 R30, desc[UR56][R20.64] ;  /* 0x00000038141eb980 */ /* 0x000f68000c101b00 */
[----:B------:R1:W5:Y:S01]  /*10b20*/  @!P3 LD.E.64 R28, desc[UR56][R40.64] ;  /* 0x00000038281cb980 */ /* 0x000362000c101b00 */
[----:B0-----:R-:W-:-:S02]  /*10b30*/  @!P1 IADD3 R6, P3, R195, R3, RZ ;  /* 0x00000003c3069210 */ /* 0x001fc40007f7e0ff */
[----:B------:R-:W-:Y:S02]  /*10b40*/  CS2R R26, SRZ ;  /* 0x00000000001a7805 */ /* 0x000fe4000001ff00 */
[----:B------:R-:W-:Y:S01]  /*10b50*/  CS2R R24, SRZ ;  /* 0x0000000000187805 */ /* 0x000fe2000001ff00 */
[----:B------:R-:W-:Y:S01]  /*10b60*/  @!P1 IMAD.X R43, R4, 0x1, R231, P4 ;  /* 0x00000001042b9824 */ /* 0x000fe200020e06e7 */
[----:B------:R-:W-:Y:S02]  /*10b70*/  @!P1 IADD3.X R7, R0, R231, RZ, P3, !PT ;  /* 0x000000e700079210 */ /* 0x000fe40001ffe4ff */
[-C--:B------:R-:W-:Y:S02]  /*10b80*/  @!P0 IADD3 R46, P5, R194, R3.reuse, RZ ;  /* 0x00000003c22e8210 */ /* 0x080fe40007fbe0ff */
[----:B------:R0:W5:Y:S01]  /*10b90*/  @!P1 LD.E.64 R24, desc[UR56][R42.64] ;  /* 0x000000382a189980 */ /* 0x000162000c101b00 */
[----:B------:R-:W-:-:S03]  /*10ba0*/  @!P2 IADD3 R48, P3, R196, R3, RZ ;  /* 0x00000003c430a210 */ /* 0x000fc60007f7e0ff */
[----:B------:R0:W5:Y:S01]  /*10bb0*/  @!P1 LD.E.64 R26, desc[UR56][R6.64] ;  /* 0x00000038061a9980 */ /* 0x000162000c101b00 */
[-C--:B-1----:R-:W-:Y:S02]  /*10bc0*/  @!P0 IADD3 R40, P1, R194, R14.reuse, RZ ;  /* 0x0000000ec2288210 */ /* 0x082fe40007f3e0ff */
[----:B------:R-:W-:Y:S02]  /*10bd0*/  @!P2 IADD3 R14, P4, R196, R14, RZ ;  /* 0x0000000ec40ea210 */ /* 0x000fe40007f9e0ff */
[----:B------:R-:W-:Y:S02]  /*10be0*/  CS2R R12, SRZ ;  /* 0x00000000000c7805 */ /* 0x000fe4000001ff00 */
[----:B------:R-:W-:Y:S02]  /*10bf0*/  CS2R R20, SRZ ;  /* 0x0000000000147805 */ /* 0x000fe4000001ff00 */
[----:B------:R-:W-:Y:S02]  /*10c00*/  CS2R R10, SRZ ;  /* 0x00000000000a7805 */ /* 0x000fe4000001ff00 */
[----:B------:R-:W-:Y:S01]  /*10c10*/  CS2R R8, SRZ ;  /* 0x0000000000087805 */ /* 0x000fe2000001ff00 */
[C-C-:B------:R-:W-:Y:S01]  /*10c20*/  @!P0 IMAD.X R47, R0.reuse, 0x1, R230.reuse, P5 ;  /* 0x00000001002f8824 */ /* 0x140fe200028e06e6 */
[----:B------:R-:W-:Y:S01]  /*10c30*/  @!P2 IADD3.X R49, R0, R229, RZ, P3, !PT ;  /* 0x000000e50031a210 */ /* 0x000fe20001ffe4ff */
[----:B------:R-:W-:-:S02]  /*10c40*/  @!P0 IMAD.X R41, R4, 0x1, R230, P1 ;  /* 0x0000000104298824 */ /* 0x000fc400008e06e6 */
[----:B------:R-:W-:Y:S01]  /*10c50*/  @!P2 IMAD.X R15, R4, 0x1, R229, P4 ;  /* 0x00000001040fa824 */ /* 0x000fe200020e06e5 */
[----:B------:R0:W5:Y:S04]  /*10c60*/  @!P0 LD.E.64 R12, desc[UR56][R46.64] ;  /* 0x000000382e0c8980 */ /* 0x000168000c101b00 */
[----:B------:R0:W5:Y:S04]  /*10c70*/  @!P0 LD.E.64 R20, desc[UR56][R40.64] ;  /* 0x0000003828148980 */ /* 0x000168000c101b00 */
[----:B------:R0:W5:Y:S04]  /*10c80*/  @!P2 LD.E.64 R10, desc[UR56][R48.64] ;  /* 0x00000038300aa980 */ /* 0x000168000c101b00 */
[----:B------:R0:W5:Y:S02]  /*10c90*/  @!P2 LD.E.64 R8, desc[UR56][R14.64] ;  /* 0x000000380e08a980 */ /* 0x000164000c101b00 */
.L_x_2450:
[----:B------:R-:W-:Y:S05]  /*10ca0*/  BSYNC B1 ;  /* 0x0000000000017941 */ /* 0x000fea0003800000 */
.L_x_2449:
[----:B------:R-:W-:Y:S01]  /*10cb0*/  ULEA.HI UR4, UR43, UR43, URZ, 0x1 ;  /* 0x0000002b2b047291 */ /* 0x000fe2000f8f083f */
[----:B---3--:R-:W-:Y:S01]  /*10cc0*/  VIADDMNMX R3, R45, -R203, 0x80, PT ;  /* 0x000000802d037446 */ /* 0x008fe200038009cb */
[----:B------:R-:W-:Y:S02]  /*10cd0*/  BSSY B1, `(.L_x_2451) ;  /* 0x0000008000017945 */ /* 0x000fe40003800000 */
[----:B------:R-:W-:Y:S01]  /*10ce0*/  ULOP3.LUT UR4, UR4, 0xfffffffe, URZ, 0xc0, !UPT ;  /* 0xfffffffe04047892 */ /* 0x000fe2000f8ec03f */
[----:B------:R-:W-:-:S03]  /*10cf0*/  ISETP.GE.AND P1, PT, R188, R3, PT ;  /* 0x00000003bc00720c */ /* 0x000fc60003f26270 */
[----:B------:R-:W-:-:S06]  /*10d00*/  UIADD3 UR4, UR43, -UR4, URZ ;  /* 0x800000042b047290 */ /* 0x000fcc000fffe03f */
[----:B------:R-:W-:-:S05]  /*10d10*/  IMAD.U32 R5, RZ, RZ, UR4 ;  /* 0x00000004ff057e24 */ /* 0x000fca000f8e00ff */
[----:B------:R-:W-:-:S04]  /*10d20*/  SHF.L.U32 R5, R5, 0x1f, RZ ;  /* 0x0000001f05057819 */ /* 0x000fc800000006ff */
[----:B------:R-:W1:Y:S02]  /*10d30*/  SYNCS.PHASECHK.TRANS64.TRYWAIT P0, [R16+URZ+0x29800], R5 ;  /* 0x02980005100075a7 */ /* 0x000e64000800017f */
[----:B-1----:R-:W-:Y:S05]  /*10d40*/  @!P0 BRA `(.L_x_2452) ;  /* 0x000001cc00b88947 */ /* 0x002fea0003800000 */
.L_x_2678:
[----:B------:R-:W-:Y:S05]  /*10d50*/  BSYNC B1 ;  /* 0x0000000000017941 */ /* 0x000fea0003800000 */
.L_x_2451:
[----:B------:R-:W-:Y:S05]  /*10d60*/  @P1 BRA `(.L_x_2453) ;  /* 0x0000006400181947 */ /* 0x000fea0003800000 */
[----:B------:R-:W3:Y:S01]  /*10d70*/  LDC R3, c[0x0][0x3f4] ;  /* 0x0000fd00ff037b82 */ /* 0x000ee20000000800 */
[----:B------:R-:W-:Y:S01]  /*10d80*/  BSSY B1, `(.L_x_2454) ;  /* 0x000007f000017945 */ /* 0x000fe20003800000 */
[----:B--2---:R-:W-:Y:S01]  /*10d90*/  IMAD.IADD R0, R16, 0x1, R209 ;  /* 0x0000000110007824 */ /* 0x004fe200078e02d1 */
[-C--:B---3--:R-:W-:Y:S02]  /*10da0*/  ISETP.GE.AND P0, PT, R22, R3.reuse, PT ;  /* 0x000000031600720c */ /* 0x088fe40003f06270 */
[-C--:B------:R-:W-:Y:S02]  /*10db0*/  ISETP.GE.AND P1, PT, R193, R3.reuse, PT ;  /* 0x00000003c100720c */ /* 0x080fe40003f26270 */
[-C--:B------:R-:W-:Y:S02]  /*10dc0*/  ISETP.GE.AND P2, PT, R192, R3.reuse, PT ;  /* 0x00000003c000720c */ /* 0x080fe40003f46270 */
[-C--:B------:R-:W-:Y:S02]  /*10dd0*/  ISETP.GE.AND P3, PT, R195, R3.reuse, PT ;  /* 0x00000003c300720c */ /* 0x080fe40003f66270 */
[----:B------:R-:W-:-:S02]  /*10de0*/  ISETP.GE.AND P4, PT, R194, R3, PT ;  /* 0x00000003c200720c */ /* 0x000fc40003f86270 */
[----:B------:R-:W-:-:S03]  /*10df0*/  ISETP.GE.AND P5, PT, R196, R3, PT ;  /* 0x00000003c400720c */ /* 0x000fc60003fa6270 */
[----:B------:R-:W-:Y:S10]  /*10e00*/  @P0 BRA `(.L_x_2455) ;  /* 0x0000000400d80947 */ /* 0x000ff40003800000 */
[----:B01--4-:R-:W0:Y:S01]  /*10e10*/  LDS.128 R4, [R0+0x14400] ;  /* 0x0144000000047984 */ /* 0x013e220000000c00 */
        /* <DEDUP_REMOVED lines=117> */
.L_x_2455:
[----:B------:R-:W-:Y:S05]  /*11570*/  BSYNC B1 ;  /* 0x0000000000017941 */ /* 0x000fea0003800000 */
.L_x_2454:
[----:B------:R-:W-:Y:S04]  /*11580*/  BSSY B1, `(.L_x_2456) ;  /* 0x000007c000017945 */ /* 0x000fe80003800000 */
[----:B------:R-:W-:Y:S05]  /*11590*/  @P1 BRA `(.L_x_2457) ;  /* 0x0000000400e81947 */ /* 0x000fea0003800000 */
[----:B012-4-:R-:W0:Y:S01]  /*115a0*/  LDS.128 R4, [R223] ;  /* 0x00000000df047984 */ /* 0x017e220000000c00 */
        /* <DEDUP_REMOVED lines=121> */
.L_x_2457:
[----:B------:R-:W-:Y:S05]  /*11d40*/  BSYNC B1 ;  /* 0x0000000000017941 */ /* 0x000fea0003800000 */
.L_x_2456:
        /* <DEDUP_REMOVED lines=120> */
.L_x_2459:
[----:B------:R-:W-:Y:S05]  /*124d0*/  BSYNC B1 ;  /* 0x0000000000017941 */ /* 0x000fea0003800000 */
.L_x_2458:
        /* <DEDUP_REMOVED lines=124> */
.L_x_2461:
[----:B------:R-:W-:Y:S05]  /*12ca0*/  BSYNC B1 ;  /* 0x0000000000017941 */ /* 0x000fea0003800000 */
.L_x_2460:
        /* <DEDUP_REMOVED lines=120> */
.L_x_2463:
[----:B------:R-:W-:Y:S05]  /*13430*/  BSYNC B1 ;  /* 0x0000000000017941 */ /* 0x000fea0003800000 */
.L_x_2462:
        /* <DEDUP_REMOVED lines=124> */
.L_x_2447:
[----:B------:R-:W1:Y:S01]  /*13c00*/  LDC R25, c[0x0][0x448] ;  /* 0x00011200ff197b82 */ /* 0x000e620000000800 */
[----:B------:R-:W-:Y:S01]  /*13c10*/  IMAD.MOV.U32 R9, RZ, RZ, R10 ;  /* 0x000000ffff097224 */ /* 0x000fe200078e000a */
[----:B------:R-:W-:Y:S01]  /*13c20*/  MOV R5, R27 ;  /* 0x0000001b00057202 */ /* 0x000fe20000000f00 */
[----:B------:R-:W-:Y:S01]  /*13c30*/  IMAD.MOV.U32 R4, RZ, RZ, R24 ;  /* 0x000000ffff047224 */ /* 0x000fe200078e0018 */
[----:B------:R-:W-:Y:S01]  /*13c40*/  ULDC.64 UR4, c[0x0][0x3f8] ;  /* 0x0000fe0000047ab9 */ /* 0x000fe20000000a00 */
[----:B------:R-:W-:Y:S01]  /*13c50*/  IMAD.MOV.U32 R6, RZ, RZ, R144 ;  /* 0x000000ffff067224 */ /* 0x000fe200078e0090 */
[----:B------:R-:W-:Y:S01]  /*13c60*/  ULDC.64 UR6, c[0x0][0x408] ;  /* 0x0001020000067ab9 */ /* 0x000fe20000000a00 */
[----:B------:R-:W-:Y:S01]  /*13c70*/  IMAD.MOV.U32 R7, RZ, RZ, R29 ;  /* 0x000000ffff077224 */ /* 0x000fe200078e001d */
[----:B------:R-:W-:Y:S01]  /*13c80*/  ULDC.64 UR8, c[0x0][0x400] ;  /* 0x0001000000087ab9 */ /* 0x000fe20000000a00 */
[----:B-1----:R-:W-:-:S13]  /*13c90*/  ISETP.NE.AND P0, PT, R25, 0x1, PT ;  /* 0x000000011900780c */ /* 0x002fda0003f05270 */
[----:B------:R-:W1:Y:S08]  /*13ca0*/  @P0 LDC R3, c[0x0][0x44c] ;  /* 0x00011300ff030b82 */ /* 0x000e700000000800 */
[----:B------:R-:W2:Y:S01]  /*13cb0*/  @P0 LDC R0, c[0x0][0x450] ;  /* 0x00011400ff000b82 */ /* 0x000ea20000000800 */
[----:B-1----:R-:W-:-:S05]  /*13cc0*/  @P0 IMAD.HI.U32 R3, R10, R3, RZ ;  /* 0x000000030a030227 */ /* 0x002fca00078e00ff */
[----:B--2---:R-:W-:-:S04]  /*13cd0*/  @P0 SHF.R.U32.HI R9, RZ, R0, R3 ;  /* 0x00000000ff090219 */ /* 0x004fc80000011603 */
[----:B------:R-:W-:Y:S01]  /*13ce0*/  SHF.R.S32.HI R0, RZ, 0x1f, R9 ;  /* 0x0000001fff007819 */ /* 0x000fe20000011409 */
[----:B------:R-:W-:-:S04]  /*13cf0*/  IMAD.WIDE.U32 R4, R9, UR4, R4 ;  /* 0x0000000409047c25 */ /* 0x000fc8000f8e0004 */
[----:B------:R-:W-:Y:S02]  /*13d00*/  IMAD R8, R0, UR4, RZ ;  /* 0x0000000400087c24 */ /* 0x000fe4000f8e02ff */
[----:B------:R-:W-:-:S04]  /*13d10*/  IMAD.WIDE.U32 R6, R9, UR6, R6 ;  /* 0x0000000609067c25 */ /* 0x000fc8000f8e0006 */
[----:B------:R-:W-:Y:S01]  /*13d20*/  IMAD R0, R0, UR6, RZ ;  /* 0x0000000600007c24 */ /* 0x000fe2000f8e02ff */
[----:B------:R-:W-:Y:S01]  /*13d30*/  IADD3 R21, P1, R6, UR8, RZ ;  /* 0x0000000806157c10 */ /* 0x000fe2000ff3e0ff */
        /* <DEDUP_REMOVED lines=12> */
.L_x_2684:
        /* <DEDUP_REMOVED lines=18> */
[C---:B------:R-:W-:Y:S02]  /*13f20*/  IADD3 R5, R18.reuse, 0x40, RZ ;  /* 0x0000004012057810 */ /* 0x040fe40007ffe0ff */
[----:B------:R-:W-:Y:S02]  /*13f30*/  CS2R R24, SRZ ;  /* 0x0000000000187805 */ /* 0x000fe4000001ff00 */
[----:B------:R-:W-:Y:S02]  /*13f40*/  ISETP.GE.AND P2, PT, R18, UR4, PT ;  /* 0x0000000412007c0c */ /* 0x000fe4000bf46270 */
[----:B------:R-:W-:Y:S02]  /*13f50*/  CS2R R26, SRZ ;  /* 0x00000000001a7805 */ /* 0x000fe4000001ff00 */
[----:B------:R-:W-:-:S02]  /*13f60*/  ISETP.GE.AND P1, PT, R4, UR4, PT ;  /* 0x0000000404007c0c */ /* 0x000fc4000bf26270 */
[----:B------:R-:W-:Y:S02]  /*13f70*/  CS2R R6, SRZ ;  /* 0x0000000000067805 */ /* 0x000fe4000001ff00 */
[----:B------:R-:W-:Y:S02]  /*13f80*/  ISETP.GE.AND P0, PT, R5, UR4, PT ;  /* 0x0000000405007c0c */ /* 0x000fe4000bf06270 */
[----:B------:R-:W-:Y:S02]  /*13f90*/  CS2R R28, SRZ ;  /* 0x00000000001c7805 */ /* 0x000fe4000001ff00 */
[----:B------:R-:W-:Y:S02]  /*13fa0*/  CS2R R30, SRZ ;  /* 0x00000000001e7805 */ /* 0x000fe4000001ff00 */
[----:B------:R-:W-:Y:S02]  /*13fb0*/  @!P2 SHF.R.S32.HI R5, RZ, 0x1f, R18 ;  /* 0x0000001fff05a819 */ /* 0x000fe40000011412 */
[C---:B---3--:R-:W-:Y:S01]  /*13fc0*/  @!P2 IADD3 R36, P3, R18.reuse, R3, RZ ;  /* 0x000000031224a210 */ /* 0x048fe20007f7e0ff */
[----:B------:R-:W-:Y:S01]  /*13fd0*/  @!P1 IMAD.SHL.U32 R42, R225, 0x10, RZ ;  /* 0x00000010e12a9824 */ /* 0x000fe200078e00ff */
[----:B0-----:R-:W-:-:S03]  /*13fe0*/  @!P2 IADD3 R38, P4, R18, R21, RZ ;  /* 0x000000151226a210 */ /* 0x001fc60007f9e0ff */
[----:B------:R-:W-:Y:S02]  /*13ff0*/  @!P0 IMAD.SHL.U32 R48, R227, 0x10, RZ ;  /* 0x00000010e3308824 */ /* 0x000fe400078e00ff */
[----:B--2---:R-:W-:Y:S01]  /*14000*/  @!P2 IMAD.X R37, R0, 0x1, R5, P3 ;  /* 0x000000010025a824 */ /* 0x004fe200018e0605 */
[----:B----4-:R-:W-:Y:S02]  /*14010*/  @!P2 IADD3.X R39, R20, R5, RZ, P4, !PT ;  /* 0x000000051427a210 */ /* 0x010fe400027fe4ff */
[----:B------:R-:W-:Y:S02]  /*14020*/  @!P1 SHF.R.S32.HI R5, RZ, 0x1f, R42 ;  /* 0x0000001fff059819 */ /* 0x000fe4000001142a */
[-C--:B------:R-:W-:Y:S02]  /*14030*/  @!P1 IADD3 R40, P5, R3, R42.reuse, RZ ;  /* 0x0000002a03289210 */ /* 0x080fe40007fbe0ff */
[----:B------:R-:W-:Y:S02]  /*14040*/  CS2R R8, SRZ ;  /* 0x0000000000087805 */ /* 0x000fe4000001ff00 */
[----:B------:R-:W-:-:S02]  /*14050*/  @!P1 IADD3 R42, P4, R21, R42, RZ ;  /* 0x0000002a152a9210 */ /* 0x000fc40007f9e0ff */
[----:B------:R-:W-:Y:S02]  /*14060*/  CS2R R10, SRZ ;  /* 0x00000000000a7805 */ /* 0x000fe4000001ff00 */
[-C--:B------:R-:W-:Y:S01]  /*14070*/  @!P0 IADD3 R46, P3, R3, R48.reuse, RZ ;  /* 0x00000030032e8210 */ /* 0x080fe20007f7e0ff */
[--C-:B------:R-:W-:Y:S01]  /*14080*/  @!P1 IMAD.X R41, R0, 0x1, R5.reuse, P5 ;  /* 0x0000000100299824 */ /* 0x100fe200028e0605 */
[----:B------:R-:W-:Y:S01]  /*14090*/  @!P0 SHF.R.S32.HI R3, RZ, 0x1f, R48 ;  /* 0x0000001fff038819 */ /* 0x000fe20000011430 */
[----:B------:R-:W-:Y:S01]  /*140a0*/  @!P1 IMAD.X R43, R20, 0x1, R5, P4 ;  /* 0x00000001142b9824 */ /* 0x000fe200020e0605 */
[----:B------:R-:W-:Y:S02]  /*140b0*/  @!P0 IADD3 R48, P5, R21, R48, RZ ;  /* 0x0000003015308210 */ /* 0x000fe40007fbe0ff */
[----:B------:R-:W-:Y:S02]  /*140c0*/  CS2R R4, SRZ ;  /* 0x0000000000047805 */ /* 0x000fe4000001ff00 */
[----:B------:R-:W-:-:S02]  /*140d0*/  CS2R R32, SRZ ;  /* 0x0000000000207805 */ /* 0x000fc4000001ff00 */
[----:B------:R-:W-:Y:S02]  /*140e0*/  CS2R R34, SRZ ;  /* 0x0000000000227805 */ /* 0x000fe4000001ff00 */
[----:B------:R-:W-:Y:S02]  /*140f0*/  CS2R R12, SRZ ;  /* 0x00000000000c7805 */ /* 0x000fe4000001ff00 */
[----:B------:R-:W-:Y:S01]  /*14100*/  CS2R R14, SRZ ;  /* 0x00000000000e7805 */ /* 0x000fe2000001ff00 */
[----:B------:R-:W-:Y:S01]  /*14110*/  @!P0 IMAD.X R47, R0, 0x1, R3, P3 ;  /* 0x00000001002f8824 */ /* 0x000fe200018e0603 */
[----:B------:R-:W-:Y:S01]  /*14120*/  @!P0 IADD3.X R49, R20, R3, RZ, P5, !PT ;  /* 0x0000000314318210 */ /* 0x000fe20002ffe4ff */
[----:B------:R1:W5:Y:S04]  /*14130*/  @!P2 LD.E.128 R24, desc[UR56][R36.64] ;  /* 0x000000382418a980 */ /* 0x000368000c101d00 */
[----:B------:R1:W5:Y:S04]  /*14140*/  @!P2 LD.E.128 R4, desc[UR56][R38.64] ;  /* 0x000000382604a980 */ /* 0x000368000c101d00 */
[----:B------:R1:W5:Y:S04]  /*14150*/  @!P1 LD.E.128 R28, desc[UR56][R40.64] ;  /* 0x00000038281c9980 */ /* 0x000368000c101d00 */
[----:B------:R1:W5:Y:S04]  /*14160*/  @!P1 LD.E.128 R8, desc[UR56][R42.64] ;  /* 0x000000382a089980 */ /* 0x000368000c101d00 */
[----:B------:R1:W5:Y:S04]  /*14170*/  @!P0 LD.E.128 R32, desc[UR56][R46.64] ;  /* 0x000000382e208980 */ /* 0x000368000c101d00 */
[----:B------:R1:W5:Y:S02]  /*14180*/  @!P0 LD.E.128 R12, desc[UR56][R48.64] ;  /* 0x00000038300c8980 */ /* 0x000364000c101d00 */
.L_x_2466:
[----:B------:R-:W-:Y:S05]  /*14190*/  BSYNC B1 ;  /* 0x0000000000017941 */ /* 0x000fea0003800000 */
.L_x_2465:
[----:B------:R-:W-:Y:S01]  /*141a0*/  ULEA.HI UR4, UR43, UR43, URZ, 0x1 ;  /* 0x0000002b2b047291 */ /* 0x000fe2000f8f083f */
[----:B---3--:R-:W-:Y:S01]  /*141b0*/  VIADDMNMX R3, R45, -R203, 0x80, PT ;  /* 0x000000802d037446 */ /* 0x008fe200038009cb */
[----:B------:R-:W-:Y:S02]  /*141c0*/  BSSY B1, `(.L_x_2467) ;  /* 0x0000008000017945 */ /* 0x000fe40003800000 */
[----:B------:R-:W-:Y:S01]  /*141d0*/  ULOP3.LUT UR4, UR4, 0xfffffffe, URZ, 0xc0, !UPT ;  /* 0xfffffffe04047892 */ /* 0x000fe2000f8ec03f */
[----:B------:R-:W-:-:S03]  /*141e0*/  ISETP.GE.AND P1, PT, R188, R3, PT ;  /* 0x00000003bc00720c */ /* 0x000fc60003f26270 */
[----:B------:R-:W-:-:S06]  /*141f0*/  UIADD3 UR4, UR43, -UR4, URZ ;  /* 0x800000042b047290 */ /* 0x000fcc000fffe03f */
[----:B0-----:R-:W-:-:S05]  /*14200*/  IMAD.U32 R21, RZ, RZ, UR4 ;  /* 0x00000004ff157e24 */ /* 0x001fca000f8e00ff */
[----:B------:R-:W-:-:S04]  /*14210*/  SHF.L.U32 R21, R21, 0x1f, RZ ;  /* 0x0000001f15157819 */ /* 0x000fc800000006ff */
[----:B------:R-:W0:Y:S02]  /*14220*/  SYNCS.PHASECHK.TRANS64.TRYWAIT P0, [R16+URZ+0x29800], R21 ;  /* 0x02980015100075a7 */ /* 0x000e24000800017f */
[----:B0-----:R-:W-:Y:S05]  /*14230*/  @!P0 BRA `(.L_x_2468) ;  /* 0x0000019c00008947 */ /* 0x001fea0003800000 */
.L_x_2685:
[----:B------:R-:W-:Y:S05]  /*14240*/  BSYNC B1 ;  /* 0x0000000000017941 */ /* 0x000fea0003800000 */
.L_x_2467:
[----:B------:R-:W-:Y:S05]  /*14250*/  @P1 BRA `(.L_x_2453) ;  /* 0x0000002c00dc1947 */ /* 0x000fea0003800000 */
[----:B--2---:R-:W2:Y:S01]  /*14260*/  LDC R0, c[0x0][0x3f4] ;  /* 0x0000fd00ff007b82 */ /* 0x004ea20000000800 */
[C---:B------:R-:W-:Y:S01]  /*14270*/  VIADD R3, R18.reuse, 0x20 ;  /* 0x0000002012037836 */ /* 0x040fe20000000000 */
[----:B------:R-:W-:Y:S01]  /*14280*/  BSSY B1, `(.L_x_2469) ;  /* 0x00000fc000017945 */ /* 0x000fe20003800000 */
[C---:B0-----:R-:W-:Y:S01]  /*14290*/  VIADD R21, R18.reuse, 0x40 ;  /* 0x0000004012157836 */ /* 0x041fe20000000000 */
[-C--:B--2---:R-:W-:Y:S02]  /*142a0*/  ISETP.GE.AND P0, PT, R18, R0.reuse, PT ;  /* 0x000000001200720c */ /* 0x084fe40003f06270 */
[-C--:B------:R-:W-:Y:S02]  /*142b0*/  ISETP.GE.AND P1, PT, R3, R0.reuse, PT ;  /* 0x000000000300720c */ /* 0x080fe40003f26270 */
[----:B------:R-:W-:-:S09]  /*142c0*/  ISETP.GE.AND P2, PT, R21, R0, PT ;  /* 0x000000001500720c */ /* 0x000fd20003f46270 */
[----:B------:R-:W-:Y:S05]  /*142d0*/  @P0 BRA `(.L_x_2470) ;  /* 0x0000000c00d80947 */ /* 0x000fea0003800000 */
[----:B-----5:R-:W-:Y:S02]  /*142e0*/  SHF.R.U32.HI R3, RZ, 0x8, R24 ;  /* 0x00000008ff037819 */ /* 0x020fe40000011618 */
[----:B----4-:R-:W-:Y:S02]  /*142f0*/  LOP3.LUT R20, R24, 0xff, RZ, 0xc0, !PT ;  /* 0x000000ff18147812 */ /* 0x010fe400078ec0ff */
[----:B------:R-:W-:Y:S02]  /*14300*/  LOP3.LUT R21, R3, 0xff, RZ, 0xc0, !PT ;  /* 0x000000ff03157812 */ /* 0x000fe400078ec0ff */
[----:B------:R-:W-:Y:S02]  /*14310*/  LEA.HI R3, R0, R226, RZ, 0x1c ;  /* 0x000000e200037211 */ /* 0x000fe400078fe0ff */
[----:B------:R-:W-:Y:S02]  /*14320*/  PRMT R45, R21, 0x7604, R20 ;  /* 0x00007604152d7816 */ /* 0x000fe40000000014 */
[----:B-1----:R-:W-:-:S02]  /*14330*/  SHF.R.U32.HI R39, RZ, 0x8, R26 ;  /* 0x00000008ff277819 */ /* 0x002fc4000001161a */
[----:B------:R-:W-:Y:S02]  /*14340*/  SHF.R.S32.HI R20, RZ, 0x1f, R3 ;  /* 0x0000001fff147819 */ /* 0x000fe40000011403 */
[----:B------:R-:W-:Y:S02]  /*14350*/  SHF.R.U32.HI R37, RZ, 0x8, R25 ;  /* 0x00000008ff257819 */ /* 0x000fe40000011619 */
[----:B------:R-:W-:Y:S02]  /*14360*/  LOP3.LUT R38, R26, 0xff, RZ, 0xc0, !PT ;  /* 0x000000ff1a267812 */ /* 0x000fe400078ec0ff */
[----:B------:R-:W-:Y:S02]  /*14370*/  LOP3.LUT R39, R39, 0xff, RZ, 0xc0, !PT ;  /* 0x000000ff27277812 */ /* 0x000fe400078ec0ff */
[----:B------:R-:W-:Y:S02]  /*14380*/  LEA.HI R21, R20, R3, RZ, 0x2 ;  /* 0x0000000314157211 */ /* 0x000fe400078f10ff */
[----:B------:R-:W-:-:S02]  /*14390*/  SHF.L.U32 R3, R3, 0x4, RZ ;  /* 0x0000000403037819 */ /* 0x000fc400000006ff */
[----:B------:R-:W-:Y:S01]  /*143a0*/  LOP3.LUT R36, R25, 0xff, RZ, 0xc0, !PT ;  /* 0x000000ff19247812 */ /* 0x000fe200078ec0ff */
[----:B------:R-:W-:Y:S01]  /*143b0*/  IMAD.SHL.U32 R21, R21, 0x800, RZ ;  /* 0x0000080015157824 */ /* 0x000fe200078e00ff */
[----:B------:R-:W-:Y:S02]  /*143c0*/  LOP3.LUT R37, R37, 0xff, RZ, 0xc0, !PT ;  /* 0x000000ff25257812 */ /* 0x000fe400078ec0ff */
[----:B------:R-:W-:Y:S02]  /*143d0*/  PRMT R47, R39, 0x7604, R38 ;  /* 0x00007604272f7816 */ /* 0x000fe40000000026 */
[----:B------:R-:W-:Y:S02]  /*143e0*/  SHF.R.U32.HI R39, RZ, 0x8, R27 ;  /* 0x00000008ff277819 */ /* 0x000fe4000001161b */
[----:B------:R-:W-:Y:S02]  /*143f0*/  LOP3.LUT R20, R198, 0x30, R3, 0xf8, !PT ;  /* 0x00000030c6147812 */ /* 0x000fe400078ef803 */
[----:B------:R-:W-:-:S02]  /*14400*/  PRMT R46, R37, 0x7604, R36 ;  /* 0x00007604252e7816 */ /* 0x000fc40000000024 */
[----:B------:R-:W-:Y:S02]  /*14410*/  LOP3.LUT R36, R27, 0xff, RZ, 0xc0, !PT ;  /* 0x000000ff1b247812 */ /* 0x000fe400078ec0ff */
[----:B------:R-:W-:Y:S02]  /*14420*/  LOP3.LUT R3, R39, 0xff, RZ, 0xc0, !PT ;  /* 0x000000ff27037812 */ /* 0x000fe400078ec0ff */
[----:B------:R-:W-:Y:S02]  /*14430*/  LOP3.LUT R20, R20, R199, RZ, 0x3c, !PT ;  /* 0x000000c714147212 */ /* 0x000fe400078e3cff */
[----:B------:R-:W-:Y:S02]  /*14440*/  LOP3.LUT R21, R21, 0xffffe000, RZ, 0xc0, !PT ;  /* 0xffffe00015157812 */ /* 0x000fe400078ec0ff */
[----:B------:R-:W-:Y:S02]  /*14450*/  PRMT R48, R3, 0x7604, R36 ;  /* 0x0000760403307816 */ /* 0x000fe40000000024 */
[----:B------:R-:W-:-:S02]  /*14460*/  IADD3 R3, R20, R200, R21 ;  /* 0x000000c814037210 */ /* 0x000fc40007ffe015 */
[----:B------:R-:W-:Y:S02]  /*14470*/  SHF.R.U32.HI R38, RZ, 0x8, R4 ;  /* 0x00000008ff267819 */ /* 0x000fe40000011604 */
[----:B------:R-:W-:Y:S01]  /*14480*/  LOP3.LUT R37, R4, 0xff, RZ, 0xc0, !PT ;  /* 0x000000ff04257812 */ /* 0x000fe200078ec0ff */
[----:B------:R-:W-:Y:S01]  /*14490*/  IMAD.IADD R3, R16, 0x1, R3 ;  /* 0x0000000110037824 */ /* 0x000fe200078e0203 */
[----:B------:R-:W-:Y:S02]  /*144a0*/  LOP3.LUT R38, R38, 0xff, RZ, 0xc0, !PT ;  /* 0x000000ff26267812 */ /* 0x000fe400078ec0ff */
[----:B------:R-:W-:Y:S02]  /*144b0*/  SHF.R.U32.HI R21, RZ, 0x8, R5 ;  /* 0x00000008ff157819 */ /* 0x000fe40000011605 */
[----:B------:R-:W0:Y:S01]  /*144c0*/  LDS.128 R40, [R3+0x14400] ;  /* 0x0144000003287984 */ /* 0x000e220000000c00 */
[----:B------:R-:W-:Y:S02]  /*144d0*/  PRMT R53, R38, 0x7604, R37 ;  /* 0x0000760426357816 */ /* 0x000fe40000000025 */
[----:B------:R-:W-:Y:S01]  /*144e0*/  LOP3.LUT R20, R5, 0xff, RZ, 0xc0, !PT ;  /* 0x000000ff05147812 */ /* 0x000fe200078ec0ff */
[----:B------:R-:W1:Y:S01]  /*144f0*/  LDS.128 R36, [R236+0x14400] ;  /* 0x01440000ec247984 */ /* 0x000e620000000c00 */
[----:B------:R-:W-:-:S02]  /*14500*/  SHF.R.U32.HI R50, RZ, 0x8, R6 ;  /* 0x00000008ff327819 */ /* 0x000fc40000011606 */
[----:B------:R-:W-:Y:S02]  /*14510*/  LOP3.LUT R21, R21, 0xff, RZ, 0xc0, !PT ;  /* 0x000000ff15157812 */ /* 0x000fe400078ec0ff */
[----:B------:R-:W-:Y:S02]  /*14520*/  LOP3.LUT R49, R6, 0xff, RZ, 0xc0, !PT ;  /* 0x000000ff06317812 */ /* 0x000fe400078ec0ff */
[----:B------:R-:W-:Y:S02]  /*14530*/  LOP3.LUT R50, R50, 0xff, RZ, 0xc0, !PT ;  /* 0x000000ff32327812 */ /* 0x000fe400078ec0ff */
[----:B------:R-:W-:Y:S02]  /*14540*/  PRMT R20, R21, 0x7604, R20 ;  /* 0x0000760415147816 */ /* 0x000fe40000000014 */
[----:B------:R-:W-:Y:S02]  /*14550*/  SHF.R.U32.HI R55, RZ, 0x10, R5 ;  /* 0x00000010ff377819 */ /* 0x000fe40000011605 */
[----:B------:R-:W-:-:S02]  /*14560*/  SHF.R.U32.HI R21, RZ, 0x10, R25 ;  /* 0x00000010ff157819 */ /* 0x000fc40000011619 */
[----:B------:R-:W-:Y:S01]  /*14570*/  SHF.R.U32.HI R52, RZ, 0x8, R7 ;  /* 0x00000008ff347819 */ /* 0x000fe20000011607 */
[----:B------:R-:W-:Y:S01]  /*14580*/  IMAD.U32 R55, R55, 0x10000, RZ ;  /* 0x0001000037377824 */ /* 0x000fe200078e00ff */
[----:B------:R-:W-:Y:S01]  /*14590*/  PRMT R57, R50, 0x7604, R49 ;  /* 0x0000760432397816 */ /* 0x000fe20000000031 */
[----:B------:R-:W-:Y:S01]  /*145a0*/  IMAD.U32 R21, R21, 0x10000, RZ ;  /* 0x0001000015157824 */ /* 0x000fe200078e00ff */
[----:B------:R-:W-:Y:S02]  /*145b0*/  SHF.R.U32.HI R49, RZ, 0x10, R27 ;  /* 0x00000010ff317819 */ /* 0x000fe4000001161b */
[----:B------:R-:W-:Y:S02]  /*145c0*/  LOP3.LUT R51, R7, 0xff, RZ, 0xc0, !PT ;  /* 0x000000ff07337812 */ /* 0x000fe400078ec0ff */
[----:B------:R-:W-:Y:S02]  /*145d0*/  LOP3.LUT R52, R52, 0xff, RZ, 0xc0, !PT ;  /* 0x000000ff34347812 */ /* 0x000fe400078ec0ff */
[----:B------:R-:W-:-:S02]  /*145e0*/  SHF.L.U32 R49, R49, 0x10, RZ ;  /* 0x0000001031317819 */ /* 0x000fc400000006ff */
        /* <DEDUP_REMOVED lines=197> */
.L_x_2470:
[----:B------:R-:W-:Y:S05]  /*15240*/  BSYNC B1 ;  /* 0x0000000000017941 */ /* 0x000fea0003800000 */
.L_x_2469:
[----:B------:R-:W-:Y:S04]  /*15250*/  BSSY B1, `(.L_x_2471) ;  /* 0x0000100000017945 */ /* 0x000fe80003800000 */
[----:B------:R-:W-:Y:S05]  /*15260*/  @P1 BRA `(.L_x_2472) ;  /* 0x0000000c00f81947 */ /* 0x000fea0003800000 */
[----:B0----5:R-:W-:Y:S02]  /*15270*/  SHF.R.U32.HI R3, RZ, 0x8, R28 ;  /* 0x00000008ff037819 */ /* 0x021fe4000001161c */
[----:B------:R-:W-:Y:S02]  /*15280*/  LOP3.LUT R5, R28, 0xff, RZ, 0xc0, !PT ;  /* 0x000000ff1c057812 */ /* 0x000fe400078ec0ff */
[----:B------:R-:W-:Y:S02]  /*15290*/  LOP3.LUT R4, R3, 0xff, RZ, 0xc0, !PT ;  /* 0x000000ff03047812 */ /* 0x000fe400078ec0ff */
[----:B------:R-:W-:Y:S02]  /*152a0*/  LEA.HI R3, R0, R225, RZ, 0x1c ;  /* 0x000000e100037211 */ /* 0x000fe400078fe0ff */
[----:B------:R-:W-:Y:S02]  /*152b0*/  PRMT R21, R4, 0x7604, R5 ;  /* 0x0000760404157816 */ /* 0x000fe40000000005 */
[----:B------:R-:W-:-:S02]  /*152c0*/  SHF.R.S32.HI R4, RZ, 0x1f, R3 ;  /* 0x0000001fff047819 */ /* 0x000fc40000011403 */
[----:B------:R-:W-:Y:S02]  /*152d0*/  SHF.R.U32.HI R6, RZ, 0x8, R29 ;  /* 0x00000008ff067819 */ /* 0x000fe4000001161d */
[----:B------:R-:W-:Y:S01]  /*152e0*/  LEA.HI R5, R4, R3, RZ, 0x2 ;  /* 0x0000000304057211 */ /* 0x000fe200078f10ff */
[----:B------:R-:W-:Y:S01]  /*152f0*/  IMAD.SHL.U32 R3, R3, 0x10, RZ ;  /* 0x0000001003037824 */ /* 0x000fe200078e00ff */
[----:B------:R-:W-:Y:S02]  /*15300*/  SHF.R.U32.HI R26, RZ, 0x8, R31 ;  /* 0x00000008ff1a7819 */ /* 0x000fe4000001161f */
[----:B------:R-:W-:Y:S02]  /*15310*/  SHF.R.U32.HI R24, RZ, 0x8, R8 ;  /* 0x00000008ff187819 */ /* 0x000fe40000011608 */
[----:B------:R-:W-:Y:S02]  /*15320*/  LOP3.LUT R7, R29, 0xff, RZ, 0xc0, !PT ;  /* 0x000000ff1d077812 */ /* 0x000fe400078ec0ff */
[----:B------:R-:W-:-:S02]  /*15330*/  LOP3.LUT R6, R6, 0xff, RZ, 0xc0, !PT ;  /* 0x000000ff06067812 */ /* 0x000fc400078ec0ff */
[----:B------:R-:W-:Y:S02]  /*15340*/  LOP3.LUT R4, R198, 0x30, R3, 0xf8, !PT ;  /* 0x00000030c6047812 */ /* 0x000fe400078ef803 */
[----:B------:R-:W-:Y:S02]  /*15350*/  SHF.L.U32 R5, R5, 0xb, RZ ;  /* 0x0000000b05057819 */ /* 0x000fe400000006ff */
[----:B----4-:R-:W-:Y:S02]  /*15360*/  LOP3.LUT R20, R31, 0xff, RZ, 0xc0, !PT ;  /* 0x000000ff1f147812 */ /* 0x010fe400078ec0ff */
[----:B------:R-:W-:Y:S02]  /*15370*/  LOP3.LUT R25, R8, 0xff, RZ, 0xc0, !PT ;  /* 0x000000ff08197812 */ /* 0x000fe400078ec0ff */
[----:B------:R-:W-:Y:S02]  /*15380*/  LOP3.LUT R3, R26, 0xff, RZ, 0xc0, !PT ;  /* 0x000000ff1a037812 */ /* 0x000fe400078ec0ff */
[----:B------:R-:W-:-:S02]  /*15390*/  LOP3.LUT R24, R24, 0xff, RZ, 0xc0, !PT ;  /* 0x000000ff18187812 */ /* 0x000fc400078ec0ff */
[----:B-1----:R-:W-:Y:S02]  /*153a0*/  PRMT R37, R6, 0x7604, R7 ;  /* 0x0000760406257816 */ /* 0x002fe40000000007 */
[----:B------:R-:W-:Y:S02]  /*153b0*/  LOP3.LUT R4, R4, R199, RZ, 0x3c, !PT ;  /* 0x000000c704047212 */ /* 0x000fe400078e3cff */
[----:B------:R-:W-:Y:S02]  /*153c0*/  LOP3.LUT R5, R5, 0xffffe000, RZ, 0xc0, !PT ;  /* 0xffffe00005057812 */ /* 0x000fe400078ec0ff */
[----:B------:R-:W-:Y:S02]  /*153d0*/  SHF.R.U32.HI R6, RZ, 0x8, R30 ;  /* 0x00000008ff067819 */ /* 0x000fe4000001161e */
[----:B------:R-:W-:Y:S02]  /*153e0*/  PRMT R41, R3, 0x7604, R20 ;  /* 0x0000760403297816 */ /* 0x000fe40000000014 */
[----:B------:R-:W-:-:S02]  /*153f0*/  PRMT R45, R24, 0x7604, R25 ;  /* 0x00007604182d7816 */ /* 0x000fc40000000019 */
[----:B------:R-:W-:Y:S02]  /*15400*/  IADD3 R3, R4, R200, R5 ;  /* 0x000000c804037210 */ /* 0x000fe40007ffe005 */
[----:B------:R-:W-:Y:S02]  /*15410*/  SHF.R.U32.HI R24, RZ, 0x8, R10 ;  /* 0x00000008ff187819 */ /* 0x000fe4000001160a */
[----:B------:R-:W-:Y:S01]  /*15420*/  SHF.R.U32.HI R26, RZ, 0x8, R11 ;  /* 0x00000008ff1a7819 */ /* 0x000fe2000001160b */
[----:B------:R-:W-:Y:S01]  /*15430*/  IMAD.IADD R3, R16, 0x1, R3 ;  /* 0x0000000110037824 */ /* 0x000fe200078e0203 */
[----:B------:R-:W-:Y:S02]  /*15440*/  LOP3.LUT R7, R30, 0xff, RZ, 0xc0, !PT ;  /* 0x000000ff1e077812 */ /* 0x000fe400078ec0ff */
[----:B------:R-:W-:Y:S02]  /*15450*/  LOP3.LUT R6, R6, 0xff, RZ, 0xc0, !PT ;  /* 0x000000ff06067812 */ /* 0x000fe400078ec0ff */
        /* <DEDUP_REMOVED lines=8> */
[----:B------:R-:W0:Y:S01]  /*154e0*/  LDS.128 R4, [R235+0x14400] ;  /* 0x01440000eb047984 */ /* 0x000e220000000c00 */
[----:B------:R-:W-:Y:S02]  /*154f0*/  PRMT R49, R20, 0x7604, R25 ;  /* 0x0000760414317816 */ /* 0x000fe40000000019 */
        /* <DEDUP_REMOVED lines=8> */
[----:B------:R-:W-:Y:S02]  /*15580*/  SHF.R.U32.HI R40, RZ, 0x10, R31 ;  /* 0x00000010ff287819 */ /* 0x000fe4000001161f */
[----:B------:R-:W-:-:S02]  /*15590*/  LOP3.LUT R38, R38, 0xff, RZ, 0xc0, !PT ;  /* 0x000000ff26267812 */ /* 0x000fc400078ec0ff */
[----:B------:R-:W-:Y:S02]  /*155a0*/  PRMT R21, R20, 0x7054, R21 ;  /* 0x0000705414157816 */ /* 0x000fe40000000015 */
[----:B------:R-:W-:Y:S02]  /*155b0*/  PRMT R37, R36, 0x7054, R37 ;  /* 0x0000705424257816 */ /* 0x000fe40000000025 */
[----:B------:R-:W-:Y:S02]  /*155c0*/  LOP3.LUT R40, R40, 0xff, RZ, 0xc0, !PT ;  /* 0x000000ff28287812 */ /* 0x000fe400078ec0ff */
[----:B------:R-:W-:Y:S02]  /*155d0*/  PRMT R39, R38, 0x7054, R39 ;  /* 0x0000705426277816 */ /* 0x000fe40000000027 */
[----:B------:R-:W-:Y:S02]  /*155e0*/  SHF.R.U32.HI R20, RZ, 0x10, R8 ;  /* 0x00000010ff147819 */ /* 0x000fe40000011608 */
[----:B------:R-:W-:-:S02]  /*155f0*/  SHF.R.U32.HI R36, RZ, 0x10, R9 ;  /* 0x00000010ff247819 */ /* 0x000fc40000011609 */
[----:B------:R-:W-:Y:S02]  /*15600*/  SHF.R.U32.HI R38, RZ, 0x10, R10 ;  /* 0x00000010ff267819 */ /* 0x000fe4000001160a */
[----:B------:R-:W-:Y:S02]  /*15610*/  PRMT R43, R40, 0x7054, R41 ;  /* 0x00007054282b7816 */ /* 0x000fe40000000029 */
        /* <DEDUP_REMOVED lines=12> */
[----:B------:R-:W-:Y:S02]  /*156e0*/  PRMT R53, R40, 0x7054, R53 ;  /* 0x0000705428357816 */ /* 0x000fe40000000035 */
[----:B------:R-:W-:Y:S02]  /*156f0*/  LOP3.LUT R8, R51, 0xff000000, R10, 0xf8, !PT ;  /* 0xff00000033087812 */ /* 0x000fe400078ef80a */
[-C--:B0-----:R-:W-:Y:S02]  /*15700*/  F2FP.F16.E4M3.UNPACK_B R29, R7.reuse ;  /* 0x00000007ff1d723e */ /* 0x081fe400020006ff */
[----:B------:R-:W-:-:S02]  /*15710*/  F2FP.F16.E4M3.UNPACK_B R30, R7.H1 ;  /* 0x00000007ff1e723e */ /* 0x000fc400030006ff */
[----:B------:R-:W-:Y:S02]  /*15720*/  LOP3.LUT R40, R21, 0xff000000, R28, 0xf8, !PT ;  /* 0xff00000015287812 */ /* 0x000fe400078ef81c */
[-C--:B------:R-:W-:Y:S02]  /*15730*/  F2FP.F16.E4M3.UNPACK_B R7, R4.reuse ;  /* 0x00000004ff07723e */ /* 0x080fe400020006ff */
[----:B------:R-:W-:Y:S02]  /*15740*/  F2FP.F16.E4M3.UNPACK_B R10, R4.H1 ;  /* 0x00000004ff0a723e */ /* 0x000fe400030006ff */
[----:B------:R-:W-:Y:S02]  /*15750*/  LOP3.LUT R45, R43, 0xff000000, R31, 0xf8, !PT ;  /* 0xff0000002b2d7812 */ /* 0x000fe400078ef81f */
[-C--:B------:R-:W-:Y:S02]  /*15760*/  F2FP.F16.E4M3.UNPACK_B R4, R6.reuse ;  /* 0x00000006ff04723e */ /* 0x080fe400020006ff */
[----:B------:R-:W-:-:S02]  /*15770*/  F2FP.F16.E4M3.UNPACK_B R28, R6.H1 ;  /* 0x00000006ff1c723e */ /* 0x000fc400030006ff */
[----:B------:R-:W-:Y:S02]  /*15780*/  F2FP.F16.E4M3.UNPACK_B R43, R49 ;  /* 0x00000031ff2b723e */ /* 0x000fe400020006ff */
[----:B-1----:R-:W-:Y:S02]  /*15790*/  F2FP.F16.E4M3.UNPACK_B R6, R25 ;  /* 0x00000019ff06723e */ /* 0x002fe400020006ff */
[----:B------:R-:W-:Y:S01]  /*157a0*/  F2FP.F16.E4M3.UNPACK_B R42, R41 ;  /* 0x00000029ff2a723e */ /* 0x000fe200020006ff */
[----:B------:R-:W-:Y:S01]  /*157b0*/  HADD2.F32 R48, -RZ, R43.H0_H0 ;  /* 0x2000002bff307230 */ /* 0x000fe20000004100 */
[----:B------:R-:W-:Y:S02]  /*157c0*/  LOP3.LUT R53, R53, 0xff000000, R11, 0xf8, !PT ;  /* 0xff00000035357812 */ /* 0x000fe400078ef80b */
[-C--:B------:R-:W-:Y:S01]  /*157d0*/  F2FP.F16.E4M3.UNPACK_B R11, R5.reuse ;  /* 0x00000005ff0b723e */ /* 0x080fe200020006ff */
[----:B------:R-:W-:Y:S01]  /*157e0*/  HADD2.F32 R46, -RZ, R42.H0_H0 ;  /* 0x2000002aff2e7230 */ /* 0x000fe20000004100 */
[----:B------:R-:W-:Y:S01]  /*157f0*/  F2FP.F16.E4M3.UNPACK_B R21, R5.H1 ;  /* 0x00000005ff15723e */ /* 0x000fe200030006ff */
[----:B------:R-:W-:Y:S01]  /*15800*/  HADD2.F32 R5, -RZ, R6.H0_H0 ;  /* 0x20000006ff057230 */ /* 0x000fe20000004100 */
[----:B------:R-:W-:Y:S01]  /*15810*/  F2FP.F16.E4M3.UNPACK_B R31, R25.H1 ;  /* 0x00000019ff1f723e */ /* 0x000fe200030006ff */
[--C-:B------:R-:W-:Y:S01]  /*15820*/  HADD2.F32 R9, -RZ, R11.reuse.H0_H0 ;  /* 0x2000000bff097230 */ /* 0x100fe20000004100 */
[-C--:B------:R-:W-:Y:S01]  /*15830*/  F2FP.F16.E4M3.UNPACK_B R38, R27.reuse ;  /* 0x0000001bff26723e */ /* 0x080fe200020006ff */
[----:B------:R-:W-:Y:S01]  /*15840*/  HADD2.F32 R42, -RZ, R42.H1_H1 ;  /* 0x3000002aff2a7230 */ /* 0x000fe20000004100 */
[----:B------:R-:W-:Y:S01]  /*15850*/  F2FP.F16.E4M3.UNPACK_B R39, R27.H1 ;  /* 0x0000001bff27723e */ /* 0x000fe200030006ff */
[C---:B------:R-:W-:Y:S01]  /*15860*/  FMUL.FTZ R51, R5.reuse, R46 ;  /* 0x0000002e05337220 */ /* 0x040fe20000410000 */
[-C--:B------:R-:W-:Y:S01]  /*15870*/  F2FP.F16.E4M3.UNPACK_B R25, R24.reuse ;  /* 0x00000018ff19723e */ /* 0x080fe200020006ff */
[----:B------:R-:W-:Y:S01]  /*15880*/  HADD2.F32 R6, -RZ, R6.H1_H1 ;  /* 0x30000006ff067230 */ /* 0x000fe20000004100 */
        /* <DEDUP_REMOVED lines=9> */
[----:B------:R-:W-:-:S02]  /*15920*/  HADD2.F32 R46, -RZ, R43.H1_H1 ;  /* 0x3000002bff2e7230 */ /* 0x000fc40000004100 */
[C---:B------:R-:W-:Y:S01]  /*15930*/  FMUL.FTZ R55, R6.reuse, R42 ;  /* 0x0000002a06377220 */ /* 0x040fe20000410000 */
[----:B------:R-:W-:Y:S02]  /*15940*/  HADD2.F32 R51, -RZ, R49.H0_H0 ;  /* 0x20000031ff337230 */ /* 0x000fe40000004100 */
[----:B------:R-:W-:Y:S02]  /*15950*/  HADD2.F32 R26, -RZ, R31.H0_H0 ;  /* 0x2000001fff1a7230 */ /* 0x000fe40000004100 */
[-C--:B------:R-:W-:Y:S01]  /*15960*/  FMUL.FTZ R48, R6, R46.reuse ;  /* 0x0000002e06307220 */ /* 0x080fe20000410000 */
[----:B------:R-:W-:Y:S02]  /*15970*/  HADD2.F32 R43, -RZ, R41.H0_H0 ;  /* 0x20000029ff2b7230 */ /* 0x000fe40000004100 */
[----:B------:R-:W-:Y:S01]  /*15980*/  FFMA.FTZ R50, R11, R46, R55 ;  /* 0x0000002e0b327223 */ /* 0x000fe20000010037 */
[----:B------:R-:W-:Y:S02]  /*15990*/  HADD2.F32 R24, -RZ, R21.H0_H0 ;  /* 0x20000015ff187230 */ /* 0x000fe40000004100 */
[----:B------:R-:W-:Y:S01]  /*159a0*/  FMUL.FTZ R57, R26, R51 ;  /* 0x000000331a397220 */ /* 0x000fe20000410000 */
[----:B------:R-:W-:-:S02]  /*159b0*/  HADD2.F32 R46, -RZ, R49.H1_H1 ;  /* 0x30000031ff2e7230 */ /* 0x000fc40000004100 */
[-C--:B------:R-:W-:Y:S01]  /*159c0*/  FMUL.FTZ R26, R26, R43.reuse ;  /* 0x0000002b1a1a7220 */ /* 0x080fe20000410000 */
[----:B------:R-:W-:Y:S02]  /*159d0*/  HADD2.F32 R31, -RZ, R31.H1_H1 ;  /* 0x3000001fff1f7230 */ /* 0x000fe40000004100 */
[C---:B------:R-:W-:Y:S01]  /*159e0*/  FFMA.FTZ R57, R24.reuse, R43, -R57 ;  /* 0x0000002b18397223 */ /* 0x040fe20000010839 */
[----:B------:R-:W-:Y:S01]  /*159f0*/  F2FP.F16.E4M3.UNPACK_B R43, R53 ;  /* 0x00000035ff2b723e */ /* 0x000fe200020006ff */
[----:B------:R-:W-:Y:S01]  /*15a00*/  FFMA.FTZ R51, R24, R51, R26 ;  /* 0x0000003318337223 */ /* 0x000fe2000001001a */
[----:B------:R-:W-:Y:S01]  /*15a10*/  HADD2.F32 R26, -RZ, R41.H1_H1 ;  /* 0x30000029ff1a7230 */ /* 0x000fe20000004100 */
[----:B------:R-:W-:Y:S01]  /*15a20*/  F2FP.F16.E4M3.UNPACK_B R41, R45 ;  /* 0x0000002dff29723e */ /* 0x000fe200020006ff */
[----:B------:R-:W-:Y:S01]  /*15a30*/  FFMA.FTZ R6, R11, R42, -R48 ;  /* 0x0000002a0b067223 */ /* 0x000fe20000010830 */
[----:B------:R-:W-:Y:S02]  /*15a40*/  HADD2.F32 R48, -RZ, R43.H0_H0 ;  /* 0x2000002bff307230 */ /* 0x000fe40000004100 */
[----:B------:R-:W-:Y:S01]  /*15a50*/  FMUL.FTZ R52, R31, R46 ;  /* 0x0000002e1f347220 */ /* 0x000fe20000410000 */
[----:B------:R-:W-:-:S02]  /*15a60*/  HADD2.F32 R24, -RZ, R38.H0_H0 ;  /* 0x20000026ff187230 */ /* 0x000fc40000004100 */
[----:B------:R-:W-:Y:S01]  /*15a70*/  FMUL.FTZ R31, R31, R26 ;  /* 0x0000001a1f1f7220 */ /* 0x000fe20000410000 */
[----:B------:R-:W-:Y:S01]  /*15a80*/  HADD2.F32 R21, -RZ, R21.H1_H1 ;  /* 0x30000015ff157230 */ /* 0x000fe20000004100 */
[----:B------:R-:W-:Y:S01]  /*15a90*/  F2FP.F16.E4M3.UNPACK_B R53, R53.H1 ;  /* 0x00000035ff35723e */ /* 0x000fe200030006ff */
[----:B------:R-:W-:Y:S02]  /*15aa0*/  HADD2.F32 R42, -RZ, R41.H0_H0 ;  /* 0x20000029ff2a7230 */ /* 0x000fe40000004100 */
[C---:B------:R-:W-:Y:S01]  /*15ab0*/  FMUL.FTZ R54, R24.reuse, R48 ;  /* 0x0000003018367220 */ /* 0x040fe20000410000 */
[----:B------:R-:W-:Y:S02]  /*15ac0*/  HADD2.F32 R11, -RZ, R29.H0_H0 ;  /* 0x2000001dff0b7230 */ /* 0x000fe40000004100 */
[----:B------:R-:W-:Y:S01]  /*15ad0*/  FFMA.FTZ R52, R21, R26, -R52 ;  /* 0x0000001a15347223 */ /* 0x000fe20000010834 */
[----:B------:R-:W-:Y:S02]  /*15ae0*/  HADD2.F32 R43, -RZ, R43.H1_H1 ;  /* 0x3000002bff2b7230 */ /* 0x000fe40000004100 */
[----:B------:R-:W-:Y:S01]  /*15af0*/  FMUL.FTZ R49, R24, R42 ;  /* 0x0000002a18317220 */ /* 0x000fe20000410000 */
[----:B------:R-:W-:-:S02]  /*15b00*/  HADD2.F32 R38, -RZ, R38.H1_H1 ;  /* 0x30000026ff267230 */ /* 0x000fc40000004100 */
[----:B------:R-:W-:Y:S01]  /*15b10*/  FFMA.FTZ R46, R21, R46, R31 ;  /* 0x0000002e152e7223 */ /* 0x000fe2000001001f */
[----:B------:R-:W-:Y:S01]  /*15b20*/  HADD2.F32 R41, -RZ, R41.H1_H1 ;  /* 0x30000029ff297230 */ /* 0x000fe20000004100 */
[----:B------:R-:W-:Y:S01]  /*15b30*/  F2FP.F16.E4M3.UNPACK_B R45, R45.H1 ;  /* 0x0000002dff2d723e */ /* 0x000fe200030006ff */
[----:B------:R-:W-:Y:S02]  /*15b40*/  HADD2.F32 R26, -RZ, R53.H0_H0 ;  /* 0x20000035ff1a7230 */ /* 0x000fe40000004100 */
[C---:B------:R-:W-:Y:S01]  /*15b50*/  FFMA.FTZ R54, R11.reuse, R42, -R54 ;  /* 0x0000002a0b367223 */ /* 0x040fe20000010836 */
[----:B------:R-:W-:Y:S02]  /*15b60*/  HADD2.F32 R21, -RZ, R39.H0_H0 ;  /* 0x20000027ff157230 */ /* 0x000fe40000004100 */
[----:B------:R-:W-:Y:S01]  /*15b70*/  FFMA.FTZ R49, R11, R48, R49 ;  /* 0x000000300b317223 */ /* 0x000fe20000010031 */
[----:B------:R-:W-:Y:S02]  /*15b80*/  HADD2.F32 R29, -RZ, R29.H1_H1 ;  /* 0x3000001dff1d7230 */ /* 0x000fe40000004100 */
[----:B------:R-:W-:Y:S01]  /*15b90*/  FMUL.FTZ R42, R38, R43 ;  /* 0x0000002b262a7220 */ /* 0x000fe20000410000 */
[----:B------:R-:W-:-:S02]  /*15ba0*/  HADD2.F32 R24, -RZ, R45.H0_H0 ;  /* 0x2000002dff187230 */ /* 0x000fc40000004100 */
[-C--:B------:R-:W-:Y:S01]  /*15bb0*/  FMUL.FTZ R38, R38, R41.reuse ;  /* 0x0000002926267220 */ /* 0x080fe20000410000 */
[----:B------:R-:W-:Y:S02]  /*15bc0*/  HADD2.F32 R11, -RZ, R30.H0_H0 ;  /* 0x2000001eff0b7230 */ /* 0x000fe40000004100 */
[----:B------:R-:W-:Y:S01]  /*15bd0*/  FMUL.FTZ R56, R21, R26 ;  /* 0x0000001a15387220 */ /* 0x000fe20000410000 */
[C---:B------:R-:W-:Y:S01]  /*15be0*/  FFMA.FTZ R55, R29.reuse, R41, -R42 ;  /* 0x000000291d377223 */ /* 0x040fe2000001082a */
[----:B------:R-:W-:Y:S01]  /*15bf0*/  FFMA.FTZ R48, R29, R43, R38 ;  /* 0x0000002b1d307223 */ /* 0x000fe20000010026 */
[-C--:B------:R-:W-:Y:S01]  /*15c00*/  FMUL.FTZ R21, R21, R24.reuse ;  /* 0x0000001815157220 */ /* 0x080fe20000410000 */
[C---:B------:R-:W-:Y:S01]  /*15c10*/  FFMA.FTZ R56, R11.reuse, R24, -R56 ;  /* 0x000000180b387223 */ /* 0x040fe20000010838 */
[-C--:B------:R-:W-:Y:S01]  /*15c20*/  F2FP.F16.E4M3.UNPACK_B R29, R47.reuse.H1 ;  /* 0x0000002fff1d723e */ /* 0x080fe200030006ff */
[----:B------:R-:W-:Y:S01]  /*15c30*/  HADD2.F32 R45, -RZ, R45.H1_H1 ;  /* 0x3000002dff2d7230 */ /* 0x000fe20000004100 */
[----:B------:R-:W-:Y:S01]  /*15c40*/  F2FP.F16.E4M3.UNPACK_B R24, R40.H1 ;  /* 0x00000028ff18723e */ /* 0x000fe200030006ff */
[----:B------:R-:W-:Y:S01]  /*15c50*/  FFMA.FTZ R58, R11, R26, R21 ;  /* 0x0000001a0b3a7223 */ /* 0x000fe20000010015 */
[----:B------:R-:W-:Y:S01]  /*15c60*/  HADD2.F32 R21, -RZ, R27.H0_H0 ;  /* 0x2000001bff157230 */ /* 0x000fe20000004100 */
[----:B------:R-:W-:Y:S01]  /*15c70*/  F2FP.F16.E4M3.UNPACK_B R47, R47 ;  /* 0x0000002fff2f723e */ /* 0x000fe200020006ff */
[----:B------:R-:W-:Y:S01]  /*15c80*/  HADD2.F32 R38, -RZ, R29.H0_H0 ;  /* 0x2000001dff267230 */ /* 0x000fe20000004100 */
[----:B------:R-:W-:Y:S01]  /*15c90*/  F2FP.F16.E4M3.UNPACK_B R40, R40 ;  /* 0x00000028ff28723e */ /* 0x000fe200020006ff */
[----:B------:R-:W-:Y:S01]  /*15ca0*/  HADD2.F32 R26, -RZ, R24.H0_H0 ;  /* 0x20000018ff1a7230 */ /* 0x000fe20000004100 */
[----:B------:R-:W-:Y:S01]  /*15cb0*/  F2FP.SATFINITE.E4M3.F32.PACK_AB_MERGE_C R52, R52, R57, RZ ;  /* 0x000000393434723e */ /* 0x000fe200048070ff */
[----:B------:R-:W-:-:S02]  /*15cc0*/  HADD2.F32 R53, -RZ, R53.H1_H1 ;  /* 0x30000035ff357230 */ /* 0x000fc40000004100 */
[C---:B------:R-:W-:Y:S01]  /*15cd0*/  FMUL.FTZ R42, R21.reuse, R38 ;  /* 0x00000026152a7220 */ /* 0x040fe20000410000 */
[----:B------:R-:W-:Y:S02]  /*15ce0*/  HADD2.F32 R39, -RZ, R39.H1_H1 ;  /* 0x30000027ff277230 */ /* 0x000fe40000004100 */
[----:B------:R-:W-:Y:S01]  /*15cf0*/  FMUL.FTZ R21, R21, R26 ;  /* 0x0000001a15157220 */ /* 0x000fe20000410000 */
[----:B------:R-:W-:Y:S01]  /*15d00*/  HADD2.F32 R11, -RZ, R10.H0_H0 ;  /* 0x2000000aff0b7230 */ /* 0x000fe20000004100 */
[----:B------:R-:W-:Y:S01]  /*15d10*/  F2FP.SATFINITE.E4M3.F32.PACK_AB_MERGE_C R46, R46, R51, RZ ;  /* 0x000000332e2e723e */ /* 0x000fe200048070ff */
[----:B------:R-:W-:Y:S02]  /*15d20*/  HADD2.F32 R29, -RZ, R29.H1_H1 ;  /* 0x3000001dff1d7230 */ /* 0x000fe40000004100 */
[C---:B------:R-:W-:Y:S01]  /*15d30*/  FMUL.FTZ R31, R39.reuse, R53 ;  /* 0x00000035271f7220 */ /* 0x040fe20000410000 */
[----:B------:R-:W-:Y:S02]  /*15d40*/  HADD2.F32 R27, -RZ, R27.H1_H1 ;  /* 0x3000001bff1b7230 */ /* 0x000fe40000004100 */
[----:B------:R-:W-:Y:S01]  /*15d50*/  FMUL.FTZ R60, R39, R45 ;  /* 0x0000002d273c7220 */ /* 0x000fe20000410000 */
[----:B------:R-:W-:-:S02]  /*15d60*/  HADD2.F32 R30, -RZ, R30.H1_H1 ;  /* 0x3000001eff1e7230 */ /* 0x000fc40000004100 */
[----:B------:R-:W-:Y:S01]  /*15d70*/  FFMA.FTZ R38, R11, R38, R21 ;  /* 0x000000260b267223 */ /* 0x000fe20000010015 */
[----:B------:R-:W-:Y:S02]  /*15d80*/  HADD2.F32 R24, -RZ, R24.H1_H1 ;  /* 0x30000018ff187230 */ /* 0x000fe40000004100 */
[----:B------:R-:W-:Y:S01]  /*15d90*/  FMUL.FTZ R21, R27, R29 ;  /* 0x0000001d1b157220 */ /* 0x000fe20000410000 */
[----:B------:R-:W-:Y:S02]  /*15da0*/  HADD2.F32 R10, -RZ, R10.H1_H1 ;  /* 0x3000000aff0a7230 */ /* 0x000fe40000004100 */
[C---:B------:R-:W-:Y:S01]  /*15db0*/  FFMA.FTZ R45, R30.reuse, R45, -R31 ;  /* 0x0000002d1e2d7223 */ /* 0x040fe2000001081f */
[----:B------:R-:W-:Y:S01]  /*15dc0*/  FFMA.FTZ R53, R30, R53, R60 ;  /* 0x000000351e357223 */ /* 0x000fe2000001003c */
[----:B------:R-:W-:Y:S01]  /*15dd0*/  FFMA.FTZ R42, R11, R26, -R42 ;  /* 0x0000001a0b2a7223 */ /* 0x000fe2000001082a */
[----:B------:R-:W-:Y:S01]  /*15de0*/  FMUL.FTZ R30, R27, R24 ;  /* 0x000000181b1e7220 */ /* 0x000fe20000410000 */
[----:B------:R-:W-:-:S02]  /*15df0*/  HADD2.F32 R26, -RZ, R47.H0_H0 ;  /* 0x2000002fff1a7230 */ /* 0x000fc40000004100 */
[C---:B------:R-:W-:Y:S01]  /*15e00*/  FFMA.FTZ R39, R10.reuse, R24, -R21 ;  /* 0x000000180a277223 */ /* 0x040fe20000010815 */
[----:B------:R-:W-:Y:S02]  /*15e10*/  HADD2.F32 R11, -RZ, R25.H0_H0 ;  /* 0x20000019ff0b7230 */ /* 0x000fe40000004100 */
[----:B------:R-:W-:Y:S01]  /*15e20*/  FFMA.FTZ R41, R10, R29, R30 ;  /* 0x0000001d0a297223 */ /* 0x000fe2000001001e */
[--C-:B------:R-:W-:Y:S01]  /*15e30*/  HADD2.F32 R21, -RZ, R40.reuse.H0_H0 ;  /* 0x20000028ff157230 */ /* 0x100fe20000004100 */
[----:B------:R-:W-:Y:S01]  /*15e40*/  F2FP.SATFINITE.E4M3.F32.PACK_AB_MERGE_C R5, R6, R5, R52 ;  /* 0x000000050605723e */ /* 0x000fe20004807034 */
[----:B------:R-:W-:Y:S02]  /*15e50*/  HADD2.F32 R10, -RZ, R7.H0_H0 ;  /* 0x20000007ff0a7230 */ /* 0x000fe40000004100 */
[C---:B------:R-:W-:Y:S01]  /*15e60*/  FMUL.FTZ R27, R11.reuse, R26 ;  /* 0x0000001a0b1b7220 */ /* 0x040fe20000410000 */
[----:B------:R-:W-:Y:S02]  /*15e70*/  HADD2.F32 R25, -RZ, R25.H1_H1 ;  /* 0x30000019ff197230 */ /* 0x000fe40000004100 */
[----:B------:R-:W-:Y:S01]  /*15e80*/  FMUL.FTZ R11, R11, R21 ;  /* 0x000000150b0b7220 */ /* 0x000fe20000410000 */
[----:B------:R-:W-:-:S02]  /*15e90*/  HADD2.F32 R40, -RZ, R40.H1_H1 ;  /* 0x30000028ff287230 */ /* 0x000fc40000004100 */
[C---:B------:R-:W-:Y:S01]  /*15ea0*/  FFMA.FTZ R29, R10.reuse, R21, -R27 ;  /* 0x000000150a1d7223 */ /* 0x040fe2000001081b */
[----:B------:R-:W-:Y:S01]  /*15eb0*/  HADD2.F32 R24, -RZ, R47.H1_H1 ;  /* 0x3000002fff187230 */ /* 0x000fe20000004100 */
[----:B------:R-:W-:Y:S01]  /*15ec0*/  F2FP.F16.E4M3.UNPACK_B R27, R8.H1 ;  /* 0x00000008ff1b723e */ /* 0x000fe200030006ff */
[----:B------:R-:W-:Y:S02]  /*15ed0*/  HADD2.F32 R7, -RZ, R7.H1_H1 ;  /* 0x30000007ff077230 */ /* 0x000fe40000004100 */
[----:B------:R-:W-:Y:S01]  /*15ee0*/  FFMA.FTZ R26, R10, R26, R11 ;  /* 0x0000001a0a1a7223 */ /* 0x000fe2000001000b */
[----:B------:R-:W-:Y:S01]  /*15ef0*/  F2FP.F16.E4M3.UNPACK_B R11, R20.H1 ;  /* 0x00000014ff0b723e */ /* 0x000fe200030006ff */
[C---:B------:R-:W-:Y:S01]  /*15f00*/  FMUL.FTZ R21, R25.reuse, R40 ;  /* 0x0000002819157220 */ /* 0x040fe20000410000 */
[----:B------:R-:W-:Y:S01]  /*15f10*/  FMUL.FTZ R30, R25, R24 ;  /* 0x00000018191e7220 */ /* 0x000fe20000410000 */
[----:B------:R-:W-:Y:S01]  /*15f20*/  HADD2.F32 R25, -RZ, R27.H0_H0 ;  /* 0x2000001bff197230 */ /* 0x000fe20000004100 */
[----:B------:R-:W-:Y:S01]  /*15f30*/  F2FP.F16.E4M3.UNPACK_B R20, R20 ;  /* 0x00000014ff14723e */ /* 0x000fe200020006ff */
[----:B------:R-:W-:-:S02]  /*15f40*/  HADD2.F32 R10, -RZ, R37.H0_H0 ;  /* 0x20000025ff0a7230 */ /* 0x000fc40000004100 */
[C---:B------:R-:W-:Y:S01]  /*15f50*/  FFMA.FTZ R31, R7.reuse, R24, R21 ;  /* 0x00000018071f7223 */ /* 0x040fe20000010015 */
[--C-:B------:R-:W-:Y:S02]  /*15f60*/  HADD2.F32 R21, -RZ, R11.reuse.H0_H0 ;  /* 0x2000000bff157230 */ /* 0x100fe40000004100 */
[----:B------:R-:W-:Y:S01]  /*15f70*/  FFMA.FTZ R30, R7, R40, -R30 ;  /* 0x00000028071e7223 */ /* 0x000fe2000001081e */
[----:B------:R-:W-:Y:S02]  /*15f80*/  HADD2.F32 R7, -RZ, R28.H0_H0 ;  /* 0x2000001cff077230 */ /* 0x000fe40000004100 */
[C---:B------:R-:W-:Y:S01]  /*15f90*/  FMUL.FTZ R24, R10.reuse, R25 ;  /* 0x000000190a187220 */ /* 0x040fe20000410000 */
[----:B------:R-:W-:Y:S02]  /*15fa0*/  HADD2.F32 R11, -RZ, R11.H1_H1 ;  /* 0x3000000bff0b7230 */ /* 0x000fe40000004100 */
[----:B------:R-:W-:Y:S01]  /*15fb0*/  FMUL.FTZ R10, R10, R21 ;  /* 0x000000150a0a7220 */ /* 0x000fe20000410000 */
[----:B------:R-:W-:-:S02]  /*15fc0*/  HADD2.F32 R27, -RZ, R27.H1_H1 ;  /* 0x3000001bff1b7230 */ /* 0x000fc40000004100 */
[----:B------:R-:W-:Y:S01]  /*15fd0*/  FFMA.FTZ R40, R7, R21, -R24 ;  /* 0x0000001507287223 */ /* 0x000fe20000010818 */
[----:B------:R-:W-:Y:S01]  /*15fe0*/  HADD2.F32 R37, -RZ, R37.H1_H1 ;  /* 0x30000025ff257230 */ /* 0x000fe20000004100 */
[----:B------:R-:W-:Y:S01]  /*15ff0*/  F2FP.SATFINITE.E4M3.F32.PACK_AB_MERGE_C R9, R50, R9, R46 ;  /* 0x000000093209723e */ /* 0x000fe2000480702e */
[----:B------:R-:W-:-:S03]  /*16000*/  HADD2.F32 R28, -RZ, R28.H1_H1 ;  /* 0x3000001cff1c7230 */ /* 0x000fc60000004100 */
[C---:B------:R-:W-:Y:S01]  /*16010*/  FMUL.FTZ R21, R37.reuse, R27 ;  /* 0x0000001b25157220 */ /* 0x040fe20000410000 */
[----:B------:R-:W-:Y:S01]  /*16020*/  FMUL.FTZ R24, R37, R11 ;  /* 0x0000000b25187220 */ /* 0x000fe20000410000 */
[----:B------:R-:W-:Y:S01]  /*16030*/  FFMA.FTZ R37, R7, R25, R10 ;  /* 0x0000001907257223 */ /* 0x000fe2000001000a */
[----:B------:R-:W-:Y:S01]  /*16040*/  F2FP.F16.E4M3.UNPACK_B R7, R8 ;  /* 0x00000008ff07723e */ /* 0x000fe200020006ff */
[C---:B------:R-:W-:Y:S01]  /*16050*/  FFMA.FTZ R43, R28.reuse, R11, -R21 ;  /* 0x0000000b1c2b7223 */ /* 0x040fe20000010815 */
[--C-:B------:R-:W-:Y:S02]  /*16060*/  HADD2.F32 R10, -RZ, R20.reuse.H0_H0 ;  /* 0x20000014ff0a7230 */ /* 0x100fe40000004100 */
[----:B------:R-:W-:Y:S01]  /*16070*/  FFMA.FTZ R28, R28, R27, R24 ;  /* 0x0000001b1c1c7223 */ /* 0x000fe20000010018 */
[----:B------:R-:W-:Y:S02]  /*16080*/  HADD2.F32 R11, -RZ, R20.H1_H1 ;  /* 0x30000014ff0b7230 */ /* 0x000fe40000004100 */
[----:B------:R-:W-:Y:S01]  /*16090*/  HADD2.F32 R8, -RZ, R36.H0_H0 ;  /* 0x20000024ff087230 */ /* 0x000fe20000004100 */
[----:B------:R-:W-:Y:S01]  /*160a0*/  F2FP.SATFINITE.E4M3.F32.PACK_AB_MERGE_C R40, R43, R40, RZ ;  /* 0x000000282b28723e */ /* 0x000fe200048070ff */
[--C-:B------:R-:W-:Y:S01]  /*160b0*/  HADD2.F32 R20, -RZ, R7.reuse.H0_H0 ;  /* 0x20000007ff147230 */ /* 0x100fe20000004100 */
[----:B------:R-:W-:Y:S01]  /*160c0*/  F2FP.SATFINITE.E4M3.F32.PACK_AB_MERGE_C R28, R28, R37, RZ ;  /* 0x000000251c1c723e */ /* 0x000fe200048070ff */
[----:B------:R-:W-:-:S02]  /*160d0*/  HADD2.F32 R21, -RZ, R7.H1_H1 ;  /* 0x30000007ff157230 */ /* 0x000fc40000004100 */
[C---:B------:R-:W-:Y:S01]  /*160e0*/  FMUL.FTZ R25, R8.reuse, R10 ;  /* 0x0000000a08197220 */ /* 0x040fe20000410000 */
[----:B------:R-:W-:Y:S02]  /*160f0*/  HADD2.F32 R36, -RZ, R36.H1_H1 ;  /* 0x30000024ff247230 */ /* 0x000fe40000004100 */
[----:B------:R-:W-:Y:S01]  /*16100*/  FMUL.FTZ R24, R8, R20 ;  /* 0x0000001408187220 */ /* 0x000fe20000410000 */
[--C-:B------:R-:W-:Y:S01]  /*16110*/  HADD2.F32 R7, -RZ, R4.reuse.H0_H0 ;  /* 0x20000004ff077230 */ /* 0x100fe20000004100 */
[----:B------:R-:W-:Y:S01]  /*16120*/  F2FP.SATFINITE.E4M3.F32.PACK_AB_MERGE_C R8, R41, R38, RZ ;  /* 0x000000262908723e */ /* 0x000fe200048070ff */
[----:B------:R-:W-:Y:S02]  /*16130*/  HADD2.F32 R4, -RZ, R4.H1_H1 ;  /* 0x30000004ff047230 */ /* 0x000fe40000004100 */
[C---:B------:R-:W-:Y:S01]  /*16140*/  FMUL.FTZ R27, R36.reuse, R21 ;  /* 0x00000015241b7220 */ /* 0x040fe20000410000 */
        /* <DEDUP_REMOVED lines=8> */
[----:B------:R-:W-:Y:S02]  /*161d0*/  F2FP.SATFINITE.E4M3.F32.PACK_AB_MERGE_C R7, R55, R54, R7 ;  /* 0x000000363707723e */ /* 0x000fe40004807007 */
[----:B------:R-:W-:Y:S02]  /*161e0*/  F2FP.SATFINITE.E4M3.F32.PACK_AB_MERGE_C R4, R30, R29, R4 ;  /* 0x0000001d1e04723e */ /* 0x000fe40004807004 */
[----:B------:R-:W-:Y:S02]  /*161f0*/  F2FP.SATFINITE.E4M3.F32.PACK_AB_MERGE_C R6, R27, R24, R40 ;  /* 0x000000181b06723e */ /* 0x000fe40004807028 */
[----:B------:R-:W-:-:S02]  /*16200*/  F2FP.SATFINITE.E4M3.F32.PACK_AB_MERGE_C R11, R48, R49, R11 ;  /* 0x00000031300b723e */ /* 0x000fc4000480700b */
[----:B------:R-:W-:Y:S01]  /*16210*/  F2FP.SATFINITE.E4M3.F32.PACK_AB_MERGE_C R8, R31, R26, R8 ;  /* 0x0000001a1f08723e */ /* 0x000fe20004807008 */
[----:B------:R2:W-:Y:S01]  /*16220*/  STS.128 [R235+0x14400], R4 ;  /* 0x01440004eb007388 */ /* 0x0005e20000000c00 */
[----:B------:R-:W-:-:S05]  /*16230*/  F2FP.SATFINITE.E4M3.F32.PACK_AB_MERGE_C R10, R21, R10, R28 ;  /* 0x0000000a150a723e */ /* 0x000fca000480701c */
[----:B------:R2:W-:Y:S02]  /*16240*/  STS.128 [R3+0x14400], R8 ;  /* 0x0144000803007388 */ /* 0x0005e40000000c00 */
.L_x_2472:
[----:B------:R-:W-:Y:S05]  /*16250*/  BSYNC B1 ;  /* 0x0000000000017941 */ /* 0x000fea0003800000 */
.L_x_2471:
[----:B------:R-:W-:Y:S05]  /*16260*/  @P2 BRA `(.L_x_2453) ;  /* 0x0000000c00d82947 */ /* 0x000fea0003800000 */
[----:B0-2--5:R-:W-:Y:S02]  /*16270*/  SHF.R.U32.HI R4, RZ, 0x8, R32 ;  /* 0x00000008ff047819 */ /* 0x025fe40000011620 */
        /* <DEDUP_REMOVED lines=8> */
[----:B------:R-:W-:Y:S02]  /*16300*/  LOP3.LUT R7, R34, 0xff, RZ, 0xc0, !PT ;  /* 0x000000ff22077812 */ /* 0x000fe400078ec0ff */
[----:B------:R-:W-:Y:S01]  /*16310*/  LOP3.LUT R8, R8, 0xff, RZ, 0xc0, !PT ;  /* 0x000000ff08087812 */ /* 0x000fe200078ec0ff */
[----:B------:R-:W-:Y:S01]  /*16320*/  IMAD.SHL.U32 R4, R4, 0x800, RZ ;  /* 0x0000080004047824 */ /* 0x000fe200078e00ff */
[----:B------:R-:W-:Y:S02]  /*16330*/  LOP3.LUT R0, R198, 0x30, R3, 0xf8, !PT ;  /* 0x00000030c6007812 */ /* 0x000fe400078ef803 */
[----:B------:R-:W-:-:S02]  /*16340*/  PRMT R25, R8, 0x7604, R7 ;  /* 0x0000760408197816 */ /* 0x000fc40000000007 */
[----:B------:R-:W-:Y:S02]  /*16350*/  SHF.R.U32.HI R6, RZ, 0x8, R33 ;  /* 0x00000008ff067819 */ /* 0x000fe40000011621 */
[----:B------:R-:W-:Y:S02]  /*16360*/  SHF.R.U32.HI R8, RZ, 0x8, R12 ;  /* 0x00000008ff087819 */ /* 0x000fe4000001160c */
[----:B------:R-:W-:Y:S02]  /*16370*/  LOP3.LUT R0, R0, R199, RZ, 0x3c, !PT ;  /* 0x000000c700007212 */ /* 0x000fe400078e3cff */
[----:B------:R-:W-:Y:S02]  /*16380*/  LOP3.LUT R3, R4, 0xffffe000, RZ, 0xc0, !PT ;  /* 0xffffe00004037812 */ /* 0x000fe400078ec0ff */
[----:B------:R-:W-:Y:S02]  /*16390*/  LOP3.LUT R5, R33, 0xff, RZ, 0xc0, !PT ;  /* 0x000000ff21057812 */ /* 0x000fe400078ec0ff */
[----:B------:R-:W-:-:S02]  /*163a0*/  LOP3.LUT R6, R6, 0xff, RZ, 0xc0, !PT ;  /* 0x000000ff06067812 */ /* 0x000fc400078ec0ff */
[----:B------:R-:W-:Y:S02]  /*163b0*/  LOP3.LUT R7, R12, 0xff, RZ, 0xc0, !PT ;  /* 0x000000ff0c077812 */ /* 0x000fe400078ec0ff */
[----:B------:R-:W-:Y:S02]  /*163c0*/  LOP3.LUT R8, R8, 0xff, RZ, 0xc0, !PT ;  /* 0x000000ff08087812 */ /* 0x000fe400078ec0ff */
[----:B------:R-:W-:Y:S02]  /*163d0*/  IADD3 R3, R0, R200, R3 ;  /* 0x000000c800037210 */ /* 0x000fe40007ffe003 */
[----:B----4-:R-:W-:Y:S02]  /*163e0*/  PRMT R20, R6, 0x7604, R5 ;  /* 0x0000760406147816 */ /* 0x010fe40000000005 */
[----:B------:R-:W-:Y:S02]  /*163f0*/  PRMT R31, R8, 0x7604, R7 ;  /* 0x00007604081f7816 */ /* 0x000fe40000000007 */
[----:B------:R-:W-:-:S02]  /*16400*/  SHF.R.U32.HI R6, RZ, 0x8, R35 ;  /* 0x00000008ff067819 */ /* 0x000fc40000011623 */
[----:B------:R-:W-:Y:S02]  /*16410*/  SHF.R.U32.HI R8, RZ, 0x8, R13 ;  /* 0x00000008ff087819 */ /* 0x000fe4000001160d */
[----:B------:R-:W-:Y:S02]  /*16420*/  IADD3 R0, R16, R3, RZ ;  /* 0x0000000310007210 */ /* 0x000fe40007ffe0ff */
        /* <DEDUP_REMOVED lines=8> */
[----:B------:R-:W-:Y:S02]  /*164b0*/  LOP3.LUT R30, R30, 0xff, RZ, 0xc0, !PT ;  /* 0x000000ff1e1e7812 */ /* 0x000fe400078ec0ff */
[----:B------:R-:W-:Y:S02]  /*164c0*/  LOP3.LUT R26, R13, 0xff, RZ, 0xc0, !PT ;  /* 0x000000ff0d1a7812 */ /* 0x000fe400078ec0ff */
[----:B------:R-:W-:Y:S02]  /*164d0*/  SHF.R.U32.HI R28, RZ, 0x8, R14 ;  /* 0x00000008ff1c7819 */ /* 0x000fe4000001160e */
[----:B------:R-:W-:-:S02]  /*164e0*/  PRMT R30, R30, 0x7604, R29 ;  /* 0x000076041e1e7816 */ /* 0x000fc4000000001d */
[----:B------:R-:W-:Y:S02]  /*164f0*/  PRMT R26, R3, 0x7604, R26 ;  /* 0x00007604031a7816 */ /* 0x000fe4000000001a */
[----:B------:R-:W-:Y:S02]  /*16500*/  SHF.R.U32.HI R29, RZ, 0x10, R13 ;  /* 0x00000010ff1d7819 */ /* 0x000fe4000001160d */
[----:B------:R-:W-:Y:S02]  /*16510*/  LOP3.LUT R27, R14, 0xff, RZ, 0xc0, !PT ;  /* 0x000000ff0e1b7812 */ /* 0x000fe400078ec0ff */
[----:B------:R-:W-:Y:S01]  /*16520*/  LOP3.LUT R28, R28, 0xff, RZ, 0xc0, !PT ;  /* 0x000000ff1c1c7812 */ /* 0x000fe200078ec0ff */
[----:B------:R-:W-:Y:S01]  /*16530*/  IMAD.U32 R29, R29, 0x10000, RZ ;  /* 0x000100001d1d7824 */ /* 0x000fe200078e00ff */
[----:B------:R-:W-:Y:S02]  /*16540*/  SHF.R.U32.HI R3, RZ, 0x10, R33 ;  /* 0x00000010ff037819 */ /* 0x000fe40000011621 */
[----:B-1----:R-:W-:-:S02]  /*16550*/  PRMT R39, R28, 0x7604, R27 ;  /* 0x000076041c277816 */ /* 0x002fc4000000001b */
[----:B------:R-:W-:Y:S01]  /*16560*/  SHF.R.U32.HI R27, RZ, 0x10, R35 ;  /* 0x00000010ff1b7819 */ /* 0x000fe20000011623 */
[----:B------:R-:W-:Y:S01]  /*16570*/  IMAD.U32 R3, R3, 0x10000, RZ ;  /* 0x0001000003037824 */ /* 0x000fe200078e00ff */
[----:B------:R-:W-:Y:S02]  /*16580*/  SHF.R.U32.HI R41, RZ, 0x10, R15 ;  /* 0x00000010ff297819 */ /* 0x000fe4000001160f */
[----:B------:R-:W-:Y:S01]  /*16590*/  LOP3.LUT R21, R21, 0xff0000, R32, 0xf8, !PT ;  /* 0x00ff000015157812 */ /* 0x000fe200078ef820 */
[----:B------:R-:W-:Y:S01]  /*165a0*/  IMAD.U32 R27, R27, 0x10000, RZ ;  /* 0x000100001b1b7824 */ /* 0x000fe200078e00ff */
[----:B------:R-:W-:Y:S02]  /*165b0*/  LOP3.LUT R37, R26, 0xff0000, R29, 0xf8, !PT ;  /* 0x00ff00001a257812 */ /* 0x000fe400078ef81d */
[----:B------:R-:W-:Y:S02]  /*165c0*/  LOP3.LUT R3, R20, 0xff0000, R3, 0xf8, !PT ;  /* 0x00ff000014037812 */ /* 0x000fe400078ef803 */
[----:B------:R-:W-:-:S02]  /*165d0*/  SHF.L.U32 R41, R41, 0x10, RZ ;  /* 0x0000001029297819 */ /* 0x000fc400000006ff */
        /* <DEDUP_REMOVED lines=191> */
.L_x_2453:
[----:B------:R-:W-:Y:S05]  /*171d0*/  BSYNC B0 ;  /* 0x0000000000007941 */ /* 0x000fea0003800000 */
.L_x_2446:
        /* <DEDUP_REMOVED lines=8> */
.L_x_2444:
[----:B0-23--:R-:W-:-:S05]  /*17260*/  IMAD.U32 R0, RZ, RZ, UR53 ;  /* 0x00000035ff007e24 */ /* 0x00dfca000f8e00ff */
[----:B------:R-:W-:-:S13]  /*17270*/  ISETP.NE.AND P1, PT, R0, 0x3, PT ;  /* 0x000000030000780c */ /* 0x000fda0003f25270 */
[----:B------:R-:W-:Y:S05]  /*17280*/  @!P1 BRA `(.L_x_2473) ;  /* 0x0000000000049947 */ /* 0x000fea0003800000 */
[----:B------:R-:W-:Y:S01]  /*17290*/  BPT.TRAP 0x1 ;  /* 0x000000040000795c */ /* 0x000fe20000300000 */
.L_x_2473:
[----:B------:R-:W-:Y:S01]  /*172a0*/  IMAD R0, R189, 0x8, R16 ;  /* 0x00000008bd007824 */ /* 0x000fe200078e0210 */
[----:B-1----:R-:W-:-:S04]  /*172b0*/  SHF.L.U32 R3, R190, 0x1f, RZ ;  /* 0x0000001fbe037819 */ /* 0x002fc800000006ff */
[----:B------:R0:W1:Y:S01]  /*172c0*/  SYNCS.PHASECHK.TRANS64.TRYWAIT P0, [R0+URZ+0x29830], R3 ;  /* 0x02983003000075a7 */ /* 0x000062000800017f */
[----:B------:R-:W-:Y:S05]  /*172d0*/  @!P1 BRA `(.L_x_2474) ;  /* 0x0000000000049947 */ /* 0x000fea0003800000 */
[----:B------:R-:W-:Y:S01]  /*172e0*/  BPT.TRAP 0x1 ;  /* 0x000000040000795c */ /* 0x000fe20000300000 */
.L_x_2474:
[----:B----45:R-:W2:Y:S02]  /*172f0*/  S2R R4, SR_TID.X ;  /* 0x0000000000047919 */ /* 0x030ea40000002100 */
[----:B--2---:R-:W-:-:S04]  /*17300*/  LOP3.LUT R4, R4, 0x7f, RZ, 0xc0, !PT ;  /* 0x0000007f04047812 */ /* 0x004fc800078ec0ff */
[----:B------:R-:W-:Y:S01]  /*17310*/  ISETP.NE.AND P2, PT, R4, RZ, PT ;  /* 0x000000ff0400720c */ /* 0x000fe20003f45270 */
[----:B-1----:R-:W-:-:S12]  /*17320*/  @P0 BRA `(.L_x_2475) ;  /* 0x0000000000080947 */ /* 0x002fd80003800000 */
[----:B------:R-:W1:Y:S02]  /*17330*/  SYNCS.PHASECHK.TRANS64.TRYWAIT P0, [R0+URZ+0x29830], R3 ;  /* 0x02983003000075a7 */ /* 0x000e64000800017f */
[----:B-1----:R-:W-:Y:S05]  /*17340*/  @!P0 BRA `(.L_x_2476) ;  /* 0x0000016800d08947 */ /* 0x002fea0003800000 */
.L_x_2475:
[----:B------:R-:W-:Y:S05]  /*17350*/  WARPSYNC.ALL ;  /* 0x0000000000007948 */ /* 0x000fea0003800000 */
[----:B01----:R-:W-:Y:S01]  /*17360*/  VIADD R3, R16, 0x1a400 ;  /* 0x0001a40010037836 */ /* 0x003fe20000000000 */
[----:B------:R-:W-:Y:S01]  /*17370*/  R2UR UR44, R44 ;  /* 0x000000002c2c72ca */ /* 0x000fe200000e0000 */
[----:B------:R-:W-:Y:S01]  /*17380*/  WARPGROUP.ARRIVE ;  /* 0x00000000000079c5 */ /* 0x000fe20000000000 */
[----:B------:R-:W-:Y:S01]  /*17390*/  MOV R7, 0x80000020 ;  /* 0x8000002000077802 */ /* 0x000fe20000000f00 */
        /* <DEDUP_REMOVED lines=13> */
[----:B------:R-:W-:Y:S01]  /*17470*/  UMOV UR5, 0x80000020 ;  /* 0x8000002000057882 */ /* 0x000fe20000000000 */
[----:B------:R-:W-:Y:S01]  /*17480*/  IMAD R6, R189, 0x780, R4 ;  /* 0x00000780bd067824 */ /* 0x000fe200078e0204 */
[----:B------:R-:W-:Y:S01]  /*17490*/  UIADD3 UR4, UR44, 0x2, URZ ;  /* 0x000000022c047890 */ /* 0x000fe2000fffe03f */
[----:B------:R-:W-:Y:S01]  /*174a0*/  IMAD.MOV.U32 R13, RZ, RZ, -0x7fffffe0 ;  /* 0x80000020ff0d7424 */ /* 0x000fe200078e00ff */
[----:B------:R-:W-:Y:S01]  /*174b0*/  UMOV UR24, UR44 ;  /* 0x0000002c00187c82 */ /* 0x000fe20008000000 */
[C---:B------:R-:W-:Y:S01]  /*174c0*/  VIADD R8, R6.reuse, 0x80 ;  /* 0x0000008006087836 */ /* 0x040fe20000000000 */
[C---:B------:R-:W-:Y:S01]  /*174d0*/  R2UR UR26, R6.reuse ;  /* 0x00000000061a72ca */ /* 0x040fe200000e0000 */
[----:B------:R-:W-:Y:S01]  /*174e0*/  VIADD R10, R6, 0x100 ;  /* 0x00000100060a7836 */ /* 0x000fe20000000000 */
[----:B------:R-:W-:Y:S01]  /*174f0*/  UMOV UR8, UR24 ;  /* 0x0000001800087c82 */ /* 0x000fe20008000000 */
[----:B------:R-:W-:Y:S01]  /*17500*/  UMOV UR12, UR24 ;  /* 0x00000018000c7c82 */ /* 0x000fe20008000000 */
[----:B------:R-:W-:Y:S01]  /*17510*/  R2UR UR19, R11 ;  /* 0x000000000b1372ca */ /* 0x000fe200000e0000 */
[----:B------:R-:W-:Y:S01]  /*17520*/  UMOV UR16, UR24 ;  /* 0x0000001800107c82 */ /* 0x000fe20008000000 */
[----:B------:R-:W-:Y:S01]  /*17530*/  R2UR UR10, R10 ;  /* 0x000000000a0a72ca */ /* 0x000fe200000e0000 */
[C---:B------:R-:W-:Y:S01]  /*17540*/  VIADD R10, R6.reuse, 0x200 ;  /* 0x00000200060a7836 */ /* 0x040fe20000000000 */
[----:B------:R-:W-:Y:S01]  /*17550*/  R2UR UR7, R13 ;  /* 0x000000000d0772ca */ /* 0x000fe200000e0000 */
[----:B------:R-:W-:Y:S01]  /*17560*/  VIADD R12, R6, 0x2 ;  /* 0x00000002060c7836 */ /* 0x000fe20000000000 */
[----:B------:R-:W-:Y:S01]  /*17570*/  UMOV UR20, UR4 ;  /* 0x0000000400147c82 */ /* 0x000fe20008000000 */
[----:B------:R-:W-:Y:S01]  /*17580*/  IMAD.MOV.U32 R11, RZ, RZ, -0x7fffffe0 ;  /* 0x80000020ff0b7424 */ /* 0x000fe200078e00ff */
[----:B------:R-:W-:Y:S01]  /*17590*/  R2UR UR18, R10 ;  /* 0x000000000a1272ca */ /* 0x000fe200000e0000 */
[----:B------:R-:W-:Y:S01]  /*175a0*/  QGMMA.64x32x32.F32.E4M3.E4M3 R88, gdesc[UR24], RZ, !UPT, gsb0 ;  /* 0x00600000185879f3 */ /* 0x000fe2000c0008ff */
[----:B------:R-:W-:Y:S01]  /*175b0*/  R2UR UR26, R8 ;  /* 0x00000000081a72ca */ /* 0x000fe200000e0000 */
[----:B------:R-:W-:Y:S01]  /*175c0*/  UMOV UR21, UR5 ;  /* 0x0000000500157c82 */ /* 0x000fe20008000000 */
[----:B------:R-:W-:Y:S01]  /*175d0*/  R2UR UR27, R9 ;  /* 0x00000000091b72ca */ /* 0x000fe200000e0000 */
[----:B------:R-:W0:Y:S01]  /*175e0*/  LDC R7, c[0x0][0x448] ;  /* 0x00011200ff077b82 */ /* 0x000e220000000800 */
[----:B------:R-:W-:Y:S01]  /*175f0*/  IADD3 R8, R6, 0x180, RZ ;  /* 0x0000018006087810 */ /* 0x000fe20007ffe0ff */
[----:B------:R-:W-:Y:S01]  /*17600*/  @!P2 VIADD R0, R0, 0x29840 ;  /* 0x000298400000a836 */ /* 0x000fe20000000000 */
[----:B------:R-:W-:Y:S01]  /*17610*/  MOV R9, 0x80000020 ;  /* 0x8000002000097802 */ /* 0x000fe20000000f00 */
[----:B------:R-:W-:Y:S01]  /*17620*/  ULDC UR54, c[0x0][0x988] ;  /* 0x0002620000367ab9 */ /* 0x000fe20000000800 */
[----:B------:R-:W-:Y:S01]  /*17630*/  R2UR UR14, R8 ;  /* 0x00000000080e72ca */ /* 0x000fe200000e0000 */
[----:B------:R-:W-:Y:S01]  /*17640*/  VIADD R8, R6, 0x82 ;  /* 0x0000008206087836 */ /* 0x000fe20000000000 */
[----:B------:R-:W-:Y:S01]  /*17650*/  R2UR UR15, R9 ;  /* 0x00000000090f72ca */ /* 0x000fe200000e0000 */
[----:B------:R-:W-:Y:S01]  /*17660*/  IMAD.MOV.U32 R9, RZ, RZ, -0x7fffffe0 ;  /* 0x80000020ff097424 */ /* 0x000fe200078e00ff */
[----:B------:R-:W-:Y:S01]  /*17670*/  R2UR UR6, R12 ;  /* 0x000000000c0672ca */ /* 0x000fe200000e0000 */
[C---:B------:R-:W-:Y:S01]  /*17680*/  VIADD R12, R6.reuse, 0x280 ;  /* 0x00000280060c7836 */ /* 0x040fe20000000000 */
[----:B------:R-:W-:Y:S01]  /*17690*/  IADD3 R10, R6, 0x102, RZ ;  /* 0x00000102060a7810 */ /* 0x000fe20007ffe0ff */
[----:B------:R-:W-:Y:S01]  /*176a0*/  ULDC UR55, c[0x0][0x988] ;  /* 0x0002620000377ab9 */ /* 0x000fe20000000800 */
[----:B------:R-:W-:-:S02]  /*176b0*/  MOV R13, 0x80000020 ;  /* 0x80000020000d7802 */ /* 0x000fc40000000f00 */
[----:B------:R-:W-:Y:S02]  /*176c0*/  @!P2 PRMT R0, RZ, 0x654, R0 ;  /* 0x00000654ff00a816 */ /* 0x000fe40000000000 */
[----:B0-----:R-:W-:-:S13]  /*176d0*/  ISETP.NE.AND P0, PT, R7, 0x1, PT ;  /* 0x000000010700780c */ /* 0x001fda0003f05270 */
[----:B------:R-:W0:Y:S01]  /*176e0*/  @P0 LDC R7, c[0x0][0x44c] ;  /* 0x00011300ff070b82 */ /* 0x000e220000000800 */
[----:B------:R-:W-:Y:S02]  /*176f0*/  WARPGROUP.DEPBAR.LE gsb0, 0x0 ;  /* 0x00008000000079c5 */ /* 0x000fe40000010000 */
        /* <DEDUP_REMOVED lines=164> */
[----:B------:R-:W-:-:S02]  /*18140*/  R2UR UR35, R9 ;  /* 0x00000000092372ca */ /* 0x000fc400000e0000 */
[----:B------:R-:W-:Y:S01]  /*18150*/  MOV R9, 0x80000020 ;  /* 0x8000002000097802 */ /* 0x000fe20000000f00 */
        /* <DEDUP_REMOVED lines=17> */
[----:B------:R-:W-:Y:S01]  /*18270*/  R2UR UR23, R9 ;  /* 0x00000000091772ca */ /* 0x000fe200000e0000 */
[----:B------:R-:W-:Y:S01]  /*18280*/  IMAD.MOV.U32 R9, RZ, RZ, -0x7fffffe0 ;  /* 0x80000020ff097424 */ /* 0x000fe200078e00ff */
[----:B------:R-:W-:Y:S02]  /*18290*/  WARPGROUP.DEPBAR.LE gsb0, 0x0 ;  /* 0x00008000000079c5 */ /* 0x000fe40000010000 */
[----:B------:R-:W-:Y:S01]  /*182a0*/  WARPGROUP.ARRIVE ;  /* 0x00000000000079c5 */ /* 0x000fe20000000000 */
[C---:B------:R-:W-:Y:S01]  /*182b0*/  FMUL.FTZ R11, R2.reuse, R95 ;  /* 0x0000005f020b7220 */ /* 0x040fe20000410000 */
[C---:B------:R-:W-:Y:S01]  /*182c0*/  FMUL.FTZ R12, R2.reuse, R88 ;  /* 0x00000058020c7220 */ /* 0x040fe20000410000 */
[C---:B------:R-:W-:Y:S01]  /*182d0*/  FMUL.FTZ R88, R2.reuse, R89 ;  /* 0x0000005902587220 */ /* 0x040fe20000410000 */
[C---:B------:R-:W-:Y:S01]  /*182e0*/  FMUL.FTZ R89, R2.reuse, R92 ;  /* 0x0000005c02597220 */ /* 0x040fe20000410000 */
[----:B------:R-:W-:-:S04]  /*182f0*/  FMUL.FTZ R92, R2, R93 ;  /* 0x0000005d025c7220 */ /* 0x000fc80000410000 */
[----:B------:R-:W-:Y:S01]  /*18300*/  QGMMA.64x32x32.F32.E4M3.E4M3 R72, gdesc[UR20], R72, gsb0 ;  /* 0x00600000144879f3 */ /* 0x000fe20008000848 */
[----:B------:R-:W-:Y:S01]  /*18310*/  R2UR UR22, R8 ;  /* 0x00000000081672ca */ /* 0x000fe200000e0000 */
[----:B------:R-:W-:Y:S01]  /*18320*/  VIADD R8, R6, 0x682 ;  /* 0x0000068206087836 */ /* 0x000fe20000000000 */
[----:B------:R-:W-:Y:S01]  /*18330*/  R2UR UR23, R9 ;  /* 0x00000000091772ca */ /* 0x000fe200000e0000 */
[----:B------:R-:W1:Y:S01]  /*18340*/  MUFU.TANH R12, R12 ;  /* 0x0000000c000c7308 */ /* 0x000e620000002400 */
[----:B------:R-:W-:Y:S01]  /*18350*/  MOV R9, 0x80000020 ;  /* 0x8000002000097802 */ /* 0x000fe20000000f00 */
[C---:B------:R-:W-:Y:S01]  /*18360*/  FMUL.FTZ R15, R2.reuse, R99 ;  /* 0x00000063020f7220 */ /* 0x040fe20000410000 */
[C---:B------:R-:W-:Y:S01]  /*18370*/  FMUL.FTZ R93, R2.reuse, R96 ;  /* 0x00000060025d7220 */ /* 0x040fe20000410000 */
[C---:B------:R-:W-:Y:S01]  /*18380*/  FMUL.FTZ R96, R2.reuse, R97 ;  /* 0x0000006102607220 */ /* 0x040fe20000410000 */
[----:B------:R-:W-:Y:S01]  /*18390*/  FMUL.FTZ R97, R2, R100 ;  /* 0x0000006402617220 */ /* 0x000fe20000410000 */
[----:B------:R-:W-:Y:S01]  /*183a0*/  IADD3 R6, R6, 0x702, RZ ;  /* 0x0000070206067810 */ /* 0x000fe20007ffe0ff */
[C---:B------:R-:W-:Y:S01]  /*183b0*/  FMUL.FTZ R100, R2.reuse, R101 ;  /* 0x0000006502647220 */ /* 0x040fe20000410000 */
[----:B------:R-:W2:Y:S01]  /*183c0*/  MUFU.TANH R88, R88 ;  /* 0x0000005800587308 */ /* 0x000ea20000002400 */
[C---:B------:R-:W-:Y:S01]  /*183d0*/  FMUL.FTZ R20, R2.reuse, R103 ;  /* 0x0000006702147220 */ /* 0x040fe20000410000 */
[C---:B------:R-:W-:Y:S01]  /*183e0*/  FMUL.FTZ R5, R2.reuse, R91 ;  /* 0x0000005b02057220 */ /* 0x040fe20000410000 */
[C---:B------:R-:W-:Y:S01]  /*183f0*/  FMUL.FTZ R3, R2.reuse, R90 ;  /* 0x0000005a02037220 */ /* 0x040fe20000410000 */
[C---:B------:R-:W-:Y:S01]  /*18400*/  FMUL.FTZ R10, R2.reuse, R94 ;  /* 0x0000005e020a7220 */ /* 0x040fe20000410000 */
[C---:B------:R-:W-:Y:S01]  /*18410*/  FMUL.FTZ R13, R2.reuse, R98 ;  /* 0x00000062020d7220 */ /* 0x040fe20000410000 */
[----:B------:R-:W-:-:S02]  /*18420*/  FMUL.FTZ R14, R2, R102 ;  /* 0x00000066020e7220 */ /* 0x000fc40000410000 */
        /* <DEDUP_REMOVED lines=11> */
[----:B------:R-:W-:Y:S01]  /*184e0*/  FMUL.FTZ R117, R2, R72 ;  /* 0x0000004802757220 */ /* 0x000fe20000410000 */
[----:B------:R-:W-:Y:S01]  /*184f0*/  QGMMA.64x32x32.F32.E4M3.E4M3 R56, gdesc[UR20], R56, gsb0 ;  /* 0x00600000143879f3 */ /* 0x000fe20008000838 */
[----:B------:R-:W-:Y:S01]  /*18500*/  R2UR UR22, R8 ;  /* 0x00000000081672ca */ /* 0x000fe200000e0000 */
[C---:B------:R-:W-:Y:S01]  /*18510*/  FMUL.FTZ R72, R2.reuse, R75 ;  /* 0x0000004b02487220 */ /* 0x040fe20000410000 */
[----:B------:R-:W-:Y:S01]  /*18520*/  R2UR UR23, R9 ;  /* 0x00000000091772ca */ /* 0x000fe200000e0000 */
        /* <DEDUP_REMOVED lines=10> */
[----:B------:R-:W-:-:S02]  /*185d0*/  FMUL.FTZ R76, R2, R86 ;  /* 0x00000056024c7220 */ /* 0x000fc40000410000 */
[----:B------:R-:W5:Y:S08]  /*185e0*/  MUFU.TANH R117, R117 ;  /* 0x0000007500757308 */ /* 0x000f700000002400 */
[----:B------:R-:W5:Y:S08]  /*185f0*/  MUFU.TANH R113, R113 ;  /* 0x0000007100717308 */ /* 0x000f700000002400 */
[----:B------:R-:W5:Y:S08]  /*18600*/  MUFU.TANH R111, R111 ;  /* 0x0000006f006f7308 */ /* 0x000f700000002400 */
[----:B------:R-:W5:Y:S08]  /*18610*/  MUFU.TANH R107, R107 ;  /* 0x0000006b006b7308 */ /* 0x000f700000002400 */
[----:B------:R-:W5:Y:S08]  /*18620*/  MUFU.TANH R105, R105 ;  /* 0x0000006900697308 */ /* 0x000f700000002400 */
[----:B------:R-:W5:Y:S01]  /*18630*/  MUFU.TANH R103, R103 ;  /* 0x0000006700677308 */ /* 0x000f620000002400 */
[----:B------:R-:W-:-:S02]  /*18640*/  WARPGROUP.DEPBAR.LE gsb0, 0x0 ;  /* 0x00008000000079c5 */ /* 0x000fc40000010000 */
[C---:B------:R-:W-:Y:S01]  /*18650*/  FMUL.FTZ R80, R2.reuse, R60 ;  /* 0x0000003c02507220 */ /* 0x040fe20000410000 */
[C---:B------:R-:W-:Y:S01]  /*18660*/  FMUL.FTZ R87, R2.reuse, R64 ;  /* 0x0000004002577220 */ /* 0x040fe20000410000 */
[----:B------:R-:W1:Y:S01]  /*18670*/  @P0 LDC R60, c[0x0][0x450] ;  /* 0x00011400ff3c0b82 */ /* 0x000e620000000800 */
[----:B------:R-:W-:Y:S01]  /*18680*/  IMAD.IADD R64, R211, 0x1, R203 ;  /* 0x00000001d3407824 */ /* 0x000fe200078e02cb */
[----:B------:R-:W-:Y:S01]  /*18690*/  WARPGROUP.ARRIVE ;  /* 0x00000000000079c5 */ /* 0x000fe20000000000 */
[C---:B------:R-:W-:Y:S01]  /*186a0*/  FMUL.FTZ R95, R2.reuse, R57 ;  /* 0x00000039025f7220 */ /* 0x040fe20000410000 */
[----:B------:R-:W-:Y:S01]  /*186b0*/  FMUL.FTZ R57, R2, R63 ;  /* 0x0000003f02397220 */ /* 0x000fe20000410000 */
[----:B0-----:R-:W-:-:S04]  /*186c0*/  @P0 IMAD.HI.U32 R7, R64, R7, RZ ;  /* 0x0000000740070227 */ /* 0x001fc800078e00ff */
[C---:B------:R-:W-:Y:S01]  /*186d0*/  FMUL.FTZ R79, R2.reuse, R61 ;  /* 0x0000003d024f7220 */ /* 0x040fe20000410000 */
[C---:B------:R-:W-:Y:S01]  /*186e0*/  FMUL.FTZ R82, R2.reuse, R56 ;  /* 0x0000003802527220 */ /* 0x040fe20000410000 */
[----:B------:R-:W-:Y:S01]  /*186f0*/  QGMMA.64x32x32.F32.E4M3.E4M3 R40, gdesc[UR20], R40, gsb0 ;  /* 0x00600000142879f3 */ /* 0x000fe20008000828 */
[----:B------:R-:W-:Y:S02]  /*18700*/  IMAD.MOV.U32 R61, RZ, RZ, -0xa0 ;  /* 0xffffff60ff3d7424 */ /* 0x000fe400078e00ff */
[C---:B------:R-:W-:Y:S01]  /*18710*/  FMUL.FTZ R56, R2.reuse, R62 ;  /* 0x0000003e02387220 */ /* 0x040fe20000410000 */
[C---:B------:R-:W-:Y:S01]  /*18720*/  FMUL.FTZ R8, R2.reuse, R58 ;  /* 0x0000003a02087220 */ /* 0x040fe20000410000 */
[----:B------:R-:W-:Y:S01]  /*18730*/  FMUL.FTZ R58, R2, R66 ;  /* 0x00000042023a7220 */ /* 0x000fe20000410000 */
[----:B------:R-:W-:Y:S01]  /*18740*/  IMAD R61, R162, R61, 0xa1 ;  /* 0x000000a1a23d7424 */ /* 0x000fe200078e023d */
[----:B------:R-:W-:Y:S01]  /*18750*/  R2UR UR22, R6 ;  /* 0x00000000061672ca */ /* 0x000fe200000e0000 */
[----:B------:R-:W0:Y:S01]  /*18760*/  MUFU.TANH R101, R101 ;  /* 0x0000006500657308 */ /* 0x000e220000002400 */
[----:B------:R-:W-:Y:S01]  /*18770*/  FMUL.FTZ R83, R2, R65 ;  /* 0x0000004102537220 */ /* 0x000fe20000410000 */
[----:B------:R-:W-:-:S02]  /*18780*/  IMAD R61, R210, -0x2, R61 ;  /* 0xfffffffed23d7824 */ /* 0x000fc400078e023d */
[C---:B------:R-:W-:Y:S01]  /*18790*/  FMUL.FTZ R81, R2.reuse, R68 ;  /* 0x0000004402517220 */ /* 0x040fe20000410000 */
[C---:B------:R-:W-:Y:S01]  /*187a0*/  FMUL.FTZ R65, R2.reuse, R69 ;  /* 0x0000004502417220 */ /* 0x040fe20000410000 */
[C---:B------:R-:W-:Y:S01]  /*187b0*/  FMUL.FTZ R9, R2.reuse, R59 ;  /* 0x0000003b02097220 */ /* 0x040fe20000410000 */
[----:B------:R-:W-:Y:S01]  /*187c0*/  FMUL.FTZ R59, R2, R67 ;  /* 0x00000043023b7220 */ /* 0x000fe20000410000 */
[----:B------:R-:W-:Y:S01]  /*187d0*/  IADD3 R62, -R204, R61, R205 ;  /* 0x0000003dcc3e7210 */ /* 0x000fe20007ffe1cd */
[----:B------:R-:W0:Y:S01]  /*187e0*/  MUFU.TANH R99, R99 ;  /* 0x0000006300637308 */ /* 0x000e220000002400 */
[----:B-1----:R-:W-:Y:S01]  /*187f0*/  @P0 SHF.R.U32.HI R64, RZ, R60, R7 ;  /* 0x0000003cff400219 */ /* 0x002fe20000011607 */
[----:B------:R-:W-:Y:S02]  /*18800*/  IMAD R7, R162, -0xa0, R205 ;  /* 0xffffff60a2077824 */ /* 0x000fe400078e02cd */
[C---:B------:R-:W-:Y:S01]  /*18810*/  FMUL.FTZ R61, R2.reuse, R71 ;  /* 0x00000047023d7220 */ /* 0x040fe20000410000 */
[----:B------:R-:W-:Y:S01]  /*18820*/  FMUL.FTZ R60, R2, R70 ;  /* 0x00000046023c7220 */ /* 0x000fe20000410000 */
[----:B------:R-:W1:Y:S01]  /*18830*/  SHFL.IDX PT, R63, R64, RZ, 0x1c1f ;  /* 0x001c1fff403f7589 */ /* 0x000e6200000e0000 */
[----:B------:R-:W-:Y:S01]  /*18840*/  VIADD R7, R7, 0xa0 ;  /* 0x000000a007077836 */ /* 0x000fe20000000000 */
[----:B------:R-:W0:Y:S02]  /*18850*/  MUFU.TANH R82, R82 ;  /* 0x0000005200527308 */ /* 0x000e240000002400 */
[----:B------:R-:W0:Y:S01]  /*18860*/  SHFL.IDX PT, R64, R64, 0x1, 0x1c1f ;  /* 0x003c1f0040407f89 */ /* 0x000e2200000e0000 */
[----:B------:R-:W-:-:S02]  /*18870*/  IMAD R85, R210, -0x2, R7 ;  /* 0xfffffffed2557824 */ /* 0x000fc400078e0207 */
[----:B------:R-:W-:-:S03]  /*18880*/  IMAD.MOV.U32 R7, RZ, RZ, -0x7fffffe0 ;  /* 0x80000020ff077424 */ /* 0x000fc600078e00ff */
[----:B------:R-:W0:Y:S02]  /*18890*/  MUFU.TANH R95, R95 ;  /* 0x0000005f005f7308 */ /* 0x000e240000002400 */
[----:B------:R-:W-:-:S06]  /*188a0*/  R2UR UR23, R7 ;  /* 0x00000000071772ca */ /* 0x000fcc00000e0000 */
[----:B------:R-:W0:Y:S01]  /*188b0*/  MUFU.TANH R80, R80 ;  /* 0x0000005000507308 */ /* 0x000e220000002400 */
[----:B-1----:R-:W-:-:S07]  /*188c0*/  VIADDMNMX R66, R63, R62, R85, PT ;  /* 0x0000003e3f427246 */ /* 0x002fce0003800155 */
[----:B------:R-:W1:Y:S01]  /*188d0*/  MUFU.TANH R79, R79 ;  /* 0x0000004f004f7308 */ /* 0x000e620000002400 */
[C---:B------:R-:W-:Y:S02]  /*188e0*/  ISETP.GT.AND P4, PT, R66.reuse, RZ, PT ;  /* 0x000000ff4200720c */ /* 0x040fe40003f84270 */
[C---:B------:R-:W-:Y:S02]  /*188f0*/  ISETP.GT.AND P3, PT, R66.reuse, 0x1, PT ;  /* 0x000000014200780c */ /* 0x040fe40003f64270 */
[----:B------:R-:W-:Y:S02]  /*18900*/  ISETP.GT.AND P5, PT, R66, 0x8, PT ;  /* 0x000000084200780c */ /* 0x000fe40003fa4270 */
[----:B------:R-:W-:Y:S01]  /*18910*/  FSEL R109, R12, -INF , P4 ;  /* 0xff8000000c6d7808 */ /* 0x000fe20002000000 */
[----:B------:R-:W1:Y:S01]  /*18920*/  MUFU.TANH R87, R87 ;  /* 0x0000005700577308 */ /* 0x000e620000002400 */
[----:B--2---:R-:W-:Y:S02]  /*18930*/  FSEL R88, R88, -INF , P3 ;  /* 0xff80000058587808 */ /* 0x004fe40001800000 */
[----:B------:R-:W-:Y:S01]  /*18940*/  ISETP.GT.AND P4, PT, R66, 0x9, PT ;  /* 0x000000094200780c */ /* 0x000fe20003f84270 */
[----:B------:R-:W-:-:S02]  /*18950*/  WARPGROUP.DEPBAR.LE gsb0, 0x0 ;  /* 0x00008000000079c5 */ /* 0x000fc40000010000 */
[----:B---3--:R-:W-:Y:S01]  /*18960*/  FSEL R115, R89, -INF , P5 ;  /* 0xff80000059737808 */ /* 0x008fe20002800000 */
[----:B------:R-:W-:Y:S01]  /*18970*/  WARPGROUP.ARRIVE ;  /* 0x00000000000079c5 */ /* 0x000fe20000000000 */
[----:B------:R-:W-:Y:S01]  /*18980*/  FMNMX.FTZ R6, R109, R88, !PT ;  /* 0x000000586d067209 */ /* 0x000fe20007810000 */
[----:B------:R-:W2:Y:S01]  /*18990*/  MUFU.TANH R83, R83 ;  /* 0x0000005300537308 */ /* 0x000ea20000002400 */
[----:B------:R-:W-:Y:S01]  /*189a0*/  ISETP.GT.AND P3, PT, R66, 0x10, PT ;  /* 0x000000104200780c */ /* 0x000fe20003f64270 */
[----:B------:R-:W-:Y:S01]  /*189b0*/  FMUL.FTZ R40, R2, R40 ;  /* 0x0000002802287220 */ /* 0x000fe20000410000 */
[----:B----4-:R-:W-:Y:S01]  /*189c0*/  FSEL R119, R92, -INF , P4 ;  /* 0xff8000005c777808 */ /* 0x010fe20002000000 */
[----:B------:R-:W-:Y:S01]  /*189d0*/  QGMMA.64x32x32.F32.E4M3.E4M3 R24, gdesc[UR20], R24, gsb0 ;  /* 0x00600000141879f3 */ /* 0x000fe20008000818 */
[----:B------:R-:W-:Y:S01]  /*189e0*/  FMNMX.FTZ R6, R115, R6, !PT ;  /* 0x0000000673067209 */ /* 0x000fe20007810000 */
[----:B------:R-:W-:Y:S01]  /*189f0*/  FMUL.FTZ R41, R2, R41 ;  /* 0x0000002902297220 */ /* 0x000fe20000410000 */
[----:B------:R-:W-:Y:S01]  /*18a00*/  ISETP.GT.AND P5, PT, R66, 0x11, PT ;  /* 0x000000114200780c */ /* 0x000fe20003fa4270 */
[----:B------:R-:W3:Y:S01]  /*18a10*/  MUFU.TANH R81, R81 ;  /* 0x0000005100517308 */ /* 0x000ee20000002400 */
[----:B-----5:R-:W-:Y:S01]  /*18a20*/  FSEL R123, R93, -INF , P3 ;  /* 0xff8000005d7b7808 */ /* 0x020fe20001800000 */
[C---:B------:R-:W-:Y:S01]  /*18a30*/  FMUL.FTZ R44, R2.reuse, R44 ;  /* 0x0000002c022c7220 */ /* 0x040fe20000410000 */
[----:B------:R-:W-:Y:S01]  /*18a40*/  FMNMX.FTZ R6, R119, R6, !PT ;  /* 0x0000000677067209 */ /* 0x000fe20007810000 */
[----:B------:R-:W-:Y:S01]  /*18a50*/  FMUL.FTZ R45, R2, R45 ;  /* 0x0000002d022d7220 */ /* 0x000fe20000410000 */
[----:B------:R-:W-:Y:S01]  /*18a60*/  ISETP.GT.AND P4, PT, R66, 0x18, PT ;  /* 0x000000184200780c */ /* 0x000fe20003f84270 */
[----:B------:R-:W-:Y:S01]  /*18a70*/  FMUL.FTZ R48, R2, R48 ;  /* 0x0000003002307220 */ /* 0x000fe20000410000 */
[----:B------:R-:W-:Y:S01]  /*18a80*/  FSEL R127, R96, -INF , P5 ;  /* 0xff800000607f7808 */ /* 0x000fe20002800000 */
[----:B------:R-:W4:Y:S01]  /*18a90*/  MUFU.TANH R65, R65 ;  /* 0x0000004100417308 */ /* 0x000f220000002400 */
[----:B------:R-:W-:Y:S01]  /*18aa0*/  FMNMX.FTZ R6, R123, R6, !PT ;  /* 0x000000067b067209 */ /* 0x000fe20007810000 */
[----:B------:R-:W-:Y:S01]  /*18ab0*/  FMUL.FTZ R49, R2, R49 ;  /* 0x0000003102317220 */ /* 0x000fe20000410000 */
[----:B------:R-:W-:Y:S01]  /*18ac0*/  ISETP.GT.AND P3, PT, R66, 0x19, PT ;  /* 0x000000194200780c */ /* 0x000fe20003f64270 */
[C---:B------:R-:W-:Y:S01]  /*18ad0*/  FMUL.FTZ R52, R2.reuse, R52 ;  /* 0x0000003402347220 */ /* 0x040fe20000410000 */
[----:B------:R-:W-:Y:S01]  /*18ae0*/  FSEL R125, R97, -INF , P4 ;  /* 0xff800000617d7808 */ /* 0x000fe20002000000 */
[----:B------:R-:W-:Y:S01]  /*18af0*/  FMUL.FTZ R53, R2, R53 ;  /* 0x0000003502357220 */ /* 0x000fe20000410000 */
[----:B------:R-:W-:Y:S01]  /*18b00*/  FMNMX.FTZ R6, R127, R6, !PT ;  /* 0x000000067f067209 */ /* 0x000fe20007810000 */
[----:B------:R5:W4:Y:S01]  /*18b10*/  MUFU.TANH R71, R40 ;  /* 0x0000002800477308 */ /* 0x000b220000002400 */
[----:B------:R-:W-:-:S02]  /*18b20*/  ISETP.GT.AND P4, PT, R66, 0x20, PT ;  /* 0x000000204200780c */ /* 0x000fc40003f84270 */
[----:B------:R-:W-:Y:S02]  /*18b30*/  FSEL R121, R100, -INF , P3 ;  /* 0xff80000064797808 */ /* 0x000fe40001800000 */
[----:B------:R-:W-:Y:S02]  /*18b40*/  FMNMX.FTZ R6, R125, R6, !PT ;  /* 0x000000067d067209 */ /* 0x000fe40007810000 */
[----:B------:R-:W-:Y:S01]  /*18b50*/  ISETP.GT.AND P3, PT, R66, 0x21, PT ;  /* 0x000000214200780c */ /* 0x000fe20003f64270 */
[----:B------:R-:W4:Y:S01]  /*18b60*/  MUFU.TANH R7, R41 ;  /* 0x0000002900077308 */ /* 0x000f220000002400 */
[----:B------:R-:W-:Y:S01]  /*18b70*/  FSEL R117, R117, -INF , P4 ;  /* 0xff80000075757808 */ /* 0x000fe20002000000 */
[C---:B-----5:R-:W-:Y:S01]  /*18b80*/  FMUL.FTZ R40, R2.reuse, R42 ;  /* 0x0000002a02287220 */ /* 0x060fe20000410000 */
[----:B------:R-:W-:Y:S01]  /*18b90*/  FMNMX.FTZ R6, R121, R6, !PT ;  /* 0x0000000679067209 */ /* 0x000fe20007810000 */
[----:B------:R-:W-:Y:S01]  /*18ba0*/  FMUL.FTZ R42, R2, R43 ;  /* 0x0000002b022a7220 */ /* 0x000fe20000410000 */
[----:B------:R-:W-:-:S02]  /*18bb0*/  ISETP.GT.AND P4, PT, R66, 0x28, PT ;  /* 0x000000284200780c */ /* 0x000fc40003f84270 */
[----:B------:R-:W-:Y:S01]  /*18bc0*/  FSEL R113, R113, -INF , P3 ;  /* 0xff80000071717808 */ /* 0x000fe20001800000 */
[----:B------:R-:W5:Y:S01]  /*18bd0*/  MUFU.TANH R44, R44 ;  /* 0x0000002c002c7308 */ /* 0x000f620000002400 */
[----:B------:R-:W-:Y:S02]  /*18be0*/  FMNMX.FTZ R6, R117, R6, !PT ;  /* 0x0000000675067209 */ /* 0x000fe40007810000 */
[C---:B------:R-:W-:Y:S02]  /*18bf0*/  ISETP.GT.AND P3, PT, R66.reuse, 0x29, PT ;  /* 0x000000294200780c */ /* 0x040fe40003f64270 */
[----:B------:R-:W-:Y:S02]  /*18c00*/  FSEL R111, R111, -INF , P4 ;  /* 0xff8000006f6f7808 */ /* 0x000fe40002000000 */
[----:B------:R-:W-:Y:S01]  /*18c10*/  FMNMX.FTZ R6, R113, R6, !PT ;  /* 0x0000000671067209 */ /* 0x000fe20007810000 */
[----:B------:R-:W5:Y:S01]  /*18c20*/  MUFU.TANH R45, R45 ;  /* 0x0000002d002d7308 */ /* 0x000f620000002400 */
[----:B------:R-:W-:-:S02]  /*18c30*/  ISETP.GT.AND P4, PT, R66, 0x30, PT ;  /* 0x000000304200780c */ /* 0x000fc40003f84270 */
[----:B------:R-:W-:Y:S02]  /*18c40*/  FSEL R107, R107, -INF , P3 ;  /* 0xff8000006b6b7808 */ /* 0x000fe40001800000 */
[----:B------:R-:W-:Y:S02]  /*18c50*/  FMNMX.FTZ R6, R111, R6, !PT ;  /* 0x000000066f067209 */ /* 0x000fe40007810000 */
[C---:B------:R-:W-:Y:S01]  /*18c60*/  ISETP.GT.AND P3, PT, R66.reuse, 0x31, PT ;  /* 0x000000314200780c */ /* 0x040fe20003f64270 */
[----:B------:R-:W5:Y:S01]  /*18c70*/  MUFU.TANH R41, R48 ;  /* 0x0000003000297308 */ /* 0x000f620000002400 */
[----:B------:R-:W-:Y:S02]  /*18c80*/  FSEL R105, R105, -INF , P4 ;  /* 0xff80000069697808 */ /* 0x000fe40002000000 */
[----:B------:R-:W-:Y:S02]  /*18c90*/  FMNMX.FTZ R6, R107, R6, !PT ;  /* 0x000000066b067209 */ /* 0x000fe40007810000 */
[----:B------:R-:W-:-:S02]  /*18ca0*/  ISETP.GT.AND P4, PT, R66, 0x38, PT ;  /* 0x000000384200780c */ /* 0x000fc40003f84270 */
[----:B------:R-:W-:Y:S01]  /*18cb0*/  FSEL R103, R103, -INF , P3 ;  /* 0xff80000067677808 */ /* 0x000fe20001800000 */
[----:B------:R-:W5:Y:S01]  /*18cc0*/  MUFU.TANH R49, R49 ;  /* 0x0000003100317308 */ /* 0x000f620000002400 */
[----:B------:R-:W-:Y:S01]  /*18cd0*/  FMNMX.FTZ R6, R105, R6, !PT ;  /* 0x0000000669067209 */ /* 0x000fe20007810000 */
[----:B------:R-:W-:Y:S02]  /*18ce0*/  WARPGROUP.DEPBAR.LE gsb0, 0x0 ;  /* 0x00008000000079c5 */ /* 0x000fe40000010000 */
[----:B------:R-:W-:Y:S01]  /*18cf0*/  ISETP.GT.AND P3, PT, R66, 0x39, PT ;  /* 0x000000394200780c */ /* 0x000fe20003f64270 */
[C---:B------:R-:W-:Y:S01]  /*18d00*/  FMUL.FTZ R25, R2.reuse, R25 ;  /* 0x0000001902197220 */ /* 0x040fe20000410000 */
[----:B0-----:R-:W-:Y:S01]  /*18d10*/  FSEL R101, R101, -INF , P4 ;  /* 0xff80000065657808 */ /* 0x001fe20002000000 */
[----:B------:R-:W-:Y:S01]  /*18d20*/  FMUL.FTZ R24, R2, R24 ;  /* 0x0000001802187220 */ /* 0x000fe20000410000 */
[----:B------:R-:W-:Y:S01]  /*18d30*/  FMNMX.FTZ R6, R103, R6, !PT ;  /* 0x0000000667067209 */ /* 0x000fe20007810000 */
[----:B------:R-:W0:Y:S01]  /*18d40*/  MUFU.TANH R52, R52 ;  /* 0x0000003400347308 */ /* 0x000e220000002400 */
[----:B------:R-:W-:Y:S01]  /*18d50*/  ISETP.GT.AND P4, PT, R66, 0x40, PT ;  /* 0x000000404200780c */ /* 0x000fe20003f84270 */
[C---:B------:R-:W-:Y:S01]  /*18d60*/  FMUL.FTZ R28, R2.reuse, R28 ;  /* 0x0000001c021c7220 */ /* 0x040fe20000410000 */
[----:B------:R-:W-:Y:S01]  /*18d70*/  FSEL R99, R99, -INF , P3 ;  /* 0xff80000063637808 */ /* 0x000fe20001800000 */
[C---:B------:R-:W-:Y:S01]  /*18d80*/  FMUL.FTZ R32, R2.reuse, R32 ;  /* 0x0000002002207220 */ /* 0x040fe20000410000 */
[----:B------:R-:W-:Y:S01]  /*18d90*/  FMNMX.FTZ R6, R101, R6, !PT ;  /* 0x0000000665067209 */ /* 0x000fe20007810000 */
[----:B------:R-:W-:Y:S01]  /*18da0*/  FMUL.FTZ R36, R2, R36 ;  /* 0x0000002402247220 */ /* 0x000fe20000410000 */
[----:B------:R-:W-:Y:S01]  /*18db0*/  ISETP.GT.AND P3, PT, R66, 0x41, PT ;  /* 0x000000414200780c */ /* 0x000fe20003f64270 */
[----:B------:R-:W0:Y:S01]  /*18dc0*/  MUFU.TANH R53, R53 ;  /* 0x0000003500357308 */ /* 0x000e220000002400 */
[----:B------:R-:W-:Y:S01]  /*18dd0*/  FSEL R97, R82, -INF , P4 ;  /* 0xff80000052617808 */ /* 0x000fe20002000000 */
[C---:B------:R-:W-:Y:S01]  /*18de0*/  FMUL.FTZ R82, R2.reuse, R39 ;  /* 0x0000002702527220 */ /* 0x040fe20000410000 */
[----:B------:R-:W-:Y:S01]  /*18df0*/  FMNMX.FTZ R6, R99, R6, !PT ;  /* 0x0000000663067209 */ /* 0x000fe20007810000 */
[----:B------:R-:W-:Y:S01]  /*18e00*/  FMUL.FTZ R68, R2, R31 ;  /* 0x0000001f02447220 */ /* 0x000fe20000410000 */
[----:B------:R-:W-:Y:S01]  /*18e10*/  ISETP.GT.AND P4, PT, R66, 0x48, PT ;  /* 0x000000484200780c */ /* 0x000fe20003f84270 */
[C---:B------:R-:W-:Y:S01]  /*18e20*/  FMUL.FTZ R70, R2.reuse, R35 ;  /* 0x0000002302467220 */ /* 0x040fe20000410000 */
[----:B------:R-:W-:Y:S01]  /*18e30*/  FSEL R95, R95, -INF , P3 ;  /* 0xff8000005f5f7808 */ /* 0x000fe20001800000 */
[----:B------:R-:W-:Y:S01]  /*18e40*/  MUFU.TANH R48, R25 ;  /* 0x0000001900307308 */ /* 0x000fe20000002400 */
[----:B------:R-:W-:Y:S01]  /*18e50*/  FMNMX.FTZ R6, R97, R6, !PT ;  /* 0x0000000661067209 */ /* 0x000fe20007810000 */
[----:B------:R-:W-:Y:S01]  /*18e60*/  FMUL.FTZ R34, R2, R34 ;  /* 0x0000002202227220 */ /* 0x000fe20000410000 */
[----:B------:R-:W-:Y:S01]  /*18e70*/  ISETP.GT.AND P3, PT, R66, 0x49, PT ;  /* 0x000000494200780c */ /* 0x000fe20003f64270 */
[----:B------:R0:W-:Y:S01]  /*18e80*/  @!P2 SYNCS.ARRIVE.TRANS64.RED.A1T0 RZ, [R0+URZ], RZ ;  /* 0x000000ff00ffa9a7 */ /* 0x0001e2000810043f */
[----:B------:R-:W-:Y:S01]  /*18e90*/  FSEL R93, R80, -INF , P4 ;  /* 0xff800000505d7808 */ /* 0x000fe20002000000 */
[----:B------:R-:W-:Y:S01]  /*18ea0*/  FMUL.FTZ R80, R2, R38 ;  /* 0x0000002602507220 */ /* 0x000fe20000410000 */
[----:B------:R-:W-:Y:S01]  /*18eb0*/  FMNMX.FTZ R6, R95, R6, !PT ;  /* 0x000000065f067209 */ /* 0x000fe20007810000 */
[----:B------:R-:W0:Y:S01]  /*18ec0*/  MUFU.TANH R24, R24 ;  /* 0x0000001800187308 */ /* 0x000e220000002400 */
[----:B------:R-:W-:-:S02]  /*18ed0*/  ISETP.GT.AND P4, PT, R66, 0x50, PT ;  /* 0x000000504200780c */ /* 0x000fc40003f84270 */
[----:B-1----:R-:W-:Y:S02]  /*18ee0*/  FSEL R89, R79, -INF , P3 ;  /* 0xff8000004f597808 */ /* 0x002fe40001800000 */
[----:B------:R-:W-:Y:S02]  /*18ef0*/  FMNMX.FTZ R6, R93, R6, !PT ;  /* 0x000000065d067209 */ /* 0x000fe40007810000 */
[C---:B------:R-:W-:Y:S01]  /*18f00*/  ISETP.GT.AND P3, PT, R66.reuse, 0x51, PT ;  /* 0x000000514200780c */ /* 0x040fe20003f64270 */
[----:B------:R-:W1:Y:S01]  /*18f10*/  MUFU.TANH R28, R28 ;  /* 0x0000001c001c7308 */ /* 0x000e620000002400 */
[----:B------:R-:W-:Y:S02]  /*18f20*/  FSEL R87, R87, -INF , P4 ;  /* 0xff80000057577808 */ /* 0x000fe40002000000 */
[----:B------:R-:W-:Y:S02]  /*18f30*/  FMNMX.FTZ R6, R89, R6, !PT ;  /* 0x0000000659067209 */ /* 0x000fe40007810000 */
[----:B------:R-:W-:-:S02]  /*18f40*/  ISETP.GT.AND P4, PT, R66, 0x58, PT ;  /* 0x000000584200780c */ /* 0x000fc40003f84270 */
[----:B--2---:R-:W-:Y:S01]  /*18f50*/  FSEL R83, R83, -INF , P3 ;  /* 0xff80000053537808 */ /* 0x004fe20001800000 */
[----:B------:R2:W-:Y:S01]  /*18f60*/  MUFU.TANH R67, R32 ;  /* 0x0000002000437308 */ /* 0x0005e20000002400 */
[----:B------:R-:W-:Y:S02]  /*18f70*/  FMNMX.FTZ R6, R87, R6, !PT ;  /* 0x0000000657067209 */ /* 0x000fe40007810000 */
[C---:B------:R-:W-:Y:S02]  /*18f80*/  ISETP.GT.AND P3, PT, R66.reuse, 0x59, PT ;  /* 0x000000594200780c */ /* 0x040fe40003f64270 */
[----:B---3--:R-:W-:Y:S02]  /*18f90*/  FSEL R81, R81, -INF , P4 ;  /* 0xff80000051517808 */ /* 0x008fe40002000000 */
[----:B------:R-:W-:Y:S01]  /*18fa0*/  FMNMX.FTZ R6, R83, R6, !PT ;  /* 0x0000000653067209 */ /* 0x000fe20007810000 */
[----:B------:R-:W-:Y:S01]  /*18fb0*/  MUFU.TANH R36, R36 ;  /* 0x0000002400247308 */ /* 0x000fe20000002400 */
[----:B------:R-:W-:Y:S01]  /*18fc0*/  ISETP.GT.AND P4, PT, R66, 0x60, PT ;  /* 0x000000604200780c */ /* 0x000fe20003f84270 */
[C---:B--2---:R-:W-:Y:S01]  /*18fd0*/  FMUL.FTZ R32, R2.reuse, R46 ;  /* 0x0000002e02207220 */ /* 0x044fe20000410000 */
[----:B----4-:R-:W-:Y:S01]  /*18fe0*/  FSEL R79, R65, -INF , P3 ;  /* 0xff800000414f7808 */ /* 0x010fe20001800000 */
[C---:B------:R-:W-:Y:S01]  /*18ff0*/  FMUL.FTZ R46, R2.reuse, R54 ;  /* 0x00000036022e7220 */ /* 0x040fe20000410000 */
[----:B------:R-:W-:Y:S01]  /*19000*/  FMNMX.FTZ R6, R81, R6, !PT ;  /* 0x0000000651067209 */ /* 0x000fe20007810000 */
[----:B------:R-:W-:Y:S01]  /*19010*/  FMUL.FTZ R54, R2, R27 ;  /* 0x0000001b02367220 */ /* 0x000fe20000410000 */
[----:B------:R-:W-:Y:S01]  /*19020*/  ISETP.GT.AND P3, PT, R66, 0x61, PT ;  /* 0x000000614200780c */ /* 0x000fe20003f64270 */
[----:B------:R-:W-:Y:S01]  /*19030*/  MUFU.TANH R3, R3 ;  /* 0x0000000300037308 */ /* 0x000fe20000002400 */
[----:B------:R-:W-:-:S02]  /*19040*/  FSEL R71, R71, -INF , P4 ;  /* 0xff80000047477808 */ /* 0x000fc40002000000 */
[----:B------:R-:W-:Y:S02]  /*19050*/  FMNMX.FTZ R6, R79, R6, !PT ;  /* 0x000000064f067209 */ /* 0x000fe40007810000 */
[----:B------:R-:W-:Y:S02]  /*19060*/  ISETP.GT.AND P4, PT, R66, 0x68, PT ;  /* 0x000000684200780c */ /* 0x000fe40003f84270 */
[----:B------:R-:W-:Y:S01]  /*19070*/  FSEL R7, R7, -INF , P3 ;  /* 0xff80000007077808 */ /* 0x000fe20001800000 */
[----:B------:R-:W-:Y:S01]  /*19080*/  MUFU.TANH R5, R5 ;  /* 0x0000000500057308 */ /* 0x000fe20000002400 */
[----:B------:R-:W-:Y:S01]  /*19090*/  FMNMX.FTZ R12, R71, R6, !PT ;  /* 0x00000006470c7209 */ /* 0x000fe20007810000 */
[----:B------:R-:W-:Y:S01]  /*190a0*/  FMUL.FTZ R6, R2, R29 ;  /* 0x0000001d02067220 */ /* 0x000fe20000410000 */
[----:B------:R-:W-:Y:S02]  /*190b0*/  ISETP.GT.AND P3, PT, R66, 0x69, PT ;  /* 0x000000694200780c */ /* 0x000fe40003f64270 */
[----:B-----5:R-:W-:Y:S01]  /*190c0*/  FSEL R29, R44, -INF , P4 ;  /* 0xff8000002c1d7808 */ /* 0x020fe20002000000 */
[----:B------:R-:W-:Y:S01]  /*190d0*/  FMUL.FTZ R44, R2, R47 ;  /* 0x0000002f022c7220 */ /* 0x000fe20000410000 */
[----:B------:R-:W-:Y:S01]  /*190e0*/  FMNMX.FTZ R12, R7, R12, !PT ;  /* 0x0000000c070c7209 */ /* 0x000fe20007810000 */
[----:B------:R2:W3:Y:S01]  /*190f0*/  MUFU.TANH R63, R6 ;  /* 0x00000006003f7308 */ /* 0x0004e20000002400 */
[----:B------:R-:W-:-:S02]  /*19100*/  ISETP.GT.AND P4, PT, R66, 0x70, PT ;  /* 0x000000704200780c */ /* 0x000fc40003f84270 */
[----:B------:R-:W-:Y:S02]  /*19110*/  FSEL R25, R45, -INF , P3 ;  /* 0xff8000002d197808 */ /* 0x000fe40001800000 */
[----:B------:R-:W-:Y:S02]  /*19120*/  FMNMX.FTZ R12, R29, R12, !PT ;  /* 0x0000000c1d0c7209 */ /* 0x000fe40007810000 */
[----:B------:R-:W-:Y:S01]  /*19130*/  ISETP.GT.AND P3, PT, R66, 0x71, PT ;  /* 0x000000714200780c */ /* 0x000fe20003f64270 */
[----:B------:R-:W-:Y:S01]  /*19140*/  MUFU.TANH R10, R10 ;  /* 0x0000000a000a7308 */ /* 0x000fe20000002400 */
[----:B------:R-:W-:Y:S01]  /*19150*/  FSEL R41, R41, -INF , P4 ;  /* 0xff80000029297808 */ /* 0x000fe20002000000 */
[----:B--2---:R-:W-:Y:S01]  /*19160*/  FMUL.FTZ R6, R2, R33 ;  /* 0x0000002102067220 */ /* 0x004fe20000410000 */
[----:B------:R-:W-:Y:S02]  /*19170*/  FMNMX.FTZ R12, R25, R12, !PT ;  /* 0x0000000c190c7209 */ /* 0x000fe40007810000 */
[----:B------:R-:W-:-:S02]  /*19180*/  ISETP.GT.AND P4, PT, R66, 0x78, PT ;  /* 0x000000784200780c */ /* 0x000fc40003f84270 */
[----:B------:R-:W-:Y:S01]  /*19190*/  FSEL R43, R49, -INF , P3 ;  /* 0xff800000312b7808 */ /* 0x000fe20001800000 */
[----:B------:R2:W4:Y:S01]  /*191a0*/  MUFU.TANH R65, R6 ;  /* 0x0000000600417308 */ /* 0x0005220000002400 */
[----:B------:R-:W-:Y:S02]  /*191b0*/  FMNMX.FTZ R12, R41, R12, !PT ;  /* 0x0000000c290c7209 */ /* 0x000fe40007810000 */
[----:B------:R-:W-:Y:S02]  /*191c0*/  ISETP.GT.AND P3, PT, R66, 0x79, PT ;  /* 0x000000794200780c */ /* 0x000fe40003f64270 */
[----:B0-----:R-:W-:Y:S01]  /*191d0*/  FSEL R45, R52, -INF , P4 ;  /* 0xff800000342d7808 */ /* 0x001fe20002000000 */
[----:B------:R-:W-:Y:S01]  /*191e0*/  FMUL.FTZ R52, R2, R55 ;  /* 0x0000003702347220 */ /* 0x000fe20000410000 */
[----:B------:R-:W-:Y:S01]  /*191f0*/  FMNMX.FTZ R12, R43, R12, !PT ;  /* 0x0000000c2b0c7209 */ /* 0x000fe20007810000 */
[----:B------:R-:W-:Y:S01]  /*19200*/  MUFU.TANH R11, R11 ;  /* 0x0000000b000b7308 */ /* 0x000fe20000002400 */
[----:B------:R-:W-:Y:S01]  /*19210*/  ISETP.GT.AND P4, PT, R66, 0x80, PT ;  /* 0x000000804200780c */ /* 0x000fe20003f84270 */
[----:B--2---:R-:W-:Y:S01]  /*19220*/  FMUL.FTZ R6, R2, R37 ;  /* 0x0000002502067220 */ /* 0x004fe20000410000 */
[----:B------:R-:W-:-:S02]  /*19230*/  FSEL R33, R53, -INF , P3 ;  /* 0xff80000035217808 */ /* 0x000fc40001800000 */
[----:B------:R-:W-:Y:S02]  /*19240*/  FMNMX.FTZ R12, R45, R12, !PT ;  /* 0x0000000c2d0c7209 */ /* 0x000fe40007810000 */
[----:B------:R-:W-:Y:S01]  /*19250*/  ISETP.GT.AND P3, PT, R66, 0x81, PT ;  /* 0x000000814200780c */ /* 0x000fe20003f64270 */
[----:B------:R-:W0:Y:S01]  /*19260*/  MUFU.TANH R6, R6 ;  /* 0x0000000600067308 */ /* 0x000e220000002400 */
[----:B------:R-:W-:Y:S02]  /*19270*/  FSEL R53, R24, -INF , P4 ;  /* 0xff80000018357808 */ /* 0x000fe40002000000 */
[----:B------:R-:W-:Y:S02]  /*19280*/  FMNMX.FTZ R12, R33, R12, !PT ;  /* 0x0000000c210c7209 */ /* 0x000fe40007810000 */
[----:B------:R-:W-:Y:S02]  /*19290*/  ISETP.GT.AND P4, PT, R66, 0x88, PT ;  /* 0x000000884200780c */ /* 0x000fe40003f84270 */
[----:B------:R-:W-:Y:S01]  /*192a0*/  FSEL R49, R48, -INF , P3 ;  /* 0xff80000030317808 */ /* 0x000fe20001800000 */
[----:B------:R-:W2:Y:S01]  /*192b0*/  MUFU.TANH R13, R13 ;  /* 0x0000000d000d7308 */ /* 0x000ea20000002400 */
[----:B------:R-:W-:Y:S01]  /*192c0*/  FMNMX.FTZ R12, R53, R12, !PT ;  /* 0x0000000c350c7209 */ /* 0x000fe20007810000 */
[----:B------:R-:W-:Y:S01]  /*192d0*/  FMUL.FTZ R48, R2, R51 ;  /* 0x0000003302307220 */ /* 0x000fe20000410000 */
[----:B------:R-:W-:-:S02]  /*192e0*/  ISETP.GT.AND P3, PT, R66, 0x89, PT ;  /* 0x000000894200780c */ /* 0x000fc40003f64270 */
[----:B-1----:R-:W-:Y:S02]  /*192f0*/  FSEL R37, R28, -INF , P4 ;  /* 0xff8000001c257808 */ /* 0x002fe40002000000 */
[----:B------:R-:W-:Y:S01]  /*19300*/  FMNMX.FTZ R12, R49, R12, !PT ;  /* 0x0000000c310c7209 */ /* 0x000fe20007810000 */
[----:B------:R-:W1:Y:S01]  /*19310*/  MUFU.TANH R15, R15 ;  /* 0x0000000f000f7308 */ /* 0x000e620000002400 */
[C---:B------:R-:W-:Y:S02]  /*19320*/  ISETP.GT.AND P4, PT, R66.reuse, 0x90, PT ;  /* 0x000000904200780c */ /* 0x040fe40003f84270 */
[----:B---3--:R-:W-:Y:S02]  /*19330*/  FSEL R63, R63, -INF , P3 ;  /* 0xff8000003f3f7808 */ /* 0x008fe40001800000 */
[----:B------:R-:W-:Y:S02]  /*19340*/  FMNMX.FTZ R12, R37, R12, !PT ;  /* 0x0000000c250c7209 */ /* 0x000fe40007810000 */
[----:B------:R-:W-:Y:S01]  /*19350*/  ISETP.GT.AND P3, PT, R66, 0x91, PT ;  /* 0x000000914200780c */ /* 0x000fe20003f64270 */
[----:B------:R-:W3:Y:S01]  /*19360*/  MUFU.TANH R14, R14 ;  /* 0x0000000e000e7308 */ /* 0x000ee20000002400 */
[----:B------:R-:W-:-:S02]  /*19370*/  FSEL R67, R67, -INF , P4 ;  /* 0xff80000043437808 */ /* 0x000fc40002000000 */
[----:B------:R-:W-:Y:S02]  /*19380*/  FMNMX.FTZ R12, R63, R12, !PT ;  /* 0x0000000c3f0c7209 */ /* 0x000fe40007810000 */
[C---:B------:R-:W-:Y:S02]  /*19390*/  ISETP.GT.AND P4, PT, R66.reuse, 0x98, PT ;  /* 0x000000984200780c */ /* 0x040fe40003f84270 */
[----:B----4-:R-:W-:Y:S01]  /*193a0*/  FSEL R65, R65, -INF , P3 ;  /* 0xff80000041417808 */ /* 0x010fe20001800000 */
[----:B------:R-:W4:Y:S01]  /*193b0*/  MUFU.TANH R20, R20 ;  /* 0x0000001400147308 */ /* 0x000f220000002400 */
[----:B------:R-:W-:Y:S02]  /*193c0*/  FMNMX.FTZ R12, R67, R12, !PT ;  /* 0x0000000c430c7209 */ /* 0x000fe40007810000 */
[----:B------:R-:W-:Y:S01]  /*193d0*/  ISETP.GT.AND P3, PT, R66, 0x99, PT ;  /* 0x000000994200780c */ /* 0x000fe20003f64270 */
[----:B------:R-:W-:Y:S01]  /*193e0*/  FMUL.FTZ R66, R2, R30 ;  /* 0x0000001e02427220 */ /* 0x000fe20000410000 */
[----:B------:R-:W-:Y:S01]  /*193f0*/  FSEL R47, R36, -INF , P4 ;  /* 0xff800000242f7808 */ /* 0x000fe20002000000 */
[----:B------:R-:W-:Y:S01]  /*19400*/  FMUL.FTZ R36, R2, R50 ;  /* 0x0000003202247220 */ /* 0x000fe20000410000 */
[----:B------:R-:W-:Y:S01]  /*19410*/  FMNMX.FTZ R12, R65, R12, !PT ;  /* 0x0000000c410c7209 */ /* 0x000fe20007810000 */
[----:B------:R-:W5:Y:S01]  /*19420*/  MUFU.TANH R21, R21 ;  /* 0x0000001500157308 */ /* 0x000f620000002400 */
[----:B0-----:R-:W-:Y:S01]  /*19430*/  FSEL R69, R6, -INF , P3 ;  /* 0xff80000006457808 */ /* 0x001fe20001800000 */
[----:B------:R-:W-:Y:S01]  /*19440*/  FMUL.FTZ R50, R2, R26 ;  /* 0x0000001a02327220 */ /* 0x000fe20000410000 */
[----:B------:R-:W-:-:S02]  /*19450*/  FMNMX.FTZ R12, R47, R12, !PT ;  /* 0x0000000c2f0c7209 */ /* 0x000fc40007810000 */
[----:B------:R-:W-:Y:S02]  /*19460*/  VIADDMNMX R62, R64, R62, R85, PT ;  /* 0x0000003e403e7246 */ /* 0x000fe40003800155 */
[----:B------:R-:W-:Y:S01]  /*19470*/  FMNMX.FTZ R12, R69, R12, !PT ;  /* 0x0000000c450c7209 */ /* 0x000fe20007810000 */
[----:B------:R-:W0:Y:S01]  /*19480*/  MUFU.TANH R72, R72 ;  /* 0x0000004800487308 */ /* 0x000e220000002400 */
[C---:B------:R-:W-:Y:S02]  /*19490*/  ISETP.GT.AND P4, PT, R62.reuse, RZ, PT ;  /* 0x000000ff3e00720c */ /* 0x040fe40003f84270 */
[C---:B------:R-:W-:Y:S01]  /*194a0*/  ISETP.GT.AND P5, PT, R62.reuse, 0x1, PT ;  /* 0x000000013e00780c */ /* 0x040fe20003fa4270 */
[----:B------:R-:W2:Y:S01]  /*194b0*/  SHFL.BFLY PT, R91, R12, 0x2, 0x1f ;  /* 0x0c401f000c5b7f89 */ /* 0x000ea200000e0000 */
[----:B------:R-:W-:Y:S02]  /*194c0*/  FSEL R39, R3, -INF , P4 ;  /* 0xff80000003277808 */ /* 0x000fe40002000000 */
[----:B------:R-:W-:Y:S01]  /*194d0*/  FSEL R30, R5, -INF , P5 ;  /* 0xff800000051e7808 */ /* 0x000fe20002800000 */
[----:B------:R-:W0:Y:S01]  /*194e0*/  MUFU.TANH R73, R73 ;  /* 0x0000004900497308 */ /* 0x000e220000002400 */
[----:B------:R-:W-:-:S02]  /*194f0*/  ISETP.GT.AND P4, PT, R62, 0x9, PT ;  /* 0x000000093e00780c */ /* 0x000fc40003f84270 */
[----:B------:R-:W-:Y:S02]  /*19500*/  FMNMX.FTZ R38, R39, R30, !PT ;  /* 0x0000001e27267209 */ /* 0x000fe40007810000 */
[----:B------:R-:W-:Y:S02]  /*19510*/  FSEL R55, R11, -INF , P4 ;  /* 0xff8000000b377808 */ /* 0x000fe40002000000 */
[----:B------:R-:W-:Y:S01]  /*19520*/  ISETP.GT.AND P4, PT, R62, 0x11, PT ;  /* 0x000000113e00780c */ /* 0x000fe20003f84270 */
[----:B------:R-:W0:Y:S08]  /*19530*/  MUFU.TANH R75, R75 ;  /* 0x0000004b004b7308 */ /* 0x000e300000002400 */
[----:B------:R-:W0:Y:S01]  /*19540*/  MUFU.TANH R74, R74 ;  /* 0x0000004a004a7308 */ /* 0x000e220000002400 */
[----:B--2---:R-:W-:Y:S01]  /*19550*/  FMNMX.FTZ R6, R12, R91, !PT ;  /* 0x0000005b0c067209 */ /* 0x004fe20007810000 */
[----:B------:R-:W-:-:S06]  /*19560*/  IMAD.U32 R12, RZ, RZ, UR6 ;  /* 0x00000006ff0c7e24 */ /* 0x000fcc000f8e00ff */
[----:B------:R-:W2:Y:S01]  /*19570*/  MUFU.TANH R77, R77 ;  /* 0x0000004d004d7308 */ /* 0x000ea20000002400 */
[----:B------:R-:W1:Y:S07]  /*19580*/  SHFL.BFLY PT, R91, R6, 0x1, 0x1f ;  /* 0x0c201f00065b7f89 */ /* 0x000e6e00000e0000 */
[----:B------:R-:W2:Y:S08]  /*19590*/  MUFU.TANH R76, R76 ;  /* 0x0000004c004c7308 */ /* 0x000eb00000002400 */
[----:B------:R-:W2:Y:S08]  /*195a0*/  MUFU.TANH R78, R78 ;  /* 0x0000004e004e7308 */ /* 0x000eb00000002400 */
[----:B------:R-:W2:Y:S01]  /*195b0*/  MUFU.TANH R8, R8 ;  /* 0x0000000800087308 */ /* 0x000ea20000002400 */
[----:B-1----:R-:W-:-:S04]  /*195c0*/  FMNMX.FTZ R91, R6, R91, !PT ;  /* 0x0000005b065b7209 */ /* 0x002fc80007810000 */
[C---:B------:R-:W-:Y:S01]  /*195d0*/  FSETP.NEU.FTZ.AND P3, PT, R91.reuse, -INF , PT ;  /* 0xff8000005b00780b */ /* 0x040fe20003f7d000 */
[----:B------:R-:W-:-:S02]  /*195e0*/  FFMA.FTZ R28, R91, R12, -8 ;  /* 0xc10000005b1c7423 */ /* 0x000fc4000001000c */
[----:B------:R-:W1:Y:S03]  /*195f0*/  MUFU.TANH R9, R9 ;  /* 0x0000000900097308 */ /* 0x000e660000002400 */
[----:B------:R-:W-:Y:S02]  /*19600*/  FSEL R28, R28, RZ, P3 ;  /* 0x000000ff1c1c7208 */ /* 0x000fe40001800000 */
[----:B------:R-:W-:-:S03]  /*19610*/  ISETP.GT.AND P3, PT, R62, 0x8, PT ;  /* 0x000000083e00780c */ /* 0x000fc60003f64270 */
[-CC-:B------:R-:W-:Y:S01]  /*19620*/  FFMA.FTZ R6, R109, R12.reuse, -R28.reuse ;  /* 0x0000000c6d067223 */ /* 0x180fe2000001081c */
[----:B------:R-:W-:Y:S01]  /*19630*/  FSEL R51, R10, -INF , P3 ;  /* 0xff8000000a337808 */ /* 0x000fe20001800000 */
[-CC-:B------:R-:W-:Y:S01]  /*19640*/  FFMA.FTZ R24, R115, R12.reuse, -R28.reuse ;  /* 0x0000000c73187223 */ /* 0x180fe2000001081c */
[C---:B------:R-:W-:Y:S01]  /*19650*/  ISETP.GT.AND P3, PT, R62.reuse, 0x10, PT ;  /* 0x000000103e00780c */ /* 0x040fe20003f64270 */
[--C-:B------:R-:W-:Y:S01]  /*19660*/  FFMA.FTZ R11, R111, R12, -R28.reuse ;  /* 0x0000000c6f0b7223 */ /* 0x100fe2000001081c */
[----:B------:R-:W-:Y:S01]  /*19670*/  FMNMX.FTZ R38, R51, R38, !PT ;  /* 0x0000002633267209 */ /* 0x000fe20007810000 */
[----:B------:R-:W1:Y:S01]  /*19680*/  MUFU.TANH R56, R56 ;  /* 0x0000003800387308 */ /* 0x000e620000002400 */
[----:B------:R-:W-:Y:S01]  /*19690*/  FSEL R85, R13, -INF , P3 ;  /* 0xff8000000d557808 */ /* 0x000fe20001800000 */
[--C-:B------:R-:W-:Y:S01]  /*196a0*/  FFMA.FTZ R13, R103, R12, -R28.reuse ;  /* 0x0000000c670d7223 */ /* 0x100fe2000001081c */
[----:B------:R-:W-:Y:S01]  /*196b0*/  FMNMX.FTZ R38, R55, R38, !PT ;  /* 0x0000002637267209 */ /* 0x000fe20007810000 */
[-CC-:B------:R-:W-:Y:S01]  /*196c0*/  FFMA.FTZ R5, R117, R12.reuse, -R28.reuse ;  /* 0x0000000c75057223 */ /* 0x180fe2000001081c */
[C---:B------:R-:W-:Y:S01]  /*196d0*/  ISETP.GT.AND P3, PT, R62.reuse, 0x18, PT ;  /* 0x000000183e00780c */ /* 0x040fe20003f64270 */
[-CC-:B------:R-:W-:Y:S01]  /*196e0*/  FFMA.FTZ R31, R119, R12.reuse, -R28.reuse ;  /* 0x0000000c771f7223 */ /* 0x180fe2000001081c */
[----:B------:R-:W-:Y:S01]  /*196f0*/  FSEL R109, R15, -INF , P4 ;  /* 0xff8000000f6d7808 */ /* 0x000fe20002000000 */
[--C-:B------:R-:W-:Y:S01]  /*19700*/  FFMA.FTZ R15, R105, R12, -R28.reuse ;  /* 0x0000000c690f7223 */ /* 0x100fe2000001081c */
[----:B------:R-:W-:Y:S01]  /*19710*/  FMNMX.FTZ R38, R85, R38, !PT ;  /* 0x0000002655267209 */ /* 0x000fe20007810000 */
[----:B------:R-:W1:Y:S01]  /*19720*/  MUFU.TANH R57, R57 ;  /* 0x0000003900397308 */ /* 0x000e620000002400 */
[----:B------:R-:W-:Y:S01]  /*19730*/  ISETP.GT.AND P4, PT, R62, 0x19, PT ;  /* 0x000000193e00780c */ /* 0x000fe20003f84270 */
[-CC-:B------:R-:W-:Y:S01]  /*19740*/  FFMA.FTZ R10, R121, R12.reuse, -R28.reuse ;  /* 0x0000000c790a7223 */ /* 0x180fe2000001081c */
[----:B---3--:R-:W-:Y:S01]  /*19750*/  FSEL R115, R14, -INF , P3 ;  /* 0xff8000000e737808 */ /* 0x008fe20001800000 */
[--C-:B------:R-:W-:Y:S01]  /*19760*/  FFMA.FTZ R14, R113, R12, -R28.reuse ;  /* 0x0000000c710e7223 */ /* 0x100fe2000001081c */
[----:B------:R-:W-:Y:S01]  /*19770*/  FMNMX.FTZ R38, R109, R38, !PT ;  /* 0x000000266d267209 */ /* 0x000fe20007810000 */
[-CC-:B------:R-:W-:Y:S01]  /*19780*/  FFMA.FTZ R26, R123, R12.reuse, -R28.reuse ;  /* 0x0000000c7b1a7223 */ /* 0x180fe2000001081c */
[----:B------:R-:W-:Y:S01]  /*19790*/  ISETP.GT.AND P3, PT, R62, 0x20, PT ;  /* 0x000000203e00780c */ /* 0x000fe20003f64270 */
[----:B------:R-:W3:Y:S01]  /*197a0*/  MUFU.TANH R58, R58 ;  /* 0x0000003a003a7308 */ /* 0x000ee20000002400 */
[----:B----4-:R-:W-:Y:S01]  /*197b0*/  FSEL R113, R20, -INF , P4 ;  /* 0xff80000014717808 */ /* 0x010fe20002000000 */
[--C-:B------:R-:W-:Y:S01]  /*197c0*/  FFMA.FTZ R20, R107, R12, -R28.reuse ;  /* 0x0000000c6b147223 */ /* 0x100fe2000001081c */
[----:B------:R-:W-:Y:S01]  /*197d0*/  FMNMX.FTZ R38, R115, R38, !PT ;  /* 0x0000002673267209 */ /* 0x000fe20007810000 */
[-CC-:B------:R-:W-:Y:S01]  /*197e0*/  FFMA.FTZ R125, R125, R12.reuse, -R28.reuse ;  /* 0x0000000c7d7d7223 */ /* 0x180fe2000001081c */
[----:B------:R-:W-:Y:S01]  /*197f0*/  ISETP.GT.AND P4, PT, R62, 0x21, PT ;  /* 0x000000213e00780c */ /* 0x000fe20003f84270 */
[--C-:B------:R-:W-:Y:S01]  /*19800*/  FFMA.FTZ R35, R127, R12, -R28.reuse ;  /* 0x0000000c7f237223 */ /* 0x100fe2000001081c */
[----:B-----5:R-:W-:Y:S01]  /*19810*/  FSEL R21, R21, -INF , P3 ;  /* 0xff80000015157808 */ /* 0x020fe20001800000 */
[----:B------:R-:W4:Y:S01]  /*19820*/  MUFU.TANH R59, R59 ;  /* 0x0000003b003b7308 */ /* 0x000f220000002400 */
[----:B------:R-:W-:Y:S01]  /*19830*/  FMNMX.FTZ R38, R113, R38, !PT ;  /* 0x0000002671267209 */ /* 0x000fe20007810000 */
[-CC-:B------:R-:W-:Y:S01]  /*19840*/  FFMA.FTZ R27, R88, R12.reuse, -R28.reuse ;  /* 0x0000000c581b7223 */ /* 0x180fe2000001081c */
[----:B------:R-:W-:Y:S01]  /*19850*/  ISETP.GT.AND P3, PT, R62, 0x28, PT ;  /* 0x000000283e00780c */ /* 0x000fe20003f64270 */
[-CC-:B------:R-:W-:Y:S01]  /*19860*/  FFMA.FTZ R89, R89, R12.reuse, -R28.reuse ;  /* 0x0000000c59597223 */ /* 0x180fe2000001081c */
[----:B0-----:R-:W-:Y:S01]  /*19870*/  FSEL R111, R72, -INF , P4 ;  /* 0xff800000486f7808 */ /* 0x001fe20002000000 */
[--C-:B------:R-:W-:Y:S01]  /*19880*/  FFMA.FTZ R83, R83, R12, -R28.reuse ;  /* 0x0000000c53537223 */ /* 0x100fe2000001081c */
[----:B------:R-:W-:Y:S01]  /*19890*/  FMNMX.FTZ R38, R21, R38, !PT ;  /* 0x0000002615267209 */ /* 0x000fe20007810000 */
[----:B------:R-:W0:Y:S01]  /*198a0*/  MUFU.TANH R60, R60 ;  /* 0x0000003c003c7308 */ /* 0x000e220000002400 */
[C---:B------:R-:W-:Y:S01]  /*198b0*/  ISETP.GT.AND P4, PT, R62.reuse, 0x29, PT ;  /* 0x000000293e00780c */ /* 0x040fe20003f84270 */
[-CC-:B------:R-:W-:Y:S01]  /*198c0*/  FFMA.FTZ R79, R79, R12.reuse, -R28.reuse ;  /* 0x0000000c4f4f7223 */ /* 0x180fe2000001081c */
[----:B------:R-:W-:Y:S01]  /*198d0*/  FSEL R73, R73, -INF , P3 ;  /* 0xff80000049497808 */ /* 0x000fe20001800000 */
[--C-:B------:R-:W-:Y:S01]  /*198e0*/  FFMA.FTZ R7, R7, R12, -R28.reuse ;  /* 0x0000000c07077223 */ /* 0x100fe2000001081c */
[----:B------:R-:W-:Y:S01]  /*198f0*/  FMNMX.FTZ R38, R111, R38, !PT ;  /* 0x000000266f267209 */ /* 0x000fe20007810000 */
[-CC-:B------:R-:W-:Y:S01]  /*19900*/  FFMA.FTZ R29, R29, R12.reuse, -R28.reuse ;  /* 0x0000000c1d1d7223 */ /* 0x180fe2000001081c */
[C---:B------:R-:W-:Y:S01]  /*19910*/  ISETP.GT.AND P3, PT, R62.reuse, 0x30, PT ;  /* 0x000000303e00780c */ /* 0x040fe20003f64270 */
[----:B------:R-:W5:Y:S01]  /*19920*/  MUFU.TANH R61, R61 ;  /* 0x0000003d003d7308 */ /* 0x000f620000002400 */
[----:B------:R-:W-:Y:S01]  /*19930*/  FSEL R75, R75, -INF , P4 ;  /* 0xff8000004b4b7808 */ /* 0x000fe20002000000 */
[--C-:B------:R-:W-:Y:S01]  /*19940*/  FFMA.FTZ R37, R37, R12, -R28.reuse ;  /* 0x0000000c25257223 */ /* 0x100fe2000001081c */
[----:B------:R-:W-:Y:S01]  /*19950*/  FMNMX.FTZ R38, R73, R38, !PT ;  /* 0x0000002649267209 */ /* 0x000fe20007810000 */
[----:B------:R-:W-:Y:S01]  /*19960*/  FFMA.FTZ R65, R65, R12, -R28 ;  /* 0x0000000c41417223 */ /* 0x000fe2000001081c */
[----:B------:R-:W-:-:S02]  /*19970*/  ISETP.GT.AND P4, PT, R62, 0x31, PT ;  /* 0x000000313e00780c */ /* 0x000fc40003f84270 */
[----:B------:R-:W-:Y:S01]  /*19980*/  FSEL R107, R74, -INF , P3 ;  /* 0xff8000004a6b7808 */ /* 0x000fe20001800000 */
[----:B------:R-:W5:Y:S01]  /*19990*/  MUFU.TANH R40, R40 ;  /* 0x0000002800287308 */ /* 0x000f620000002400 */
[----:B------:R-:W-:Y:S02]  /*199a0*/  FMNMX.FTZ R38, R75, R38, !PT ;  /* 0x000000264b267209 */ /* 0x000fe40007810000 */
[C---:B------:R-:W-:Y:S02]  /*199b0*/  ISETP.GT.AND P3, PT, R62.reuse, 0x38, PT ;  /* 0x000000383e00780c */ /* 0x040fe40003f64270 */
[----:B--2---:R-:W-:Y:S02]  /*199c0*/  FSEL R77, R77, -INF , P4 ;  /* 0xff8000004d4d7808 */ /* 0x004fe40002000000 */
[----:B------:R-:W-:Y:S01]  /*199d0*/  FMNMX.FTZ R38, R107, R38, !PT ;  /* 0x000000266b267209 */ /* 0x000fe20007810000 */
[----:B------:R-:W2:Y:S01]  /*199e0*/  MUFU.TANH R42, R42 ;  /* 0x0000002a002a7308 */ /* 0x000ea20000002400 */
[----:B------:R-:W-:-:S02]  /*199f0*/  ISETP.GT.AND P4, PT, R62, 0x39, PT ;  /* 0x000000393e00780c */ /* 0x000fc40003f84270 */
[----:B------:R-:W-:Y:S02]  /*19a00*/  FSEL R105, R76, -INF , P3 ;  /* 0xff8000004c697808 */ /* 0x000fe40001800000 */
[----:B------:R-:W-:Y:S02]  /*19a10*/  FMNMX.FTZ R64, R77, R38, !PT ;  /* 0x000000264d407209 */ /* 0x000fe40007810000 */
[----:B------:R-:W-:Y:S01]  /*19a20*/  ISETP.GT.AND P3, PT, R62, 0x40, PT ;  /* 0x000000403e00780c */ /* 0x000fe20003f64270 */
[----:B------:R1:W-:Y:S01]  /*19a30*/  MUFU.EX2 R38, R13 ;  /* 0x0000000d00267308 */ /* 0x0003e20000000800 */
[----:B------:R-:W-:Y:S02]  /*19a40*/  FSEL R103, R78, -INF , P4 ;  /* 0xff8000004e677808 */ /* 0x000fe40002000000 */
[----:B------:R-:W-:Y:S02]  /*19a50*/  FMNMX.FTZ R64, R105, R64, !PT ;  /* 0x0000004069407209 */ /* 0x000fe40007810000 */
[----:B------:R-:W-:-:S02]  /*19a60*/  ISETP.GT.AND P4, PT, R62, 0x41, PT ;  /* 0x000000413e00780c */ /* 0x000fc40003f84270 */
[----:B------:R-:W-:Y:S01]  /*19a70*/  FSEL R117, R8, -INF , P3 ;  /* 0xff80000008757808 */ /* 0x000fe20001800000 */
[----:B------:R-:W-:-:S01]  /*19a80*/  FFMA.FTZ R8, R101, R12, -R28 ;  /* 0x0000000c65087223 */ /* 0x000fc2000001081c */
[----:B------:R-:W-:Y:S01]  /*19a90*/  FMNMX.FTZ R64, R103, R64, !PT ;  /* 0x0000004067407209 */ /* 0x000fe20007810000 */
[----:B-1----:R-:W-:-:S01]  /*19aa0*/  FFMA.FTZ R13, R99, R12, -R28 ;  /* 0x0000000c630d7223 */ /* 0x002fc2000001081c */
[C---:B------:R-:W-:Y:S01]  /*19ab0*/  ISETP.GT.AND P3, PT, R62.reuse, 0x48, PT ;  /* 0x000000483e00780c */ /* 0x040fe20003f64270 */
[----:B------:R-:W1:Y:S01]  /*19ac0*/  MUFU.TANH R32, R32 ;  /* 0x0000002000207308 */ /* 0x000e620000002400 */
[----:B------:R-:W-:Y:S01]  /*19ad0*/  FSEL R101, R9, -INF , P4 ;  /* 0xff80000009657808 */ /* 0x000fe20002000000 */
[----:B------:R-:W-:Y:S01]  /*19ae0*/  FFMA.FTZ R9, R97, R12, -R28 ;  /* 0x0000000c61097223 */ /* 0x000fe2000001081c */
[----:B------:R-:W-:Y:S02]  /*19af0*/  FMNMX.FTZ R64, R117, R64, !PT ;  /* 0x0000004075407209 */ /* 0x000fe40007810000 */
[----:B------:R-:W-:-:S02]  /*19b00*/  ISETP.GT.AND P4, PT, R62, 0x49, PT ;  /* 0x000000493e00780c */ /* 0x000fc40003f84270 */
[----:B------:R-:W-:Y:S01]  /*19b10*/  FSEL R119, R56, -INF , P3 ;  /* 0xff80000038777808 */ /* 0x000fe20001800000 */
[----:B------:R-:W1:Y:S01]  /*19b20*/  MUFU.TANH R44, R44 ;  /* 0x0000002c002c7308 */ /* 0x000e620000002400 */
[----:B------:R-:W-:Y:S01]  /*19b30*/  FMNMX.FTZ R64, R101, R64, !PT ;  /* 0x0000004065407209 */ /* 0x000fe20007810000 */
[----:B------:R-:W-:Y:S01]  /*19b40*/  FFMA.FTZ R56, R95, R12, -R28 ;  /* 0x0000000c5f387223 */ /* 0x000fe2000001081c */
[C---:B------:R-:W-:Y:S02]  /*19b50*/  ISETP.GT.AND P3, PT, R62.reuse, 0x50, PT ;  /* 0x000000503e00780c */ /* 0x040fe40003f64270 */
[----:B------:R-:W-:Y:S02]  /*19b60*/  FSEL R99, R57, -INF , P4 ;  /* 0xff80000039637808 */ /* 0x000fe40002000000 */
[----:B------:R-:W-:Y:S01]  /*19b70*/  FMNMX.FTZ R64, R119, R64, !PT ;  /* 0x0000004077407209 */ /* 0x000fe20007810000 */
[----:B------:R-:W1:Y:S01]  /*19b80*/  MUFU.TANH R36, R36 ;  /* 0x0000002400247308 */ /* 0x000e620000002400 */
[----:B------:R-:W-:-:S02]  /*19b90*/  ISETP.GT.AND P4, PT, R62, 0x51, PT ;  /* 0x000000513e00780c */ /* 0x000fc40003f84270 */
[----:B---3--:R-:W-:Y:S02]  /*19ba0*/  FSEL R121, R58, -INF , P3 ;  /* 0xff8000003a797808 */ /* 0x008fe40001800000 */
[----:B------:R-:W-:Y:S02]  /*19bb0*/  FMNMX.FTZ R64, R99, R64, !PT ;  /* 0x0000004063407209 */ /* 0x000fe40007810000 */
[C---:B------:R-:W-:Y:S01]  /*19bc0*/  ISETP.GT.AND P3, PT, R62.reuse, 0x58, PT ;  /* 0x000000583e00780c */ /* 0x040fe20003f64270 */
[----:B------:R-:W3:Y:S01]  /*19bd0*/  MUFU.TANH R48, R48 ;  /* 0x0000003000307308 */ /* 0x000ee20000002400 */
[----:B----4-:R-:W-:Y:S02]  /*19be0*/  FSEL R59, R59, -INF , P4 ;  /* 0xff8000003b3b7808 */ /* 0x010fe40002000000 */
[----:B------:R-:W-:Y:S02]  /*19bf0*/  FMNMX.FTZ R64, R121, R64, !PT ;  /* 0x0000004079407209 */ /* 0x000fe40007810000 */
[----:B------:R-:W-:-:S02]  /*19c00*/  ISETP.GT.AND P4, PT, R62, 0x59, PT ;  /* 0x000000593e00780c */ /* 0x000fc40003f84270 */
[----:B0-----:R-:W-:Y:S01]  /*19c10*/  FSEL R97, R60, -INF , P3 ;  /* 0xff8000003c617808 */ /* 0x001fe20001800000 */
[----:B------:R-:W0:Y:S01]  /*19c20*/  MUFU.TANH R46, R46 ;  /* 0x0000002e002e7308 */ /* 0x000e220000002400 */
[----:B------:R-:W-:Y:S02]  /*19c30*/  FMNMX.FTZ R64, R59, R64, !PT ;  /* 0x000000403b407209 */ /* 0x000fe40007810000 */
[C---:B------:R-:W-:Y:S02]  /*19c40*/  ISETP.GT.AND P3, PT, R62.reuse, 0x60, PT ;  /* 0x000000603e00780c */ /* 0x040fe40003f64270 */
[----:B-----5:R-:W-:Y:S02]  /*19c50*/  FSEL R61, R61, -INF , P4 ;  /* 0xff8000003d3d7808 */ /* 0x020fe40002000000 */
[----:B------:R-:W-:Y:S01]  /*19c60*/  FMNMX.FTZ R64, R97, R64, !PT ;  /* 0x0000004061407209 */ /* 0x000fe20007810000 */
[----:B------:R-:W4:Y:S01]  /*19c70*/  MUFU.TANH R52, R52 ;  /* 0x0000003400347308 */ /* 0x000f220000002400 */
[----:B------:R-:W-:-:S02]  /*19c80*/  ISETP.GT.AND P4, PT, R62, 0x61, PT ;  /* 0x000000613e00780c */ /* 0x000fc40003f84270 */
[----:B------:R-:W-:Y:S01]  /*19c90*/  FSEL R95, R40, -INF , P3 ;  /* 0xff800000285f7808 */ /* 0x000fe20001800000 */
[----:B------:R-:W-:-:S01]  /*19ca0*/  FFMA.FTZ R40, R93, R12, -R28 ;  /* 0x0000000c5d287223 */ /* 0x000fc2000001081c */
[----:B------:R-:W-:Y:S02]  /*19cb0*/  FMNMX.FTZ R64, R61, R64, !PT ;  /* 0x000000403d407209 */ /* 0x000fe40007810000 */
[----:B------:R-:W-:Y:S01]  /*19cc0*/  ISETP.GT.AND P3, PT, R62, 0x68, PT ;  /* 0x000000683e00780c */ /* 0x000fe20003f64270 */
[----:B------:R5:W-:Y:S01]  /*19cd0*/  MUFU.EX2 R3, R125 ;  /* 0x0000007d00037308 */ /* 0x000be20000000800 */
[----:B--2---:R-:W-:Y:S01]  /*19ce0*/  FSEL R93, R42, -INF , P4 ;  /* 0xff8000002a5d7808 */ /* 0x004fe20002000000 */
[--C-:B------:R-:W-:Y:S01]  /*19cf0*/  FFMA.FTZ R42, R25, R12, -R28.reuse ;  /* 0x0000000c192a7223 */ /* 0x100fe2000001081c */
[----:B------:R-:W-:Y:S01]  /*19d00*/  FMNMX.FTZ R64, R95, R64, !PT ;  /* 0x000000405f407209 */ /* 0x000fe20007810000 */
[-CC-:B------:R-:W-:Y:S01]  /*19d10*/  FFMA.FTZ R25, R41, R12.reuse, -R28.reuse ;  /* 0x0000000c29197223 */ /* 0x180fe2000001081c */
[----:B------:R-:W-:Y:S01]  /*19d20*/  ISETP.GT.AND P4, PT, R62, 0x69, PT ;  /* 0x000000693e00780c */ /* 0x000fe20003f84270 */
[--C-:B------:R-:W-:Y:S01]  /*19d30*/  FFMA.FTZ R41, R45, R12, -R28.reuse ;  /* 0x0000000c2d297223 */ /* 0x100fe2000001081c */
[----:B-1----:R-:W-:Y:S01]  /*19d40*/  FSEL R123, R32, -INF , P3 ;  /* 0xff800000207b7808 */ /* 0x002fe20001800000 */
[----:B------:R-:W1:Y:S01]  /*19d50*/  MUFU.TANH R50, R50 ;  /* 0x0000003200327308 */ /* 0x000e620000002400 */
[----:B------:R-:W-:Y:S01]  /*19d60*/  FMNMX.FTZ R64, R93, R64, !PT ;  /* 0x000000405d407209 */ /* 0x000fe20007810000 */
[----:B------:R-:W-:Y:S01]  /*19d70*/  FFMA.FTZ R32, R87, R12, -R28 ;  /* 0x0000000c57207223 */ /* 0x000fe2000001081c */
[----:B------:R-:W-:-:S02]  /*19d80*/  ISETP.GT.AND P3, PT, R62, 0x70, PT ;  /* 0x000000703e00780c */ /* 0x000fc40003f64270 */
[----:B-----5:R-:W-:Y:S01]  /*19d90*/  FSEL R125, R44, -INF , P4 ;  /* 0xff8000002c7d7808 */ /* 0x020fe20002000000 */
[----:B------:R-:W-:-:S01]  /*19da0*/  FFMA.FTZ R44, R43, R12, -R28 ;  /* 0x0000000c2b2c7223 */ /* 0x000fc2000001081c */
[----:B------:R-:W-:Y:S01]  /*19db0*/  FMNMX.FTZ R64, R123, R64, !PT ;  /* 0x000000407b407209 */ /* 0x000fe20007810000 */
[----:B------:R-:W2:Y:S01]  /*19dc0*/  MUFU.TANH R54, R54 ;  /* 0x0000003600367308 */ /* 0x000ea20000002400 */
[----:B------:R-:W-:Y:S01]  /*19dd0*/  ISETP.GT.AND P4, PT, R62, 0x71, PT ;  /* 0x000000713e00780c */ /* 0x000fe20003f84270 */
[-CC-:B------:R-:W-:Y:S01]  /*19de0*/  FFMA.FTZ R43, R67, R12.reuse, -R28.reuse ;  /* 0x0000000c432b7223 */ /* 0x180fe2000001081c */
[----:B------:R-:W-:Y:S01]  /*19df0*/  FSEL R127, R36, -INF , P3 ;  /* 0xff800000247f7808 */ /* 0x000fe20001800000 */
[--C-:B------:R-:W-:Y:S01]  /*19e00*/  FFMA.FTZ R36, R81, R12, -R28.reuse ;  /* 0x0000000c51247223 */ /* 0x100fe2000001081c */
[----:B------:R-:W-:Y:S02]  /*19e10*/  FMNMX.FTZ R64, R125, R64, !PT ;  /* 0x000000407d407209 */ /* 0x000fe40007810000 */
[----:B------:R-:W-:Y:S01]  /*19e20*/  ISETP.GT.AND P3, PT, R62, 0x78, PT ;  /* 0x000000783e00780c */ /* 0x000fe20003f64270 */
[----:B------:R-:W5:Y:S01]  /*19e30*/  MUFU.TANH R66, R66 ;  /* 0x0000004200427308 */ /* 0x000f620000002400 */
[----:B---3--:R-:W-:Y:S01]  /*19e40*/  FSEL R87, R48, -INF , P4 ;  /* 0xff80000030577808 */ /* 0x008fe20002000000 */
[----:B------:R-:W-:Y:S01]  /*19e50*/  FFMA.FTZ R48, R49, R12, -R28 ;  /* 0x0000000c31307223 */ /* 0x000fe2000001081c */
[----:B------:R-:W-:-:S02]  /*19e60*/  FMNMX.FTZ R64, R127, R64, !PT ;  /* 0x000000407f407209 */ /* 0x000fc40007810000 */
[----:B------:R-:W-:Y:S02]  /*19e70*/  ISETP.GT.AND P4, PT, R62, 0x79, PT ;  /* 0x000000793e00780c */ /* 0x000fe40003f84270 */
[----:B0-----:R-:W-:Y:S01]  /*19e80*/  FSEL R129, R46, -INF , P3 ;  /* 0xff8000002e817808 */ /* 0x001fe20001800000 */
[----:B------:R-:W0:Y:S01]  /*19e90*/  MUFU.TANH R68, R68 ;  /* 0x0000004400447308 */ /* 0x000e220000002400 */
[----:B------:R-:W-:Y:S01]  /*19ea0*/  FMNMX.FTZ R64, R87, R64, !PT ;  /* 0x0000004057407209 */ /* 0x000fe20007810000 */
[-CC-:B------:R-:W-:Y:S01]  /*19eb0*/  FFMA.FTZ R46, R33, R12.reuse, -R28.reuse ;  /* 0x0000000c212e7223 */ /* 0x180fe2000001081c */
[----:B------:R-:W-:Y:S01]  /*19ec0*/  ISETP.GT.AND P3, PT, R62, 0x80, PT ;  /* 0x000000803e00780c */ /* 0x000fe20003f64270 */
[----:B------:R-:W-:Y:S01]  /*19ed0*/  FFMA.FTZ R33, R53, R12, -R28 ;  /* 0x0000000c35217223 */ /* 0x000fe2000001081c */
[----:B----4-:R-:W-:Y:S02]  /*19ee0*/  FSEL R131, R52, -INF , P4 ;  /* 0xff80000034837808 */ /* 0x010fe40002000000 */
[----:B------:R-:W-:Y:S01]  /*19ef0*/  FMNMX.FTZ R64, R129, R64, !PT ;  /* 0x0000004081407209 */ /* 0x000fe20007810000 */
[----:B------:R-:W3:Y:S01]  /*19f00*/  MUFU.TANH R34, R34 ;  /* 0x0000002200227308 */ /* 0x000ee20000002400 */
[----:B------:R-:W-:-:S02]  /*19f10*/  ISETP.GT.AND P4, PT, R62, 0x81, PT ;  /* 0x000000813e00780c */ /* 0x000fc40003f84270 */
[----:B-1----:R-:W-:Y:S01]  /*19f20*/  FSEL R133, R50, -INF , P3 ;  /* 0xff80000032857808 */ /* 0x002fe20001800000 */
[----:B------:R-:W-:-:S01]  /*19f30*/  FFMA.FTZ R50, R63, R12, -R28 ;  /* 0x0000000c3f327223 */ /* 0x000fc2000001081c */
[----:B------:R-:W-:Y:S02]  /*19f40*/  FMNMX.FTZ R64, R131, R64, !PT ;  /* 0x0000004083407209 */ /* 0x000fe40007810000 */
[----:B------:R-:W-:Y:S01]  /*19f50*/  ISETP.GT.AND P3, PT, R62, 0x88, PT ;  /* 0x000000883e00780c */ /* 0x000fe20003f64270 */
[----:B------:R-:W1:Y:S01]  /*19f60*/  MUFU.TANH R70, R70 ;  /* 0x0000004600467308 */ /* 0x000e620000002400 */
[----:B--2---:R-:W-:Y:S02]  /*19f70*/  FSEL R81, R54, -INF , P4 ;  /* 0xff80000036517808 */ /* 0x004fe40002000000 */
[----:B------:R-:W-:Y:S02]  /*19f80*/  FMNMX.FTZ R64, R133, R64, !PT ;  /* 0x0000004085407209 */ /* 0x000fe40007810000 */
[----:B------:R-:W-:-:S02]  /*19f90*/  ISETP.GT.AND P4, PT, R62, 0x89, PT ;  /* 0x000000893e00780c */ /* 0x000fc40003f84270 */
[----:B-----5:R-:W-:Y:S01]  /*19fa0*/  FSEL R135, R66, -INF , P3 ;  /* 0xff80000042877808 */ /* 0x020fe20001800000 */
[----:B------:R-:W2:Y:S01]  /*19fb0*/  MUFU.TANH R80, R80 ;  /* 0x0000005000507308 */ /* 0x000ea20000002400 */
[----:B------:R-:W-:Y:S02]  /*19fc0*/  FMNMX.FTZ R64, R81, R64, !PT ;  /* 0x0000004051407209 */ /* 0x000fe40007810000 */
[----:B------:R-:W-:Y:S02]  /*19fd0*/  ISETP.GT.AND P3, PT, R62, 0x90, PT ;  /* 0x000000903e00780c */ /* 0x000fe40003f64270 */
[----:B0-----:R-:W-:Y:S02]  /*19fe0*/  FSEL R137, R68, -INF , P4 ;  /* 0xff80000044897808 */ /* 0x001fe40002000000 */
[----:B------:R-:W-:Y:S01]  /*19ff0*/  FMNMX.FTZ R64, R135, R64, !PT ;  /* 0x0000004087407209 */ /* 0x000fe20007810000 */
[----:B------:R-:W0:Y:S01]  /*1a000*/  MUFU.TANH R82, R82 ;  /* 0x0000005200527308 */ /* 0x000e220000002400 */
[----:B------:R-:W-:-:S02]  /*1a010*/  ISETP.GT.AND P4, PT, R62, 0x91, PT ;  /* 0x000000913e00780c */ /* 0x000fc40003f84270 */
[----:B---3--:R-:W-:Y:S01]  /*1a020*/  FSEL R139, R34, -INF , P3 ;  /* 0xff800000228b7808 */ /* 0x008fe20001800000 */
[----:B------:R-:W-:-:S01]  /*1a030*/  FFMA.FTZ R34, R71, R12, -R28 ;  /* 0x0000000c47227223 */ /* 0x000fc2000001081c */
[----:B------:R-:W-:Y:S02]  /*1a040*/  FMNMX.FTZ R64, R137, R64, !PT ;  /* 0x0000004089407209 */ /* 0x000fe40007810000 */
[----:B------:R-:W-:Y:S01]  /*1a050*/  ISETP.GT.AND P3, PT, R62, 0x98, PT ;  /* 0x000000983e00780c */ /* 0x000fe20003f64270 */
[----:B------:R3:W-:Y:S01]  /*1a060*/  MUFU.EX2 R57, R13 ;  /* 0x0000000d00397308 */ /* 0x0007e20000000800 */
[----:B-1----:R-:W-:Y:S02]  /*1a070*/  FSEL R71, R70, -INF , P4 ;  /* 0xff80000046477808 */ /* 0x002fe40002000000 */
[----:B------:R-:W-:Y:S02]  /*1a080*/  FMNMX.FTZ R64, R139, R64, !PT ;  /* 0x000000408b407209 */ /* 0x000fe40007810000 */
[----:B------:R-:W-:-:S02]  /*1a090*/  ISETP.GT.AND P4, PT, R62, 0x99, PT ;  /* 0x000000993e00780c */ /* 0x000fc40003f84270 */
[----:B--2---:R-:W-:Y:S01]  /*1a0a0*/  FSEL R141, R80, -INF , P3 ;  /* 0xff800000508d7808 */ /* 0x004fe20001800000 */
[----:B------:R-:W-:Y:S01]  /*1a0b0*/  MUFU.EX2 R6, R6 ;  /* 0x0000000600067308 */ /* 0x000fe20000000800 */
[----:B------:R-:W-:Y:S02]  /*1a0c0*/  FMNMX.FTZ R64, R71, R64, !PT ;  /* 0x0000004047407209 */ /* 0x000fe40007810000 */
[----:B0-----:R-:W-:Y:S02]  /*1a0d0*/  FSEL R143, R82, -INF , P4 ;  /* 0xff800000528f7808 */ /* 0x001fe40002000000 */
[----:B------:R-:W-:-:S03]  /*1a0e0*/  FMNMX.FTZ R64, R141, R64, !PT ;  /* 0x000000408d407209 */ /* 0x000fc60007810000 */
[----:B------:R-:W0:Y:S01]  /*1a0f0*/  MUFU.EX2 R27, R27 ;  /* 0x0000001b001b7308 */ /* 0x000e220000000800 */
[----:B------:R-:W-:-:S05]  /*1a100*/  FMNMX.FTZ R64, R143, R64, !PT ;  /* 0x000000408f407209 */ /* 0x000fca0007810000 */
[----:B---3--:R-:W1:Y:S02]  /*1a110*/  SHFL.BFLY PT, R13, R64, 0x2, 0x1f ;  /* 0x0c401f00400d7f89 */ /* 0x008e6400000e0000 */
[----:B------:R-:W2:Y:S08]  /*1a120*/  MUFU.EX2 R24, R24 ;  /* 0x0000001800187308 */ /* 0x000eb00000000800 */
[----:B------:R-:W3:Y:S01]  /*1a130*/  MUFU.EX2 R31, R31 ;  /* 0x0000001f001f7308 */ /* 0x000ee20000000800 */
[----:B0-----:R-:W-:-:S07]  /*1a140*/  FADD.FTZ R67, R6, R27 ;  /* 0x0000001b06437221 */ /* 0x001fce0000010000 */
[----:B------:R-:W-:Y:S01]  /*1a150*/  MUFU.EX2 R26, R26 ;  /* 0x0000001a001a7308 */ /* 0x000fe20000000800 */
[----:B--2---:R-:W-:-:S01]  /*1a160*/  FADD.FTZ R82, R24, R67 ;  /* 0x0000004318527221 */ /* 0x004fc20000010000 */
[----:B-1----:R-:W-:-:S06]  /*1a170*/  FMNMX.FTZ R45, R64, R13, !PT ;  /* 0x0000000d402d7209 */ /* 0x002fcc0007810000 */
[----:B------:R-:W-:Y:S01]  /*1a180*/  MUFU.EX2 R35, R35 ;  /* 0x0000002300237308 */ /* 0x000fe20000000800 */
[----:B---3--:R-:W-:Y:S01]  /*1a190*/  F2FP.SATFINITE.E4M3.F32.PACK_AB_MERGE_C R184, R31, R24, RZ ;  /* 0x000000181fb8723e */ /* 0x008fe200048070ff */
[----:B------:R-:W0:Y:S03]  /*1a1a0*/  SHFL.BFLY PT, R52, R45, 0x1, 0x1f ;  /* 0x0c201f002d347f89 */ /* 0x000e2600000e0000 */
[----:B------:R-:W-:-:S03]  /*1a1b0*/  F2FP.SATFINITE.E4M3.F32.PACK_AB_MERGE_C R184, R27, R6, R184 ;  /* 0x000000061bb8723e */ /* 0x000fc600048070b8 */
[----:B------:R-:W1:Y:S08]  /*1a1c0*/  MUFU.EX2 R10, R10 ;  /* 0x0000000a000a7308 */ /* 0x000e700000000800 */
[----:B------:R-:W-:Y:S08]  /*1a1d0*/  MUFU.EX2 R5, R5 ;  /* 0x0000000500057308 */ /* 0x000ff00000000800 */
[----:B------:R-:W-:Y:S01]  /*1a1e0*/  MUFU.EX2 R14, R14 ;  /* 0x0000000e000e7308 */ /* 0x000fe20000000800 */
[----:B-1----:R-:W-:-:S02]  /*1a1f0*/  F2FP.SATFINITE.E4M3.F32.PACK_AB_MERGE_C R186, R10, R3, RZ ;  /* 0x000000030aba723e */ /* 0x002fc400048070ff */
[----:B0-----:R-:W-:Y:S01]  /*1a200*/  FMNMX.FTZ R13, R45, R52, !PT ;  /* 0x000000342d0d7209 */ /* 0x001fe20007810000 */
[----:B------:R-:W-:-:S01]  /*1a210*/  FFMA.FTZ R45, R47, R12, -R28 ;  /* 0x0000000c2f2d7223 */ /* 0x000fc2000001081c */
[----:B------:R-:W-:Y:S01]  /*1a220*/  FFMA.FTZ R28, R69, R12, -R28 ;  /* 0x0000000c451c7223 */ /* 0x000fe2000001081c */
[----:B------:R-:W-:-:S01]  /*1a230*/  FADD.FTZ R69, R31, R82 ;  /* 0x000000521f457221 */ /* 0x000fc20000010000 */
[C---:B------:R-:W-:Y:S01]  /*1a240*/  FSETP.NEU.FTZ.AND P3, PT, R13.reuse, -INF , PT ;  /* 0xff8000000d00780b */ /* 0x040fe20003f7d000 */
[----:B------:R-:W-:-:S01]  /*1a250*/  FFMA.FTZ R54, R13, R12, -8 ;  /* 0xc10000000d367423 */ /* 0x000fc2000001000c */
[----:B------:R-:W-:Y:S01]  /*1a260*/  MUFU.EX2 R11, R11 ;  /* 0x0000000b000b7308 */ /* 0x000fe20000000800 */
[----:B------:R-:W-:-:S01]  /*1a270*/  FADD.FTZ R82, R26, R69 ;  /* 0x000000451a527221 */ /* 0x000fc20000010000 */
[C---:B------:R-:W-:Y:S02]  /*1a280*/  F2FP.SATFINITE.E4M3.F32.PACK_AB_MERGE_C R186, R35.reuse, R26, R186 ;  /* 0x0000001a23ba723e */ /* 0x040fe400048070ba */
[----:B------:R-:W-:Y:S01]  /*1a290*/  FSEL R54, R54, RZ, P3 ;  /* 0x000000ff36367208 */ /* 0x000fe20001800000 */
[----:B------:R-:W-:Y:S01]  /*1a2a0*/  FADD.FTZ R82, R35, R82 ;  /* 0x0000005223527221 */ /* 0x000fe20000010000 */
[----:B------:R-:W0:Y:S02]  /*1a2b0*/  @P0 LDC R26, c[0x0][0x44c] ;  /* 0x00011300ff1a0b82 */ /* 0x000e240000000800 */
        /* <DEDUP_REMOVED lines=22> */
[----:B-1----:R-:W-:Y:S01]  /*1a420*/  F2FP.SATFINITE.E4M3.F32.PACK_AB_MERGE_C R180, R20, R11, RZ ;  /* 0x0000000b14b4723e */ /* 0x002fe200048070ff */
[----:B------:R-:W-:-:S01]  /*1a430*/  FFMA.FTZ R70, R99, R12, -R54 ;  /* 0x0000000c63467223 */ /* 0x000fc20000010836 */
[----:B------:R-:W1:Y:S01]  /*1a440*/  MUFU.EX2 R49, R49 ;  /* 0x0000003100317308 */ /* 0x000e620000000800 */
[----:B------:R-:W-:-:S01]  /*1a450*/  FFMA.FTZ R66, R59, R12, -R54 ;  /* 0x0000000c3b427223 */ /* 0x000fc20000010836 */
[-CC-:B------:R-:W-:Y:S01]  /*1a460*/  FFMA.FTZ R59, R97, R12.reuse, -R54.reuse ;  /* 0x0000000c613b7223 */ /* 0x180fe20000010836 */
[----:B------:R-:W-:-:S01]  /*1a470*/  FFMA.FTZ R68, R61, R12, -R54 ;  /* 0x0000000c3d447223 */ /* 0x000fc20000010836 */
[-C--:B------:R-:W-:Y:S01]  /*1a480*/  FFMA.FTZ R0, R95, R12.reuse, -R54 ;  /* 0x0000000c5f007223 */ /* 0x080fe20000010836 */
[----:B------:R-:W-:Y:S01]  /*1a490*/  F2FP.SATFINITE.E4M3.F32.PACK_AB_MERGE_C R180, R14, R5, R180 ;  /* 0x000000050eb4723e */ /* 0x000fe200048070b4 */
[-CC-:B------:R-:W-:Y:S01]  /*1a4a0*/  FFMA.FTZ R61, R93, R12.reuse, -R54.reuse ;  /* 0x0000000c5d3d7223 */ /* 0x180fe20000010836 */
[----:B------:R-:W-:-:S01]  /*1a4b0*/  FFMA.FTZ R125, R125, R12, -R54 ;  /* 0x0000000c7d7d7223 */ /* 0x000fc20000010836 */
[----:B------:R3:W4:Y:S01]  /*1a4c0*/  MUFU.EX2 R72, R55 ;  /* 0x0000003700487308 */ /* 0x0007220000000800 */
        /* <DEDUP_REMOVED lines=9> */
[-CC-:B---3--:R-:W-:Y:S01]  /*1a560*/  FFMA.FTZ R55, R121, R12.reuse, -R54.reuse ;  /* 0x0000000c79377223 */ /* 0x188fe20000010836 */
[----:B------:R-:W-:-:S01]  /*1a570*/  FFMA.FTZ R135, R135, R12, -R54 ;  /* 0x0000000c87877223 */ /* 0x000fc20000010836 */
[-CC-:B------:R-:W-:Y:S01]  /*1a580*/  FFMA.FTZ R137, R137, R12.reuse, -R54.reuse ;  /* 0x0000000c89897223 */ /* 0x180fe20000010836 */
[----:B------:R-:W-:-:S01]  /*1a590*/  FFMA.FTZ R139, R139, R12, -R54 ;  /* 0x0000000c8b8b7223 */ /* 0x000fc20000010836 */
[-CC-:B------:R-:W-:Y:S01]  /*1a5a0*/  FFMA.FTZ R71, R71, R12.reuse, -R54.reuse ;  /* 0x0000000c47477223 */ /* 0x180fe20000010836 */
[----:B------:R-:W-:-:S01]  /*1a5b0*/  FFMA.FTZ R141, R141, R12, -R54 ;  /* 0x0000000c8d8d7223 */ /* 0x000fc20000010836 */
[----:B------:R-:W1:Y:S01]  /*1a5c0*/  MUFU.EX2 R58, R58 ;  /* 0x0000003a003a7308 */ /* 0x000e620000000800 */
[----:B----4-:R-:W-:-:S01]  /*1a5d0*/  FADD.FTZ R80, R72, R67 ;  /* 0x0000004348507221 */ /* 0x010fc20000010000 */
[----:B------:R-:W-:-:S04]  /*1a5e0*/  F2FP.SATFINITE.E4M3.F32.PACK_AB_MERGE_C R185, R72, R49, RZ ;  /* 0x0000003148b9723e */ /* 0x000fc800048070ff */
[----:B------:R-:W-:Y:S02]  /*1a5f0*/  F2FP.SATFINITE.E4M3.F32.PACK_AB_MERGE_C R185, R30, R39, R185 ;  /* 0x000000271eb9723e */ /* 0x000fe400048070b9 */
[----:B------:R-:W3:Y:S01]  /*1a600*/  MUFU.EX2 R115, R115 ;  /* 0x0000007300737308 */ /* 0x000ee20000000800 */
[----:B--2---:R-:W-:-:S01]  /*1a610*/  FADD.FTZ R67, R47, R80 ;  /* 0x000000502f437221 */ /* 0x004fc20000010000 */
[----:B------:R-:W2:Y:S06]  /*1a620*/  @P0 LDC R30, c[0x0][0x450] ;  /* 0x00011400ff1e0b82 */ /* 0x000eac0000000800 */
[----:B------:R-:W4:Y:S01]  /*1a630*/  MUFU.EX2 R74, R113 ;  /* 0x00000071004a7308 */ /* 0x000f220000000800 */
[----:B-1----:R-:W-:-:S01]  /*1a640*/  FADD.FTZ R80, R58, R67 ;  /* 0x000000433a507221 */ /* 0x002fc20000010000 */
[----:B------:R-:W-:-:S04]  /*1a650*/  FADD.FTZ R67, R3, R82 ;  /* 0x0000005203437221 */ /* 0x000fc80000010000 */
[----:B------:R-:W-:Y:S02]  /*1a660*/  FADD.FTZ R82, R10, R67 ;  /* 0x000000430a527221 */ /* 0x000fe40000010000 */
[----:B------:R-:W1:Y:S01]  /*1a670*/  MUFU.EX2 R21, R21 ;  /* 0x0000001500157308 */ /* 0x000e620000000800 */
[----:B---3--:R-:W-:-:S01]  /*1a680*/  FADD.FTZ R69, R115, R80 ;  /* 0x0000005073457221 */ /* 0x008fc20000010000 */
[----:B------:R-:W-:-:S04]  /*1a690*/  FADD.FTZ R67, R5, R82 ;  /* 0x0000005205437221 */ /* 0x000fc80000010000 */
[----:B------:R-:W-:Y:S02]  /*1a6a0*/  FADD.FTZ R82, R14, R67 ;  /* 0x000000430e527221 */ /* 0x000fe40000010000 */
[----:B------:R-:W3:Y:S01]  /*1a6b0*/  MUFU.EX2 R60, R60 ;  /* 0x0000003c003c7308 */ /* 0x000ee20000000800 */
[----:B----4-:R-:W-:-:S01]  /*1a6c0*/  FADD.FTZ R84, R74, R69 ;  /* 0x000000454a547221 */ /* 0x010fc20000010000 */
[----:B------:R-:W-:Y:S01]  /*1a6d0*/  FADD.FTZ R67, R11, R82 ;  /* 0x000000520b437221 */ /* 0x000fe20000010000 */
[----:B------:R-:W-:-:S03]  /*1a6e0*/  F2FP.SATFINITE.E4M3.F32.PACK_AB_MERGE_C R187, R74, R115, RZ ;  /* 0x000000734abb723e */ /* 0x000fc600048070ff */
[----:B------:R-:W-:Y:S01]  /*1a6f0*/  FADD.FTZ R24, R20, R67 ;  /* 0x0000004314187221 */ /* 0x000fe20000010000 */
[----:B------:R-:W-:Y:S01]  /*1a700*/  F2FP.SATFINITE.E4M3.F32.PACK_AB_MERGE_C R187, R58, R47, R187 ;  /* 0x0000002f3abb723e */ /* 0x000fe200048070bb */
[----:B------:R-:W4:Y:S01]  /*1a710*/  MUFU.EX2 R73, R73 ;  /* 0x0000004900497308 */ /* 0x000f220000000800 */
[----:B-1----:R-:W-:-:S07]  /*1a720*/  FADD.FTZ R69, R21, R84 ;  /* 0x0000005415457221 */ /* 0x002fce0000010000 */
[----:B------:R1:W5:Y:S01]  /*1a730*/  MUFU.EX2 R76, R75 ;  /* 0x0000004b004c7308 */ /* 0x0003620000000800 */
[----:B---3--:R-:W-:-:S07]  /*1a740*/  FADD.FTZ R84, R60, R69 ;  /* 0x000000453c547221 */ /* 0x008fce0000010000 */
[----:B------:R-:W3:Y:S01]  /*1a750*/  MUFU.EX2 R15, R15 ;  /* 0x0000000f000f7308 */ /* 0x000ee20000000800 */
[----:B----4-:R-:W-:-:S01]  /*1a760*/  FADD.FTZ R31, R73, R84 ;  /* 0x00000054491f7221 */ /* 0x010fc20000010000 */
[----:B------:R-:W-:Y:S02]  /*1a770*/  CS2R R84, SRZ ;  /* 0x0000000000547805 */ /* 0x000fe4000001ff00 */
[----:B-1----:R-:W-:-:S04]  /*1a780*/  CS2R R74, SRZ ;  /* 0x00000000004a7805 */ /* 0x002fc8000001ff00 */
[----:B------:R-:W1:Y:S01]  /*1a790*/  MUFU.EX2 R51, R51 ;  /* 0x0000003300337308 */ /* 0x000e620000000800 */
[----:B-----5:R-:W-:-:S01]  /*1a7a0*/  FADD.FTZ R72, R76, R31 ;  /* 0x0000001f4c487221 */ /* 0x020fc20000010000 */
[----:B------:R-:W-:Y:S02]  /*1a7b0*/  F2FP.SATFINITE.E4M3.F32.PACK_AB_MERGE_C R181, R76, R73, RZ ;  /* 0x000000494cb5723e */ /* 0x000fe400048070ff */
[----:B------:R-:W-:Y:S02]  /*1a7c0*/  CS2R R76, SRZ ;  /* 0x00000000004c7805 */ /* 0x000fe4000001ff00 */
[----:B------:R-:W-:Y:S02]  /*1a7d0*/  F2FP.SATFINITE.E4M3.F32.PACK_AB_MERGE_C R181, R60, R21, R181 ;  /* 0x000000153cb5723e */ /* 0x000fe400048070b5 */
[----:B------:R-:W4:Y:S01]  /*1a7e0*/  MUFU.EX2 R62, R62 ;  /* 0x0000003e003e7308 */ /* 0x000f220000000800 */
[----:B---3--:R-:W-:-:S04]  /*1a7f0*/  FADD.FTZ R3, R15, R24 ;  /* 0x000000180f037221 */ /* 0x008fc80000010000 */
[----:B------:R-:W-:-:S03]  /*1a800*/  FADD.FTZ R3, R38, R3 ;  /* 0x0000000326037221 */ /* 0x000fc60000010000 */
[----:B------:R-:W3:Y:S01]  /*1a810*/  MUFU.EX2 R8, R8 ;  /* 0x0000000800087308 */ /* 0x000ee20000000800 */
[----:B-1----:R-:W-:-:S01]  /*1a820*/  FADD.FTZ R31, R51, R72 ;  /* 0x00000048331f7221 */ /* 0x002fc20000010000 */
[----:B------:R-:W-:-:S06]  /*1a830*/  CS2R R72, SRZ ;  /* 0x0000000000487805 */ /* 0x000fcc000001ff00 */
[----:B------:R-:W1:Y:S01]  /*1a840*/  MUFU.EX2 R105, R105 ;  /* 0x0000006900697308 */ /* 0x000e620000000800 */
[----:B----4-:R-:W-:-:S07]  /*1a850*/  FADD.FTZ R20, R62, R31 ;  /* 0x0000001f3e147221 */ /* 0x010fce0000010000 */
[----:B------:R-:W4:Y:S01]  /*1a860*/  MUFU.EX2 R78, R103 ;  /* 0x00000067004e7308 */ /* 0x000f220000000800 */
[----:B---3--:R-:W-:-:S01]  /*1a870*/  FADD.FTZ R24, R8, R3 ;  /* 0x0000000308187221 */ /* 0x008fc20000010000 */
[----:B------:R-:W-:-:S03]  /*1a880*/  F2FP.SATFINITE.E4M3.F32.PACK_AB_MERGE_C R182, R57, R8, RZ ;  /* 0x0000000839b6723e */ /* 0x000fc600048070ff */
[----:B------:R-:W-:Y:S01]  /*1a890*/  FADD.FTZ R24, R57, R24 ;  /* 0x0000001839187221 */ /* 0x000fe20000010000 */
[----:B------:R-:W-:Y:S02]  /*1a8a0*/  F2FP.SATFINITE.E4M3.F32.PACK_AB_MERGE_C R182, R38, R15, R182 ;  /* 0x0000000f26b6723e */ /* 0x000fe400048070b6 */
[----:B------:R-:W-:Y:S01]  /*1a8b0*/  CS2R R38, SRZ ;  /* 0x0000000000267805 */ /* 0x000fe2000001ff00 */
[----:B------:R-:W3:Y:S01]  /*1a8c0*/  MUFU.EX2 R9, R9 ;  /* 0x0000000900097308 */ /* 0x000ee20000000800 */
[----:B-1----:R-:W-:-:S07]  /*1a8d0*/  FADD.FTZ R3, R105, R20 ;  /* 0x0000001469037221 */ /* 0x002fce0000010000 */
[----:B------:R-:W1:Y:S01]  /*1a8e0*/  MUFU.EX2 R53, R53 ;  /* 0x0000003500357308 */ /* 0x000e620000000800 */
[C---:B----4-:R-:W-:Y:S01]  /*1a8f0*/  F2FP.SATFINITE.E4M3.F32.PACK_AB_MERGE_C R183, R78.reuse, R105, RZ ;  /* 0x000000694eb7723e */ /* 0x050fe200048070ff */
[----:B------:R-:W-:-:S03]  /*1a900*/  FADD.FTZ R78, R78, R3 ;  /* 0x000000034e4e7221 */ /* 0x000fc60000010000 */
[----:B------:R-:W-:-:S03]  /*1a910*/  F2FP.SATFINITE.E4M3.F32.PACK_AB_MERGE_C R183, R62, R51, R183 ;  /* 0x000000333eb7723e */ /* 0x000fc600048070b7 */
[----:B------:R-:W4:Y:S01]  /*1a920*/  MUFU.EX2 R56, R56 ;  /* 0x0000003800387308 */ /* 0x000f220000000800 */
[----:B---3--:R-:W-:-:S07]  /*1a930*/  FADD.FTZ R3, R9, R24 ;  /* 0x0000001809037221 */ /* 0x008fce0000010000 */
[----:B------:R-:W3:Y:S01]  /*1a940*/  MUFU.EX2 R64, R64 ;  /* 0x0000004000407308 */ /* 0x000ee20000000800 */
[----:B-1----:R-:W-:-:S07]  /*1a950*/  FADD.FTZ R11, R53, R78 ;  /* 0x0000004e350b7221 */ /* 0x002fce0000010000 */
[----:B------:R-:W1:Y:S01]  /*1a960*/  MUFU.EX2 R40, R40 ;  /* 0x0000002800287308 */ /* 0x000e620000000800 */
[----:B----4-:R-:W-:-:S07]  /*1a970*/  FADD.FTZ R3, R56, R3 ;  /* 0x0000000338037221 */ /* 0x010fce0000010000 */
[----:B------:R-:W4:Y:S01]  /*1a980*/  MUFU.EX2 R89, R89 ;  /* 0x0000005900597308 */ /* 0x000f220000000800 */
[----:B---3--:R-:W-:-:S01]  /*1a990*/  FADD.FTZ R8, R64, R11 ;  /* 0x0000000b40087221 */ /* 0x008fc20000010000 */
[----:B0-----:R-:W-:Y:S01]  /*1a9a0*/  @P0 IMAD.HI.U32 R11, R203, R26, RZ ;  /* 0x0000001acb0b0227 */ /* 0x001fe200078e00ff */
[----:B------:R-:W-:-:S05]  /*1a9b0*/  CS2R R26, SRZ ;  /* 0x00000000001a7805 */ /* 0x000fca000001ff00 */
[----:B------:R-:W0:Y:S01]  /*1a9c0*/  MUFU.EX2 R63, R63 ;  /* 0x0000003f003f7308 */ /* 0x000e220000000800 */
[----:B-1----:R-:W-:-:S07]  /*1a9d0*/  FADD.FTZ R20, R40, R3 ;  /* 0x0000000328147221 */ /* 0x002fce0000010000 */
[----:B------:R-:W1:Y:S01]  /*1a9e0*/  MUFU.EX2 R70, R70 ;  /* 0x0000004600467308 */ /* 0x000e620000000800 */
[C---:B----4-:R-:W-:Y:S01]  /*1a9f0*/  F2FP.SATFINITE.E4M3.F32.PACK_AB_MERGE_C R176, R89.reuse, R40, RZ ;  /* 0x0000002859b0723e */ /* 0x050fe200048070ff */
[----:B------:R-:W-:-:S03]  /*1aa00*/  FADD.FTZ R89, R89, R20 ;  /* 0x0000001459597221 */ /* 0x000fc60000010000 */
[----:B------:R-:W-:Y:S02]  /*1aa10*/  F2FP.SATFINITE.E4M3.F32.PACK_AB_MERGE_C R176, R56, R9, R176 ;  /* 0x0000000938b0723e */ /* 0x000fe400048070b0 */
[----:B------:R-:W-:Y:S02]  /*1aa20*/  CS2R R56, SRZ ;  /* 0x0000000000387805 */ /* 0x000fe4000001ff00 */
[----:B------:R-:W-:Y:S01]  /*1aa30*/  MOV R9, R203 ;  /* 0x000000cb00097202 */ /* 0x000fe20000000f00 */
[----:B------:R-:W3:Y:S01]  /*1aa40*/  MUFU.EX2 R32, R32 ;  /* 0x0000002000207308 */ /* 0x000ee20000000800 */
[----:B0-----:R-:W-:-:S01]  /*1aa50*/  FADD.FTZ R3, R63, R8 ;  /* 0x000000083f037221 */ /* 0x001fc20000010000 */
[----:B--2---:R-:W-:Y:S02]  /*1aa60*/  @P0 SHF.R.U32.HI R9, RZ, R30, R11 ;  /* 0x0000001eff090219 */ /* 0x004fe4000001160b */
[----:B------:R-:W-:-:S04]  /*1aa70*/  CS2R R30, SRZ ;  /* 0x00000000001e7805 */ /* 0x000fc8000001ff00 */
[----:B------:R-:W0:Y:S01]  /*1aa80*/  MUFU.EX2 R55, R55 ;  /* 0x0000003700377308 */ /* 0x000e220000000800 */
[C---:B-1----:R-:W-:Y:S01]  /*1aa90*/  F2FP.SATFINITE.E4M3.F32.PACK_AB_MERGE_C R177, R70.reuse, R63, RZ ;  /* 0x0000003f46b1723e */ /* 0x042fe200048070ff */
[----:B------:R-:W-:Y:S01]  /*1aaa0*/  FADD.FTZ R70, R70, R3 ;  /* 0x0000000346467221 */ /* 0x000fe20000010000 */
[----:B------:R-:W-:Y:S02]  /*1aab0*/  CS2R R62, SRZ ;  /* 0x00000000003e7805 */ /* 0x000fe4000001ff00 */
[----:B------:R-:W-:-:S03]  /*1aac0*/  F2FP.SATFINITE.E4M3.F32.PACK_AB_MERGE_C R177, R64, R53, R177 ;  /* 0x0000003540b1723e */ /* 0x000fc600048070b1 */
        /* <DEDUP_REMOVED lines=11> */
[C---:B-1----:R-:W-:Y:S01]  /*1ab80*/  F2FP.SATFINITE.E4M3.F32.PACK_AB_MERGE_C R178, R79.reuse, R36, RZ ;  /* 0x000000244fb2723e */ /* 0x042fe200048070ff */
[----:B------:R-:W-:-:S03]  /*1ab90*/  FADD.FTZ R79, R79, R20 ;  /* 0x000000144f4f7221 */ /* 0x000fc60000010000 */
[----:B------:R-:W-:Y:S02]  /*1aba0*/  F2FP.SATFINITE.E4M3.F32.PACK_AB_MERGE_C R178, R83, R32, R178 ;  /* 0x0000002053b2723e */ /* 0x000fe400048070b2 */
[----:B------:R-:W-:Y:S01]  /*1abb0*/  CS2R R82, SRZ ;  /* 0x0000000000527805 */ /* 0x000fe2000001ff00 */
[----:B------:R-:W1:Y:S01]  /*1abc0*/  MUFU.EX2 R34, R34 ;  /* 0x0000002200227308 */ /* 0x000e620000000800 */
[----:B--2---:R-:W-:-:S07]  /*1abd0*/  FADD.FTZ R3, R59, R14 ;  /* 0x0000000e3b037221 */ /* 0x004fce0000010000 */
[----:B------:R-:W2:Y:S01]  /*1abe0*/  MUFU.EX2 R0, R0 ;  /* 0x0000000000007308 */ /* 0x000ea20000000800 */
[----:B0-----:R-:W-:-:S01]  /*1abf0*/  FADD.FTZ R3, R68, R3 ;  /* 0x0000000344037221 */ /* 0x001fc20000010000 */
[----:B------:R-:W-:Y:S02]  /*1ac00*/  F2FP.SATFINITE.E4M3.F32.PACK_AB_MERGE_C R179, R68, R59, RZ ;  /* 0x0000003b44b3723e */ /* 0x000fe400048070ff */
[----:B------:R-:W-:Y:S02]  /*1ac10*/  CS2R R68, SRZ ;  /* 0x0000000000447805 */ /* 0x000fe4000001ff00 */
[----:B------:R-:W-:Y:S02]  /*1ac20*/  CS2R R58, SRZ ;  /* 0x00000000003a7805 */ /* 0x000fe4000001ff00 */
[----:B------:R-:W-:Y:S02]  /*1ac30*/  F2FP.SATFINITE.E4M3.F32.PACK_AB_MERGE_C R179, R66, R55, R179 ;  /* 0x0000003742b3723e */ /* 0x000fe400048070b3 */
[----:B------:R-:W-:Y:S01]  /*1ac40*/  CS2R R66, SRZ ;  /* 0x0000000000427805 */ /* 0x000fe2000001ff00 */
[----:B------:R-:W0:Y:S01]  /*1ac50*/  MUFU.EX2 R7, R7 ;  /* 0x0000000700077308 */ /* 0x000e220000000800 */
[----:B-1----:R-:W-:-:S01]  /*1ac60*/  FADD.FTZ R20, R34, R79 ;  /* 0x0000004f22147221 */ /* 0x002fc20000010000 */
[----:B------:R-:W-:-:S06]  /*1ac70*/  CS2R R78, SRZ ;  /* 0x00000000004e7805 */ /* 0x000fcc000001ff00 */
[----:B------:R1:W-:Y:S01]  /*1ac80*/  MUFU.EX2 R52, R65 ;  /* 0x0000004100347308 */ /* 0x0003e20000000800 */
[----:B--2---:R-:W-:-:S07]  /*1ac90*/  FADD.FTZ R24, R0, R3 ;  /* 0x0000000300187221 */ /* 0x004fce0000010000 */
[----:B------:R-:W2:Y:S01]  /*1aca0*/  MUFU.EX2 R61, R61 ;  /* 0x0000003d003d7308 */ /* 0x000ea20000000800 */
[----:B-1----:R-:W-:-:S01]  /*1acb0*/  FFMA.FTZ R65, R123, R12, -R54 ;  /* 0x0000000c7b417223 */ /* 0x002fc20000010836 */
[----:B0-----:R-:W-:Y:S01]  /*1acc0*/  FADD.FTZ R20, R7, R20 ;  /* 0x0000001407147221 */ /* 0x001fe20000010000 */
[----:B------:R-:W-:-:S05]  /*1acd0*/  FFMA.FTZ R54, R143, R12, -R54 ;  /* 0x0000000c8f367223 */ /* 0x000fca0000010836 */
[----:B------:R-:W0:Y:S08]  /*1ace0*/  MUFU.EX2 R29, R29 ;  /* 0x0000001d001d7308 */ /* 0x000e300000000800 */
        /* <DEDUP_REMOVED lines=12> */
[C---:B0-----:R-:W-:Y:S01]  /*1adb0*/  F2FP.SATFINITE.E4M3.F32.PACK_AB_MERGE_C R65, R80.reuse, R65, RZ ;  /* 0x000000415041723e */ /* 0x041fe200048070ff */
[----:B------:R-:W-:-:S03]  /*1adc0*/  FADD.FTZ R80, R80, R5 ;  /* 0x0000000550507221 */ /* 0x000fc60000010000 */
[----:B------:R-:W-:Y:S02]  /*1add0*/  F2FP.SATFINITE.E4M3.F32.PACK_AB_MERGE_C R173, R61, R0, R65 ;  /* 0x000000003dad723e */ /* 0x000fe40004807041 */
[----:B------:R-:W-:Y:S02]  /*1ade0*/  CS2R R64, SRZ ;  /* 0x0000000000407805 */ /* 0x000fe4000001ff00 */
[----:B------:R-:W-:Y:S01]  /*1adf0*/  CS2R R60, SRZ ;  /* 0x00000000003c7805 */ /* 0x000fe2000001ff00 */
[----:B------:R-:W0:Y:S01]  /*1ae00*/  MUFU.EX2 R44, R44 ;  /* 0x0000002c002c7308 */ /* 0x000e220000000800 */
[----:B-1----:R-:W-:-:S07]  /*1ae10*/  FADD.FTZ R3, R25, R42 ;  /* 0x0000002a19037221 */ /* 0x002fce0000010000 */
[----:B------:R-:W-:Y:S01]  /*1ae20*/  MUFU.EX2 R41, R41 ;  /* 0x0000002900297308 */ /* 0x000fe20000000800 */
[----:B--2---:R-:W-:-:S07]  /*1ae30*/  FADD.FTZ R5, R127, R80 ;  /* 0x000000507f057221 */ /* 0x004fce0000010000 */
[----:B------:R-:W1:Y:S01]  /*1ae40*/  MUFU.EX2 R46, R46 ;  /* 0x0000002e002e7308 */ /* 0x000e620000000800 */
[----:B0-----:R-:W-:-:S07]  /*1ae50*/  FADD.FTZ R20, R44, R3 ;  /* 0x000000032c147221 */ /* 0x001fce0000010000 */
[----:B------:R0:W2:Y:S08]  /*1ae60*/  MUFU.EX2 R10, R87 ;  /* 0x00000057000a7308 */ /* 0x0000b00000000800 */
[----:B------:R-:W-:Y:S01]  /*1ae70*/  MUFU.EX2 R129, R129 ;  /* 0x0000008100817308 */ /* 0x000fe20000000800 */
[----:B-1----:R-:W-:Y:S01]  /*1ae80*/  F2FP.SATFINITE.E4M3.F32.PACK_AB_MERGE_C R3, R46, R41, RZ ;  /* 0x000000292e03723e */ /* 0x002fe200048070ff */
[----:B------:R-:W-:Y:S01]  /*1ae90*/  FADD.FTZ R41, R41, R20 ;  /* 0x0000001429297221 */ /* 0x000fe20000010000 */
[----:B0-----:R-:W-:-:S02]  /*1aea0*/  CS2R R86, SRZ ;  /* 0x0000000000567805 */ /* 0x001fc4000001ff00 */
[----:B------:R-:W-:Y:S01]  /*1aeb0*/  F2FP.SATFINITE.E4M3.F32.PACK_AB_MERGE_C R174, R44, R25, R3 ;  /* 0x000000192cae723e */ /* 0x000fe20004807003 */
[----:B------:R-:W-:-:S01]  /*1aec0*/  FADD.FTZ R46, R46, R41 ;  /* 0x000000292e2e7221 */ /* 0x000fc20000010000 */
[----:B------:R-:W-:Y:S01]  /*1aed0*/  CS2R R40, SRZ ;  /* 0x0000000000287805 */ /* 0x000fe2000001ff00 */
[----:B------:R-:W0:Y:S01]  /*1aee0*/  MUFU.EX2 R6, R131 ;  /* 0x0000008300067308 */ /* 0x000e220000000800 */
[----:B--2---:R-:W-:-:S07]  /*1aef0*/  FADD.FTZ R24, R10, R5 ;  /* 0x000000050a187221 */ /* 0x004fce0000010000 */
[----:B------:R-:W1:Y:S08]  /*1af00*/  MUFU.EX2 R33, R33 ;  /* 0x0000002100217308 */ /* 0x000e700000000800 */
[----:B------:R-:W2:Y:S01]  /*1af10*/  MUFU.EX2 R133, R133 ;  /* 0x0000008500857308 */ /* 0x000ea20000000800 */
[----:B0-----:R-:W-:Y:S01]  /*1af20*/  F2FP.SATFINITE.E4M3.F32.PACK_AB_MERGE_C R5, R6, R129, RZ ;  /* 0x000000810605723e */ /* 0x001fe200048070ff */
[----:B------:R-:W-:Y:S01]  /*1af30*/  FADD.FTZ R129, R129, R24 ;  /* 0x0000001881817221 */ /* 0x000fe20000010000 */
[----:B------:R-:W-:-:S02]  /*1af40*/  CS2R R24, SRZ ;  /* 0x0000000000187805 */ /* 0x000fc4000001ff00 */
[----:B------:R-:W-:Y:S01]  /*1af50*/  F2FP.SATFINITE.E4M3.F32.PACK_AB_MERGE_C R175, R10, R127, R5 ;  /* 0x0000007f0aaf723e */ /* 0x000fe20004807005 */
[----:B------:R-:W-:-:S02]  /*1af60*/  FADD.FTZ R6, R6, R129 ;  /* 0x0000008106067221 */ /* 0x000fc40000010000 */
[----:B------:R-:W0:Y:S01]  /*1af70*/  MUFU.EX2 R48, R48 ;  /* 0x0000003000307308 */ /* 0x000e220000000800 */
[----:B-1----:R-:W-:-:S01]  /*1af80*/  FADD.FTZ R3, R33, R46 ;  /* 0x0000002e21037221 */ /* 0x002fc20000010000 */
[----:B------:R-:W-:-:S06]  /*1af90*/  CS2R R46, SRZ ;  /* 0x00000000002e7805 */ /* 0x000fcc000001ff00 */
[----:B------:R-:W-:Y:S01]  /*1afa0*/  MUFU.EX2 R37, R37 ;  /* 0x0000002500257308 */ /* 0x000fe20000000800 */
[----:B--2---:R-:W-:-:S07]  /*1afb0*/  FADD.FTZ R5, R133, R6 ;  /* 0x0000000685057221 */ /* 0x004fce0000010000 */
[----:B------:R-:W1:Y:S01]  /*1afc0*/  MUFU.EX2 R50, R50 ;  /* 0x0000003200327308 */ /* 0x000e620000000800 */
[----:B0-----:R-:W-:-:S07]  /*1afd0*/  FADD.FTZ R6, R48, R3 ;  /* 0x0000000330067221 */ /* 0x001fce0000010000 */
[----:B------:R0:W2:Y:S08]  /*1afe0*/  MUFU.EX2 R8, R81 ;  /* 0x0000005100087308 */ /* 0x0000b00000000800 */
[----:B------:R-:W3:Y:S01]  /*1aff0*/  MUFU.EX2 R135, R135 ;  /* 0x0000008700877308 */ /* 0x000ee20000000800 */
[----:B-1----:R-:W-:Y:S01]  /*1b000*/  F2FP.SATFINITE.E4M3.F32.PACK_AB_MERGE_C R7, R50, R37, RZ ;  /* 0x000000253207723e */ /* 0x002fe200048070ff */
[----:B------:R-:W-:Y:S01]  /*1b010*/  FADD.FTZ R37, R37, R6 ;  /* 0x0000000625257221 */ /* 0x000fe20000010000 */
[----:B------:R-:W-:-:S02]  /*1b020*/  IADD3 R6, R9, R205, -R204 ;  /* 0x000000cd09067210 */ /* 0x000fc40007ffe8cc */
[----:B0-----:R-:W-:Y:S02]  /*1b030*/  CS2R R80, SRZ ;  /* 0x0000000000507805 */ /* 0x001fe4000001ff00 */
[----:B------:R-:W-:Y:S01]  /*1b040*/  F2FP.SATFINITE.E4M3.F32.PACK_AB_MERGE_C R168, R48, R33, R7 ;  /* 0x0000002130a8723e */ /* 0x000fe20004807007 */
[----:B------:R-:W-:Y:S01]  /*1b050*/  FADD.FTZ R50, R50, R37 ;  /* 0x0000002532327221 */ /* 0x000fe20000010000 */
[----:B------:R-:W-:Y:S01]  /*1b060*/  CS2R R48, SRZ ;  /* 0x0000000000307805 */ /* 0x000fe2000001ff00 */
[----:B------:R-:W0:Y:S01]  /*1b070*/  MUFU.EX2 R14, R137 ;  /* 0x00000089000e7308 */ /* 0x000e220000000800 */
[----:B--2---:R-:W-:-:S01]  /*1b080*/  FADD.FTZ R10, R8, R5 ;  /* 0x00000005080a7221 */ /* 0x004fc20000010000 */
[----:B------:R-:W-:Y:S01]  /*1b090*/  IMAD.HI R9, R6, 0x66666667, RZ ;  /* 0x6666666706097827 */ /* 0x000fe200078e02ff */
[----:B------:R-:W-:Y:S02]  /*1b0a0*/  CS2R R36, SRZ ;  /* 0x0000000000247805 */ /* 0x000fe4000001ff00 */
[----:B------:R-:W-:-:S03]  /*1b0b0*/  CS2R R32, SRZ ;  /* 0x0000000000207805 */ /* 0x000fc6000001ff00 */
[----:B------:R-:W1:Y:S01]  /*1b0c0*/  MUFU.EX2 R43, R43 ;  /* 0x0000002b002b7308 */ /* 0x000e620000000800 */
[----:B---3--:R-:W-:-:S07]  /*1b0d0*/  FADD.FTZ R3, R135, R10 ;  /* 0x0000000a87037221 */ /* 0x008fce0000010000 */
[----:B------:R-:W2:Y:S01]  /*1b0e0*/  MUFU.EX2 R139, R139 ;  /* 0x0000008b008b7308 */ /* 0x000ea20000000800 */
[C---:B0-----:R-:W-:Y:S01]  /*1b0f0*/  F2FP.SATFINITE.E4M3.F32.PACK_AB_MERGE_C R135, R14.reuse, R135, RZ ;  /* 0x000000870e87723e */ /* 0x041fe200048070ff */
[----:B------:R-:W-:-:S03]  /*1b100*/  FADD.FTZ R14, R14, R3 ;  /* 0x000000030e0e7221 */ /* 0x000fc60000010000 */
[----:B------:R-:W-:-:S03]  /*1b110*/  F2FP.SATFINITE.E4M3.F32.PACK_AB_MERGE_C R169, R8, R133, R135 ;  /* 0x0000008508a9723e */ /* 0x000fc60004807087 */
[----:B------:R0:W3:Y:S01]  /*1b120*/  MUFU.EX2 R0, R71 ;  /* 0x0000004700007308 */ /* 0x0000e20000000800 */
[----:B-1----:R-:W-:-:S01]  /*1b130*/  FADD.FTZ R3, R43, R50 ;  /* 0x000000322b037221 */ /* 0x002fc20000010000 */
[----:B------:R-:W-:-:S03]  /*1b140*/  CS2R R50, SRZ ;  /* 0x0000000000327805 */ /* 0x000fc6000001ff00 */
[----:B------:R-:W-:-:S03]  /*1b150*/  FADD.FTZ R6, R52, R3 ;  /* 0x0000000334067221 */ /* 0x000fc60000010000 */
[----:B------:R-:W1:Y:S01]  /*1b160*/  MUFU.EX2 R45, R45 ;  /* 0x0000002d002d7308 */ /* 0x000e620000000800 */
[----:B--2---:R-:W-:-:S01]  /*1b170*/  FADD.FTZ R5, R139, R14 ;  /* 0x0000000e8b057221 */ /* 0x004fc20000010000 */
[----:B0-----:R-:W-:-:S06]  /*1b180*/  CS2R R70, SRZ ;  /* 0x0000000000467805 */ /* 0x001fcc000001ff00 */
[----:B------:R-:W-:Y:S01]  /*1b190*/  MUFU.EX2 R141, R141 ;  /* 0x0000008d008d7308 */ /* 0x000fe20000000800 */
[----:B---3--:R-:W-:-:S07]  /*1b1a0*/  FADD.FTZ R8, R0, R5 ;  /* 0x0000000500087221 */ /* 0x008fce0000010000 */
[----:B------:R-:W0:Y:S01]  /*1b1b0*/  MUFU.EX2 R54, R54 ;  /* 0x0000003600367308 */ /* 0x000e220000000800 */
[----:B-1----:R-:W-:-:S01]  /*1b1c0*/  FADD.FTZ R3, R45, R6 ;  /* 0x000000062d037221 */ /* 0x002fc20000010000 */
[----:B------:R-:W-:-:S06]  /*1b1d0*/  SHF.R.U32.HI R6, RZ, 0x1f, R9 ;  /* 0x0000001fff067819 */ /* 0x000fcc0000011609 */
[----:B------:R-:W1:Y:S01]  /*1b1e0*/  MUFU.EX2 R28, R28 ;  /* 0x0000001c001c7308 */ /* 0x000e620000000800 */
[----:B0-----:R-:W-:Y:S01]  /*1b1f0*/  F2FP.SATFINITE.E4M3.F32.PACK_AB_MERGE_C R5, R54, R141, RZ ;  /* 0x0000008d3605723e */ /* 0x001fe200048070ff */
[----:B------:R-:W-:Y:S01]  /*1b200*/  FADD.FTZ R141, R141, R8 ;  /* 0x000000088d8d7221 */ /* 0x000fe20000010000 */
[----:B------:R-:W-:Y:S02]  /*1b210*/  VIADD R8, R162, 0xfffffffe ;  /* 0xfffffffea2087836 */ /* 0x000fe40000000000 */
[----:B------:R-:W-:Y:S01]  /*1b220*/  F2FP.SATFINITE.E4M3.F32.PACK_AB_MERGE_C R171, R0, R139, R5 ;  /* 0x0000008b00ab723e */ /* 0x000fe20004807005 */
[----:B------:R-:W-:-:S01]  /*1b230*/  FADD.FTZ R0, R54, R141 ;  /* 0x0000008d36007221 */ /* 0x000fc20000010000 */
[----:B------:R-:W-:Y:S02]  /*1b240*/  LEA.HI.SX32 R5, R9, R6, 0x1a ;  /* 0x0000000609057211 */ /* 0x000fe400078fd2ff */
[----:B------:R-:W-:Y:S02]  /*1b250*/  CS2R R54, SRZ ;  /* 0x0000000000367805 */ /* 0x000fe4000001ff00 */
[C---:B-1----:R-:W-:Y:S01]  /*1b260*/  F2FP.SATFINITE.E4M3.F32.PACK_AB_MERGE_C R7, R28.reuse, R45, RZ ;  /* 0x0000002d1c07723e */ /* 0x042fe200048070ff */
[----:B------:R-:W-:-:S01]  /*1b270*/  FADD.FTZ R3, R28, R3 ;  /* 0x000000031c037221 */ /* 0x000fc20000010000 */
[----:B------:R-:W-:-:S02]  /*1b280*/  VIMNMX R5, RZ, R5, !PT ;  /* 0x00000005ff057248 */ /* 0x000fc40007fe0100 */
[----:B------:R-:W-:Y:S02]  /*1b290*/  CS2R R44, SRZ ;  /* 0x00000000002c7805 */ /* 0x000fe4000001ff00 */
[----:B------:R-:W-:Y:S02]  /*1b2a0*/  F2FP.SATFINITE.E4M3.F32.PACK_AB_MERGE_C R170, R52, R43, R7 ;  /* 0x0000002b34aa723e */ /* 0x000fe40004807007 */
[----:B------:R-:W-:Y:S02]  /*1b2b0*/  CS2R R52, SRZ ;  /* 0x0000000000347805 */ /* 0x000fe4000001ff00 */
[----:B------:R-:W-:Y:S02]  /*1b2c0*/  ISETP.GE.AND P2, PT, R8, R5, PT ;  /* 0x000000050800720c */ /* 0x000fe40003f46270 */
[----:B------:R-:W-:Y:S02]  /*1b2d0*/  CS2R R42, SRZ ;  /* 0x00000000002a7805 */ /* 0x000fe4000001ff00 */
[----:B------:R-:W-:-:S09]  /*1b2e0*/  CS2R R28, SRZ ;  /* 0x00000000001c7805 */ /* 0x000fd2000001ff00 */
[----:B------:R-:W-:Y:S05]  /*1b2f0*/  @!P2 BRA `(.L_x_2477) ;  /* 0x0000004400f4a947 */ /* 0x000fea0003800000 */
[----:B------:R-:W-:Y:S01]  /*1b300*/  IMAD.MOV.U32 R6, RZ, RZ, R13 ;  /* 0x000000ffff067224 */ /* 0x000fe200078e000d */
[----:B------:R-:W-:Y:S01]  /*1b310*/  MOV R9, R190 ;  /* 0x000000be00097202 */ /* 0x000fe20000000f00 */
[----:B------:R-:W-:Y:S02]  /*1b320*/  IMAD.MOV.U32 R7, RZ, RZ, R91 ;  /* 0x000000ffff077224 */ /* 0x000fe400078e005b */
[----:B------:R-:W-:-:S07]  /*1b330*/  IMAD.MOV.U32 R87, RZ, RZ, RZ ;  /* 0x000000ffff577224 */ /* 0x000fce00078e00ff */
.L_x_2488:
        /* <DEDUP_REMOVED lines=8> */
.L_x_2479:
        /* <DEDUP_REMOVED lines=8> */
.L_x_2480:
[----:B------:R-:W-:Y:S04]  /*1b440*/  BSSY B0, `(.L_x_2478) ;  /* 0x0000004000007945 */ /* 0x000fe80003800000 */
[----:B-1----:R-:W-:Y:S05]  /*1b450*/  @P3 BRA `(.L_x_2481) ;  /* 0x0000000000083947 */ /* 0x002fea0003800000 */
[----:B------:R-:W1:Y:S02]  /*1b460*/  SYNCS.PHASECHK.TRANS64.TRYWAIT P3, [R11+URZ+0x29830], R10 ;  /* 0x0298300a0b0075a7 */ /* 0x000e64000806017f */
[----:B-1----:R-:W-:Y:S05]  /*1b470*/  @!P3 BRA `(.L_x_2482) ;  /* 0x000001280098b947 */ /* 0x002fea0003800000 */
.L_x_2481:
[----:B------:R-:W-:Y:S05]  /*1b480*/  BSYNC B0 ;  /* 0x0000000000007941 */ /* 0x000fea0003800000 */
.L_x_2478:
        /* <DEDUP_REMOVED lines=9> */
[----:B------:R-:W-:Y:S01]  /*1b520*/  MOV R89, 0x80000020 ;  /* 0x8000002000597802 */ /* 0x000fe20000000f00 */
[----:B------:R-:W-:Y:S01]  /*1b530*/  IMAD.MOV.U32 R21, RZ, RZ, -0x7fffffe0 ;  /* 0x80000020ff157424 */ /* 0x000fe200078e00ff */
[----:B------:R-:W-:Y:S01]  /*1b540*/  R2UR UR47, R15 ;  /* 0x000000000f2f72ca */ /* 0x000fe200000e0000 */
[----:B------:R-:W-:Y:S01]  /*1b550*/  UMOV UR28, UR24 ;  /* 0x00000018001c7c82 */ /* 0x000fe20008000000 */
[----:B------:R-:W-:Y:S01]  /*1b560*/  R2UR UR27, R89 ;  /* 0x00000000591b72ca */ /* 0x000fe200000e0000 */
[----:B------:R-:W-:Y:S01]  /*1b570*/  UMOV UR29, UR25 ;  /* 0x00000019001d7c82 */ /* 0x000fe20008000000 */
[----:B------:R-:W-:Y:S01]  /*1b580*/  R2UR UR31, R21 ;  /* 0x00000000151f72ca */ /* 0x000fe200000e0000 */
[----:B------:R-:W-:Y:S01]  /*1b590*/  UMOV UR32, UR24 ;  /* 0x0000001800207c82 */ /* 0x000fe20008000000 */
[----:B------:R-:W-:Y:S01]  /*1b5a0*/  R2UR UR35, R15 ;  /* 0x000000000f2372ca */ /* 0x000fe200000e0000 */
[----:B------:R-:W-:Y:S01]  /*1b5b0*/  UMOV UR33, UR25 ;  /* 0x0000001900217c82 */ /* 0x000fe20008000000 */
[----:B------:R-:W-:Y:S01]  /*1b5c0*/  R2UR UR7, R89 ;  /* 0x00000000590772ca */ /* 0x000fe200000e0000 */
[----:B------:R-:W-:-:S02]  /*1b5d0*/  IMAD.MOV.U32 R21, RZ, RZ, -0x7fffffe0 ;  /* 0x80000020ff157424 */ /* 0x000fc400078e00ff */
[----:B------:R-:W-:Y:S02]  /*1b5e0*/  IMAD.MOV.U32 R15, RZ, RZ, -0x7fffffe0 ;  /* 0x80000020ff0f7424 */ /* 0x000fe400078e00ff */
[----:B------:R-:W-:Y:S01]  /*1b5f0*/  IMAD.MOV.U32 R13, RZ, RZ, -0x7fffffe0 ;  /* 0x80000020ff0d7424 */ /* 0x000fe200078e00ff */
[----:B0-----:R-:W-:Y:S02]  /*1b600*/  SHF.R.U32.HI R11, RZ, 0x7, R10 ;  /* 0x00000007ff0b7819 */ /* 0x001fe4000001160a */
[----:B------:R-:W-:-:S03]  /*1b610*/  IADD3 R10, R189, 0x1, RZ ;  /* 0x00000001bd0a7810 */ /* 0x000fc60007ffe0ff */
[----:B------:R-:W-:-:S05]  /*1b620*/  VIADD R11, R11, 0x8 ;  /* 0x000000080b0b7836 */ /* 0x000fca0000000000 */
[----:B------:R0:W-:Y:S01]  /*1b630*/  BAR.SYNC.DEFER_BLOCKING R11, 0x100 ;  /* 0x0004000b0000751d */ /* 0x0001e20000010000 */
[----:B------:R-:W-:-:S04]  /*1b640*/  ISETP.NE.AND P3, PT, R10, 0x2, PT ;  /* 0x000000020a00780c */ /* 0x000fc80003f65270 */
[----:B------:R-:W-:-:S05]  /*1b650*/  SEL R10, R10, RZ, P3 ;  /* 0x000000ff0a0a7207 */ /* 0x000fca0001800000 */
[----:B------:R-:W-:-:S04]  /*1b660*/  IMAD R12, R10, 0x780, R4 ;  /* 0x000007800a0c7824 */ /* 0x000fc800078e0204 */
[C---:B------:R-:W-:Y:S01]  /*1b670*/  VIADD R14, R12.reuse, 0x80 ;  /* 0x000000800c0e7836 */ /* 0x040fe20000000000 */
[C---:B------:R-:W-:Y:S01]  /*1b680*/  R2UR UR50, R12.reuse ;  /* 0x000000000c3272ca */ /* 0x040fe200000e0000 */
[C---:B------:R-:W-:Y:S01]  /*1b690*/  VIADD R20, R12.reuse, 0x180 ;  /* 0x000001800c147836 */ /* 0x040fe20000000000 */
[----:B------:R-:W-:Y:S02]  /*1b6a0*/  IADD3 R88, R12, 0x100, RZ ;  /* 0x000001000c587810 */ /* 0x000fe40007ffe0ff */
[----:B------:R-:W-:Y:S01]  /*1b6b0*/  R2UR UR46, R14 ;  /* 0x000000000e2e72ca */ /* 0x000fe200000e0000 */
[----:B------:R-:W-:Y:S01]  /*1b6c0*/  VIADD R14, R12, 0x200 ;  /* 0x000002000c0e7836 */ /* 0x000fe20000000000 */
[----:B------:R-:W-:Y:S01]  /*1b6d0*/  R2UR UR26, R88 ;  /* 0x00000000581a72ca */ /* 0x000fe200000e0000 */
[----:B------:R-:W-:Y:S01]  /*1b6e0*/  VIADD R88, R12, 0x2 ;  /* 0x000000020c587836 */ /* 0x000fe20000000000 */
[----:B------:R-:W-:Y:S01]  /*1b6f0*/  R2UR UR30, R20 ;  /* 0x00000000141e72ca */ /* 0x000fe200000e0000 */
[----:B------:R-:W-:Y:S01]  /*1b700*/  WARPGROUP.ARRIVE ;  /* 0x00000000000079c5 */ /* 0x000fe20000000000 */
[----:B------:R-:W-:Y:S01]  /*1b710*/  R2UR UR34, R14 ;  /* 0x000000000e2272ca */ /* 0x000fe200000e0000 */
[----:B------:R-:W-:Y:S01]  /*1b720*/  VIADD R20, R12, 0x82 ;  /* 0x000000820c147836 */ /* 0x000fe20000000000 */
[----:B------:R-:W-:-:S02]  /*1b730*/  R2UR UR6, R88 ;  /* 0x00000000580672ca */ /* 0x000fc400000e0000 */
[----:B------:R-:W-:Y:S01]  /*1b740*/  IADD3 R14, R12, 0x102, RZ ;  /* 0x000001020c0e7810 */ /* 0x000fe20007ffe0ff */
        /* <DEDUP_REMOVED lines=9> */
[----:B------:R-:W-:Y:S01]  /*1b7e0*/  QGMMA.64x32x32.F32.E4M3.E4M3 R136, gdesc[UR44], RZ, !UPT, gsb0 ;  /* 0x006000002c8879f3 */ /* 0x000fe2000c0008ff */
[----:B------:R-:W-:Y:S01]  /*1b7f0*/  R2UR UR46, R20 ;  /* 0x00000000142e72ca */ /* 0x000fe200000e0000 */
[----:B------:R-:W-:Y:S01]  /*1b800*/  UMOV UR44, UR4 ;  /* 0x00000004002c7c82 */ /* 0x000fe20008000000 */
[----:B------:R-:W-:Y:S01]  /*1b810*/  R2UR UR47, R21 ;  /* 0x00000000152f72ca */ /* 0x000fe200000e0000 */
[----:B------:R-:W-:Y:S01]  /*1b820*/  UMOV UR45, UR5 ;  /* 0x00000005002d7c82 */ /* 0x000fe20008000000 */
        /* <DEDUP_REMOVED lines=56> */
[----:B------:R-:W-:Y:S01]  /*1bbb0*/  R2UR UR46, R14 ;  /* 0x000000000e2e72ca */ /* 0x000fe200000e0000 */
[----:B------:R-:W-:Y:S01]  /*1bbc0*/  VIADD R14, R12, 0x480 ;  /* 0x000004800c0e7836 */ /* 0x000fe20000000000 */
[----:B------:R-:W-:Y:S02]  /*1bbd0*/  R2UR UR47, R15 ;  /* 0x000000000f2f72ca */ /* 0x000fe400000e0000 */
[----:B------:R-:W-:Y:S02]  /*1bbe0*/  MOV R15, 0x80000020 ;  /* 0x80000020000f7802 */ /* 0x000fe40000000f00 */
[----:B------:R-:W-:Y:S01]  /*1bbf0*/  R2UR UR50, R14 ;  /* 0x000000000e3272ca */ /* 0x000fe200000e0000 */
[----:B------:R-:W-:Y:S01]  /*1bc00*/  VIADD R14, R12, 0x282 ;  /* 0x000002820c0e7836 */ /* 0x000fe20000000000 */
[----:B------:R-:W-:Y:S01]  /*1bc10*/  R2UR UR51, R15 ;  /* 0x000000000f3372ca */ /* 0x000fe200000e0000 */
[----:B------:R-:W-:-:S03]  /*1bc20*/  IMAD.MOV.U32 R15, RZ, RZ, -0x7fffffe0 ;  /* 0x80000020ff0f7424 */ /* 0x000fc600078e00ff */
        /* <DEDUP_REMOVED lines=109> */
[C---:B------:R-:W-:Y:S01]  /*1c300*/  VIADD R14, R12.reuse, 0x682 ;  /* 0x000006820c0e7836 */ /* 0x040fe20000000000 */
[----:B------:R-:W-:Y:S01]  /*1c310*/  MOV R15, 0x80000020 ;  /* 0x80000020000f7802 */ /* 0x000fe20000000f00 */
        /* <DEDUP_REMOVED lines=34> */
.L_x_2484:
[----:B------:R-:W-:Y:S01]  /*1c540*/  SHF.L.U32 R9, R9, 0x1f, RZ ;  /* 0x0000001f09097819 */ /* 0x000fe200000006ff */
[----:B------:R-:W-:-:S04]  /*1c550*/  IMAD R11, R189, 0x8, R16 ;  /* 0x00000008bd0b7824 */ /* 0x000fc800078e0210 */
[----:B------:R0:W1:Y:S01]  /*1c560*/  SYNCS.PHASECHK.TRANS64.TRYWAIT P2, [R11+URZ+0x29850], R9 ;  /* 0x029850090b0075a7 */ /* 0x000062000804017f */
[----:B------:R-:W-:Y:S05]  /*1c570*/  @!P1 BRA `(.L_x_2485) ;  /* 0x0000000000049947 */ /* 0x000fea0003800000 */
[----:B------:R-:W-:Y:S01]  /*1c580*/  BPT.TRAP 0x1 ;  /* 0x000000040000795c */ /* 0x000fe20000300000 */
.L_x_2485:
[----:B-1----:R-:W-:Y:S05]  /*1c590*/  @P2 BRA `(.L_x_2483) ;  /* 0x0000000000082947 */ /* 0x002fea0003800000 */
[----:B------:R-:W1:Y:S02]  /*1c5a0*/  SYNCS.PHASECHK.TRANS64.TRYWAIT P2, [R11+URZ+0x29850], R9 ;  /* 0x029850090b0075a7 */ /* 0x000e64000804017f */
[----:B-1----:R-:W-:Y:S05]  /*1c5b0*/  @!P2 BRA `(.L_x_2486) ;  /* 0x00000118005ca947 */ /* 0x002fea0003800000 */
.L_x_2483:
[----:B01----:R-:W-:Y:S01]  /*1c5c0*/  IADD3 R9, R16, 0x400, RZ ;  /* 0x0000040010097810 */ /* 0x003fe20007ffe0ff */
[----:B------:R-:W-:Y:S01]  /*1c5d0*/  IMAD.MOV.U32 R13, RZ, RZ, -0x3ffffff0 ;  /* 0xc0000010ff0d7424 */ /* 0x000fe200078e00ff */
[----:B------:R-:W-:Y:S05]  /*1c5e0*/  WARPSYNC.ALL ;  /* 0x0000000000007948 */ /* 0x000fea0003800000 */
[----:B------:R-:W-:Y:S01]  /*1c5f0*/  SHF.R.U32.HI R9, RZ, 0x4, R9 ;  /* 0x00000004ff097819 */ /* 0x000fe20000011609 */
[----:B------:R-:W-:Y:S01]  /*1c600*/  WARPGROUP.ARRIVE ;  /* 0x00000000000079c5 */ /* 0x000fe20000000000 */
[----:B------:R-:W-:Y:S01]  /*1c610*/  R2UR UR7, R13 ;  /* 0x000000000d0772ca */ /* 0x000fe200000e0000 */
[----:B------:R-:W-:Y:S01]  /*1c620*/  IMAD.MOV.U32 R15, RZ, RZ, -0x3ffffff0 ;  /* 0xc0000010ff0f7424 */ /* 0x000fe200078e00ff */
[----:B------:R-:W-:Y:S01]  /*1c630*/  LOP3.LUT R9, R9, 0x3fff, RZ, 0xc0, !PT ;  /* 0x00003fff09097812 */ /* 0x000fe200078ec0ff */
[----:B------:R-:W0:Y:S01]  /*1c640*/  @P0 LDC R20, c[0x0][0x450] ;  /* 0x00011400ff140b82 */ /* 0x000e220000000800 */
[----:B------:R-:W-:-:S02]  /*1c650*/  IMAD.MOV.U32 R13, RZ, RZ, -0x3ffffff0 ;  /* 0xc0000010ff0d7424 */ /* 0x000fc400078e00ff */
[C---:B------:R-:W-:Y:S01]  /*1c660*/  FMUL.FTZ R21, R2.reuse, R158 ;  /* 0x0000009e02157220 */ /* 0x040fe20000410000 */
[----:B------:R-:W-:Y:S01]  /*1c670*/  LOP3.LUT R9, R9, 0x10000, RZ, 0xfc, !PT ;  /* 0x0001000009097812 */ /* 0x000fe200078efcff */
[C---:B------:R-:W-:Y:S01]  /*1c680*/  FMUL.FTZ R158, R2.reuse, R165 ;  /* 0x000000a5029e7220 */ /* 0x040fe20000410000 */
[C---:B------:R-:W-:Y:S01]  /*1c690*/  FMUL.FTZ R136, R2.reuse, R136 ;  /* 0x0000008802887220 */ /* 0x040fe20000410000 */
[C---:B------:R-:W-:Y:S01]  /*1c6a0*/  FMUL.FTZ R141, R2.reuse, R141 ;  /* 0x0000008d028d7220 */ /* 0x040fe20000410000 */
[C---:B------:R-:W-:Y:S01]  /*1c6b0*/  FMUL.FTZ R144, R2.reuse, R144 ;  /* 0x0000009002907220 */ /* 0x040fe20000410000 */
[----:B------:R-:W-:Y:S01]  /*1c6c0*/  IMAD R12, R189, 0x500, R9 ;  /* 0x00000500bd0c7824 */ /* 0x000fe200078e0209 */
[----:B------:R-:W-:Y:S01]  /*1c6d0*/  IADD3 R9, R211, R203, RZ ;  /* 0x000000cbd3097210 */ /* 0x000fe20007ffe0ff */
[----:B------:R-:W-:Y:S01]  /*1c6e0*/  MUFU.TANH R158, R158 ;  /* 0x0000009e009e7308 */ /* 0x000fe20000002400 */
[----:B------:R-:W-:Y:S01]  /*1c6f0*/  FMUL.FTZ R145, R2, R145 ;  /* 0x0000009102917220 */ /* 0x000fe20000410000 */
[C---:B------:R-:W-:Y:S01]  /*1c700*/  VIADD R14, R12.reuse, 0x100 ;  /* 0x000001000c0e7836 */ /* 0x040fe20000000000 */
[----:B------:R-:W-:Y:S01]  /*1c710*/  R2UR UR6, R12 ;  /* 0x000000000c0672ca */ /* 0x000fe200000e0000 */
[C---:B------:R-:W-:Y:S01]  /*1c720*/  FMUL.FTZ R148, R2.reuse, R148 ;  /* 0x0000009402947220 */ /* 0x040fe20000410000 */
        /* <DEDUP_REMOVED lines=13> */
[----:B------:R-:W-:Y:S01]  /*1c800*/  MUFU.TANH R141, R141 ;  /* 0x0000008d008d7308 */ /* 0x000fe20000002400 */
[----:B------:R-:W-:Y:S01]  /*1c810*/  R2UR UR7, R15 ;  /* 0x000000000f0772ca */ /* 0x000fe200000e0000 */
[----:B------:R-:W-:Y:S01]  /*1c820*/  IMAD.MOV.U32 R15, RZ, RZ, -0x3ffffff0 ;  /* 0xc0000010ff0f7424 */ /* 0x000fe200078e00ff */
[----:B------:R-:W-:Y:S01]  /*1c830*/  IADD3 R14, R12, 0x200, RZ ;  /* 0x000002000c0e7810 */ /* 0x000fe20007ffe0ff */
[C---:B------:R-:W-:Y:S01]  /*1c840*/  FMUL.FTZ R95, R2.reuse, R95 ;  /* 0x0000005f025f7220 */ /* 0x040fe20000410000 */
[C---:B------:R-:W-:Y:S01]  /*1c850*/  FMUL.FTZ R98, R2.reuse, R98 ;  /* 0x0000006202627220 */ /* 0x040fe20000410000 */
[C---:B------:R-:W-:Y:S01]  /*1c860*/  FMUL.FTZ R99, R2.reuse, R99 ;  /* 0x0000006302637220 */ /* 0x040fe20000410000 */
[----:B------:R-:W-:Y:S01]  /*1c870*/  FMUL.FTZ R103, R2, R103 ;  /* 0x0000006702677220 */ /* 0x000fe20000410000 */
[----:B------:R-:W-:Y:S08]  /*1c880*/  MUFU.TANH R144, R144 ;  /* 0x0000009000907308 */ /* 0x000ff00000002400 */
        /* <DEDUP_REMOVED lines=15> */
[----:B------:R-:W-:Y:S01]  /*1c980*/  MUFU.TANH R103, R103 ;  /* 0x0000006700677308 */ /* 0x000fe20000002400 */
[----:B------:R-:W-:-:S02]  /*1c990*/  WARPGROUP.DEPBAR.LE gsb0, 0x0 ;  /* 0x00008000000079c5 */ /* 0x000fc40000010000 */
[----:B------:R-:W-:Y:S01]  /*1c9a0*/  WARPGROUP.ARRIVE ;  /* 0x00000000000079c5 */ /* 0x000fe20000000000 */
[C---:B------:R-:W-:Y:S01]  /*1c9b0*/  FMUL.FTZ R185, R2.reuse, R88 ;  /* 0x0000005802b97220 */ /* 0x040fe20000410000 */
[C---:B------:R-:W-:Y:S01]  /*1c9c0*/  FMUL.FTZ R187, R2.reuse, R93 ;  /* 0x0000005d02bb7220 */ /* 0x040fe20000410000 */
[C---:B------:R-:W-:Y:S01]  /*1c9d0*/  FMUL.FTZ R88, R2.reuse, R92 ;  /* 0x0000005c02587220 */ /* 0x040fe20000410000 */
[C---:B------:R-:W-:Y:S01]  /*1c9e0*/  FMUL.FTZ R92, R2.reuse, R110 ;  /* 0x0000006e025c7220 */ /* 0x040fe20000410000 */
[----:B------:R-:W-:Y:S01]  /*1c9f0*/  FMUL.FTZ R110, R2, R119 ;  /* 0x00000077026e7220 */ /* 0x000fe20000410000 */
[----:B------:R-:W-:Y:S01]  /*1ca00*/  QGMMA.64x128x32.F32.E4M3.E4M3 R24, R180, gdesc[UR4], R24, gsb0 ;  /* 0x01e00004b4187df3 */ /* 0x000fe20008000818 */
[----:B------:R-:W-:Y:S01]  /*1ca10*/  R2UR UR6, R14 ;  /* 0x000000000e0672ca */ /* 0x000fe200000e0000 */
[C---:B------:R-:W-:Y:S01]  /*1ca20*/  VIADD R14, R12.reuse, 0x300 ;  /* 0x000003000c0e7836 */ /* 0x040fe20000000000 */
[----:B------:R-:W-:Y:S01]  /*1ca30*/  R2UR UR7, R15 ;  /* 0x000000000f0772ca */ /* 0x000fe200000e0000 */
[----:B------:R-:W-:Y:S01]  /*1ca40*/  IMAD.MOV.U32 R15, RZ, RZ, -0x3ffffff0 ;  /* 0xc0000010ff0f7424 */ /* 0x000fe200078e00ff */
[----:B------:R-:W-:Y:S01]  /*1ca50*/  MUFU.TANH R185, R185 ;  /* 0x000000b900b97308 */ /* 0x000fe20000002400 */
[----:B------:R-:W-:Y:S01]  /*1ca60*/  VIADD R12, R12, 0x400 ;  /* 0x000004000c0c7836 */ /* 0x000fe20000000000 */
[----:B------:R-:W1:Y:S06]  /*1ca70*/  S2R R186, SR_TID.X ;  /* 0x0000000000ba7919 */ /* 0x000e6c0000002100 */
[----:B------:R-:W-:Y:S08]  /*1ca80*/  MUFU.TANH R88, R88 ;  /* 0x0000005800587308 */ /* 0x000ff00000002400 */
[----:B------:R-:W-:Y:S08]  /*1ca90*/  MUFU.TANH R187, R187 ;  /* 0x000000bb00bb7308 */ /* 0x000ff00000002400 */
[----:B------:R-:W-:Y:S08]  /*1caa0*/  MUFU.TANH R92, R92 ;  /* 0x0000005c005c7308 */ /* 0x000ff00000002400 */
[----:B------:R-:W-:Y:S01]  /*1cab0*/  MUFU.TANH R110, R110 ;  /* 0x0000006e006e7308 */ /* 0x000fe20000002400 */
[----:B-1----:R-:W-:-:S02]  /*1cac0*/  LOP3.LUT R184, R186, 0x7f, RZ, 0xc0, !PT ;  /* 0x0000007fbab87812 */ /* 0x002fc400078ec0ff */
[----:B------:R-:W1:Y:S02]  /*1cad0*/  S2R R186, SR_TID.X ;  /* 0x0000000000ba7919 */ /* 0x000e640000002100 */
[----:B-1----:R-:W-:Y:S01]  /*1cae0*/  SHF.R.U32.HI R186, RZ, 0x7, R186 ;  /* 0x00000007ffba7819 */ /* 0x002fe200000116ba */
[----:B------:R-:W-:Y:S02]  /*1caf0*/  WARPGROUP.DEPBAR.LE gsb0, 0x0 ;  /* 0x00008000000079c5 */ /* 0x000fe40000010000 */
[----:B------:R-:W-:Y:S01]  /*1cb00*/  WARPGROUP.ARRIVE ;  /* 0x00000000000079c5 */ /* 0x000fe20000000000 */
[C---:B------:R-:W-:Y:S01]  /*1cb10*/  FMUL.FTZ R181, R2.reuse, R117 ;  /* 0x0000007502b57220 */ /* 0x040fe20000410000 */
[----:B------:R-:W-:-:S04]  /*1cb20*/  FMUL.FTZ R183, R2, R89 ;  /* 0x0000005902b77220 */ /* 0x000fc80000410000 */
[----:B------:R-:W-:Y:S01]  /*1cb30*/  QGMMA.64x128x32.F32.E4M3.E4M3 R24, R176, gdesc[UR4], R24, gsb0 ;  /* 0x01e00004b0187df3 */ /* 0x000fe20008000818 */
[----:B------:R-:W-:Y:S01]  /*1cb40*/  R2UR UR6, R14 ;  /* 0x000000000e0672ca */ /* 0x000fe200000e0000 */
[----:B------:R-:W-:Y:S01]  /*1cb50*/  MUFU.TANH R181, R181 ;  /* 0x000000b500b57308 */ /* 0x000fe20000002400 */
[----:B------:R-:W-:Y:S01]  /*1cb60*/  R2UR UR7, R15 ;  /* 0x000000000f0772ca */ /* 0x000fe200000e0000 */
[----:B------:R-:W1:Y:S01]  /*1cb70*/  @P0 LDC R14, c[0x0][0x44c] ;  /* 0x00011300ff0e0b82 */ /* 0x000e620000000800 */
[C---:B------:R-:W-:Y:S01]  /*1cb80*/  FMUL.FTZ R15, R2.reuse, R156 ;  /* 0x0000009c020f7220 */ /* 0x040fe20000410000 */
[----:B------:R-:W-:-:S04]  /*1cb90*/  FMUL.FTZ R156, R2, R163 ;  /* 0x000000a3029c7220 */ /* 0x000fc80000410000 */
[----:B------:R-:W-:Y:S08]  /*1cba0*/  MUFU.TANH R183, R183 ;  /* 0x000000b700b77308 */ /* 0x000ff00000002400 */
[----:B------:R-:W-:Y:S08]  /*1cbb0*/  MUFU.TANH R15, R15 ;  /* 0x0000000f000f7308 */ /* 0x000ff00000002400 */
[----:B------:R-:W-:Y:S01]  /*1cbc0*/  MUFU.TANH R156, R156 ;  /* 0x0000009c009c7308 */ /* 0x000fe20000002400 */
[----:B-1----:R-:W-:-:S04]  /*1cbd0*/  @P0 IMAD.HI.U32 R11, R9, R14, RZ ;  /* 0x0000000e090b0227 */ /* 0x002fc800078e00ff */
[C---:B------:R-:W-:Y:S01]  /*1cbe0*/  FMUL.FTZ R14, R2.reuse, R155 ;  /* 0x0000009b020e7220 */ /* 0x040fe20000410000 */
[C---:B------:R-:W-:Y:S01]  /*1cbf0*/  FMUL.FTZ R155, R2.reuse, R162 ;  /* 0x000000a2029b7220 */ /* 0x040fe20000410000 */
[C---:B------:R-:W-:Y:S01]  /*1cc00*/  FMUL.FTZ R162, R2.reuse, R121 ;  /* 0x0000007902a27220 */ /* 0x040fe20000410000 */
[C---:B------:R-:W-:Y:S01]  /*1cc10*/  FMUL.FTZ R121, R2.reuse, R123 ;  /* 0x0000007b02797220 */ /* 0x040fe20000410000 */
[----:B0-----:R-:W-:Y:S01]  /*1cc20*/  @P0 SHF.R.U32.HI R9, RZ, R20, R11 ;  /* 0x00000014ff090219 */ /* 0x001fe2000001160b */
[C---:B------:R-:W-:Y:S01]  /*1cc30*/  FMUL.FTZ R20, R2.reuse, R157 ;  /* 0x0000009d02147220 */ /* 0x040fe20000410000 */
[C---:B------:R-:W-:Y:S01]  /*1cc40*/  FMUL.FTZ R157, R2.reuse, R164 ;  /* 0x000000a4029d7220 */ /* 0x040fe20000410000 */
[C---:B------:R-:W-:Y:S01]  /*1cc50*/  FMUL.FTZ R123, R2.reuse, R124 ;  /* 0x0000007c027b7220 */ /* 0x040fe20000410000 */
[C---:B------:R-:W-:Y:S01]  /*1cc60*/  FMUL.FTZ R124, R2.reuse, R127 ;  /* 0x0000007f027c7220 */ /* 0x040fe20000410000 */
[----:B------:R-:W0:Y:S01]  /*1cc70*/  SHFL.IDX PT, R164, R9, RZ, 0x1c1f ;  /* 0x001c1fff09a47589 */ /* 0x000e2200000e0000 */
[C---:B------:R-:W-:Y:S01]  /*1cc80*/  FMUL.FTZ R127, R2.reuse, R128 ;  /* 0x00000080027f7220 */ /* 0x040fe20000410000 */
[C---:B------:R-:W-:Y:S01]  /*1cc90*/  FMUL.FTZ R128, R2.reuse, R129 ;  /* 0x0000008102807220 */ /* 0x040fe20000410000 */
[----:B------:R-:W-:Y:S01]  /*1cca0*/  FMUL.FTZ R129, R2, R131 ;  /* 0x0000008302817220 */ /* 0x000fe20000410000 */
[----:B------:R-:W-:-:S02]  /*1ccb0*/  IMAD.MOV.U32 R131, RZ, RZ, -0xa0 ;  /* 0xffffff60ff837424 */ /* 0x000fc400078e00ff */
[C---:B------:R-:W-:Y:S01]  /*1ccc0*/  FMUL.FTZ R11, R2.reuse, R152 ;  /* 0x00000098020b7220 */ /* 0x040fe20000410000 */
[----:B------:R-:W-:Y:S01]  /*1ccd0*/  MUFU.TANH R20, R20 ;  /* 0x0000001400147308 */ /* 0x000fe20000002400 */
[----:B------:R-:W-:Y:S01]  /*1cce0*/  FMUL.FTZ R152, R2, R159 ;  /* 0x0000009f02987220 */ /* 0x000fe20000410000 */
[----:B------:R-:W-:Y:S02]  /*1ccf0*/  IMAD R131, R8, R131, 0x1 ;  /* 0x0000000108837424 */ /* 0x000fe400078e0283 */
[----:B------:R-:W-:Y:S02]  /*1cd00*/  FMUL.FTZ R159, R2, R166 ;  /* 0x000000a6029f7220 */ /* 0x000fe40000410000 */
[----:B------:R-:W-:Y:S02]  /*1cd10*/  IMAD R131, R210, -0x2, R131 ;  /* 0xfffffffed2837824 */ /* 0x000fe400078e0283 */
[----:B------:R-:W1:Y:S03]  /*1cd20*/  MUFU.TANH R11, R11 ;  /* 0x0000000b000b7308 */ /* 0x000e660000002400 */
[----:B------:R-:W-:-:S05]  /*1cd30*/  IADD3 R131, -R204, R131, R205 ;  /* 0x00000083cc837210 */ /* 0x000fca0007ffe1cd */
        /* <DEDUP_REMOVED lines=15> */
[----:B------:R-:W-:Y:S02]  /*1ce30*/  FMUL.FTZ R112, R2, R116 ;  /* 0x0000007402707220 */ /* 0x000fe40000410000 */
[----:B------:R-:W-:Y:S01]  /*1ce40*/  MUFU.TANH R129, R129 ;  /* 0x0000008100817308 */ /* 0x000fe20000002400 */
        /* <DEDUP_REMOVED lines=24> */
[----:B0-----:R-:W-:Y:S01]  /*1cfd0*/  IADD3 R135, R131, R164, RZ ;  /* 0x000000a483877210 */ /* 0x001fe20007ffe0ff */
[C---:B------:R-:W-:Y:S01]  /*1cfe0*/  FMUL.FTZ R153, R2.reuse, R160 ;  /* 0x000000a002997220 */ /* 0x040fe20000410000 */
[----:B------:R-:W-:Y:S01]  /*1cff0*/  MUFU.TANH R154, R154 ;  /* 0x0000009a009a7308 */ /* 0x000fe20000002400 */
[----:B------:R-:W-:Y:S01]  /*1d000*/  FMUL.FTZ R160, R2, R167 ;  /* 0x000000a702a07220 */ /* 0x000fe20000410000 */
[----:B------:R-:W-:-:S02]  /*1d010*/  ISETP.GT.AND P2, PT, R135, RZ, PT ;  /* 0x000000ff8700720c */ /* 0x000fc40003f44270 */
[----:B------:R-:W-:Y:S02]  /*1d020*/  ISETP.GT.AND P3, PT, R135, 0x1, PT ;  /* 0x000000018700780c */ /* 0x000fe40003f64270 */
[----:B-1----:R-:W-:Y:S02]  /*1d030*/  FSEL R11, R11, -INF , P2 ;  /* 0xff8000000b0b7808 */ /* 0x002fe40001000000 */
[----:B------:R-:W0:Y:S01]  /*1d040*/  MUFU.TANH R153, R153 ;  /* 0x0000009900997308 */ /* 0x000e220000002400 */
[----:B------:R-:W-:Y:S02]  /*1d050*/  ISETP.GT.AND P2, PT, R135, 0x8, PT ;  /* 0x000000088700780c */ /* 0x000fe40003f44270 */
[----:B--2---:R-:W-:Y:S01]  /*1d060*/  FSEL R163, R12, -INF , P3 ;  /* 0xff8000000ca37808 */ /* 0x004fe20001800000 */
[----:B------:R-:W-:Y:S01]  /*1d070*/  FMUL.FTZ R12, R2, R105 ;  /* 0x00000069020c7220 */ /* 0x000fe20000410000 */
[----:B------:R-:W-:Y:S02]  /*1d080*/  FMNMX.FTZ R164, R11, R7, !PT ;  /* 0x000000070ba47209 */ /* 0x000fe40007810000 */
[----:B------:R-:W-:Y:S01]  /*1d090*/  ISETP.GT.AND P3, PT, R135, 0x9, PT ;  /* 0x000000098700780c */ /* 0x000fe20003f64270 */
[----:B------:R-:W1:Y:S01]  /*1d0a0*/  MUFU.TANH R161, R161 ;  /* 0x000000a100a17308 */ /* 0x000e620000002400 */
[----:B------:R-:W-:-:S02]  /*1d0b0*/  FSEL R15, R15, -INF , P2 ;  /* 0xff8000000f0f7808 */ /* 0x000fc40001000000 */
[----:B------:R-:W-:Y:S02]  /*1d0c0*/  FMNMX.FTZ R164, R163, R164, !PT ;  /* 0x000000a4a3a47209 */ /* 0x000fe40007810000 */
[----:B------:R-:W-:Y:S02]  /*1d0d0*/  ISETP.GT.AND P2, PT, R135, 0x10, PT ;  /* 0x000000108700780c */ /* 0x000fe40003f44270 */
[----:B------:R-:W-:Y:S01]  /*1d0e0*/  FSEL R105, R20, -INF , P3 ;  /* 0xff80000014697808 */ /* 0x000fe20001800000 */
[----:B------:R-:W2:Y:S01]  /*1d0f0*/  MUFU.TANH R139, R139 ;  /* 0x0000008b008b7308 */ /* 0x000ea20000002400 */
[----:B------:R-:W-:Y:S01]  /*1d100*/  FMNMX.FTZ R164, R15, R164, !PT ;  /* 0x000000a40fa47209 */ /* 0x000fe20007810000 */
[C---:B------:R-:W-:Y:S01]  /*1d110*/  FMUL.FTZ R20, R2.reuse, R106 ;  /* 0x0000006a02147220 */ /* 0x040fe20000410000 */
[----:B------:R-:W-:Y:S01]  /*1d120*/  ISETP.GT.AND P3, PT, R135, 0x11, PT ;  /* 0x000000118700780c */ /* 0x000fe20003f64270 */
[----:B------:R-:W-:Y:S01]  /*1d130*/  FMUL.FTZ R106, R2, R107 ;  /* 0x0000006b026a7220 */ /* 0x000fe20000410000 */
[----:B0-----:R-:W-:-:S02]  /*1d140*/  FSEL R153, R153, -INF , P2 ;  /* 0xff80000099997808 */ /* 0x001fc40001000000 */
[----:B------:R-:W-:Y:S01]  /*1d150*/  FMNMX.FTZ R164, R105, R164, !PT ;  /* 0x000000a469a47209 */ /* 0x000fe20007810000 */
[----:B------:R-:W0:Y:S01]  /*1d160*/  MUFU.TANH R151, R151 ;  /* 0x0000009700977308 */ /* 0x000e220000002400 */
[----:B------:R-:W-:Y:S02]  /*1d170*/  ISETP.GT.AND P2, PT, R135, 0x18, PT ;  /* 0x000000188700780c */ /* 0x000fe40003f44270 */
[----:B------:R-:W-:Y:S02]  /*1d180*/  FSEL R165, R154, -INF , P3 ;  /* 0xff8000009aa57808 */ /* 0x000fe40001800000 */
[----:B------:R-:W-:Y:S02]  /*1d190*/  FMNMX.FTZ R164, R153, R164, !PT ;  /* 0x000000a499a47209 */ /* 0x000fe40007810000 */
[----:B------:R-:W-:Y:S01]  /*1d1a0*/  ISETP.GT.AND P3, PT, R135, 0x19, PT ;  /* 0x000000198700780c */ /* 0x000fe20003f64270 */
[----:B------:R-:W3:Y:S01]  /*1d1b0*/  MUFU.TANH R130, R130 ;  /* 0x0000008200827308 */ /* 0x000ee20000002400 */
[----:B------:R-:W-:-:S02]  /*1d1c0*/  FSEL R157, R157, -INF , P2 ;  /* 0xff8000009d9d7808 */ /* 0x000fc40001000000 */
[----:B------:R-:W-:Y:S02]  /*1d1d0*/  FMNMX.FTZ R164, R165, R164, !PT ;  /* 0x000000a4a5a47209 */ /* 0x000fe40007810000 */
[----:B------:R-:W-:Y:S02]  /*1d1e0*/  ISETP.GT.AND P2, PT, R135, 0x20, PT ;  /* 0x000000208700780c */ /* 0x000fe40003f44270 */
[----:B------:R-:W-:Y:S01]  /*1d1f0*/  FSEL R107, R158, -INF , P3 ;  /* 0xff8000009e6b7808 */ /* 0x000fe20001800000 */
[----:B------:R-:W4:Y:S01]  /*1d200*/  MUFU.TANH R12, R12 ;  /* 0x0000000c000c7308 */ /* 0x000f220000002400 */
[----:B------:R-:W-:Y:S02]  /*1d210*/  FMNMX.FTZ R164, R157, R164, !PT ;  /* 0x000000a49da47209 */ /* 0x000fe40007810000 */
[----:B------:R-:W-:Y:S02]  /*1d220*/  ISETP.GT.AND P3, PT, R135, 0x21, PT ;  /* 0x000000218700780c */ /* 0x000fe40003f64270 */
[----:B------:R-:W-:Y:S01]  /*1d230*/  FSEL R167, R136, -INF , P2 ;  /* 0xff80000088a77808 */ /* 0x000fe20001000000 */
[----:B------:R-:W-:Y:S01]  /*1d240*/  FMUL.FTZ R136, R2, R109 ;  /* 0x0000006d02887220 */ /* 0x000fe20000410000 */
[----:B------:R-:W-:Y:S01]  /*1d250*/  FMNMX.FTZ R164, R107, R164, !PT ;  /* 0x000000a46ba47209 */ /* 0x000fe20007810000 */
[----:B------:R-:W-:Y:S01]  /*1d260*/  MUFU.TANH R177, R177 ;  /* 0x000000b100b17308 */ /* 0x000fe20000002400 */
[----:B------:R-:W-:-:S02]  /*1d270*/  ISETP.GT.AND P2, PT, R135, 0x28, PT ;  /* 0x000000288700780c */ /* 0x000fc40003f44270 */
[----:B-1----:R-:W-:Y:S02]  /*1d280*/  FSEL R161, R161, -INF , P3 ;  /* 0xff800000a1a17808 */ /* 0x002fe40001800000 */
[----:B------:R-:W-:Y:S02]  /*1d290*/  FMNMX.FTZ R164, R167, R164, !PT ;  /* 0x000000a4a7a47209 */ /* 0x000fe40007810000 */
[----:B------:R-:W-:Y:S01]  /*1d2a0*/  ISETP.GT.AND P3, PT, R135, 0x29, PT ;  /* 0x000000298700780c */ /* 0x000fe20003f64270 */
[----:B------:R-:W1:Y:S01]  /*1d2b0*/  MUFU.TANH R136, R136 ;  /* 0x0000008800887308 */ /* 0x000e620000002400 */
[----:B--2---:R-:W-:Y:S02]  /*1d2c0*/  FSEL R139, R139, -INF , P2 ;  /* 0xff8000008b8b7808 */ /* 0x004fe40001000000 */
[----:B------:R-:W-:Y:S02]  /*1d2d0*/  FMNMX.FTZ R164, R161, R164, !PT ;  /* 0x000000a4a1a47209 */ /* 0x000fe40007810000 */
[----:B------:R-:W-:-:S02]  /*1d2e0*/  ISETP.GT.AND P2, PT, R135, 0x30, PT ;  /* 0x000000308700780c */ /* 0x000fc40003f44270 */
[----:B------:R-:W-:Y:S01]  /*1d2f0*/  FSEL R141, R141, -INF , P3 ;  /* 0xff8000008d8d7808 */ /* 0x000fe20001800000 */
[----:B------:R-:W2:Y:S01]  /*1d300*/  MUFU.TANH R179, R179 ;  /* 0x000000b300b37308 */ /* 0x000ea20000002400 */
[----:B------:R-:W-:Y:S02]  /*1d310*/  FMNMX.FTZ R164, R139, R164, !PT ;  /* 0x000000a48ba47209 */ /* 0x000fe40007810000 */
[----:B------:R-:W-:Y:S02]  /*1d320*/  ISETP.GT.AND P3, PT, R135, 0x31, PT ;  /* 0x000000318700780c */ /* 0x000fe40003f64270 */
[----:B------:R-:W-:Y:S02]  /*1d330*/  FSEL R109, R144, -INF , P2 ;  /* 0xff800000906d7808 */ /* 0x000fe40001000000 */
[----:B------:R-:W-:Y:S01]  /*1d340*/  FMNMX.FTZ R164, R141, R164, !PT ;  /* 0x000000a48da47209 */ /* 0x000fe20007810000 */
[----:B------:R-:W5:Y:S01]  /*1d350*/  MUFU.TANH R112, R112 ;  /* 0x0000007000707308 */ /* 0x000f620000002400 */
[----:B------:R-:W-:-:S02]  /*1d360*/  ISETP.GT.AND P2, PT, R135, 0x38, PT ;  /* 0x000000388700780c */ /* 0x000fc40003f44270 */
[----:B------:R-:W-:Y:S02]  /*1d370*/  FSEL R145, R145, -INF , P3 ;  /* 0xff80000091917808 */ /* 0x000fe40001800000 */
[----:B------:R-:W-:Y:S02]  /*1d380*/  FMNMX.FTZ R164, R109, R164, !PT ;  /* 0x000000a46da47209 */ /* 0x000fe40007810000 */
[----:B------:R-:W-:Y:S01]  /*1d390*/  ISETP.GT.AND P3, PT, R135, 0x39, PT ;  /* 0x000000398700780c */ /* 0x000fe20003f64270 */
[----:B------:R-:W-:Y:S01]  /*1d3a0*/  MUFU.TANH R13, R13 ;  /* 0x0000000d000d7308 */ /* 0x000fe20000002400 */
[----:B------:R-:W-:Y:S02]  /*1d3b0*/  FSEL R113, R148, -INF , P2 ;  /* 0xff80000094717808 */ /* 0x000fe40001000000 */
[----:B------:R-:W-:Y:S02]  /*1d3c0*/  FMNMX.FTZ R164, R145, R164, !PT ;  /* 0x000000a491a47209 */ /* 0x000fe40007810000 */
[----:B------:R-:W-:-:S02]  /*1d3d0*/  ISETP.GT.AND P2, PT, R135, 0x40, PT ;  /* 0x000000408700780c */ /* 0x000fc40003f44270 */
[----:B------:R-:W-:Y:S01]  /*1d3e0*/  FSEL R149, R149, -INF , P3 ;  /* 0xff80000095957808 */ /* 0x000fe20001800000 */
[----:B------:R-:W-:Y:S01]  /*1d3f0*/  MUFU.TANH R160, R160 ;  /* 0x000000a000a07308 */ /* 0x000fe20000002400 */
[----:B------:R-:W-:Y:S02]  /*1d400*/  FMNMX.FTZ R164, R113, R164, !PT ;  /* 0x000000a471a47209 */ /* 0x000fe40007810000 */
[----:B------:R-:W-:Y:S02]  /*1d410*/  ISETP.GT.AND P3, PT, R135, 0x41, PT ;  /* 0x000000418700780c */ /* 0x000fe40003f64270 */
[----:B0-----:R-:W-:Y:S02]  /*1d420*/  FSEL R151, R151, -INF , P2 ;  /* 0xff80000097977808 */ /* 0x001fe40001000000 */
[----:B------:R-:W-:Y:S01]  /*1d430*/  FMNMX.FTZ R164, R149, R164, !PT ;  /* 0x000000a495a47209 */ /* 0x000fe20007810000 */
[----:B------:R-:W-:Y:S01]  /*1d440*/  MUFU.TANH R137, R137 ;  /* 0x0000008900897308 */ /* 0x000fe20000002400 */
[----:B------:R-:W-:-:S02]  /*1d450*/  ISETP.GT.AND P2, PT, R135, 0x48, PT ;  /* 0x000000488700780c */ /* 0x000fc40003f44270 */
[----:B------:R-:W-:Y:S02]  /*1d460*/  FMNMX.FTZ R164, R151, R164, !PT ;  /* 0x000000a497a47209 */ /* 0x000fe40007810000 */
[----:B------:R-:W-:Y:S02]  /*1d470*/  FSEL R123, R123, -INF , P2 ;  /* 0xff8000007b7b7808 */ /* 0x000fe40001000000 */
[----:B------:R-:W-:Y:S01]  /*1d480*/  ISETP.GT.AND P2, PT, R135, 0x50, PT ;  /* 0x000000508700780c */ /* 0x000fe20003f44270 */
[----:B------:R-:W-:Y:S03]  /*1d490*/  MUFU.TANH R138, R138 ;  /* 0x0000008a008a7308 */ /* 0x000fe60000002400 */
[----:B------:R-:W-:Y:S01]  /*1d4a0*/  FSEL R127, R127, -INF , P2 ;  /* 0xff8000007f7f7808 */ /* 0x000fe20001000000 */
[----:B------:R-:W-:Y:S02]  /*1d4b0*/  WARPGROUP.DEPBAR.LE gsb0, 0x0 ;  /* 0x00008000000079c5 */ /* 0x000fe40000010000 */
[----:B------:R-:W-:Y:S01]  /*1d4c0*/  WARPGROUP.ARRIVE ;  /* 0x00000000000079c5 */ /* 0x000fe20000000000 */
[C---:B------:R-:W-:Y:S01]  /*1d4d0*/  ISETP.GT.AND P2, PT, R135.reuse, 0x58, PT ;  /* 0x000000588700780c */ /* 0x040fe20003f44270 */
[----:B------:R-:W-:Y:S03]  /*1d4e0*/  MUFU.TANH R140, R140 ;  /* 0x0000008c008c7308 */ /* 0x000fe60000002400 */
[----:B---3--:R-:W-:Y:S01]  /*1d4f0*/  FSEL R89, R130, -INF , P2 ;  /* 0xff80000082597808 */ /* 0x008fe20001000000 */
[----:B------:R-:W-:Y:S01]  /*1d500*/  QGMMA.64x128x32.F32.E4M3.E4M3 R24, R168, gdesc[UR4], R24, gsb0 ;  /* 0x01e00004a8187df3 */ /* 0x000fe20008000818 */
[----:B------:R-:W-:-:S03]  /*1d510*/  ISETP.GT.AND P2, PT, R135, 0x60, PT ;  /* 0x000000608700780c */ /* 0x000fc60003f44270 */
        /* <DEDUP_REMOVED lines=13> */
[----:B------:R-:W-:Y:S02]  /*1d5f0*/  FSEL R169, R162, -INF , P3 ;  /* 0xff800000a2a97808 */ /* 0x000fe40001800000 */
[----:B------:R-:W-:Y:S02]  /*1d600*/  ISETP.GT.AND P3, PT, R135, 0x49, PT ;  /* 0x000000498700780c */ /* 0x000fe40003f64270 */
[----:B------:R-:W-:Y:S02]  /*1d610*/  FMNMX.FTZ R164, R169, R164, !PT ;  /* 0x000000a4a9a47209 */ /* 0x000fe40007810000 */
[----:B------:R-:W-:Y:S02]  /*1d620*/  FSEL R125, R125, -INF , P3 ;  /* 0xff8000007d7d7808 */ /* 0x000fe40001800000 */
[----:B------:R-:W-:Y:S02]  /*1d630*/  FMNMX.FTZ R164, R123, R164, !PT ;  /* 0x000000a47ba47209 */ /* 0x000fe40007810000 */
[----:B------:R-:W-:-:S02]  /*1d640*/  ISETP.GT.AND P3, PT, R135, 0x51, PT ;  /* 0x000000518700780c */ /* 0x000fc40003f64270 */
[----:B------:R-:W-:Y:S02]  /*1d650*/  FMNMX.FTZ R164, R125, R164, !PT ;  /* 0x000000a47da47209 */ /* 0x000fe40007810000 */
[----:B------:R-:W-:Y:S02]  /*1d660*/  FSEL R117, R128, -INF , P3 ;  /* 0xff80000080757808 */ /* 0x000fe40001800000 */
[----:B------:R-:W-:Y:S01]  /*1d670*/  FMNMX.FTZ R164, R127, R164, !PT ;  /* 0x000000a47fa47209 */ /* 0x000fe20007810000 */
[----:B------:R-:W0:Y:S01]  /*1d680*/  SHFL.IDX PT, R128, R9, 0x1, 0x1c1f ;  /* 0x003c1f0009807f89 */ /* 0x000e2200000e0000 */
[----:B------:R-:W-:Y:S02]  /*1d690*/  ISETP.GT.AND P3, PT, R135, 0x59, PT ;  /* 0x000000598700780c */ /* 0x000fe40003f64270 */
[----:B------:R-:W-:Y:S02]  /*1d6a0*/  FMNMX.FTZ R164, R117, R164, !PT ;  /* 0x000000a475a47209 */ /* 0x000fe40007810000 */
[----:B------:R-:W-:-:S02]  /*1d6b0*/  FSEL R133, R133, -INF , P3 ;  /* 0xff80000085857808 */ /* 0x000fc40001800000 */
[----:B------:R-:W-:Y:S02]  /*1d6c0*/  FMNMX.FTZ R164, R89, R164, !PT ;  /* 0x000000a459a47209 */ /* 0x000fe40007810000 */
[----:B------:R-:W-:Y:S02]  /*1d6d0*/  ISETP.GT.AND P3, PT, R135, 0x61, PT ;  /* 0x000000618700780c */ /* 0x000fe40003f64270 */
[----:B------:R-:W-:Y:S02]  /*1d6e0*/  FSEL R171, R104, -INF , P2 ;  /* 0xff80000068ab7808 */ /* 0x000fe40001000000 */
[----:B------:R-:W-:Y:S01]  /*1d6f0*/  FMNMX.FTZ R164, R133, R164, !PT ;  /* 0x000000a485a47209 */ /* 0x000fe20007810000 */
[----:B------:R3:W-:Y:S01]  /*1d700*/  MUFU.TANH R104, R96 ;  /* 0x0000006000687308 */ /* 0x0007e20000002400 */
[----:B------:R-:W-:Y:S02]  /*1d710*/  ISETP.GT.AND P2, PT, R135, 0x68, PT ;  /* 0x000000688700780c */ /* 0x000fe40003f44270 */
[----:B----4-:R-:W-:Y:S01]  /*1d720*/  FSEL R173, R12, -INF , P3 ;  /* 0xff8000000cad7808 */ /* 0x010fe20001800000 */
[----:B------:R-:W-:Y:S01]  /*1d730*/  FMUL.FTZ R12, R2, R97 ;  /* 0x00000061020c7220 */ /* 0x000fe20000410000 */
[----:B------:R-:W-:-:S02]  /*1d740*/  FMNMX.FTZ R164, R171, R164, !PT ;  /* 0x000000a4aba47209 */ /* 0x000fc40007810000 */
[----:B------:R-:W-:Y:S02]  /*1d750*/  ISETP.GT.AND P3, PT, R135, 0x69, PT ;  /* 0x000000698700780c */ /* 0x000fe40003f64270 */
[----:B------:R-:W-:Y:S01]  /*1d760*/  FSEL R175, R108, -INF , P2 ;  /* 0xff8000006caf7808 */ /* 0x000fe20001000000 */
[----:B------:R-:W4:Y:S01]  /*1d770*/  MUFU.TANH R12, R12 ;  /* 0x0000000c000c7308 */ /* 0x000f220000002400 */
[----:B------:R-:W-:Y:S01]  /*1d780*/  FMNMX.FTZ R164, R173, R164, !PT ;  /* 0x000000a4ada47209 */ /* 0x000fe20007810000 */
[----:B---3--:R-:W-:Y:S01]  /*1d790*/  FMUL.FTZ R96, R2, R111 ;  /* 0x0000006f02607220 */ /* 0x008fe20000410000 */
[----:B------:R-:W-:Y:S01]  /*1d7a0*/  ISETP.GT.AND P2, PT, R135, 0x70, PT ;  /* 0x000000708700780c */ /* 0x000fe20003f44270 */
[----:B0-----:R-:W-:Y:S01]  /*1d7b0*/  IMAD.IADD R131, R131, 0x1, R128 ;  /* 0x0000000183837824 */ /* 0x001fe200078e0280 */
[----:B-1----:R-:W-:Y:S01]  /*1d7c0*/  FSEL R93, R136, -INF , P3 ;  /* 0xff800000885d7808 */ /* 0x002fe20001800000 */
[----:B------:R-:W-:Y:S01]  /*1d7d0*/  FMUL.FTZ R108, R2, R118 ;  /* 0x00000076026c7220 */ /* 0x000fe20000410000 */
[----:B------:R-:W-:Y:S01]  /*1d7e0*/  FMNMX.FTZ R164, R175, R164, !PT ;  /* 0x000000a4afa47209 */ /* 0x000fe20007810000 */
[----:B------:R-:W0:Y:S01]  /*1d7f0*/  MUFU.TANH R96, R96 ;  /* 0x0000006000607308 */ /* 0x000e220000002400 */
[----:B------:R-:W-:-:S02]  /*1d800*/  ISETP.GT.AND P3, PT, R135, 0x71, PT ;  /* 0x000000718700780c */ /* 0x000fc40003f64270 */
[----:B------:R-:W-:Y:S02]  /*1d810*/  FSEL R177, R177, -INF , P2 ;  /* 0xff800000b1b17808 */ /* 0x000fe40001000000 */
[----:B------:R-:W-:Y:S02]  /*1d820*/  FMNMX.FTZ R164, R93, R164, !PT ;  /* 0x000000a45da47209 */ /* 0x000fe40007810000 */
[----:B------:R-:W-:Y:S01]  /*1d830*/  ISETP.GT.AND P2, PT, R135, 0x78, PT ;  /* 0x000000788700780c */ /* 0x000fe20003f44270 */
[----:B------:R-:W-:Y:S01]  /*1d840*/  MUFU.TANH R108, R108 ;  /* 0x0000006c006c7308 */ /* 0x000fe20000002400 */
[----:B--2---:R-:W-:Y:S02]  /*1d850*/  FSEL R179, R179, -INF , P3 ;  /* 0xff800000b3b37808 */ /* 0x004fe40001800000 */
[----:B------:R-:W-:Y:S02]  /*1d860*/  FMNMX.FTZ R164, R177, R164, !PT ;  /* 0x000000a4b1a47209 */ /* 0x000fe40007810000 */
[----:B------:R-:W-:-:S02]  /*1d870*/  ISETP.GT.AND P3, PT, R135, 0x79, PT ;  /* 0x000000798700780c */ /* 0x000fc40003f64270 */
[----:B-----5:R-:W-:Y:S01]  /*1d880*/  FSEL R97, R112, -INF , P2 ;  /* 0xff80000070617808 */ /* 0x020fe20001000000 */
[----:B------:R-:W-:Y:S01]  /*1d890*/  FMUL.FTZ R112, R2, R91 ;  /* 0x0000005b02707220 */ /* 0x000fe20000410000 */
[----:B------:R-:W-:Y:S02]  /*1d8a0*/  FMNMX.FTZ R164, R179, R164, !PT ;  /* 0x000000a4b3a47209 */ /* 0x000fe40007810000 */
[----:B------:R-:W-:Y:S02]  /*1d8b0*/  ISETP.GT.AND P2, PT, R135, 0x80, PT ;  /* 0x000000808700780c */ /* 0x000fe40003f44270 */
[----:B------:R-:W-:Y:S01]  /*1d8c0*/  FSEL R181, R181, -INF , P3 ;  /* 0xff800000b5b57808 */ /* 0x000fe20001800000 */
[----:B------:R-:W-:Y:S01]  /*1d8d0*/  MUFU.TANH R112, R112 ;  /* 0x0000007000707308 */ /* 0x000fe20000002400 */
[----:B------:R-:W-:Y:S02]  /*1d8e0*/  FMNMX.FTZ R164, R97, R164, !PT ;  /* 0x000000a461a47209 */ /* 0x000fe40007810000 */
[----:B------:R-:W-:-:S02]  /*1d8f0*/  ISETP.GT.AND P3, PT, R135, 0x81, PT ;  /* 0x000000818700780c */ /* 0x000fc40003f64270 */
[----:B------:R-:W-:Y:S02]  /*1d900*/  FSEL R185, R185, -INF , P2 ;  /* 0xff800000b9b97808 */ /* 0x000fe40001000000 */
[----:B------:R-:W-:Y:S02]  /*1d910*/  FMNMX.FTZ R164, R181, R164, !PT ;  /* 0x000000a4b5a47209 */ /* 0x000fe40007810000 */
[----:B------:R-:W-:Y:S02]  /*1d920*/  ISETP.GT.AND P2, PT, R135, 0x88, PT ;  /* 0x000000888700780c */ /* 0x000fe40003f44270 */
[----:B------:R-:W-:Y:S02]  /*1d930*/  FSEL R183, R183, -INF , P3 ;  /* 0xff800000b7b77808 */ /* 0x000fe40001800000 */
        /* <DEDUP_REMOVED lines=11> */
[----:B----4-:R-:W-:Y:S02]  /*1d9f0*/  FSEL R88, R12, -INF , P3 ;  /* 0xff8000000c587808 */ /* 0x010fe40001800000 */
[----:B------:R-:W-:Y:S02]  /*1da00*/  FMNMX.FTZ R164, R207, R164, !PT ;  /* 0x000000a4cfa47209 */ /* 0x000fe40007810000 */
[----:B------:R-:W-:-:S02]  /*1da10*/  ISETP.GT.AND P3, PT, R135, 0x99, PT ;  /* 0x000000998700780c */ /* 0x000fc40003f64270 */
[----:B------:R-:W-:Y:S01]  /*1da20*/  FSEL R111, R100, -INF , P2 ;  /* 0xff800000646f7808 */ /* 0x000fe20001000000 */
[----:B------:R-:W-:Y:S01]  /*1da30*/  FMUL.FTZ R100, R2, R114 ;  /* 0x0000007202647220 */ /* 0x000fe20000410000 */
[----:B------:R-:W-:Y:S01]  /*1da40*/  FMNMX.FTZ R164, R88, R164, !PT ;  /* 0x000000a458a47209 */ /* 0x000fe20007810000 */
[----:B------:R-:W-:Y:S01]  /*1da50*/  FMUL.FTZ R114, R2, R102 ;  /* 0x0000006602727220 */ /* 0x000fe20000410000 */
[----:B------:R-:W-:Y:S01]  /*1da60*/  FSEL R135, R104, -INF , P3 ;  /* 0xff80000068877808 */ /* 0x000fe20001800000 */
[----:B------:R-:W-:Y:S01]  /*1da70*/  FMUL.FTZ R104, R2, R115 ;  /* 0x0000007302687220 */ /* 0x000fe20000410000 */
[----:B------:R-:W-:Y:S01]  /*1da80*/  FMNMX.FTZ R164, R111, R164, !PT ;  /* 0x000000a46fa47209 */ /* 0x000fe20007810000 */
[----:B------:R-:W1:Y:S01]  /*1da90*/  MUFU.TANH R100, R100 ;  /* 0x0000006400647308 */ /* 0x000e620000002400 */
[----:B------:R-:W-:Y:S02]  /*1daa0*/  ISETP.GT.AND P3, PT, R131, RZ, PT ;  /* 0x000000ff8300720c */ /* 0x000fe40003f64270 */
[----:B------:R-:W-:-:S02]  /*1dab0*/  FMNMX.FTZ R164, R135, R164, !PT ;  /* 0x000000a487a47209 */ /* 0x000fc40007810000 */
[----:B------:R-:W-:Y:S02]  /*1dac0*/  ISETP.GT.AND P4, PT, R131, 0x1, PT ;  /* 0x000000018300780c */ /* 0x000fe40003f84270 */
[----:B------:R-:W-:Y:S01]  /*1dad0*/  FSEL R9, R13, -INF , P3 ;  /* 0xff8000000d097808 */ /* 0x000fe20001800000 */
[----:B------:R-:W2:Y:S01]  /*1dae0*/  SHFL.BFLY PT, R12, R164, 0x2, 0x1f ;  /* 0x0c401f00a40c7f89 */ /* 0x000ea200000e0000 */
[----:B------:R-:W-:Y:S01]  /*1daf0*/  ISETP.GT.AND P3, PT, R131, 0x8, PT ;  /* 0x000000088300780c */ /* 0x000fe20003f64270 */
[----:B------:R-:W3:Y:S01]  /*1db00*/  MUFU.TANH R104, R104 ;  /* 0x0000006800687308 */ /* 0x000ee20000002400 */
[----:B------:R-:W-:Y:S02]  /*1db10*/  FSEL R115, R14, -INF , P4 ;  /* 0xff8000000e737808 */ /* 0x000fe40002000000 */
[----:B------:R-:W-:Y:S02]  /*1db20*/  FMNMX.FTZ R130, R9, R6, !PT ;  /* 0x0000000609827209 */ /* 0x000fe40007810000 */
[----:B------:R-:W-:-:S02]  /*1db30*/  ISETP.GT.AND P4, PT, R131, 0x9, PT ;  /* 0x000000098300780c */ /* 0x000fc40003f84270 */
[----:B------:R-:W-:Y:S01]  /*1db40*/  FSEL R21, R21, -INF , P3 ;  /* 0xff80000015157808 */ /* 0x000fe20001800000 */
[----:B------:R-:W4:Y:S01]  /*1db50*/  MUFU.TANH R114, R114 ;  /* 0x0000007200727308 */ /* 0x000f220000002400 */
[----:B------:R-:W-:Y:S02]  /*1db60*/  FMNMX.FTZ R130, R115, R130, !PT ;  /* 0x0000008273827209 */ /* 0x000fe40007810000 */
[----:B------:R-:W-:Y:S02]  /*1db70*/  ISETP.GT.AND P3, PT, R131, 0x10, PT ;  /* 0x000000108300780c */ /* 0x000fe40003f64270 */
[----:B------:R-:W-:Y:S02]  /*1db80*/  FSEL R119, R152, -INF , P4 ;  /* 0xff80000098777808 */ /* 0x000fe40002000000 */
[----:B------:R-:W-:Y:S02]  /*1db90*/  FMNMX.FTZ R130, R21, R130, !PT ;  /* 0x0000008215827209 */ /* 0x000fe40007810000 */
[----:B------:R-:W-:-:S02]  /*1dba0*/  ISETP.GT.AND P4, PT, R131, 0x11, PT ;  /* 0x000000118300780c */ /* 0x000fc40003f84270 */
[----:B------:R-:W-:Y:S02]  /*1dbb0*/  FSEL R155, R155, -INF , P3 ;  /* 0xff8000009b9b7808 */ /* 0x000fe40001800000 */
[----:B------:R-:W-:Y:S02]  /*1dbc0*/  FMNMX.FTZ R136, R119, R130, !PT ;  /* 0x0000008277887209 */ /* 0x000fe40007810000 */
[----:B--2---:R-:W-:Y:S02]  /*1dbd0*/  FMNMX.FTZ R12, R164, R12, !PT ;  /* 0x0000000ca40c7209 */ /* 0x004fe40007810000 */
[----:B------:R-:W-:Y:S02]  /*1dbe0*/  ISETP.GT.AND P3, PT, R131, 0x18, PT ;  /* 0x000000188300780c */ /* 0x000fe40003f64270 */
[----:B------:R-:W-:Y:S01]  /*1dbf0*/  FMNMX.FTZ R136, R155, R136, !PT ;  /* 0x000000889b887209 */ /* 0x000fe20007810000 */
[----:B------:R-:W2:Y:S01]  /*1dc00*/  SHFL.BFLY PT, R91, R12, 0x1, 0x1f ;  /* 0x0c201f000c5b7f89 */ /* 0x000ea200000e0000 */
[----:B------:R-:W-:-:S02]  /*1dc10*/  FSEL R159, R159, -INF , P3 ;  /* 0xff8000009f9f7808 */ /* 0x000fc40001800000 */
[----:B------:R-:W-:-:S04]  /*1dc20*/  ISETP.GT.AND P3, PT, R131, 0x20, PT ;  /* 0x000000208300780c */ /* 0x000fc80003f64270 */
[----:B------:R-:W-:Y:S02]  /*1dc30*/  FSEL R137, R137, -INF , P3 ;  /* 0xff80000089897808 */ /* 0x000fe40001800000 */
[----:B------:R-:W-:Y:S02]  /*1dc40*/  ISETP.GT.AND P3, PT, R131, 0x28, PT ;  /* 0x000000288300780c */ /* 0x000fe40003f64270 */
[----:B--2---:R-:W-:Y:S01]  /*1dc50*/  FMNMX.FTZ R91, R12, R91, !PT ;  /* 0x0000005b0c5b7209 */ /* 0x004fe20007810000 */
[----:B------:R-:W-:-:S03]  /*1dc60*/  IMAD.U32 R12, RZ, RZ, UR55 ;  /* 0x00000037ff0c7e24 */ /* 0x000fc6000f8e00ff */
[C---:B------:R-:W-:Y:S01]  /*1dc70*/  FSETP.NEU.FTZ.AND P2, PT, R91.reuse, -INF , PT ;  /* 0xff8000005b00780b */ /* 0x040fe20003f5d000 */
[----:B------:R-:W-:-:S03]  /*1dc80*/  FFMA.FTZ R102, R91, R12, -8 ;  /* 0xc10000005b667423 */ /* 0x000fc6000001000c */
[----:B------:R-:W-:Y:S02]  /*1dc90*/  FSEL R168, R91, RZ, P2 ;  /* 0x000000ff5ba87208 */ /* 0x000fe40001000000 */
[----:B------:R-:W-:Y:S02]  /*1dca0*/  FSEL R102, R102, RZ, P2 ;  /* 0x000000ff66667208 */ /* 0x000fe40001000000 */
[----:B------:R-:W-:-:S03]  /*1dcb0*/  ISETP.NE.AND P2, PT, R184, RZ, PT ;  /* 0x000000ffb800720c */ /* 0x000fc60003f45270 */
[-CC-:B------:R-:W-:Y:S01]  /*1dcc0*/  FFMA.FTZ R118, R105, R12.reuse, -R102.reuse ;  /* 0x0000000c69767223 */ /* 0x180fe20000010866 */
[----:B------:R-:W-:-:S01]  /*1dcd0*/  FFMA.FTZ R105, R153, R12, -R102 ;  /* 0x0000000c99697223 */ /* 0x000fc20000010866 */
[----:B------:R-:W-:Y:S01]  /*1dce0*/  FSEL R153, R156, -INF , P4 ;  /* 0xff8000009c997808 */ /* 0x000fe20002000000 */
[----:B------:R-:W-:-:S01]  /*1dcf0*/  FFMA.FTZ R157, R157, R12, -R102 ;  /* 0x0000000c9d9d7223 */ /* 0x000fc20000010866 */
[----:B------:R-:W-:Y:S01]  /*1dd00*/  ISETP.GT.AND P4, PT, R131, 0x19, PT ;  /* 0x000000198300780c */ /* 0x000fe20003f84270 */
[----:B------:R-:W-:-:S01]  /*1dd10*/  FFMA.FTZ R13, R139, R12, -R102 ;  /* 0x0000000c8b0d7223 */ /* 0x000fc20000010866 */
[----:B------:R-:W-:Y:S01]  /*1dd20*/  FMNMX.FTZ R136, R153, R136, !PT ;  /* 0x0000008899887209 */ /* 0x000fe20007810000 */
[----:B------:R2:W-:Y:S01]  /*1dd30*/  MUFU.EX2 R14, R157 ;  /* 0x0000009d000e7308 */ /* 0x0005e20000000800 */
[----:B------:R-:W-:-:S01]  /*1dd40*/  FFMA.FTZ R116, R11, R12, -R102 ;  /* 0x0000000c0b747223 */ /* 0x000fc20000010866 */
[--C-:B------:R-:W-:Y:S01]  /*1dd50*/  FFMA.FTZ R11, R163, R12, -R102.reuse ;  /* 0x0000000ca30b7223 */ /* 0x100fe20000010866 */
[----:B------:R-:W-:Y:S01]  /*1dd60*/  FMNMX.FTZ R136, R159, R136, !PT ;  /* 0x000000889f887209 */ /* 0x000fe20007810000 */
[-CC-:B------:R-:W-:Y:S01]  /*1dd70*/  FFMA.FTZ R165, R165, R12.reuse, -R102.reuse ;  /* 0x0000000ca5a57223 */ /* 0x180fe20000010866 */
[----:B------:R-:W-:Y:S01]  /*1dd80*/  FSEL R163, R140, -INF , P3 ;  /* 0xff8000008ca37808 */ /* 0x000fe20001800000 */
[-CC-:B------:R-:W-:Y:S01]  /*1dd90*/  FFMA.FTZ R167, R167, R12.reuse, -R102.reuse ;  /* 0x0000000ca7a77223 */ /* 0x180fe20000010866 */
[----:B------:R-:W-:Y:S01]  /*1dda0*/  ISETP.GT.AND P3, PT, R131, 0x30, PT ;  /* 0x000000308300780c */ /* 0x000fe20003f64270 */
[----:B------:R5:W-:Y:S01]  /*1ddb0*/  MUFU.EX2 R128, R165 ;  /* 0x000000a500807308 */ /* 0x000be20000000800 */
[----:B--2---:R-:W-:-:S01]  /*1ddc0*/  FFMA.FTZ R157, R161, R12, -R102 ;  /* 0x0000000ca19d7223 */ /* 0x004fc20000010866 */
[----:B------:R-:W-:Y:S01]  /*1ddd0*/  FSEL R161, R160, -INF , P4 ;  /* 0xff800000a0a17808 */ /* 0x000fe20002000000 */
[----:B------:R-:W-:-:S01]  /*1dde0*/  FFMA.FTZ R15, R15, R12, -R102 ;  /* 0x0000000c0f0f7223 */ /* 0x000fc20000010866 */
[----:B------:R-:W-:Y:S01]  /*1ddf0*/  ISETP.GT.AND P4, PT, R131, 0x21, PT ;  /* 0x000000218300780c */ /* 0x000fe20003f84270 */
[----:B------:R-:W-:-:S01]  /*1de00*/  FFMA.FTZ R107, R107, R12, -R102 ;  /* 0x0000000c6b6b7223 */ /* 0x000fc20000010866 */
[----:B------:R-:W-:Y:S01]  /*1de10*/  FMNMX.FTZ R144, R161, R136, !PT ;  /* 0x00000088a1907209 */ /* 0x000fe20007810000 */
[----:B------:R-:W-:-:S01]  /*1de20*/  FFMA.FTZ R141, R141, R12, -R102 ;  /* 0x0000000c8d8d7223 */ /* 0x000fc20000010866 */
[----:B------:R-:W-:Y:S01]  /*1de30*/  FSEL R139, R138, -INF , P4 ;  /* 0xff8000008a8b7808 */ /* 0x000fe20002000000 */
[----:B------:R2:W-:Y:S01]  /*1de40*/  MUFU.EX2 R130, R167 ;  /* 0x000000a700827308 */ /* 0x0005e20000000800 */
[----:B------:R-:W-:Y:S01]  /*1de50*/  FMNMX.FTZ R144, R137, R144, !PT ;  /* 0x0000009089907209 */ /* 0x000fe20007810000 */
[-CC-:B------:R-:W-:Y:S01]  /*1de60*/  FFMA.FTZ R138, R145, R12.reuse, -R102.reuse ;  /* 0x0000000c918a7223 */ /* 0x180fe20000010866 */
[----:B------:R-:W-:Y:S01]  /*1de70*/  ISETP.GT.AND P4, PT, R131, 0x29, PT ;  /* 0x000000298300780c */ /* 0x000fe20003f84270 */
[--C-:B------:R-:W-:Y:S01]  /*1de80*/  FFMA.FTZ R109, R109, R12, -R102.reuse ;  /* 0x0000000c6d6d7223 */ /* 0x100fe20000010866 */
[----:B------:R-:W-:Y:S01]  /*1de90*/  FMNMX.FTZ R144, R139, R144, !PT ;  /* 0x000000908b907209 */ /* 0x000fe20007810000 */
[--C-:B------:R-:W-:Y:S01]  /*1dea0*/  FFMA.FTZ R113, R113, R12, -R102.reuse ;  /* 0x0000000c71717223 */ /* 0x100fe20000010866 */
[----:B-----5:R-:W-:Y:S01]  /*1deb0*/  FSEL R165, R142, -INF , P4 ;  /* 0xff8000008ea57808 */ /* 0x020fe20002000000 */
[----:B------:R5:W-:Y:S01]  /*1dec0*/  MUFU.EX2 R136, R13 ;  /* 0x0000000d00887308 */ /* 0x000be20000000800 */
[----:B------:R-:W-:Y:S01]  /*1ded0*/  FMNMX.FTZ R144, R163, R144, !PT ;  /* 0x00000090a3907209 */ /* 0x000fe20007810000 */
[-CC-:B------:R-:W-:Y:S01]  /*1dee0*/  FFMA.FTZ R142, R149, R12.reuse, -R102.reuse ;  /* 0x0000000c958e7223 */ /* 0x180fe20000010866 */
[----:B------:R-:W-:Y:S01]  /*1def0*/  ISETP.GT.AND P4, PT, R131, 0x31, PT ;  /* 0x000000318300780c */ /* 0x000fe20003f84270 */
[-CC-:B------:R-:W-:Y:S01]  /*1df00*/  FFMA.FTZ R125, R125, R12.reuse, -R102.reuse ;  /* 0x0000000c7d7d7223 */ /* 0x180fe20000010866 */
[----:B------:R-:W-:Y:S01]  /*1df10*/  FSEL R143, R143, -INF , P3 ;  /* 0xff8000008f8f7808 */ /* 0x000fe20001800000 */
[--C-:B------:R-:W-:Y:S01]  /*1df20*/  FFMA.FTZ R117, R117, R12, -R102.reuse ;  /* 0x0000000c75757223 */ /* 0x100fe20000010866 */
[----:B------:R-:W-:Y:S01]  /*1df30*/  FMNMX.FTZ R144, R165, R144, !PT ;  /* 0x00000090a5907209 */ /* 0x000fe20007810000 */
[-CC-:B------:R-:W-:Y:S01]  /*1df40*/  FFMA.FTZ R89, R89, R12.reuse, -R102.reuse ;  /* 0x0000000c59597223 */ /* 0x180fe20000010866 */
[----:B------:R-:W-:Y:S01]  /*1df50*/  ISETP.GT.AND P3, PT, R131, 0x38, PT ;  /* 0x000000388300780c */ /* 0x000fe20003f64270 */
[-CC-:B------:R-:W-:Y:S01]  /*1df60*/  FFMA.FTZ R173, R173, R12.reuse, -R102.reuse ;  /* 0x0000000cadad7223 */ /* 0x180fe20000010866 */
[----:B--2---:R-:W-:Y:S01]  /*1df70*/  FSEL R167, R146, -INF , P4 ;  /* 0xff80000092a77808 */ /* 0x004fe20002000000 */
        /* <DEDUP_REMOVED lines=10> */
[----:B------:R-:W-:Y:S01]  /*1e020*/  MUFU.EX2 R116, R116 ;  /* 0x0000007400747308 */ /* 0x000fe20000000800 */
[----:B------:R-:W-:Y:S01]  /*1e030*/  FSEL R145, R150, -INF , P4 ;  /* 0xff80000096917808 */ /* 0x000fe20002000000 */
[----:B------:R-:W-:Y:S01]  /*1e040*/  FFMA.FTZ R150, R207, R12, -R102 ;  /* 0x0000000ccf967223 */ /* 0x000fe20000010866 */
[----:B------:R-:W-:-:S02]  /*1e050*/  FMNMX.FTZ R144, R147, R144, !PT ;  /* 0x0000009093907209 */ /* 0x000fc40007810000 */
[----:B------:R-:W-:Y:S02]  /*1e060*/  ISETP.GT.AND P4, PT, R131, 0x41, PT ;  /* 0x000000418300780c */ /* 0x000fe40003f84270 */
[----:B------:R-:W-:Y:S01]  /*1e070*/  FSEL R120, R120, -INF , P3 ;  /* 0xff80000078787808 */ /* 0x000fe20001800000 */
[----:B------:R-:W-:Y:S01]  /*1e080*/  MUFU.EX2 R11, R11 ;  /* 0x0000000b000b7308 */ /* 0x000fe20000000800 */
[----:B-----5:R-:W-:Y:S01]  /*1e090*/  FMNMX.FTZ R13, R145, R144, !PT ;  /* 0x00000090910d7209 */ /* 0x020fe20007810000 */
[----:B------:R-:W-:Y:S01]  /*1e0a0*/  FFMA.FTZ R144, R151, R12, -R102 ;  /* 0x0000000c97907223 */ /* 0x000fe20000010866 */
[----:B------:R-:W-:Y:S02]  /*1e0b0*/  ISETP.GT.AND P3, PT, R131, 0x48, PT ;  /* 0x000000488300780c */ /* 0x000fe40003f64270 */
[----:B------:R-:W-:Y:S02]  /*1e0c0*/  FSEL R121, R121, -INF , P4 ;  /* 0xff80000079797808 */ /* 0x000fe40002000000 */
[----:B------:R-:W-:Y:S01]  /*1e0d0*/  FMNMX.FTZ R140, R120, R13, !PT ;  /* 0x0000000d788c7209 */ /* 0x000fe20007810000 */
[----:B------:R-:W-:Y:S01]  /*1e0e0*/  MUFU.EX2 R15, R15 ;  /* 0x0000000f000f7308 */ /* 0x000fe20000000800 */
[----:B------:R-:W-:-:S02]  /*1e0f0*/  ISETP.GT.AND P4, PT, R131, 0x49, PT ;  /* 0x000000498300780c */ /* 0x000fc40003f84270 */
[----:B------:R-:W-:Y:S02]  /*1e100*/  FSEL R122, R122, -INF , P3 ;  /* 0xff8000007a7a7808 */ /* 0x000fe40001800000 */
[----:B------:R-:W-:Y:S02]  /*1e110*/  FMNMX.FTZ R13, R121, R140, !PT ;  /* 0x0000008c790d7209 */ /* 0x000fe40007810000 */
[C---:B------:R-:W-:Y:S01]  /*1e120*/  ISETP.GT.AND P3, PT, R131.reuse, 0x50, PT ;  /* 0x000000508300780c */ /* 0x040fe20003f64270 */
[----:B------:R-:W-:Y:S01]  /*1e130*/  MUFU.EX2 R118, R118 ;  /* 0x0000007600767308 */ /* 0x000fe20000000800 */
[----:B------:R-:W-:Y:S02]  /*1e140*/  FSEL R149, R124, -INF , P4 ;  /* 0xff8000007c957808 */ /* 0x000fe40002000000 */
[----:B------:R-:W-:Y:S02]  /*1e150*/  FMNMX.FTZ R140, R122, R13, !PT ;  /* 0x0000000d7a8c7209 */ /* 0x000fe40007810000 */
[----:B------:R-:W-:-:S02]  /*1e160*/  ISETP.GT.AND P4, PT, R131, 0x51, PT ;  /* 0x000000518300780c */ /* 0x000fc40003f84270 */
[----:B------:R-:W-:Y:S01]  /*1e170*/  FSEL R126, R126, -INF , P3 ;  /* 0xff8000007e7e7808 */ /* 0x000fe20001800000 */
[----:B------:R2:W-:Y:S01]  /*1e180*/  MUFU.EX2 R124, R142 ;  /* 0x0000008e007c7308 */ /* 0x0005e20000000800 */
[----:B------:R-:W-:Y:S02]  /*1e190*/  FMNMX.FTZ R13, R149, R140, !PT ;  /* 0x0000008c950d7209 */ /* 0x000fe40007810000 */
[----:B------:R-:W-:Y:S02]  /*1e1a0*/  ISETP.GT.AND P3, PT, R131, 0x58, PT ;  /* 0x000000588300780c */ /* 0x000fe40003f64270 */
[----:B------:R-:W-:Y:S02]  /*1e1b0*/  FSEL R151, R129, -INF , P4 ;  /* 0xff80000081977808 */ /* 0x000fe40002000000 */
[----:B------:R-:W-:Y:S01]  /*1e1c0*/  FMNMX.FTZ R140, R126, R13, !PT ;  /* 0x0000000d7e8c7209 */ /* 0x000fe20007810000 */
[----:B------:R5:W-:Y:S01]  /*1e1d0*/  MUFU.EX2 R129, R144 ;  /* 0x0000009000817308 */ /* 0x000be20000000800 */
[----:B------:R-:W-:Y:S01]  /*1e1e0*/  ISETP.GT.AND P4, PT, R131, 0x59, PT ;  /* 0x000000598300780c */ /* 0x000fe20003f84270 */
[----:B--2---:R-:W-:Y:S01]  /*1e1f0*/  FFMA.FTZ R142, R169, R12, -R102 ;  /* 0x0000000ca98e7223 */ /* 0x004fe20000010866 */
[----:B------:R-:W-:-:S02]  /*1e200*/  FSEL R132, R132, -INF , P3 ;  /* 0xff80000084847808 */ /* 0x000fc40001800000 */
[----:B------:R-:W-:Y:S02]  /*1e210*/  FMNMX.FTZ R13, R151, R140, !PT ;  /* 0x0000008c970d7209 */ /* 0x000fe40007810000 */
[----:B------:R-:W-:Y:S01]  /*1e220*/  ISETP.GT.AND P3, PT, R131, 0x60, PT ;  /* 0x000000608300780c */ /* 0x000fe20003f64270 */
[----:B------:R-:W-:Y:S01]  /*1e230*/  MUFU.EX2 R105, R105 ;  /* 0x0000006900697308 */ /* 0x000fe20000000800 */
[----:B------:R-:W-:Y:S01]  /*1e240*/  FSEL R169, R134, -INF , P4 ;  /* 0xff80000086a97808 */ /* 0x000fe20002000000 */
[----:B-----5:R-:W-:Y:S01]  /*1e250*/  FFMA.FTZ R144, R123, R12, -R102 ;  /* 0x0000000c7b907223 */ /* 0x020fe20000010866 */
[----:B------:R-:W-:Y:S02]  /*1e260*/  FMNMX.FTZ R140, R132, R13, !PT ;  /* 0x0000000d848c7209 */ /* 0x000fe40007810000 */
[----:B------:R-:W-:Y:S02]  /*1e270*/  ISETP.GT.AND P4, PT, R131, 0x61, PT ;  /* 0x000000618300780c */ /* 0x000fe40003f84270 */
[----:B------:R-:W-:Y:S01]  /*1e280*/  FSEL R20, R20, -INF , P3 ;  /* 0xff80000014147808 */ /* 0x000fe20001800000 */
[----:B------:R2:W-:Y:S01]  /*1e290*/  MUFU.EX2 R134, R142 ;  /* 0x0000008e00867308 */ /* 0x0005e20000000800 */
[----:B------:R-:W-:-:S02]  /*1e2a0*/  FMNMX.FTZ R13, R169, R140, !PT ;  /* 0x0000008ca90d7209 */ /* 0x000fc40007810000 */
[C---:B------:R-:W-:Y:S02]  /*1e2b0*/  ISETP.GT.AND P3, PT, R131.reuse, 0x68, PT ;  /* 0x000000688300780c */ /* 0x040fe40003f64270 */
[----:B------:R-:W-:Y:S02]  /*1e2c0*/  FSEL R123, R106, -INF , P4 ;  /* 0xff8000006a7b7808 */ /* 0x000fe40002000000 */
[----:B------:R-:W-:Y:S01]  /*1e2d0*/  FMNMX.FTZ R140, R20, R13, !PT ;  /* 0x0000000d148c7209 */ /* 0x000fe20007810000 */
[----:B------:R5:W-:Y:S01]  /*1e2e0*/  MUFU.EX2 R106, R144 ;  /* 0x00000090006a7308 */ /* 0x000be20000000800 */
[----:B------:R-:W-:Y:S01]  /*1e2f0*/  ISETP.GT.AND P4, PT, R131, 0x69, PT ;  /* 0x000000698300780c */ /* 0x000fe20003f84270 */
[----:B--2---:R-:W-:Y:S01]  /*1e300*/  FFMA.FTZ R142, R127, R12, -R102 ;  /* 0x0000000c7f8e7223 */ /* 0x004fe20000010866 */
[----:B------:R-:W-:Y:S02]  /*1e310*/  FSEL R92, R92, -INF , P3 ;  /* 0xff8000005c5c7808 */ /* 0x000fe40001800000 */
[----:B------:R-:W-:-:S02]  /*1e320*/  FMNMX.FTZ R13, R123, R140, !PT ;  /* 0x0000008c7b0d7209 */ /* 0x000fc40007810000 */
[----:B------:R-:W-:Y:S01]  /*1e330*/  ISETP.GT.AND P3, PT, R131, 0x70, PT ;  /* 0x000000708300780c */ /* 0x000fe20003f64270 */
[----:B------:R-:W-:Y:S01]  /*1e340*/  MUFU.EX2 R107, R107 ;  /* 0x0000006b006b7308 */ /* 0x000fe20000000800 */
[----:B0-----:R-:W-:Y:S01]  /*1e350*/  FSEL R96, R96, -INF , P4 ;  /* 0xff80000060607808 */ /* 0x001fe20002000000 */
[----:B-----5:R-:W-:Y:S01]  /*1e360*/  FFMA.FTZ R144, R181, R12, -R102 ;  /* 0x0000000cb5907223 */ /* 0x020fe20000010866 */
[----:B------:R-:W-:Y:S02]  /*1e370*/  FMNMX.FTZ R13, R92, R13, !PT ;  /* 0x0000000d5c0d7209 */ /* 0x000fe40007810000 */
[----:B------:R-:W-:Y:S02]  /*1e380*/  ISETP.GT.AND P4, PT, R131, 0x71, PT ;  /* 0x000000718300780c */ /* 0x000fe40003f84270 */
[----:B-1----:R-:W-:Y:S01]  /*1e390*/  FSEL R100, R100, -INF , P3 ;  /* 0xff80000064647808 */ /* 0x002fe20001800000 */
[----:B------:R-:W-:Y:S01]  /*1e3a0*/  MUFU.EX2 R157, R157 ;  /* 0x0000009d009d7308 */ /* 0x000fe20000000800 */
[----:B------:R-:W-:-:S02]  /*1e3b0*/  FMNMX.FTZ R13, R96, R13, !PT ;  /* 0x0000000d600d7209 */ /* 0x000fc40007810000 */
[C---:B------:R-:W-:Y:S02]  /*1e3c0*/  ISETP.GT.AND P3, PT, R131.reuse, 0x78, PT ;  /* 0x000000788300780c */ /* 0x040fe40003f64270 */
[----:B---3--:R-:W-:Y:S02]  /*1e3d0*/  FSEL R127, R104, -INF , P4 ;  /* 0xff800000687f7808 */ /* 0x008fe40002000000 */
[----:B------:R-:W-:Y:S01]  /*1e3e0*/  FMNMX.FTZ R140, R100, R13, !PT ;  /* 0x0000000d648c7209 */ /* 0x000fe20007810000 */
[----:B------:R0:W-:Y:S01]  /*1e3f0*/  MUFU.EX2 R104, R142 ;  /* 0x0000008e00687308 */ /* 0x0001e20000000800 */
[----:B------:R-:W-:Y:S02]  /*1e400*/  ISETP.GT.AND P4, PT, R131, 0x79, PT ;  /* 0x000000798300780c */ /* 0x000fe40003f84270 */
[----:B------:R-:W-:Y:S02]  /*1e410*/  FSEL R108, R108, -INF , P3 ;  /* 0xff8000006c6c7808 */ /* 0x000fe40001800000 */
[----:B------:R-:W-:Y:S01]  /*1e420*/  FMNMX.FTZ R13, R127, R140, !PT ;  /* 0x0000008c7f0d7209 */ /* 0x000fe20007810000 */
[----:B------:R-:W-:Y:S01]  /*1e430*/  FFMA.FTZ R140, R133, R12, -R102 ;  /* 0x0000000c858c7223 */ /* 0x000fe20000010866 */
[----:B------:R-:W-:Y:S01]  /*1e440*/  ISETP.GT.AND P3, PT, R131, 0x80, PT ;  /* 0x000000808300780c */ /* 0x000fe20003f64270 */
[----:B------:R-:W-:Y:S01]  /*1e450*/  MUFU.EX2 R141, R141 ;  /* 0x0000008d008d7308 */ /* 0x000fe20000000800 */
[----:B------:R-:W-:-:S02]  /*1e460*/  FSEL R110, R110, -INF , P4 ;  /* 0xff8000006e6e7808 */ /* 0x000fc40002000000 */
[----:B------:R-:W-:Y:S02]  /*1e470*/  FMNMX.FTZ R13, R108, R13, !PT ;  /* 0x0000000d6c0d7209 */ /* 0x000fe40007810000 */
[C---:B------:R-:W-:Y:S02]  /*1e480*/  ISETP.GT.AND P4, PT, R131.reuse, 0x81, PT ;  /* 0x000000818300780c */ /* 0x040fe40003f84270 */
[----:B------:R-:W-:Y:S01]  /*1e490*/  FSEL R90, R90, -INF , P3 ;  /* 0xff8000005a5a7808 */ /* 0x000fe20001800000 */
[----:B------:R-:W-:Y:S01]  /*1e4a0*/  MUFU.EX2 R109, R109 ;  /* 0x0000006d006d7308 */ /* 0x000fe20000000800 */
[----:B------:R-:W-:Y:S02]  /*1e4b0*/  FMNMX.FTZ R13, R110, R13, !PT ;  /* 0x0000000d6e0d7209 */ /* 0x000fe40007810000 */
[----:B------:R-:W-:Y:S02]  /*1e4c0*/  ISETP.GT.AND P3, PT, R131, 0x88, PT ;  /* 0x000000888300780c */ /* 0x000fe40003f64270 */
[----:B------:R-:W-:-:S02]  /*1e4d0*/  FSEL R112, R112, -INF , P4 ;  /* 0xff80000070707808 */ /* 0x000fc40002000000 */
[----:B------:R-:W-:Y:S01]  /*1e4e0*/  FMNMX.FTZ R13, R90, R13, !PT ;  /* 0x0000000d5a0d7209 */ /* 0x000fe20007810000 */
[----:B------:R-:W-:Y:S01]  /*1e4f0*/  MUFU.EX2 R138, R138 ;  /* 0x0000008a008a7308 */ /* 0x000fe20000000800 */
[C---:B------:R-:W-:Y:S02]  /*1e500*/  ISETP.GT.AND P4, PT, R131.reuse, 0x89, PT ;  /* 0x000000898300780c */ /* 0x040fe40003f84270 */
[----:B------:R-:W-:Y:S02]  /*1e510*/  FSEL R94, R94, -INF , P3 ;  /* 0xff8000005e5e7808 */ /* 0x000fe40001800000 */
[----:B------:R-:W-:Y:S02]  /*1e520*/  FMNMX.FTZ R13, R112, R13, !PT ;  /* 0x0000000d700d7209 */ /* 0x000fe40007810000 */
[----:B------:R-:W-:Y:S01]  /*1e530*/  ISETP.GT.AND P3, PT, R131, 0x90, PT ;  /* 0x000000908300780c */ /* 0x000fe20003f64270 */
[----:B------:R-:W-:Y:S01]  /*1e540*/  MUFU.EX2 R113, R113 ;  /* 0x0000007100717308 */ /* 0x000fe20000000800 */
[----:B------:R-:W-:-:S02]  /*1e550*/  FSEL R95, R95, -INF , P4 ;  /* 0xff8000005f5f7808 */ /* 0x000fc40002000000 */
[----:B0-----:R-:W-:Y:S02]  /*1e560*/  FMNMX.FTZ R142, R94, R13, !PT ;  /* 0x0000000d5e8e7209 */ /* 0x001fe40007810000 */
[----:B------:R-:W-:Y:S02]  /*1e570*/  ISETP.GT.AND P4, PT, R131, 0x91, PT ;  /* 0x000000918300780c */ /* 0x000fe40003f84270 */
[----:B------:R-:W-:Y:S01]  /*1e580*/  FSEL R133, R98, -INF , P3 ;  /* 0xff80000062857808 */ /* 0x000fe20001800000 */
[----:B------:R-:W-:-:S01]  /*1e590*/  FFMA.FTZ R98, R171, R12, -R102 ;  /* 0x0000000cab627223 */ /* 0x000fc20000010866 */
[----:B------:R-:W-:Y:S01]  /*1e5a0*/  FMNMX.FTZ R142, R95, R142, !PT ;  /* 0x0000008e5f8e7209 */ /* 0x000fe20007810000 */
[----:B------:R-:W-:Y:S01]  /*1e5b0*/  MUFU.EX2 R125, R125 ;  /* 0x0000007d007d7308 */ /* 0x000fe20000000800 */
[----:B------:R-:W-:Y:S02]  /*1e5c0*/  ISETP.GT.AND P3, PT, R131, 0x98, PT ;  /* 0x000000988300780c */ /* 0x000fe40003f64270 */
[----:B------:R-:W-:-:S02]  /*1e5d0*/  FSEL R99, R99, -INF , P4 ;  /* 0xff80000063637808 */ /* 0x000fc40002000000 */
[----:B------:R-:W-:Y:S02]  /*1e5e0*/  FMNMX.FTZ R142, R133, R142, !PT ;  /* 0x0000008e858e7209 */ /* 0x000fe40007810000 */
[----:B------:R-:W-:Y:S01]  /*1e5f0*/  ISETP.GT.AND P4, PT, R131, 0x99, PT ;  /* 0x000000998300780c */ /* 0x000fe20003f84270 */
[----:B------:R-:W-:Y:S01]  /*1e600*/  MUFU.EX2 R117, R117 ;  /* 0x0000007500757308 */ /* 0x000fe20000000800 */
[----:B----4-:R-:W-:Y:S01]  /*1e610*/  FSEL R131, R114, -INF , P3 ;  /* 0xff80000072837808 */ /* 0x010fe20001800000 */
[--C-:B------:R-:W-:Y:S01]  /*1e620*/  FFMA.FTZ R114, R175, R12, -R102.reuse ;  /* 0x0000000caf727223 */ /* 0x100fe20000010866 */
[----:B------:R-:W-:Y:S01]  /*1e630*/  FMNMX.FTZ R142, R99, R142, !PT ;  /* 0x0000008e638e7209 */ /* 0x000fe20007810000 */
[--C-:B------:R-:W-:Y:S01]  /*1e640*/  FFMA.FTZ R175, R183, R12, -R102.reuse ;  /* 0x0000000cb7af7223 */ /* 0x100fe20000010866 */
[----:B------:R-:W-:Y:S02]  /*1e650*/  FSEL R171, R103, -INF , P4 ;  /* 0xff80000067ab7808 */ /* 0x000fe40002000000 */
[----:B------:R-:W-:Y:S01]  /*1e660*/  FMNMX.FTZ R142, R131, R142, !PT ;  /* 0x0000008e838e7209 */ /* 0x000fe20007810000 */
[----:B------:R-:W-:Y:S03]  /*1e670*/  MUFU.EX2 R89, R89 ;  /* 0x0000005900597308 */ /* 0x000fe60000000800 */
[----:B------:R-:W-:Y:S01]  /*1e680*/  FMNMX.FTZ R13, R171, R142, !PT ;  /* 0x0000008eab0d7209 */ /* 0x000fe20007810000 */
[-CC-:B------:R-:W-:Y:S01]  /*1e690*/  FFMA.FTZ R142, R177, R12.reuse, -R102.reuse ;  /* 0x0000000cb18e7223 */ /* 0x180fe20000010866 */
[----:B------:R-:W-:-:S01]  /*1e6a0*/  FFMA.FTZ R177, R88, R12, -R102 ;  /* 0x0000000c58b17223 */ /* 0x000fc20000010866 */
[-CC-:B------:R-:W-:Y:S01]  /*1e6b0*/  FFMA.FTZ R88, R111, R12.reuse, -R102.reuse ;  /* 0x0000000c6f587223 */ /* 0x180fe20000010866 */
[----:B------:R-:W-:-:S01]  /*1e6c0*/  FFMA.FTZ R111, R135, R12, -R102 ;  /* 0x0000000c876f7223 */ /* 0x000fc20000010866 */
[----:B------:R-:W0:Y:S01]  /*1e6d0*/  SHFL.BFLY PT, R146, R13, 0x2, 0x1f ;  /* 0x0c401f000d927f89 */ /* 0x000e2200000e0000 */
[----:B------:R-:W-:Y:S08]  /*1e6e0*/  MUFU.EX2 R140, R140 ;  /* 0x0000008c008c7308 */ /* 0x000ff00000000800 */
        /* <DEDUP_REMOVED lines=13> */
[----:B------:R-:W-:-:S05]  /*1e7c0*/  FSEL R102, R152, RZ, P3 ;  /* 0x000000ff98667208 */ /* 0x000fca0001800000 */
[----:B------:R-:W-:Y:S01]  /*1e7d0*/  MUFU.EX2 R144, R144 ;  /* 0x0000009000907308 */ /* 0x000fe20000000800 */
[----:B------:R-:W-:-:S01]  /*1e7e0*/  FFMA.FTZ R160, R139, R12, -R102 ;  /* 0x0000000c8ba07223 */ /* 0x000fc20000010866 */
[-CC-:B------:R-:W-:Y:S01]  /*1e7f0*/  FFMA.FTZ R139, R143, R12.reuse, -R102.reuse ;  /* 0x0000000c8f8b7223 */ /* 0x180fe20000010866 */
[----:B------:R-:W-:-:S01]  /*1e800*/  FFMA.FTZ R143, R147, R12, -R102 ;  /* 0x0000000c938f7223 */ /* 0x000fc20000010866 */
        /* <DEDUP_REMOVED lines=38> */
[----:B------:R-:W-:Y:S01]  /*1ea70*/  FFMA.FTZ R133, R133, R12, -R102 ;  /* 0x0000000c85857223 */ /* 0x000fe20000010866 */
[----:B------:R-:W-:-:S01]  /*1ea80*/  FADD.FTZ R168, R11, R168 ;  /* 0x000000a80ba87221 */ /* 0x000fc20000010000 */
[----:B------:R-:W-:-:S02]  /*1ea90*/  @!P2 IMAD R161, R10, 0x8, R16 ;  /* 0x000000080aa1a824 */ /* 0x000fc400078e0210 */
[----:B------:R-:W0:Y:S01]  /*1eaa0*/  MUFU.EX2 R21, R21 ;  /* 0x0000001500157308 */ /* 0x000e220000000800 */
[----:B-1----:R-:W-:-:S07]  /*1eab0*/  FFMA.FTZ R3, R6, R0, R9 ;  /* 0x0000000006037223 */ /* 0x002fce0000010009 */
        /* <DEDUP_REMOVED lines=19> */
[----:B------:R-:W-:-:S04]  /*1ebf0*/  FADD.FTZ R151, R157, R168 ;  /* 0x000000a89d977221 */ /* 0x000fc80000010000 */
[----:B------:R-:W-:Y:S01]  /*1ec00*/  FADD.FTZ R168, R136, R151 ;  /* 0x0000009788a87221 */ /* 0x000fe20000010000 */
[----:B------:R-:W-:-:S01]  /*1ec10*/  FFMA.FTZ R151, R96, R12, -R102 ;  /* 0x0000000c60977223 */ /* 0x000fc20000010866 */
[----:B------:R-:W1:Y:S01]  /*1ec20*/  MUFU.EX2 R160, R160 ;  /* 0x000000a000a07308 */ /* 0x000e620000000800 */
[----:B--2---:R-:W-:-:S01]  /*1ec30*/  FADD.FTZ R0, R158, R3 ;  /* 0x000000039e007221 */ /* 0x004fc20000010000 */
[----:B------:R-:W-:Y:S01]  /*1ec40*/  FADD.FTZ R168, R141, R168 ;  /* 0x000000a88da87221 */ /* 0x000fe20000010000 */
        /* <DEDUP_REMOVED lines=27> */
[----:B--2---:R-:W-:-:S01]  /*1ee00*/  FADD.FTZ R0, R120, R153 ;  /* 0x0000009978007221 */ /* 0x004fc20000010000 */
[----:B------:R-:W-:-:S06]  /*1ee10*/  FFMA.FTZ R153, R110, R12, -R102 ;  /* 0x0000000c6e997223 */ /* 0x000fcc0000010866 */
[----:B------:R-:W2:Y:S01]  /*1ee20*/  MUFU.EX2 R122, R122 ;  /* 0x0000007a007a7308 */ /* 0x000ea20000000800 */
[----:B0-----:R-:W-:-:S07]  /*1ee30*/  FADD.FTZ R0, R121, R0 ;  /* 0x0000000079007221 */ /* 0x001fce0000010000 */
[----:B------:R-:W0:Y:S01]  /*1ee40*/  MUFU.EX2 R126, R126 ;  /* 0x0000007e007e7308 */ /* 0x000e220000000800 */
[----:B-1----:R-:W-:-:S01]  /*1ee50*/  FADD.FTZ R3, R7, R0 ;  /* 0x0000000007037221 */ /* 0x002fc20000010000 */
[----:B------:R-:W-:Y:S01]  /*1ee60*/  FADD.FTZ R0, R104, R155 ;  /* 0x0000009b68007221 */ /* 0x000fe20000010000 */
[----:B------:R-:W-:-:S03]  /*1ee70*/  FFMA.FTZ R155, R112, R12, -R102 ;  /* 0x0000000c709b7223 */ /* 0x000fc60000010866 */
        /* <DEDUP_REMOVED lines=20> */
[----:B------:R-:W-:Y:S01]  /*1efc0*/  FADD.FTZ R3, R93, R0 ;  /* 0x000000005d037221 */ /* 0x000fe20000010000 */
[----:B------:R-:W-:-:S05]  /*1efd0*/  IADD3 R0, -R186, 0xb, RZ ;  /* 0x0000000bba007810 */ /* 0x000fca0007ffe1ff */
[----:B------:R-:W2:Y:S01]  /*1efe0*/  MUFU.EX2 R96, R96 ;  /* 0x0000006000607308 */ /* 0x000ea20000000800 */
[----:B0-----:R-:W-:-:S07]  /*1eff0*/  FADD.FTZ R108, R92, R159 ;  /* 0x0000009f5c6c7221 */ /* 0x001fce0000010000 */
[----:B------:R-:W0:Y:S01]  /*1f000*/  MUFU.EX2 R127, R127 ;  /* 0x0000007f007f7308 */ /* 0x000e220000000800 */
[----:B-1----:R-:W-:-:S01]  /*1f010*/  FADD.FTZ R159, R151, R108 ;  /* 0x0000006c979f7221 */ /* 0x002fc20000010000 */
[----:B------:R-:W-:-:S04]  /*1f020*/  FADD.FTZ R108, R142, R3 ;  /* 0x000000038e6c7221 */ /* 0x000fc80000010000 */
[----:B------:R-:W-:Y:S01]  /*1f030*/  FADD.FTZ R112, R173, R108 ;  /* 0x0000006cad707221 */ /* 0x000fe20000010000 */
[----:B------:R-:W-:-:S01]  /*1f040*/  FFMA.FTZ R108, R99, R12, -R102 ;  /* 0x0000000c636c7223 */ /* 0x000fc20000010866 */
        /* <DEDUP_REMOVED lines=14> */
[----:B------:R-:W-:Y:S01]  /*1f130*/  MUFU.EX2 R155, R155 ;  /* 0x0000009b009b7308 */ /* 0x000fe20000000800 */
[----:B-1----:R-:W-:-:S01]  /*1f140*/  FADD.FTZ R168, R90, R3 ;  /* 0x000000035aa87221 */ /* 0x002fc20000010000 */
[----:B------:R-:W-:-:S04]  /*1f150*/  @!P2 IADD3 R3, R161, 0x29840, RZ ;  /* 0x00029840a103a810 */ /* 0x000fc80007ffe0ff */
[----:B------:R-:W-:Y:S01]  /*1f160*/  @!P2 PRMT R3, RZ, 0x654, R3 ;  /* 0x00000654ff03a816 */ /* 0x000fe20000000003 */
[----:B------:R0:W-:Y:S06]  /*1f170*/  BAR.ARV R0, 0x100 ;  /* 0x000400000000751d */ /* 0x0001ec0000002000 */
[----:B------:R-:W1:Y:S01]  /*1f180*/  MUFU.EX2 R101, R101 ;  /* 0x0000006500657308 */ /* 0x000e620000000800 */
[----:B--2---:R-:W-:-:S01]  /*1f190*/  FADD.FTZ R112, R175, R112 ;  /* 0x00000070af707221 */ /* 0x004fc20000010000 */
[----:B------:R2:W-:Y:S06]  /*1f1a0*/  @!P2 SYNCS.ARRIVE.TRANS64.RED.A1T0 RZ, [R3+URZ], RZ ;  /* 0x000000ff03ffa9a7 */ /* 0x0005ec000810043f */
[----:B------:R-:W-:Y:S08]  /*1f1b0*/  MUFU.EX2 R94, R94 ;  /* 0x0000005e005e7308 */ /* 0x000ff00000000800 */
[----:B------:R-:W3:Y:S01]  /*1f1c0*/  MUFU.EX2 R148, R148 ;  /* 0x0000009400947308 */ /* 0x000ee20000000800 */
[----:B-1----:R-:W-:-:S07]  /*1f1d0*/  FADD.FTZ R159, R101, R112 ;  /* 0x00000070659f7221 */ /* 0x002fce0000010000 */
[----:B------:R-:W-:Y:S08]  /*1f1e0*/  MUFU.EX2 R95, R95 ;  /* 0x0000005f005f7308 */ /* 0x000ff00000000800 */
[----:B------:R-:W1:Y:S01]  /*1f1f0*/  MUFU.EX2 R150, R150 ;  /* 0x0000009600967308 */ /* 0x000e620000000800 */
[----:B---3--:R-:W-:-:S07]  /*1f200*/  FADD.FTZ R159, R148, R159 ;  /* 0x0000009f949f7221 */ /* 0x008fce0000010000 */
[----:B------:R3:W2:Y:S08]  /*1f210*/  MUFU.EX2 R99, R133 ;  /* 0x0000008500637308 */ /* 0x0006b00000000800 */
[----:B------:R-:W4:Y:S01]  /*1f220*/  MUFU.EX2 R177, R177 ;  /* 0x000000b100b17308 */ /* 0x000f220000000800 */
[----:B---3--:R-:W-:-:S01]  /*1f230*/  FADD.FTZ R133, R155, R168 ;  /* 0x000000a89b857221 */ /* 0x008fc20000010000 */
[----:B-1----:R-:W-:-:S03]  /*1f240*/  FADD.FTZ R102, R150, R159 ;  /* 0x0000009f96667221 */ /* 0x002fc60000010000 */
[----:B0-----:R-:W-:-:S03]  /*1f250*/  FADD.FTZ R0, R94, R133 ;  /* 0x000000855e007221 */ /* 0x001fc60000010000 */
[----:B------:R-:W0:Y:S01]  /*1f260*/  MUFU.EX2 R108, R108 ;  /* 0x0000006c006c7308 */ /* 0x000e220000000800 */
[----:B------:R-:W-:-:S04]  /*1f270*/  FADD.FTZ R0, R95, R0 ;  /* 0x000000005f007221 */ /* 0x000fc80000010000 */
[----:B--2---:R-:W-:-:S03]  /*1f280*/  FADD.FTZ R3, R99, R0 ;  /* 0x0000000063037221 */ /* 0x004fc60000010000 */
[----:B------:R-:W1:Y:S01]  /*1f290*/  MUFU.EX2 R88, R88 ;  /* 0x0000005800587308 */ /* 0x000e620000000800 */
[----:B----4-:R-:W-:-:S07]  /*1f2a0*/  FADD.FTZ R133, R177, R102 ;  /* 0x00000066b1857221 */ /* 0x010fce0000010000 */
        /* <DEDUP_REMOVED lines=10> */
.L_x_2487:
[----:B------:R-:W-:Y:S01]  /*1f350*/  F2FP.SATFINITE.E4M3.F32.PACK_AB_MERGE_C R7, R122, R7, RZ ;  /* 0x000000077a07723e */ /* 0x000fe200048070ff */
[----:B------:R-:W-:Y:S01]  /*1f360*/  FMUL.FTZ R26, R26, R6 ;  /* 0x000000061a1a7220 */ /* 0x000fe20000410000 */
[----:B------:R-:W-:Y:S01]  /*1f370*/  F2FP.SATFINITE.E4M3.F32.PACK_AB_MERGE_C R14, R107, R14, RZ ;  /* 0x0000000e6b0e723e */ /* 0x000fe200048070ff */
[----:B------:R-:W-:Y:S01]  /*1f380*/  FMUL.FTZ R27, R27, R6 ;  /* 0x000000061b1b7220 */ /* 0x000fe20000410000 */
[----:B------:R-:W-:Y:S01]  /*1f390*/  F2FP.SATFINITE.E4M3.F32.PACK_AB_MERGE_C R120, R121, R120, R7 ;  /* 0x000000787978723e */ /* 0x000fe20004807007 */
[----:B------:R-:W-:Y:S01]  /*1f3a0*/  IMAD R7, R189, 0x8, R16 ;  /* 0x00000008bd077824 */ /* 0x000fe200078e0210 */
[----:B------:R-:W-:Y:S01]  /*1f3b0*/  ISETP.GT.AND P2, PT, R8, R5, PT ;  /* 0x000000050800720c */ /* 0x000fe20003f44270 */
[----:B------:R-:W-:Y:S01]  /*1f3c0*/  FMUL.FTZ R30, R30, R6 ;  /* 0x000000061e1e7220 */ /* 0x000fe20000410000 */
[----:B------:R-:W-:Y:S01]  /*1f3d0*/  F2FP.SATFINITE.E4M3.F32.PACK_AB_MERGE_C R186, R128, R105, R14 ;  /* 0x0000006980ba723e */ /* 0x000fe2000480700e */
[----:B------:R-:W-:Y:S01]  /*1f3e0*/  IMAD.U32 R14, RZ, RZ, UR37 ;  /* 0x00000025ff0e7e24 */ /* 0x000fe2000f8e00ff */
        /* <DEDUP_REMOVED lines=14> */
[----:B------:R-:W-:Y:S01]  /*1f4d0*/  F2FP.SATFINITE.E4M3.F32.PACK_AB_MERGE_C R92, R123, R20, R92 ;  /* 0x000000147b5c723e */ /* 0x000fe2000480705c */
[----:B------:R-:W-:Y:S01]  /*1f4e0*/  FMUL.FTZ R42, R42, R6 ;  /* 0x000000062a2a7220 */ /* 0x000fe20000410000 */
[----:B------:R-:W-:Y:S01]  /*1f4f0*/  F2FP.SATFINITE.E4M3.F32.PACK_AB_MERGE_C R100, R127, R96, R100 ;  /* 0x000000607f64723e */ /* 0x000fe20004807064 */
        /* <DEDUP_REMOVED lines=84> */
[----:B------:R-:W-:Y:S01]  /*1fa40*/  IMAD.MOV.U32 R6, RZ, RZ, R13 ;  /* 0x000000ffff067224 */ /* 0x000fe200078e000d */
[----:B------:R-:W-:Y:S01]  /*1fa50*/  MOV R189, R10 ;  /* 0x0000000a00bd7202 */ /* 0x000fe20000000f00 */
[----:B0-----:R-:W-:-:S02]  /*1fa60*/  IMAD.MOV.U32 R7, RZ, RZ, R91 ;  /* 0x000000ffff077224 */ /* 0x001fc400078e005b */
[----:B------:R-:W-:Y:S02]  /*1fa70*/  IMAD.MOV.U32 R9, RZ, RZ, R190 ;  /* 0x000000ffff097224 */ /* 0x000fe400078e00be */
[----:B------:R-:W-:Y:S02]  /*1fa80*/  IMAD.MOV.U32 R177, RZ, RZ, R120 ;  /* 0x000000ffffb17224 */ /* 0x000fe400078e0078 */
[----:B------:R-:W-:Y:S02]  /*1fa90*/  IMAD.MOV.U32 R173, RZ, RZ, R92 ;  /* 0x000000ffffad7224 */ /* 0x000fe400078e005c */
[----:B------:R-:W-:Y:S01]  /*1faa0*/  IMAD.MOV.U32 R175, RZ, RZ, R100 ;  /* 0x000000ffffaf7224 */ /* 0x000fe200078e0064 */
[----:B------:R-:W-:Y:S06]  /*1fab0*/  @P2 BRA `(.L_x_2488) ;  /* 0xffffffb800202947 */ /* 0x000fec000383ffff */
[----:B------:R-:W-:-:S07]  /*1fac0*/  MOV R189, R10 ;  /* 0x0000000a00bd7202 */ /* 0x000fce0000000f00 */
.L_x_2477:
[----:B------:R-:W-:-:S13]  /*1fad0*/  ISETP.GE.AND P0, PT, R8, RZ, PT ;  /* 0x000000ff0800720c */ /* 0x000fda0003f06270 */
[----:B------:R-:W-:Y:S05]  /*1fae0*/  @!P0 BRA `(.L_x_2489) ;  /* 0x0000003c00148947 */ /* 0x000fea0003800000 */
[----:B------:R-:W-:Y:S01]  /*1faf0*/  IMAD.MOV.U32 R5, RZ, RZ, R13 ;  /* 0x000000ffff057224 */ /* 0x000fe200078e000d */
[----:B------:R-:W-:Y:S01]  /*1fb00*/  MOV R9, R189 ;  /* 0x000000bd00097202 */ /* 0x000fe20000000f00 */
[----:B------:R-:W-:Y:S02]  /*1fb10*/  IMAD.MOV.U32 R6, RZ, RZ, R91 ;  /* 0x000000ffff067224 */ /* 0x000fe400078e005b */
[----:B------:R-:W-:-:S07]  /*1fb20*/  IMAD.MOV.U32 R7, RZ, RZ, R190 ;  /* 0x000000ffff077224 */ /* 0x000fce00078e00be */
.L_x_2500:
[----:B------:R-:W-:Y:S01]  /*1fb30*/  ISETP.NE.AND P2, PT, R197, RZ, PT ;  /* 0x000000ffc500720c */ /* 0x000fe20003f45270 */
[----:B------:R-:W-:Y:S01]  /*1fb40*/  VIADD R189, R9, 0x1 ;  /* 0x0000000109bd7836 */ /* 0x000fe20000000000 */
[----:B------:R-:W-:Y:S05]  /*1fb50*/  YIELD ;  /* 0x0000000000007946 */ /* 0x000fea0003800000 */
[----:B------:R-:W-:-:S04]  /*1fb60*/  ISETP.NE.AND P0, PT, R189, 0x2, PT ;  /* 0x00000002bd00780c */ /* 0x000fc80003f05270 */
[----:B------:R-:W-:Y:S02]  /*1fb70*/  SEL R190, RZ, 0x1, P0 ;  /* 0x00000001ffbe7807 */ /* 0x000fe40000000000 */
[----:B------:R-:W-:Y:S02]  /*1fb80*/  SEL R189, R189, RZ, P0 ;  /* 0x000000ffbdbd7207 */ /* 0x000fe40000000000 */
[----:B------:R-:W-:Y:S01]  /*1fb90*/  LOP3.LUT R190, R7, R190, RZ, 0x3c, !PT ;  /* 0x000000be07be7212 */ /* 0x000fe200078e3cff */
[----:B------:R-:W-:Y:S06]  /*1fba0*/  @P2 BRA `(.L_x_2490) ;  /* 0x0000000000302947 */ /* 0x000fec0003800000 */
[----:B------:R-:W-:Y:S05]  /*1fbb0*/  @!P1 BRA `(.L_x_2491) ;  /* 0x0000000000049947 */ /* 0x000fea0003800000 */
[----:B------:R-:W-:Y:S01]  /*1fbc0*/  BPT.TRAP 0x1 ;  /* 0x000000040000795c */ /* 0x000fe20000300000 */
.L_x_2491:
[----:B------:R-:W-:Y:S01]  /*1fbd0*/  IMAD R10, R189, 0x8, R16 ;  /* 0x00000008bd0a7824 */ /* 0x000fe200078e0210 */
[----:B------:R-:W-:-:S04]  /*1fbe0*/  SHF.L.U32 R11, R190, 0x1f, RZ ;  /* 0x0000001fbe0b7819 */ /* 0x000fc800000006ff */
[----:B------:R0:W1:Y:S01]  /*1fbf0*/  SYNCS.PHASECHK.TRANS64.TRYWAIT P0, [R10+URZ+0x29830], R11 ;  /* 0x0298300b0a0075a7 */ /* 0x000062000800017f */
[----:B------:R-:W-:Y:S05]  /*1fc00*/  @!P1 BRA `(.L_x_2492) ;  /* 0x0000000000049947 */ /* 0x000fea0003800000 */
[----:B------:R-:W-:Y:S01]  /*1fc10*/  BPT.TRAP 0x1 ;  /* 0x000000040000795c */ /* 0x000fe20000300000 */
.L_x_2492:
[----:B------:R-:W-:Y:S04]  /*1fc20*/  BSSY B0, `(.L_x_2490) ;  /* 0x0000004000007945 */ /* 0x000fe80003800000 */
[----:B-1----:R-:W-:Y:S05]  /*1fc30*/  @P0 BRA `(.L_x_2493) ;  /* 0x0000000000080947 */ /* 0x002fea0003800000 */
[----:B------:R-:W1:Y:S02]  /*1fc40*/  SYNCS.PHASECHK.TRANS64.TRYWAIT P0, [R10+URZ+0x29830], R11 ;  /* 0x0298300b0a0075a7 */ /* 0x000e64000800017f */
[----:B-1----:R-:W-:Y:S05]  /*1fc50*/  @!P0 BRA `(.L_x_2494) ;  /* 0x000000e000c88947 */ /* 0x002fea0003800000 */
.L_x_2493:
[----:B------:R-:W-:Y:S05]  /*1fc60*/  BSYNC B0 ;  /* 0x0000000000007941 */ /* 0x000fea0003800000 */
.L_x_2490:
        /* <DEDUP_REMOVED lines=23> */
[----:B0-----:R-:W-:-:S05]  /*1fde0*/  SHF.R.U32.HI R10, RZ, 0x7, R10 ;  /* 0x00000007ff0a7819 */ /* 0x001fca000001160a */
[----:B------:R-:W-:Y:S02]  /*1fdf0*/  VIADD R88, R10, 0x8 ;  /* 0x000000080a587836 */ /* 0x000fe40000000000 */
[----:B------:R-:W-:-:S03]  /*1fe00*/  IMAD R10, R189, 0x780, R4 ;  /* 0x00000780bd0a7824 */ /* 0x000fc600078e0204 */
[----:B------:R0:W-:Y:S01]  /*1fe10*/  BAR.SYNC.DEFER_BLOCKING R88, 0x100 ;  /* 0x000400580000751d */ /* 0x0001e20000010000 */
[C---:B------:R-:W-:Y:S01]  /*1fe20*/  VIADD R14, R10.reuse, 0x100 ;  /* 0x000001000a0e7836 */ /* 0x040fe20000000000 */
[C---:B------:R-:W-:Y:S01]  /*1fe30*/  R2UR UR50, R10.reuse ;  /* 0x000000000a3272ca */ /* 0x040fe200000e0000 */
[C---:B------:R-:W-:Y:S01]  /*1fe40*/  VIADD R20, R10.reuse, 0x200 ;  /* 0x000002000a147836 */ /* 0x040fe20000000000 */
[----:B------:R-:W-:Y:S02]  /*1fe50*/  IADD3 R12, R10, 0x80, RZ ;  /* 0x000000800a0c7810 */ /* 0x000fe40007ffe0ff */
[----:B------:R-:W-:Y:S01]  /*1fe60*/  R2UR UR26, R14 ;  /* 0x000000000e1a72ca */ /* 0x000fe200000e0000 */
[----:B------:R-:W-:Y:S01]  /*1fe70*/  VIADD R14, R10, 0x2 ;  /* 0x000000020a0e7836 */ /* 0x000fe20000000000 */
[----:B------:R-:W-:Y:S02]  /*1fe80*/  R2UR UR46, R12 ;  /* 0x000000000c2e72ca */ /* 0x000fe400000e0000 */
[----:B------:R-:W-:-:S02]  /*1fe90*/  IADD3 R12, R10, 0x180, RZ ;  /* 0x000001800a0c7810 */ /* 0x000fc40007ffe0ff */
[----:B------:R-:W-:Y:S02]  /*1fea0*/  R2UR UR34, R20 ;  /* 0x00000000142272ca */ /* 0x000fe400000e0000 */
[----:B------:R-:W-:Y:S01]  /*1feb0*/  R2UR UR30, R12 ;  /* 0x000000000c1e72ca */ /* 0x000fe200000e0000 */
[----:B------:R-:W-:Y:S01]  /*1fec0*/  VIADD R12, R10, 0x102 ;  /* 0x000001020a0c7836 */ /* 0x000fe20000000000 */
[----:B------:R-:W-:Y:S01]  /*1fed0*/  R2UR UR6, R14 ;  /* 0x000000000e0672ca */ /* 0x000fe200000e0000 */
[----:B------:R-:W-:Y:S01]  /*1fee0*/  VIADD R14, R10, 0x82 ;  /* 0x000000820a0e7836 */ /* 0x000fe20000000000 */
        /* <DEDUP_REMOVED lines=28> */
[----:B0-----:R-:W-:-:S06]  /*200b0*/  WARPGROUP.ARRIVE ;  /* 0x00000000000079c5 */ /* 0x001fcc0000000000 */
[----:B------:R-:W-:Y:S01]  /*200c0*/  QGMMA.64x32x32.F32.E4M3.E4M3 R88, gdesc[UR32], RZ, !UPT, gsb0 ;  /* 0x00600000205879f3 */ /* 0x000fe2000c0008ff */
        /* <DEDUP_REMOVED lines=158> */
[C---:B------:R-:W-:Y:S02]  /*20ab0*/  VIADD R12, R10.reuse, 0x682 ;  /* 0x000006820a0c7836 */ /* 0x040fe40000000000 */
[----:B------:R-:W-:Y:S02]  /*20ac0*/  IMAD.MOV.U32 R13, RZ, RZ, -0x7fffffe0 ;  /* 0x80000020ff0d7424 */ /* 0x000fe400078e00ff */
[----:B------:R-:W-:Y:S01]  /*20ad0*/  VIADD R10, R10, 0x702 ;  /* 0x000007020a0a7836 */ /* 0x000fe20000000000 */
[----:B------:R-:W-:-:S02]  /*20ae0*/  WARPGROUP.DEPBAR.LE gsb0, 0x0 ;  /* 0x00008000000079c5 */ /* 0x000fc40000010000 */
        /* <DEDUP_REMOVED lines=29> */
[----:B------:R-:W-:Y:S05]  /*20cc0*/  @P2 BRA `(.L_x_2495) ;  /* 0x0000000000282947 */ /* 0x000fea0003800000 */
[----:B------:R-:W-:Y:S05]  /*20cd0*/  @!P1 BRA `(.L_x_2496) ;  /* 0x0000000000049947 */ /* 0x000fea0003800000 */
[----:B------:R-:W-:Y:S01]  /*20ce0*/  BPT.TRAP 0x1 ;  /* 0x000000040000795c */ /* 0x000fe20000300000 */
.L_x_2496:
[----:B------:R-:W-:Y:S01]  /*20cf0*/  SHF.L.U32 R7, R7, 0x1f, RZ ;  /* 0x0000001f07077819 */ /* 0x000fe200000006ff */
[----:B------:R-:W-:-:S04]  /*20d00*/  IMAD R10, R9, 0x8, R16 ;  /* 0x00000008090a7824 */ /* 0x000fc800078e0210 */
[----:B------:R0:W1:Y:S01]  /*20d10*/  SYNCS.PHASECHK.TRANS64.TRYWAIT P0, [R10+URZ+0x29850], R7 ;  /* 0x029850070a0075a7 */ /* 0x000062000800017f */
[----:B------:R-:W-:Y:S05]  /*20d20*/  @!P1 BRA `(.L_x_2497) ;  /* 0x0000000000049947 */ /* 0x000fea0003800000 */
[----:B------:R-:W-:Y:S01]  /*20d30*/  BPT.TRAP 0x1 ;  /* 0x000000040000795c */ /* 0x000fe20000300000 */
.L_x_2497:
[----:B-1----:R-:W-:Y:S05]  /*20d40*/  @P0 BRA `(.L_x_2495) ;  /* 0x0000000000080947 */ /* 0x002fea0003800000 */
[----:B------:R-:W1:Y:S02]  /*20d50*/  SYNCS.PHASECHK.TRANS64.TRYWAIT P0, [R10+URZ+0x29850], R7 ;  /* 0x029850070a0075a7 */ /* 0x000e64000800017f */
[----:B-1----:R-:W-:Y:S05]  /*20d60*/  @!P0 BRA `(.L_x_2498) ;  /* 0x000000d000988947 */ /* 0x002fea0003800000 */
.L_x_2495:
[----:B01----:R-:W-:Y:S01]  /*20d70*/  VIADD R7, R16, 0x400 ;  /* 0x0000040010077836 */ /* 0x003fe20000000000 */
[----:B------:R-:W-:Y:S05]  /*20d80*/  WARPSYNC.ALL ;  /* 0x0000000000007948 */ /* 0x000fea0003800000 */
[----:B------:R-:W-:Y:S01]  /*20d90*/  SHF.R.U32.HI R7, RZ, 0x4, R7 ;  /* 0x00000004ff077819 */ /* 0x000fe20000011607 */
[----:B------:R-:W-:Y:S01]  /*20da0*/  IMAD.MOV.U32 R11, RZ, RZ, -0x3ffffff0 ;  /* 0xc0000010ff0b7424 */ /* 0x000fe200078e00ff */
[----:B------:R-:W-:Y:S01]  /*20db0*/  WARPGROUP.ARRIVE ;  /* 0x00000000000079c5 */ /* 0x000fe20000000000 */
[----:B------:R-:W-:Y:S01]  /*20dc0*/  IMAD.MOV.U32 R13, RZ, RZ, -0x3ffffff0 ;  /* 0xc0000010ff0d7424 */ /* 0x000fe200078e00ff */
[----:B------:R-:W-:Y:S01]  /*20dd0*/  LOP3.LUT R7, R7, 0x3fff, RZ, 0xc0, !PT ;  /* 0x00003fff07077812 */ /* 0x000fe200078ec0ff */
[C---:B------:R-:W-:Y:S01]  /*20de0*/  FMUL.FTZ R14, R2.reuse, R154 ;  /* 0x0000009a020e7220 */ /* 0x040fe20000410000 */
[----:B------:R-:W-:Y:S01]  /*20df0*/  R2UR UR7, R11 ;  /* 0x000000000b0772ca */ /* 0x000fe200000e0000 */
[C---:B------:R-:W-:Y:S01]  /*20e00*/  FMUL.FTZ R11, R2.reuse, R153 ;  /* 0x00000099020b7220 */ /* 0x040fe20000410000 */
[----:B------:R-:W-:Y:S01]  /*20e10*/  LOP3.LUT R10, R7, 0x10000, RZ, 0xfc, !PT ;  /* 0x00010000070a7812 */ /* 0x000fe200078efcff */
[C---:B------:R-:W-:Y:S01]  /*20e20*/  FMUL.FTZ R7, R2.reuse, R152 ;  /* 0x0000009802077220 */ /* 0x040fe20000410000 */
[C---:B------:R-:W-:Y:S01]  /*20e30*/  FMUL.FTZ R15, R2.reuse, R155 ;  /* 0x0000009b020f7220 */ /* 0x040fe20000410000 */
[----:B------:R-:W-:Y:S01]  /*20e40*/  FMUL.FTZ R20, R2, R156 ;  /* 0x0000009c02147220 */ /* 0x000fe20000410000 */
[----:B------:R-:W-:Y:S01]  /*20e50*/  MUFU.TANH R14, R14 ;  /* 0x0000000e000e7308 */ /* 0x000fe20000002400 */
[----:B------:R-:W-:-:S02]  /*20e60*/  IMAD R10, R9, 0x500, R10 ;  /* 0x00000500090a7824 */ /* 0x000fc400078e020a */
[C---:B------:R-:W-:Y:S01]  /*20e70*/  FMUL.FTZ R152, R2.reuse, R158 ;  /* 0x0000009e02987220 */ /* 0x040fe20000410000 */
[C---:B------:R-:W-:Y:S01]  /*20e80*/  FMUL.FTZ R21, R2.reuse, R157 ;  /* 0x0000009d02157220 */ /* 0x040fe20000410000 */
[C---:B------:R-:W-:Y:S01]  /*20e90*/  FMUL.FTZ R153, R2.reuse, R159 ;  /* 0x0000009f02997220 */ /* 0x040fe20000410000 */
[----:B------:R-:W-:Y:S01]  /*20ea0*/  FMUL.FTZ R154, R2, R160 ;  /* 0x000000a0029a7220 */ /* 0x000fe20000410000 */
[----:B------:R-:W-:Y:S01]  /*20eb0*/  R2UR UR6, R10 ;  /* 0x000000000a0672ca */ /* 0x000fe200000e0000 */
[----:B------:R-:W-:Y:S01]  /*20ec0*/  FMUL.FTZ R155, R2, R162 ;  /* 0x000000a2029b7220 */ /* 0x000fe20000410000 */
[----:B------:R-:W-:Y:S01]  /*20ed0*/  IADD3 R12, R10, 0x100, RZ ;  /* 0x000001000a0c7810 */ /* 0x000fe20007ffe0ff */
        /* <DEDUP_REMOVED lines=9> */
[----:B------:R-:W-:Y:S01]  /*20f70*/  FMUL.FTZ R159, R2, R164 ;  /* 0x000000a4029f7220 */ /* 0x000fe20000410000 */
[----:B------:R-:W-:Y:S01]  /*20f80*/  QGMMA.64x128x32.F32.E4M3.E4M3 R24, R184, gdesc[UR4], R24, gsb0 ;  /* 0x01e00004b8187df3 */ /* 0x000fe20008000818 */
[----:B------:R-:W-:Y:S01]  /*20f90*/  R2UR UR6, R12 ;  /* 0x000000000c0672ca */ /* 0x000fe200000e0000 */
[----:B------:R-:W-:Y:S01]  /*20fa0*/  VIADD R12, R10, 0x200 ;  /* 0x000002000a0c7836 */ /* 0x000fe20000000000 */
[----:B------:R-:W-:Y:S01]  /*20fb0*/  R2UR UR7, R13 ;  /* 0x000000000d0772ca */ /* 0x000fe200000e0000 */
[----:B------:R-:W-:-:S02]  /*20fc0*/  IMAD.MOV.U32 R13, RZ, RZ, -0x3ffffff0 ;  /* 0xc0000010ff0d7424 */ /* 0x000fc400078e00ff */
        /* <DEDUP_REMOVED lines=48> */
[----:B------:R-:W-:Y:S01]  /*212d0*/  FMUL.FTZ R103, R2, R103 ;  /* 0x0000006702677220 */ /* 0x000fe20000410000 */
[----:B------:R-:W-:Y:S01]  /*212e0*/  MUFU.TANH R155, R155 ;  /* 0x0000009b009b7308 */ /* 0x000fe20000002400 */
[----:B------:R-:W5:Y:S07]  /*212f0*/  S2R R204, SR_TID.X ;  /* 0x0000000000cc7919 */ /* 0x000f6e0000002100 */
[----:B------:R-:W4:Y:S08]  /*21300*/  MUFU.TANH R157, R157 ;  /* 0x0000009d009d7308 */ /* 0x000f300000002400 */
[----:B------:R-:W-:Y:S08]  /*21310*/  MUFU.TANH R156, R156 ;  /* 0x0000009c009c7308 */ /* 0x000ff00000002400 */
[----:B------:R-:W4:Y:S08]  /*21320*/  MUFU.TANH R159, R159 ;  /* 0x0000009f009f7308 */ /* 0x000f300000002400 */
[----:B------:R-:W-:Y:S08]  /*21330*/  MUFU.TANH R158, R158 ;  /* 0x0000009e009e7308 */ /* 0x000ff00000002400 */
[----:B------:R-:W4:Y:S08]  /*21340*/  MUFU.TANH R161, R161 ;  /* 0x000000a100a17308 */ /* 0x000f300000002400 */
[----:B------:R-:W-:Y:S08]  /*21350*/  MUFU.TANH R160, R160 ;  /* 0x000000a000a07308 */ /* 0x000ff00000002400 */
[----:B------:R-:W4:Y:S08]  /*21360*/  MUFU.TANH R162, R162 ;  /* 0x000000a200a27308 */ /* 0x000f300000002400 */
[----:B------:R-:W-:Y:S08]  /*21370*/  MUFU.TANH R136, R136 ;  /* 0x0000008800887308 */ /* 0x000ff00000002400 */
[----:B------:R-:W4:Y:S08]  /*21380*/  MUFU.TANH R137, R137 ;  /* 0x0000008900897308 */ /* 0x000f300000002400 */
[----:B------:R-:W-:Y:S01]  /*21390*/  MUFU.TANH R138, R138 ;  /* 0x0000008a008a7308 */ /* 0x000fe20000002400 */
[----:B------:R-:W-:-:S02]  /*213a0*/  WARPGROUP.DEPBAR.LE gsb0, 0x0 ;  /* 0x00008000000079c5 */ /* 0x000fc40000010000 */
[----:B------:R-:W-:-:S05]  /*213b0*/  WARPGROUP.ARRIVE ;  /* 0x00000000000079c5 */ /* 0x000fca0000000000 */
[----:B------:R-:W4:Y:S01]  /*213c0*/  MUFU.TANH R140, R140 ;  /* 0x0000008c008c7308 */ /* 0x000f220000002400 */
[C---:B------:R-:W-:Y:S01]  /*213d0*/  FMUL.FTZ R185, R2.reuse, R129 ;  /* 0x0000008102b97220 */ /* 0x040fe20000410000 */
[C---:B------:R-:W-:Y:S01]  /*213e0*/  FMUL.FTZ R129, R2.reuse, R130 ;  /* 0x0000008202817220 */ /* 0x040fe20000410000 */
[----:B------:R-:W-:Y:S01]  /*213f0*/  FMUL.FTZ R187, R2, R132 ;  /* 0x0000008402bb7220 */ /* 0x000fe20000410000 */
[----:B-----5:R-:W-:Y:S01]  /*21400*/  LOP3.LUT R186, R204, 0x7f, RZ, 0xc0, !PT ;  /* 0x0000007fccba7812 */ /* 0x020fe200078ec0ff */
[----:B------:R-:W-:Y:S01]  /*21410*/  QGMMA.64x128x32.F32.E4M3.E4M3 R24, R180, gdesc[UR4], R24, gsb0 ;  /* 0x01e00004b4187df3 */ /* 0x000fe20008000818 */
[----:B------:R-:W-:Y:S02]  /*21420*/  R2UR UR6, R12 ;  /* 0x000000000c0672ca */ /* 0x000fe400000e0000 */
[----:B------:R-:W5:Y:S01]  /*21430*/  S2R R204, SR_TID.X ;  /* 0x0000000000cc7919 */ /* 0x000f620000002100 */
[----:B------:R-:W-:Y:S01]  /*21440*/  R2UR UR7, R13 ;  /* 0x000000000d0772ca */ /* 0x000fe200000e0000 */
[----:B------:R-:W-:Y:S01]  /*21450*/  MUFU.TANH R139, R139 ;  /* 0x0000008b008b7308 */ /* 0x000fe20000002400 */
[----:B0-----:R-:W-:-:S02]  /*21460*/  FMNMX.FTZ R12, R7, R6, !PT ;  /* 0x00000006070c7209 */ /* 0x001fc40007810000 */
[----:B------:R-:W-:Y:S02]  /*21470*/  ISETP.NE.AND P0, PT, R186, RZ, PT ;  /* 0x000000ffba00720c */ /* 0x000fe40003f05270 */
[----:B-1----:R-:W-:Y:S02]  /*21480*/  FMNMX.FTZ R13, R11, R12, !PT ;  /* 0x0000000c0b0d7209 */ /* 0x002fe40007810000 */
[----:B------:R-:W-:Y:S01]  /*21490*/  FMNMX.FTZ R12, R14, R5, !PT ;  /* 0x000000050e0c7209 */ /* 0x000fe20007810000 */
[----:B------:R-:W0:Y:S01]  /*214a0*/  MUFU.TANH R163, R163 ;  /* 0x000000a300a37308 */ /* 0x000e220000002400 */
[----:B--2---:R-:W-:Y:S02]  /*214b0*/  FMNMX.FTZ R118, R20, R13, !PT ;  /* 0x0000000d14767209 */ /* 0x004fe40007810000 */
[----:B------:R-:W-:Y:S02]  /*214c0*/  FMNMX.FTZ R12, R15, R12, !PT ;  /* 0x0000000c0f0c7209 */ /* 0x000fe40007810000 */
[----:B---3--:R-:W-:-:S02]  /*214d0*/  FMNMX.FTZ R13, R21, R118, !PT ;  /* 0x00000076150d7209 */ /* 0x008fc40007810000 */
[----:B------:R-:W-:Y:S01]  /*214e0*/  FMNMX.FTZ R12, R152, R12, !PT ;  /* 0x0000000c980c7209 */ /* 0x000fe20007810000 */
[----:B------:R-:W-:Y:S01]  /*214f0*/  MUFU.TANH R141, R141 ;  /* 0x0000008d008d7308 */ /* 0x000fe20000002400 */
[----:B----4-:R-:W-:Y:S02]  /*21500*/  FMNMX.FTZ R118, R154, R13, !PT ;  /* 0x0000000d9a767209 */ /* 0x010fe40007810000 */
[----:B------:R-:W-:Y:S02]  /*21510*/  FMNMX.FTZ R12, R153, R12, !PT ;  /* 0x0000000c990c7209 */ /* 0x000fe40007810000 */
[----:B------:R-:W-:Y:S02]  /*21520*/  FMNMX.FTZ R118, R157, R118, !PT ;  /* 0x000000769d767209 */ /* 0x000fe40007810000 */
[----:B------:R-:W-:Y:S01]  /*21530*/  FMNMX.FTZ R13, R155, R12, !PT ;  /* 0x0000000c9b0d7209 */ /* 0x000fe20007810000 */
[----:B------:R-:W1:Y:S01]  /*21540*/  MUFU.TANH R143, R143 ;  /* 0x0000008f008f7308 */ /* 0x000e620000002400 */
[----:B------:R-:W-:Y:S01]  /*21550*/  FMNMX.FTZ R12, R159, R118, !PT ;  /* 0x000000769f0c7209 */ /* 0x000fe20007810000 */
[----:B------:R-:W-:Y:S01]  /*21560*/  FMUL.FTZ R118, R2, R89 ;  /* 0x0000005902767220 */ /* 0x000fe20000410000 */
[----:B------:R-:W-:-:S02]  /*21570*/  FMNMX.FTZ R13, R156, R13, !PT ;  /* 0x0000000d9c0d7209 */ /* 0x000fc40007810000 */
[----:B------:R-:W-:Y:S02]  /*21580*/  FMNMX.FTZ R89, R161, R12, !PT ;  /* 0x0000000ca1597209 */ /* 0x000fe40007810000 */
[----:B------:R-:W-:Y:S01]  /*21590*/  FMNMX.FTZ R13, R158, R13, !PT ;  /* 0x0000000d9e0d7209 */ /* 0x000fe20007810000 */
[----:B------:R-:W2:Y:S01]  /*215a0*/  MUFU.TANH R142, R142 ;  /* 0x0000008e008e7308 */ /* 0x000ea20000002400 */
[----:B------:R-:W-:Y:S01]  /*215b0*/  FMNMX.FTZ R12, R162, R89, !PT ;  /* 0x00000059a20c7209 */ /* 0x000fe20007810000 */
[----:B------:R-:W-:Y:S01]  /*215c0*/  FMUL.FTZ R89, R2, R90 ;  /* 0x0000005a02597220 */ /* 0x000fe20000410000 */
[----:B------:R-:W-:Y:S01]  /*215d0*/  FMNMX.FTZ R13, R160, R13, !PT ;  /* 0x0000000da00d7209 */ /* 0x000fe20007810000 */
[----:B------:R-:W-:Y:S01]  /*215e0*/  FMUL.FTZ R90, R2, R91 ;  /* 0x0000005b025a7220 */ /* 0x000fe20000410000 */
[----:B------:R-:W-:Y:S02]  /*215f0*/  FMNMX.FTZ R12, R137, R12, !PT ;  /* 0x0000000c890c7209 */ /* 0x000fe40007810000 */
[----:B------:R-:W-:Y:S01]  /*21600*/  FMNMX.FTZ R13, R136, R13, !PT ;  /* 0x0000000d880d7209 */ /* 0x000fe20007810000 */
[----:B------:R-:W3:Y:S01]  /*21610*/  MUFU.TANH R145, R145 ;  /* 0x0000009100917308 */ /* 0x000ee20000002400 */
[----:B------:R-:W-:-:S02]  /*21620*/  FMNMX.FTZ R12, R140, R12, !PT ;  /* 0x0000000c8c0c7209 */ /* 0x000fc40007810000 */
[----:B------:R-:W-:Y:S02]  /*21630*/  FMNMX.FTZ R120, R138, R13, !PT ;  /* 0x0000000d8a787209 */ /* 0x000fe40007810000 */
[----:B0-----:R-:W-:Y:S02]  /*21640*/  FMNMX.FTZ R12, R163, R12, !PT ;  /* 0x0000000ca30c7209 */ /* 0x001fe40007810000 */
[----:B------:R-:W-:Y:S01]  /*21650*/  FMNMX.FTZ R120, R139, R120, !PT ;  /* 0x000000788b787209 */ /* 0x000fe20007810000 */
[----:B------:R-:W-:Y:S01]  /*21660*/  MUFU.TANH R144, R144 ;  /* 0x0000009000907308 */ /* 0x000fe20000002400 */
[----:B-1----:R-:W-:Y:S02]  /*21670*/  FMNMX.FTZ R12, R143, R12, !PT ;  /* 0x0000000c8f0c7209 */ /* 0x002fe40007810000 */
[----:B------:R-:W-:Y:S01]  /*21680*/  FMNMX.FTZ R13, R141, R120, !PT ;  /* 0x000000788d0d7209 */ /* 0x000fe20007810000 */
[C---:B------:R-:W-:Y:S01]  /*21690*/  FMUL.FTZ R120, R2.reuse, R93 ;  /* 0x0000005d02787220 */ /* 0x040fe20000410000 */
[C---:B------:R-:W-:Y:S01]  /*216a0*/  FMUL.FTZ R93, R2.reuse, R94 ;  /* 0x0000005e025d7220 */ /* 0x040fe20000410000 */
[----:B------:R-:W-:Y:S01]  /*216b0*/  FMUL.FTZ R94, R2, R96 ;  /* 0x00000060025e7220 */ /* 0x000fe20000410000 */
[----:B--2---:R-:W-:Y:S01]  /*216c0*/  FMNMX.FTZ R13, R142, R13, !PT ;  /* 0x0000000d8e0d7209 */ /* 0x004fe20007810000 */
[----:B------:R-:W0:Y:S01]  /*216d0*/  MUFU.TANH R165, R165 ;  /* 0x000000a500a57308 */ /* 0x000e220000002400 */
[----:B---3--:R-:W-:Y:S01]  /*216e0*/  FMNMX.FTZ R12, R145, R12, !PT ;  /* 0x0000000c910c7209 */ /* 0x008fe20007810000 */
[C---:B------:R-:W-:Y:S01]  /*216f0*/  FMUL.FTZ R96, R2.reuse, R97 ;  /* 0x0000006102607220 */ /* 0x040fe20000410000 */
[C---:B------:R-:W-:Y:S01]  /*21700*/  FMUL.FTZ R97, R2.reuse, R98 ;  /* 0x0000006202617220 */ /* 0x040fe20000410000 */
[C---:B------:R-:W-:Y:S01]  /*21710*/  FMUL.FTZ R98, R2.reuse, R100 ;  /* 0x0000006402627220 */ /* 0x040fe20000410000 */
[----:B------:R-:W-:Y:S01]  /*21720*/  FMUL.FTZ R100, R2, R102 ;  /* 0x0000006602647220 */ /* 0x000fe20000410000 */
[----:B-----5:R-:W-:-:S02]  /*21730*/  SHF.R.U32.HI R204, RZ, 0x7, R204 ;  /* 0x00000007ffcc7819 */ /* 0x020fc400000116cc */
[----:B------:R-:W-:Y:S08]  /*21740*/  MUFU.TANH R147, R147 ;  /* 0x0000009300937308 */ /* 0x000ff00000002400 */
[----:B------:R-:W1:Y:S01]  /*21750*/  MUFU.TANH R167, R167 ;  /* 0x000000a700a77308 */ /* 0x000e620000002400 */
[----:B0-----:R-:W-:-:S07]  /*21760*/  FMNMX.FTZ R12, R165, R12, !PT ;  /* 0x0000000ca50c7209 */ /* 0x001fce0007810000 */
[----:B------:R-:W-:Y:S08]  /*21770*/  MUFU.TANH R149, R149 ;  /* 0x0000009500957308 */ /* 0x000ff00000002400 */
[----:B------:R-:W0:Y:S01]  /*21780*/  MUFU.TANH R151, R151 ;  /* 0x0000009700977308 */ /* 0x000e220000002400 */
[----:B-1----:R-:W-:-:S07]  /*21790*/  FMNMX.FTZ R12, R167, R12, !PT ;  /* 0x0000000ca70c7209 */ /* 0x002fce0007810000 */
[----:B------:R-:W-:Y:S08]  /*217a0*/  MUFU.TANH R123, R123 ;  /* 0x0000007b007b7308 */ /* 0x000ff00000002400 */
[----:B------:R-:W-:Y:S01]  /*217b0*/  MUFU.TANH R127, R127 ;  /* 0x0000007f007f7308 */ /* 0x000fe20000002400 */
[----:B0-----:R-:W-:-:S07]  /*217c0*/  FMNMX.FTZ R12, R151, R12, !PT ;  /* 0x0000000c970c7209 */ /* 0x001fce0007810000 */
        /* <DEDUP_REMOVED lines=10> */
[----:B------:R-:W-:Y:S07]  /*21870*/  QGMMA.64x128x32.F32.E4M3.E4M3 R24, R176, gdesc[UR4], R24, gsb0 ;  /* 0x01e00004b0187df3 */ /* 0x000fee0008000818 */
        /* <DEDUP_REMOVED lines=18> */
[C---:B------:R-:W-:Y:S01]  /*219a0*/  FMUL.FTZ R177, R2.reuse, R121 ;  /* 0x0000007902b17220 */ /* 0x040fe20000410000 */
[C---:B------:R-:W-:Y:S01]  /*219b0*/  FMUL.FTZ R121, R2.reuse, R122 ;  /* 0x0000007a02797220 */ /* 0x040fe20000410000 */
[----:B------:R-:W-:Y:S01]  /*219c0*/  FMUL.FTZ R179, R2, R124 ;  /* 0x0000007c02b37220 */ /* 0x000fe20000410000 */
[----:B------:R-:W-:Y:S02]  /*219d0*/  FMNMX.FTZ R122, R144, R13, !PT ;  /* 0x0000000d907a7209 */ /* 0x000fe40007810000 */
[----:B------:R-:W-:Y:S01]  /*219e0*/  MUFU.TANH R114, R114 ;  /* 0x0000007200727308 */ /* 0x000fe20000002400 */
[----:B------:R-:W-:Y:S01]  /*219f0*/  WARPGROUP.ARRIVE ;  /* 0x00000000000079c5 */ /* 0x000fe20000000000 */
[----:B------:R-:W-:-:S04]  /*21a00*/  FMNMX.FTZ R122, R147, R122, !PT ;  /* 0x0000007a937a7209 */ /* 0x000fc80007810000 */
[----:B------:R-:W-:Y:S02]  /*21a10*/  FMNMX.FTZ R122, R149, R122, !PT ;  /* 0x0000007a957a7209 */ /* 0x000fe40007810000 */
[----:B------:R-:W0:Y:S08]  /*21a20*/  MUFU.TANH R121, R121 ;  /* 0x0000007900797308 */ /* 0x000e300000002400 */
[----:B------:R-:W1:Y:S08]  /*21a30*/  MUFU.TANH R177, R177 ;  /* 0x000000b100b17308 */ /* 0x000e700000002400 */
[----:B------:R-:W2:Y:S01]  /*21a40*/  MUFU.TANH R179, R179 ;  /* 0x000000b300b37308 */ /* 0x000ea20000002400 */
[----:B0-----:R-:W-:-:S04]  /*21a50*/  FMNMX.FTZ R122, R121, R122, !PT ;  /* 0x0000007a797a7209 */ /* 0x001fc80007810000 */
[----:B------:R-:W-:-:S03]  /*21a60*/  FMNMX.FTZ R122, R123, R122, !PT ;  /* 0x0000007a7b7a7209 */ /* 0x000fc60007810000 */
[----:B------:R-:W0:Y:S01]  /*21a70*/  MUFU.TANH R117, R117 ;  /* 0x0000007500757308 */ /* 0x000e220000002400 */
[----:B-1----:R-:W-:Y:S02]  /*21a80*/  FMNMX.FTZ R12, R177, R12, !PT ;  /* 0x0000000cb10c7209 */ /* 0x002fe40007810000 */
[----:B------:R-:W-:-:S04]  /*21a90*/  FMNMX.FTZ R122, R125, R122, !PT ;  /* 0x0000007a7d7a7209 */ /* 0x000fc80007810000 */
[----:B------:R-:W-:Y:S01]  /*21aa0*/  FMNMX.FTZ R122, R127, R122, !PT ;  /* 0x0000007a7f7a7209 */ /* 0x000fe20007810000 */
[----:B------:R-:W-:Y:S01]  /*21ab0*/  MUFU.TANH R116, R116 ;  /* 0x0000007400747308 */ /* 0x000fe20000002400 */
[----:B--2---:R-:W-:Y:S02]  /*21ac0*/  FMNMX.FTZ R12, R179, R12, !PT ;  /* 0x0000000cb30c7209 */ /* 0x004fe40007810000 */
[----:B------:R-:W-:Y:S02]  /*21ad0*/  FMNMX.FTZ R122, R129, R122, !PT ;  /* 0x0000007a817a7209 */ /* 0x000fe40007810000 */
[----:B------:R-:W-:Y:S02]  /*21ae0*/  FMNMX.FTZ R12, R181, R12, !PT ;  /* 0x0000000cb50c7209 */ /* 0x000fe40007810000 */
[----:B------:R-:W-:Y:S01]  /*21af0*/  FMNMX.FTZ R122, R131, R122, !PT ;  /* 0x0000007a837a7209 */ /* 0x000fe20007810000 */
[----:B------:R-:W1:Y:S01]  /*21b00*/  MUFU.TANH R119, R119 ;  /* 0x0000007700777308 */ /* 0x000e620000002400 */
[----:B------:R-:W-:-:S02]  /*21b10*/  FMNMX.FTZ R12, R183, R12, !PT ;  /* 0x0000000cb70c7209 */ /* 0x000fc40007810000 */
[----:B------:R-:W-:Y:S02]  /*21b20*/  FMNMX.FTZ R122, R133, R122, !PT ;  /* 0x0000007a857a7209 */ /* 0x000fe40007810000 */
[----:B------:R-:W-:Y:S02]  /*21b30*/  FMNMX.FTZ R12, R185, R12, !PT ;  /* 0x0000000cb90c7209 */ /* 0x000fe40007810000 */
[----:B------:R-:W-:Y:S01]  /*21b40*/  FMNMX.FTZ R122, R135, R122, !PT ;  /* 0x0000007a877a7209 */ /* 0x000fe20007810000 */
[----:B------:R-:W-:Y:S01]  /*21b50*/  MUFU.TANH R88, R88 ;  /* 0x0000005800587308 */ /* 0x000fe20000002400 */
[----:B------:R-:W-:Y:S02]  /*21b60*/  FMNMX.FTZ R12, R187, R12, !PT ;  /* 0x0000000cbb0c7209 */ /* 0x000fe40007810000 */
[----:B------:R-:W-:Y:S02]  /*21b70*/  FMNMX.FTZ R122, R105, R122, !PT ;  /* 0x0000007a697a7209 */ /* 0x000fe40007810000 */
[----:B------:R-:W-:-:S02]  /*21b80*/  FMNMX.FTZ R12, R205, R12, !PT ;  /* 0x0000000ccd0c7209 */ /* 0x000fc40007810000 */
[----:B------:R-:W-:Y:S01]  /*21b90*/  FMNMX.FTZ R122, R107, R122, !PT ;  /* 0x0000007a6b7a7209 */ /* 0x000fe20007810000 */
[----:B------:R-:W2:Y:S01]  /*21ba0*/  MUFU.TANH R89, R89 ;  /* 0x0000005900597308 */ /* 0x000ea20000002400 */
[----:B------:R-:W-:Y:S02]  /*21bb0*/  FMNMX.FTZ R13, R207, R12, !PT ;  /* 0x0000000ccf0d7209 */ /* 0x000fe40007810000 */
[----:B------:R-:W-:Y:S02]  /*21bc0*/  FMNMX.FTZ R122, R109, R122, !PT ;  /* 0x0000007a6d7a7209 */ /* 0x000fe40007810000 */
[----:B------:R-:W-:Y:S02]  /*21bd0*/  FMNMX.FTZ R13, R104, R13, !PT ;  /* 0x0000000d680d7209 */ /* 0x000fe40007810000 */
[----:B------:R-:W-:Y:S01]  /*21be0*/  FMNMX.FTZ R122, R111, R122, !PT ;  /* 0x0000007a6f7a7209 */ /* 0x000fe20007810000 */
[----:B------:R-:W-:Y:S01]  /*21bf0*/  MUFU.TANH R118, R118 ;  /* 0x0000007600767308 */ /* 0x000fe20000002400 */
[----:B------:R-:W-:-:S02]  /*21c00*/  FMNMX.FTZ R13, R106, R13, !PT ;  /* 0x0000000d6a0d7209 */ /* 0x000fc40007810000 */
[----:B------:R-:W-:Y:S02]  /*21c10*/  FMNMX.FTZ R122, R113, R122, !PT ;  /* 0x0000007a717a7209 */ /* 0x000fe40007810000 */
[----:B------:R-:W-:Y:S02]  /*21c20*/  FMNMX.FTZ R13, R108, R13, !PT ;  /* 0x0000000d6c0d7209 */ /* 0x000fe40007810000 */
[----:B------:R-:W-:Y:S01]  /*21c30*/  FMNMX.FTZ R122, R115, R122, !PT ;  /* 0x0000007a737a7209 */ /* 0x000fe20007810000 */
[----:B------:R-:W3:Y:S01]  /*21c40*/  MUFU.TANH R90, R90 ;  /* 0x0000005a005a7308 */ /* 0x000ee20000002400 */
[----:B------:R-:W-:Y:S02]  /*21c50*/  FMNMX.FTZ R13, R110, R13, !PT ;  /* 0x0000000d6e0d7209 */ /* 0x000fe40007810000 */
[----:B0-----:R-:W-:Y:S02]  /*21c60*/  FMNMX.FTZ R122, R117, R122, !PT ;  /* 0x0000007a757a7209 */ /* 0x001fe40007810000 */
[----:B------:R-:W-:-:S02]  /*21c70*/  FMNMX.FTZ R13, R112, R13, !PT ;  /* 0x0000000d700d7209 */ /* 0x000fc40007810000 */
[----:B-1----:R-:W-:Y:S01]  /*21c80*/  FMNMX.FTZ R122, R119, R122, !PT ;  /* 0x0000007a777a7209 */ /* 0x002fe20007810000 */
[----:B------:R-:W0:Y:S01]  /*21c90*/  MUFU.TANH R92, R92 ;  /* 0x0000005c005c7308 */ /* 0x000e220000002400 */
[----:B------:R-:W-:Y:S02]  /*21ca0*/  FMNMX.FTZ R13, R114, R13, !PT ;  /* 0x0000000d720d7209 */ /* 0x000fe40007810000 */
[----:B--2---:R-:W-:Y:S02]  /*21cb0*/  FMNMX.FTZ R91, R89, R122, !PT ;  /* 0x0000007a595b7209 */ /* 0x004fe40007810000 */
[----:B------:R-:W-:-:S03]  /*21cc0*/  FMNMX.FTZ R13, R116, R13, !PT ;  /* 0x0000000d740d7209 */ /* 0x000fc60007810000 */
[----:B------:R-:W1:Y:S01]  /*21cd0*/  MUFU.TANH R93, R93 ;  /* 0x0000005d005d7308 */ /* 0x000e620000002400 */
[----:B------:R-:W-:Y:S02]  /*21ce0*/  FMNMX.FTZ R13, R88, R13, !PT ;  /* 0x0000000d580d7209 */ /* 0x000fe40007810000 */
[----:B---3--:R-:W-:Y:S02]  /*21cf0*/  FMNMX.FTZ R12, R90, R91, !PT ;  /* 0x0000005b5a0c7209 */ /* 0x008fe40007810000 */
[----:B------:R-:W-:-:S03]  /*21d00*/  FMNMX.FTZ R13, R118, R13, !PT ;  /* 0x0000000d760d7209 */ /* 0x000fc60007810000 */
        /* <DEDUP_REMOVED lines=19> */
[----:B0-----:R-:W-:Y:S02]  /*21e40*/  FMNMX.FTZ R122, R101, R12, !PT ;  /* 0x0000000c657a7209 */ /* 0x001fe40007810000 */
[C---:B------:R-:W-:Y:S01]  /*21e50*/  IADD3 R12, R10.reuse, 0x300, RZ ;  /* 0x000003000a0c7810 */ /* 0x040fe20007ffe0ff */
[----:B------:R-:W-:Y:S02]  /*21e60*/  VIADD R10, R10, 0x400 ;  /* 0x000004000a0a7836 */ /* 0x000fe40000000000 */
[----:B------:R-:W0:Y:S01]  /*21e70*/  SHFL.BFLY PT, R13, R122, 0x2, 0x1f ;  /* 0x0c401f007a0d7f89 */ /* 0x000e2200000e0000 */
[----:B------:R-:W-:Y:S01]  /*21e80*/  R2UR UR6, R12 ;  /* 0x000000000c0672ca */ /* 0x000fe200000e0000 */
[----:B------:R-:W-:Y:S01]  /*21e90*/  IMAD.U32 R12, RZ, RZ, UR54 ;  /* 0x00000036ff0c7e24 */ /* 0x000fe2000f8e00ff */
[----:B-1----:R-:W-:-:S04]  /*21ea0*/  FMNMX.FTZ R102, R100, R91, !PT ;  /* 0x0000005b64667209 */ /* 0x002fc80007810000 */
[----:B--2---:R-:W-:-:S05]  /*21eb0*/  FMNMX.FTZ R102, R103, R102, !PT ;  /* 0x0000006667667209 */ /* 0x004fca0007810000 */
[----:B------:R-:W1:Y:S01]  /*21ec0*/  SHFL.BFLY PT, R91, R102, 0x2, 0x1f ;  /* 0x0c401f00665b7f89 */ /* 0x000e6200000e0000 */
[----:B0-----:R-:W-:Y:S01]  /*21ed0*/  FMNMX.FTZ R124, R122, R13, !PT ;  /* 0x0000000d7a7c7209 */ /* 0x001fe20007810000 */
[----:B------:R-:W-:-:S05]  /*21ee0*/  IMAD.MOV.U32 R13, RZ, RZ, -0x3ffffff0 ;  /* 0xc0000010ff0d7424 */ /* 0x000fca00078e00ff */
[----:B------:R-:W-:Y:S02]  /*21ef0*/  R2UR UR7, R13 ;  /* 0x000000000d0772ca */ /* 0x000fe400000e0000 */
[----:B-1----:R-:W-:Y:S02]  /*21f00*/  FMNMX.FTZ R126, R102, R91, !PT ;  /* 0x0000005b667e7209 */ /* 0x002fe40007810000 */
[----:B------:R-:W0:Y:S09]  /*21f10*/  SHFL.BFLY PT, R91, R124, 0x1, 0x1f ;  /* 0x0c201f007c5b7f89 */ /* 0x000e3200000e0000 */
[----:B------:R-:W-:Y:S01]  /*21f20*/  QGMMA.64x128x32.F32.E4M3.E4M3 R24, R172, gdesc[UR4], R24, gsb0 ;  /* 0x01e00004ac187df3 */ /* 0x000fe20008000818 */
[----:B------:R-:W-:Y:S01]  /*21f30*/  R2UR UR6, R10 ;  /* 0x000000000a0672ca */ /* 0x000fe200000e0000 */
[----:B------:R-:W1:Y:S01]  /*21f40*/  SHFL.BFLY PT, R128, R126, 0x1, 0x1f ;  /* 0x0c201f007e807f89 */ /* 0x000e6200000e0000 */
[----:B0-----:R-:W-:-:S02]  /*21f50*/  FMNMX.FTZ R91, R124, R91, !PT ;  /* 0x0000005b7c5b7209 */ /* 0x001fc40007810000 */
[----:B-1----:R-:W-:-:S05]  /*21f60*/  FMNMX.FTZ R13, R126, R128, !PT ;  /* 0x000000807e0d7209 */ /* 0x002fca0007810000 */
[C---:B------:R-:W-:Y:S01]  /*21f70*/  FADD.FTZ R5, -R13.reuse, R5 ;  /* 0x000000050d057221 */ /* 0x040fe20000010100 */
[----:B------:R-:W-:-:S03]  /*21f80*/  FFMA.FTZ R10, R13, R12, -8 ;  /* 0xc10000000d0a7423 */ /* 0x000fc6000001000c */
[-C--:B------:R-:W-:Y:S01]  /*21f90*/  FMUL.FTZ R5, R5, R12.reuse ;  /* 0x0000000c05057220 */ /* 0x080fe20000410000 */
[----:B------:R-:W-:-:S01]  /*21fa0*/  FFMA.FTZ R14, R14, R12, -R10 ;  /* 0x0000000c0e0e7223 */ /* 0x000fc2000001080a */
[-CC-:B------:R-:W-:Y:S01]  /*21fb0*/  FFMA.FTZ R15, R15, R12.reuse, -R10.reuse ;  /* 0x0000000c0f0f7223 */ /* 0x180fe2000001080a */
[----:B------:R-:W-:-:S01]  /*21fc0*/  FFMA.FTZ R121, R121, R12, -R10 ;  /* 0x0000000c79797223 */ /* 0x000fc2000001080a */
[-CC-:B------:R-:W-:Y:S01]  /*21fd0*/  FFMA.FTZ R105, R105, R12.reuse, -R10.reuse ;  /* 0x0000000c69697223 */ /* 0x180fe2000001080a */
[----:B------:R-:W-:-:S01]  /*21fe0*/  FFMA.FTZ R89, R89, R12, -R10 ;  /* 0x0000000c59597223 */ /* 0x000fc2000001080a */
[----:B------:R-:W-:Y:S01]  /*21ff0*/  MUFU.EX2 R5, R5 ;  /* 0x0000000500057308 */ /* 0x000fe20000000800 */
[----:B------:R-:W-:-:S01]  /*22000*/  FFMA.FTZ R90, R90, R12, -R10 ;  /* 0x0000000c5a5a7223 */ /* 0x000fc2000001080a */
[----:B------:R-:W-:-:S06]  /*22010*/  FFMA.FTZ R93, R93, R12, -R10 ;  /* 0x0000000c5d5d7223 */ /* 0x000fcc000001080a */
[----:B------:R-:W0:Y:S08]  /*22020*/  MUFU.EX2 R14, R14 ;  /* 0x0000000e000e7308 */ /* 0x000e300000000800 */
[----:B------:R-:W-:Y:S08]  /*22030*/  MUFU.EX2 R15, R15 ;  /* 0x0000000f000f7308 */ /* 0x000ff00000000800 */
[----:B------:R-:W-:Y:S01]  /*22040*/  MUFU.EX2 R121, R121 ;  /* 0x0000007900797308 */ /* 0x000fe20000000800 */
[----:B0-----:R-:W-:-:S07]  /*22050*/  FFMA.FTZ R0, R5, R0, R14 ;  /* 0x0000000005007223 */ /* 0x001fce000001000e */
[----:B------:R-:W-:Y:S08]  /*22060*/  MUFU.EX2 R105, R105 ;  /* 0x0000006900697308 */ /* 0x000ff00000000800 */
[----:B------:R-:W-:Y:S08]  /*22070*/  MUFU.EX2 R89, R89 ;  /* 0x0000005900597308 */ /* 0x000ff00000000800 */
[----:B------:R-:W-:Y:S08]  /*22080*/  MUFU.EX2 R90, R90 ;  /* 0x0000005a005a7308 */ /* 0x000ff00000000800 */
[----:B------:R-:W-:Y:S01]  /*22090*/  MUFU.EX2 R93, R93 ;  /* 0x0000005d005d7308 */ /* 0x000fe20000000800 */
[----:B------:R-:W-:-:S02]  /*220a0*/  WARPGROUP.DEPBAR.LE gsb0, 0x0 ;  /* 0x00008000000079c5 */ /* 0x000fc40000010000 */
[----:B------:R-:W-:Y:S01]  /*220b0*/  FADD.FTZ R173, -R91, R6 ;  /* 0x000000065bad7221 */ /* 0x000fe20000010100 */
[----:B------:R-:W-:-:S03]  /*220c0*/  WARPGROUP.ARRIVE ;  /* 0x00000000000079c5 */ /* 0x000fc60000000000 */
[-C--:B------:R-:W-:Y:S01]  /*220d0*/  FMUL.FTZ R6, R173, R12.reuse ;  /* 0x0000000cad067220 */ /* 0x080fe20000410000 */
[----:B------:R-:W-:-:S04]  /*220e0*/  FFMA.FTZ R173, R91, R12, -8 ;  /* 0xc10000005bad7423 */ /* 0x000fc8000001000c */
        /* <DEDUP_REMOVED lines=45> */
[----:B------:R-:W2:Y:S01]  /*223c0*/  MUFU.EX2 R20, R20 ;  /* 0x0000001400147308 */ /* 0x000ea20000000800 */
[----:B------:R-:W-:-:S01]  /*223d0*/  FFMA.FTZ R110, R155, R12, -R10 ;  /* 0x0000000c9b6e7223 */ /* 0x000fc2000001080a */
[----:B------:R-:W-:Y:S01]  /*223e0*/  FFMA.FTZ R153, R156, R12, -R10 ;  /* 0x0000000c9c997223 */ /* 0x000fe2000001080a */
[----:B0-----:R-:W-:-:S01]  /*223f0*/  FFMA.FTZ R3, R6, R3, R7 ;  /* 0x0000000306037223 */ /* 0x001fc20000010007 */
[-CC-:B------:R-:W-:Y:S01]  /*22400*/  FFMA.FTZ R114, R136, R12.reuse, -R10.reuse ;  /* 0x0000000c88727223 */ /* 0x180fe2000001080a */
[----:B------:R-:W-:-:S01]  /*22410*/  FFMA.FTZ R112, R158, R12, -R10 ;  /* 0x0000000c9e707223 */ /* 0x000fc2000001080a */
[-CC-:B------:R-:W-:Y:S01]  /*22420*/  FFMA.FTZ R136, R123, R12.reuse, -R10.reuse ;  /* 0x0000000c7b887223 */ /* 0x180fe2000001080a */
[----:B------:R-:W-:-:S01]  /*22430*/  FFMA.FTZ R123, R125, R12, -R10 ;  /* 0x0000000c7d7b7223 */ /* 0x000fc2000001080a */
[----:B------:R-:W0:Y:S01]  /*22440*/  MUFU.EX2 R98, R98 ;  /* 0x0000006200627308 */ /* 0x000e220000000800 */
[----:B------:R-:W-:-:S01]  /*22450*/  FFMA.FTZ R125, R129, R12, -R10 ;  /* 0x0000000c817d7223 */ /* 0x000fc2000001080a */
[----:B-1----:R-:W-:Y:S01]  /*22460*/  FADD.FTZ R3, R102, R3 ;  /* 0x0000000366037221 */ /* 0x002fe20000010000 */
[----:B------:R-:W-:-:S01]  /*22470*/  FADD.FTZ R129, R15, R0 ;  /* 0x000000000f817221 */ /* 0x000fc20000010000 */
[-CC-:B------:R-:W-:Y:S01]  /*22480*/  FFMA.FTZ R155, R160, R12.reuse, -R10.reuse ;  /* 0x0000000ca09b7223 */ /* 0x180fe2000001080a */
[----:B------:R-:W-:Y:S01]  /*22490*/  MOV R11, 0xc0000010 ;  /* 0xc0000010000b7802 */ /* 0x000fe20000000f00 */
[-CC-:B------:R-:W-:Y:S01]  /*224a0*/  FFMA.FTZ R116, R139, R12.reuse, -R10.reuse ;  /* 0x0000000c8b747223 */ /* 0x180fe2000001080a */
[----:B------:R-:W-:-:S01]  /*224b0*/  FFMA.FTZ R139, R141, R12, -R10 ;  /* 0x0000000c8d8b7223 */ /* 0x000fc2000001080a */
[----:B------:R-:W1:Y:S01]  /*224c0*/  MUFU.EX2 R21, R21 ;  /* 0x0000001500157308 */ /* 0x000e620000000800 */
[----:B--2---:R-:W-:-:S01]  /*224d0*/  FADD.FTZ R0, R20, R3 ;  /* 0x0000000314007221 */ /* 0x004fc20000010000 */
[----:B------:R-:W-:Y:S01]  /*224e0*/  R2UR UR7, R11 ;  /* 0x000000000b0772ca */ /* 0x000fe200000e0000 */
[----:B------:R-:W-:-:S01]  /*224f0*/  FFMA.FTZ R118, R142, R12, -R10 ;  /* 0x0000000c8e767223 */ /* 0x000fc2000001080a */
[-CC-:B------:R-:W-:Y:S01]  /*22500*/  FFMA.FTZ R141, R144, R12.reuse, -R10.reuse ;  /* 0x0000000c908d7223 */ /* 0x180fe2000001080a */
[----:B------:R-:W-:-:S01]  /*22510*/  FFMA.FTZ R120, R147, R12, -R10 ;  /* 0x0000000c93787223 */ /* 0x000fc2000001080a */
[-CC-:B------:R-:W-:Y:S01]  /*22520*/  FFMA.FTZ R147, R149, R12.reuse, -R10.reuse ;  /* 0x0000000c95937223 */ /* 0x180fe2000001080a */
[----:B------:R-:W-:-:S01]  /*22530*/  FFMA.FTZ R142, R131, R12, -R10 ;  /* 0x0000000c838e7223 */ /* 0x000fc2000001080a */
[----:B------:R-:W2:Y:S01]  /*22540*/  MUFU.EX2 R101, R101 ;  /* 0x0000006500657308 */ /* 0x000ea20000000800 */
[----:B0-----:R-:W-:-:S01]  /*22550*/  FADD.FTZ R152, R98, R129 ;  /* 0x0000008162987221 */ /* 0x001fc20000010000 */
[----:B------:R-:W-:-:S05]  /*22560*/  FFMA.FTZ R144, R135, R12, -R10 ;  /* 0x0000000c87907223 */ /* 0x000fca000001080a */
[----:B------:R-:W-:Y:S01]  /*22570*/  QGMMA.64x128x32.F32.E4M3.E4M3 R24, R168, gdesc[UR4], R24, gsb0 ;  /* 0x01e00004a8187df3 */ /* 0x000fe20008000818 */
        /* <DEDUP_REMOVED lines=17> */
[----:B------:R2:W-:Y:S01]  /*22690*/  MUFU.EX2 R11, R173 ;  /* 0x000000ad000b7308 */ /* 0x0005e20000000800 */
[----:B0-----:R-:W-:-:S07]  /*226a0*/  FADD.FTZ R3, R159, R0 ;  /* 0x000000009f037221 */ /* 0x001fce0000010000 */
[----:B------:R-:W0:Y:S01]  /*226b0*/  MUFU.EX2 R126, R126 ;  /* 0x0000007e007e7308 */ /* 0x000e220000000800 */
[----:B--2---:R-:W-:-:S01]  /*226c0*/  FFMA.FTZ R173, R138, R12, -R10 ;  /* 0x0000000c8aad7223 */ /* 0x004fc2000001080a */
[----:B-1----:R-:W-:Y:S01]  /*226d0*/  FADD.FTZ R107, R155, R154 ;  /* 0x0000009a9b6b7221 */ /* 0x002fe20000010000 */
[----:B------:R-:W-:-:S01]  /*226e0*/  FFMA.FTZ R138, R127, R12, -R10 ;  /* 0x0000000c7f8a7223 */ /* 0x000fc2000001080a */
[----:B------:R-:W-:-:S04]  /*226f0*/  FFMA.FTZ R127, R133, R12, -R10 ;  /* 0x0000000c857f7223 */ /* 0x000fc8000001080a */
[----:B------:R-:W1:Y:S08]  /*22700*/  MUFU.EX2 R114, R114 ;  /* 0x0000007200727308 */ /* 0x000e700000000800 */
        /* <DEDUP_REMOVED lines=15> */
[----:B0-----:R-:W-:-:S01]  /*22800*/  FADD.FTZ R3, R161, R0 ;  /* 0x00000000a1037221 */ /* 0x001fc20000010000 */
[----:B------:R-:W-:-:S06]  /*22810*/  WARPGROUP.DEPBAR.LE gsb0, 0x0 ;  /* 0x00008000000079c5 */ /* 0x000fcc0000010000 */
        /* <DEDUP_REMOVED lines=10> */
[----:B--2---:R-:W-:-:S01]  /*228c0*/  FADD.FTZ R111, R141, R156 ;  /* 0x0000009c8d6f7221 */ /* 0x004fc20000010000 */
[----:B------:R-:W-:Y:S01]  /*228d0*/  FFMA.FTZ R156, R115, R12, -R10 ;  /* 0x0000000c739c7223 */ /* 0x000fe2000001080a */
[----:B------:R-:W-:-:S05]  /*228e0*/  @!P0 IMAD R115, R189, 0x8, R16 ;  /* 0x00000008bd738824 */ /* 0x000fca00078e0210 */
        /* <DEDUP_REMOVED lines=10> */
[----:B-1----:R-:W-:-:S01]  /*22990*/  FADD.FTZ R0, R134, R3 ;  /* 0x0000000386007221 */ /* 0x002fc20000010000 */
[----:B------:R-:W-:Y:S01]  /*229a0*/  FADD.FTZ R3, R121, R158 ;  /* 0x0000009e79037221 */ /* 0x000fe20000010000 */
[----:B------:R-:W-:-:S05]  /*229b0*/  FFMA.FTZ R158, R119, R12, -R10 ;  /* 0x0000000c779e7223 */ /* 0x000fca000001080a */
        /* <DEDUP_REMOVED lines=64> */
[----:B0-----:R-:W-:-:S04]  /*22dc0*/  FADD.FTZ R0, R158, R3 ;  /* 0x000000039e007221 */ /* 0x001fc80000010000 */
[----:B------:R-:W-:Y:S01]  /*22dd0*/  FADD.FTZ R3, R89, R0 ;  /* 0x0000000059037221 */ /* 0x000fe20000010000 */
[----:B------:R-:W-:Y:S02]  /*22de0*/  @!P0 VIADD R0, R115, 0x29840 ;  /* 0x0002984073008836 */ /* 0x000fe40000000000 */
[----:B------:R-:W0:Y:S01]  /*22df0*/  MUFU.EX2 R92, R92 ;  /* 0x0000005c005c7308 */ /* 0x000e220000000800 */
[----:B-1----:R-:W-:-:S02]  /*22e00*/  FADD.FTZ R100, R88, R99 ;  /* 0x0000006358647221 */ /* 0x002fc40000010000 */
[----:B------:R-:W-:Y:S01]  /*22e10*/  @!P0 PRMT R0, RZ, 0x654, R0 ;  /* 0x00000654ff008816 */ /* 0x000fe20000000000 */
[----:B------:R1:W-:Y:S06]  /*22e20*/  BAR.ARV R113, 0x100 ;  /* 0x000400710000751d */ /* 0x0003ec0000002000 */
[----:B------:R-:W3:Y:S01]  /*22e30*/  MUFU.EX2 R185, R185 ;  /* 0x000000b900b97308 */ /* 0x000ee20000000800 */
[----:B--2---:R-:W-:-:S01]  /*22e40*/  FADD.FTZ R99, R183, R100 ;  /* 0x00000064b7637221 */ /* 0x004fc20000010000 */
[----:B------:R-:W-:Y:S01]  /*22e50*/  FADD.FTZ R100, R90, R3 ;  /* 0x000000035a647221 */ /* 0x000fe20000010000 */
[----:B------:R2:W-:Y:S03]  /*22e60*/  @!P0 SYNCS.ARRIVE.TRANS64.RED.A1T0 RZ, [R0+URZ], RZ ;  /* 0x000000ff00ff89a7 */ /* 0x0005e6000810043f */
[----:B------:R-:W-:-:S01]  /*22e70*/  FADD.FTZ R3, R93, R100 ;  /* 0x000000645d037221 */ /* 0x000fc20000010000 */
[----:B0-----:R-:W-:Y:S01]  /*22e80*/  FADD.FTZ R164, R92, R99 ;  /* 0x000000635ca47221 */ /* 0x001fe20000010000 */
[----:B------:R-:W2:Y:S08]  /*22e90*/  MUFU.EX2 R160, R160 ;  /* 0x000000a000a07308 */ /* 0x000eb00000000800 */
[----:B------:R-:W0:Y:S01]  /*22ea0*/  MUFU.EX2 R94, R94 ;  /* 0x0000005e005e7308 */ /* 0x000e220000000800 */
[----:B---3--:R-:W-:-:S07]  /*22eb0*/  FADD.FTZ R99, R185, R164 ;  /* 0x000000a4b9637221 */ /* 0x008fce0000010000 */
[----:B------:R-:W3:Y:S01]  /*22ec0*/  MUFU.EX2 R95, R95 ;  /* 0x0000005f005f7308 */ /* 0x000ee20000000800 */
[----:B--2---:R-:W-:-:S07]  /*22ed0*/  FADD.FTZ R0, R160, R3 ;  /* 0x00000003a0007221 */ /* 0x004fce0000010000 */
[----:B------:R-:W2:Y:S01]  /*22ee0*/  MUFU.EX2 R187, R187 ;  /* 0x000000bb00bb7308 */ /* 0x000ea20000000800 */
[----:B0-----:R-:W-:-:S07]  /*22ef0*/  FADD.FTZ R100, R94, R99 ;  /* 0x000000635e647221 */ /* 0x001fce0000010000 */
[----:B------:R-:W0:Y:S01]  /*22f00*/  MUFU.EX2 R162, R162 ;  /* 0x000000a200a27308 */ /* 0x000e220000000800 */
[----:B---3--:R-:W-:-:S07]  /*22f10*/  FADD.FTZ R3, R95, R0 ;  /* 0x000000005f037221 */ /* 0x008fce0000010000 */
[----:B------:R-:W3:Y:S01]  /*22f20*/  MUFU.EX2 R96, R96 ;  /* 0x0000006000607308 */ /* 0x000ee20000000800 */
[----:B--2---:R-:W-:-:S07]  /*22f30*/  FADD.FTZ R99, R187, R100 ;  /* 0x00000064bb637221 */ /* 0x004fce0000010000 */
[----:B------:R-:W2:Y:S01]  /*22f40*/  MUFU.EX2 R97, R97 ;  /* 0x0000006100617308 */ /* 0x000ea20000000800 */
[----:B0-----:R-:W-:-:S07]  /*22f50*/  FADD.FTZ R0, R162, R3 ;  /* 0x00000003a2007221 */ /* 0x001fce0000010000 */
[----:B------:R-:W0:Y:S01]  /*22f60*/  MUFU.EX2 R10, R10 ;  /* 0x0000000a000a7308 */ /* 0x000e220000000800 */
[----:B---3--:R-:W-:-:S04]  /*22f70*/  FADD.FTZ R100, R96, R99 ;  /* 0x0000006360647221 */ /* 0x008fc80000010000 */
[----:B------:R-:W-:Y:S01]  /*22f80*/  FADD.FTZ R3, R11, R100 ;  /* 0x000000640b037221 */ /* 0x000fe20000010000 */
[----:B--2---:R-:W-:-:S04]  /*22f90*/  FADD.FTZ R99, R97, R0 ;  /* 0x0000000061637221 */ /* 0x004fc80000010000 */
[----:B0-----:R-:W-:Y:S01]  /*22fa0*/  FADD.FTZ R0, R10, R99 ;  /* 0x000000630a007221 */ /* 0x001fe20000010000 */
[----:B-1----:R-:W-:Y:S06]  /*22fb0*/  @!P1 BRA `(.L_x_2499) ;  /* 0x0000000000049947 */ /* 0x002fec0003800000 */
[----:B------:R-:W-:Y:S01]  /*22fc0*/  BPT.TRAP 0x1 ;  /* 0x000000040000795c */ /* 0x000fe20000300000 */
.L_x_2499:
[----:B------:R-:W-:Y:S01]  /*22fd0*/  F2FP.SATFINITE.E4M3.F32.PACK_AB_MERGE_C R20, R21, R20, RZ ;  /* 0x000000141514723e */ /* 0x000fe200048070ff */
[----:B------:R-:W-:Y:S01]  /*22fe0*/  FMUL.FTZ R24, R24, R6 ;  /* 0x0000000618187220 */ /* 0x000fe20000410000 */
[----:B------:R-:W-:Y:S01]  /*22ff0*/  F2FP.SATFINITE.E4M3.F32.PACK_AB_MERGE_C R98, R101, R98, RZ ;  /* 0x000000626562723e */ /* 0x000fe200048070ff */
[-C--:B------:R-:W-:Y:S01]  /*23000*/  FMUL.FTZ R25, R25, R6.reuse ;  /* 0x0000000619197220 */ /* 0x080fe20000410000 */
[----:B------:R-:W-:Y:S01]  /*23010*/  F2FP.SATFINITE.E4M3.F32.PACK_AB_MERGE_C R184, R102, R7, R20 ;  /* 0x0000000766b8723e */ /* 0x000fe20004807014 */
[----:B------:R-:W-:Y:S01]  /*23020*/  IMAD R7, R9, 0x8, R16 ;  /* 0x0000000809077824 */ /* 0x000fe200078e0210 */
[----:B------:R-:W-:Y:S01]  /*23030*/  ISETP.GT.AND P0, PT, R8, RZ, PT ;  /* 0x000000ff0800720c */ /* 0x000fe20003f04270 */
[----:B------:R-:W-:Y:S01]  /*23040*/  FMUL.FTZ R28, R28, R6 ;  /* 0x000000061c1c7220 */ /* 0x000fe20000410000 */
[----:B------:R-:W-:Y:S01]  /*23050*/  F2FP.SATFINITE.E4M3.F32.PACK_AB_MERGE_C R92, R185, R92, RZ ;  /* 0x0000005cb95c723e */ /* 0x000fe200048070ff */
[----:B------:R-:W-:Y:S01]  /*23060*/  VIADD R7, R7, 0x29860 ;  /* 0x0002986007077836 */ /* 0x000fe20000000000 */
[----:B------:R-:W-:Y:S01]  /*23070*/  F2FP.SATFINITE.E4M3.F32.PACK_AB_MERGE_C R185, R15, R14, R98 ;  /* 0x0000000e0fb9723e */ /* 0x000fe20004807062 */
[-C--:B------:R-:W-:Y:S01]  /*23080*/  FMUL.FTZ R29, R29, R6.reuse ;  /* 0x000000061d1d7220 */ /* 0x080fe20000410000 */
[----:B------:R-:W-:Y:S01]  /*23090*/  MOV R14, UR37 ;  /* 0x00000025000e7c02 */ /* 0x000fe20008000f00 */
[----:B------:R-:W-:Y:S01]  /*230a0*/  FMUL.FTZ R32, R32, R6 ;  /* 0x0000000620207220 */ /* 0x000fe20000410000 */
[----:B------:R-:W-:Y:S01]  /*230b0*/  F2FP.SATFINITE.E4M3.F32.PACK_AB_MERGE_C R112, R155, R112, RZ ;  /* 0x000000709b70723e */ /* 0x000fe200048070ff */
[-C--:B------:R-:W-:Y:S01]  /*230c0*/  FMUL.FTZ R33, R33, R6.reuse ;  /* 0x0000000621217220 */ /* 0x080fe20000410000 */
        /* <DEDUP_REMOVED lines=85> */
[----:B------:R-:W-:Y:S01]  /*23620*/  VIADD R8, R8, 0xffffffff ;  /* 0xffffffff08087836 */ /* 0x000fe20000000000 */
[----:B------:R-:W-:Y:S01]  /*23630*/  F2FP.SATFINITE.E4M3.F32.PACK_AB_MERGE_C R180, R137, R126, R128 ;  /* 0x0000007e89b4723e */ /* 0x000fe20004807080 */
[----:B------:R-:W-:Y:S01]  /*23640*/  IMAD.MOV.U32 R5, RZ, RZ, R13 ;  /* 0x000000ffff057224 */ /* 0x000fe200078e000d */
[----:B------:R-:W-:Y:S01]  /*23650*/  F2FP.SATFINITE.E4M3.F32.PACK_AB_MERGE_C R182, R143, R130, R132 ;  /* 0x000000828fb6723e */ /* 0x000fe20004807084 */
[----:B0-----:R-:W-:Y:S01]  /*23660*/  IMAD.MOV.U32 R7, RZ, RZ, R190 ;  /* 0x000000ffff077224 */ /* 0x001fe200078e00be */
        /* <DEDUP_REMOVED lines=10> */
[----:B------:R-:W-:Y:S02]  /*23710*/  MOV R6, R91 ;  /* 0x0000005b00067202 */ /* 0x000fe40000000f00 */
[----:B------:R-:W-:Y:S01]  /*23720*/  MOV R183, R120 ;  /* 0x0000007800b77202 */ /* 0x000fe20000000f00 */
[----:B------:R-:W-:Y:S06]  /*23730*/  @P0 BRA `(.L_x_2500) ;  /* 0xffffffc000fc0947 */ /* 0x000fec000383ffff */
.L_x_2489:
[----:B------:R-:W-:Y:S05]  /*23740*/  WARPSYNC.ALL ;  /* 0x0000000000007948 */ /* 0x000fea0003800000 */
[----:B------:R-:W-:Y:S06]  /*23750*/  BAR.ARV 0x8, 0x180 ;  /* 0x0206000000007b1d */ /* 0x000fec0000002000 */
[----:B------:R-:W-:Y:S05]  /*23760*/  @!P1 BRA `(.L_x_2501) ;  /* 0x0000000000049947 */ /* 0x000fea0003800000 */
[----:B------:R-:W-:Y:S01]  /*23770*/  BPT.TRAP 0x1 ;  /* 0x000000040000795c */ /* 0x000fe20000300000 */
.L_x_2501:
[----:B------:R-:W-:Y:S01]  /*23780*/  IMAD R11, R189, 0x8, R16 ;  /* 0x00000008bd0b7824 */ /* 0x000fe200078e0210 */
[----:B------:R-:W-:-:S04]  /*23790*/  SHF.L.U32 R2, R190, 0x1f, RZ ;  /* 0x0000001fbe027819 */ /* 0x000fc800000006ff */
[----:B------:R0:W1:Y:S01]  /*237a0*/  SYNCS.PHASECHK.TRANS64.TRYWAIT P0, [R11+URZ+0x29850], R2 ;  /* 0x029850020b0075a7 */ /* 0x000062000800017f */
[----:B------:R-:W-:Y:S05]  /*237b0*/  @!P1 BRA `(.L_x_2502) ;  /* 0x0000000000049947 */ /* 0x000fea0003800000 */
[----:B------:R-:W-:Y:S01]  /*237c0*/  BPT.TRAP 0x1 ;  /* 0x000000040000795c */ /* 0x000fe20000300000 */
.L_x_2502:
[----:B------:R-:W-:-:S05]  /*237d0*/  VIADD R16, R16, 0x400 ;  /* 0x0000040010107836 */ /* 0x000fca0000000000 */
[----:B------:R-:W-:-:S04]  /*237e0*/  SHF.R.U32.HI R16, RZ, 0x4, R16 ;  /* 0x00000004ff107819 */ /* 0x000fc80000011610 */
[----:B------:R-:W-:-:S04]  /*237f0*/  LOP3.LUT R16, R16, 0x3fff, RZ, 0xc0, !PT ;  /* 0x00003fff10107812 */ /* 0x000fc800078ec0ff */
[----:B------:R-:W-:Y:S01]  /*23800*/  LOP3.LUT R16, R16, 0x10000, RZ, 0xfc, !PT ;  /* 0x0001000010107812 */ /* 0x000fe200078efcff */
[----:B-1----:R-:W-:Y:S06]  /*23810*/  @P0 BRA `(.L_x_2503) ;  /* 0x0000000000080947 */ /* 0x002fec0003800000 */
[----:B------:R-:W1:Y:S02]  /*23820*/  SYNCS.PHASECHK.TRANS64.TRYWAIT P0, [R11+URZ+0x29850], R2 ;  /* 0x029850020b0075a7 */ /* 0x000e64000800017f */
[----:B-1----:R-:W-:Y:S05]  /*23830*/  @!P0 BRA `(.L_x_2504) ;  /* 0x000000a400f88947 */ /* 0x002fea0003800000 */
.L_x_2503:
        /* <DEDUP_REMOVED lines=10> */
[----:B------:R-:W-:-:S03]  /*238e0*/  VIADD R14, R4, 0x200 ;  /* 0x00000200040e7836 */ /* 0x000fc60000000000 */
        /* <DEDUP_REMOVED lines=10> */
[-C--:B--2---:R-:W-:Y:S02]  /*23990*/  @P0 IMAD R2, R15, R8.reuse, RZ ;  /* 0x000000080f020224 */ /* 0x084fe400078e02ff */
[----:B------:R-:W-:Y:S02]  /*239a0*/  IMAD.MOV.U32 R15, RZ, RZ, -0x3ffffff0 ;  /* 0xc0000010ff0f7424 */ /* 0x000fe400078e00ff */
[----:B------:R-:W-:Y:S02]  /*239b0*/  @P0 IMAD.IADD R7, R7, 0x1, R5 ;  /* 0x0000000107070824 */ /* 0x000fe400078e0205 */
[C---:B------:R-:W-:Y:S02]  /*239c0*/  @P0 IMAD R5, R206.reuse, R9, R2 ;  /* 0x00000009ce050224 */ /* 0x040fe400078e0202 */
[----:B------:R-:W-:-:S04]  /*239d0*/  @P0 IMAD.WIDE.U32 R6, R206, R8, R6 ;  /* 0x00000008ce060225 */ /* 0x000fc800078e0006 */
[----:B------:R-:W-:Y:S01]  /*239e0*/  IMAD.MOV.U32 R2, RZ, RZ, 0x3f800000 ;  /* 0x3f800000ff027424 */ /* 0x000fe200078e00ff */
[----:B------:R-:W-:Y:S02]  /*239f0*/  @P0 IADD3 R5, R7, R5, RZ ;  /* 0x0000000507050210 */ /* 0x000fe40007ffe0ff */
        /* <DEDUP_REMOVED lines=8> */
[----:B------:R-:W-:Y:S01]  /*23a80*/  IMAD.MOV.U32 R7, RZ, RZ, -0x3ffffff0 ;  /* 0xc0000010ff077424 */ /* 0x000fe200078e00ff */
[----:B------:R-:W-:Y:S01]  /*23a90*/  IADD3 R6, R4, 0x300, RZ ;  /* 0x0000030004067810 */ /* 0x000fe20007ffe0ff */
[----:B------:R-:W-:Y:S02]  /*23aa0*/  WARPGROUP.DEPBAR.LE gsb0, 0x0 ;  /* 0x00008000000079c5 */ /* 0x000fe40000010000 */
[----:B------:R-:W-:-:S08]  /*23ab0*/  WARPGROUP.ARRIVE ;  /* 0x00000000000079c5 */ /* 0x000fd00000000000 */
[----:B------:R-:W-:Y:S01]  /*23ac0*/  QGMMA.64x128x32.F32.E4M3.E4M3 R24, R176, gdesc[UR4], R24, gsb0 ;  /* 0x01e00004b0187df3 */ /* 0x000fe20008000818 */
[----:B------:R-:W-:Y:S02]  /*23ad0*/  R2UR UR6, R6 ;  /* 0x00000000060672ca */ /* 0x000fe400000e0000 */
[----:B------:R-:W-:Y:S01]  /*23ae0*/  R2UR UR7, R7 ;  /* 0x00000000070772ca */ /* 0x000fe200000e0000 */
[----:B------:R-:W-:Y:S02]  /*23af0*/  VIADD R4, R4, 0x400 ;  /* 0x0000040004047836 */ /* 0x000fe40000000000 */
[----:B------:R-:W-:Y:S01]  /*23b00*/  IMAD.MOV.U32 R5, RZ, RZ, -0x3ffffff0 ;  /* 0xc0000010ff057424 */ /* 0x000fe200078e00ff */
        /* <DEDUP_REMOVED lines=41> */
.L_x_2505:
[----:B------:R-:W-:Y:S01]  /*23da0*/  IMAD.U32 R5, RZ, RZ, UR37 ;  /* 0x00000025ff057e24 */ /* 0x000fe2000f8e00ff */
[----:B------:R-:W-:Y:S01]  /*23db0*/  IADD3 R0, R11, 0x29860, RZ ;  /* 0x000298600b007810 */ /* 0x000fe20007ffe0ff */
        /* <DEDUP_REMOVED lines=73> */
.L_x_2437:
        /* <DEDUP_REMOVED lines=13> */
[----:B--2---:R-:W-:-:S04]  /*24320*/  SHF.L.U32 R0, R51, 0x2, RZ ;  /* 0x0000000233007819 */ /* 0x004fc800000006ff */
[----:B------:R-:W-:-:S04]  /*24330*/  LOP3.LUT R0, R0, 0xc, RZ, 0xc0, !PT ;  /* 0x0000000c00007812 */ /* 0x000fc800078ec0ff */
[----:B------:R-:W-:-:S05]  /*24340*/  IADD3 R2, P0, R0, UR4, RZ ;  /* 0x0000000400027c10 */ /* 0x000fca000ff1e0ff */
[----:B------:R-:W-:-:S05]  /*24350*/  IMAD.X R3, RZ, RZ, UR5, P0 ;  /* 0x00000005ff037e24 */ /* 0x000fca00080e06ff */
        /* <DEDUP_REMOVED lines=24> */
[----:B------:R-:W-:Y:S02]  /*244e0*/  F2FP.BF16.F32.PACK_AB R30, R61, R24 ;  /* 0x000000183d1e723e */ /* 0x000fe400000010ff */
[----:B------:R-:W-:Y:S02]  /*244f0*/  F2FP.BF16.F32.PACK_AB R67, R63, R20 ;  /* 0x000000143f43723e */ /* 0x000fe400000010ff */
[----:B------:R-:W-:-:S02]  /*24500*/  F2FP.BF16.F32.PACK_AB R65, R55, R26 ;  /* 0x0000001a3741723e */ /* 0x000fc400000010ff */
[----:B--2---:R-:W-:Y:S02]  /*24510*/  LOP3.LUT P0, R2, R51, 0x3, RZ, 0xc0, !PT ;  /* 0x0000000333027812 */ /* 0x004fe4000780c0ff */
[----:B------:R-:W-:Y:S02]  /*24520*/  F2FP.BF16.F32.PACK_AB R94, R94, R95 ;  /* 0x0000005f5e5e723e */ /* 0x000fe400000010ff */
[----:B------:R-:W-:Y:S02]  /*24530*/  F2FP.BF16.F32.PACK_AB R93, R92, R93 ;  /* 0x0000005d5c5d723e */ /* 0x000fe400000010ff */
[----:B------:R-:W-:Y:S02]  /*24540*/  ISETP.EQ.OR P0, PT, R2, 0x3, !P0 ;  /* 0x000000030200780c */ /* 0x000fe40004702670 */
        /* <DEDUP_REMOVED lines=8> */
[----:B------:R-:W-:Y:S01]  /*245d0*/  SEL R3, R93, R94, P0 ;  /* 0x0000005e5d037207 */ /* 0x000fe20000000000 */
[----:B---3--:R-:W-:Y:S01]  /*245e0*/  IMAD.WIDE R4, R50, 0x2, R46 ;  /* 0x0000000232047825 */ /* 0x008fe200078e022e */
[----:B------:R-:W-:Y:S02]  /*245f0*/  F2FP.BF16.F32.PACK_AB R50, R85, R8 ;  /* 0x000000085532723e */ /* 0x000fe400000010ff */
[C---:B------:R-:W-:Y:S02]  /*24600*/  IADD3 R15, P5, R4.reuse, 0x4060, RZ ;  /* 0x00004060040f7810 */ /* 0x040fe40007fbe0ff */
[----:B------:R-:W-:Y:S02]  /*24610*/  IADD3 R11, P1, R4, 0x4040, RZ ;  /* 0x00004040040b7810 */ /* 0x000fe40007f3e0ff */
[----:B------:R-:W-:Y:S02]  /*24620*/  LOP3.LUT R14, R15, 0x380, RZ, 0xc0, !PT ;  /* 0x000003800f0e7812 */ /* 0x000fe400078ec0ff */
[----:B------:R-:W-:-:S02]  /*24630*/  LOP3.LUT R10, R11, 0x380, RZ, 0xc0, !PT ;  /* 0x000003800b0a7812 */ /* 0x000fc400078ec0ff */
[----:B------:R-:W-:Y:S02]  /*24640*/  IADD3 R7, P3, R4, 0x4000, RZ ;  /* 0x0000400004077810 */ /* 0x000fe40007f7e0ff */
        /* <DEDUP_REMOVED lines=8> */
[C---:B------:R-:W-:Y:S02]  /*246d0*/  IADD3 R21, P4, R4.reuse, 0x60, RZ ;  /* 0x0000006004157810 */ /* 0x040fe40007f9e0ff */
[C---:B------:R-:W-:Y:S02]  /*246e0*/  IADD3 R25, P5, R4.reuse, 0x40, RZ ;  /* 0x0000004004197810 */ /* 0x040fe40007fbe0ff */
[C---:B------:R-:W-:Y:S02]  /*246f0*/  IADD3 R9, P2, R4.reuse, 0x4020, RZ ;  /* 0x0000402004097810 */ /* 0x040fe40007f5e0ff */
[----:B------:R-:W-:Y:S02]  /*24700*/  IADD3 R27, P1, R4, 0x20, RZ ;  /* 0x00000020041b7810 */ /* 0x000fe40007f3e0ff */
[----:B------:R-:W-:Y:S02]  /*24710*/  LOP3.LUT R6, R6, R7, RZ, 0x3c, !PT ;  /* 0x0000000706067212 */ /* 0x000fe400078e3cff */
[----:B------:R-:W-:-:S02]  /*24720*/  LOP3.LUT R20, R21, 0x380, RZ, 0xc0, !PT ;  /* 0x0000038015147812 */ /* 0x000fc400078ec0ff */
[----:B------:R-:W-:Y:S02]  /*24730*/  LOP3.LUT R24, R25, 0x380, RZ, 0xc0, !PT ;  /* 0x0000038019187812 */ /* 0x000fe400078ec0ff */
[----:B------:R-:W-:Y:S02]  /*24740*/  LOP3.LUT R7, R4, 0x380, RZ, 0xc0, !PT ;  /* 0x0000038004077812 */ /* 0x000fe400078ec0ff */
[----:B------:R-:W-:Y:S02]  /*24750*/  LOP3.LUT R8, R9, 0x380, RZ, 0xc0, !PT ;  /* 0x0000038009087812 */ /* 0x000fe400078ec0ff */
[----:B------:R-:W-:Y:S02]  /*24760*/  LOP3.LUT R26, R27, 0x380, RZ, 0xc0, !PT ;  /* 0x000003801b1a7812 */ /* 0x000fe400078ec0ff */
[----:B------:R-:W-:Y:S02]  /*24770*/  SHF.R.U64 R20, R20, 0x3, RZ ;  /* 0x0000000314147819 */ /* 0x000fe400000012ff */
[----:B------:R-:W-:-:S02]  /*24780*/  SHF.R.U64 R24, R24, 0x3, RZ ;  /* 0x0000000318187819 */ /* 0x000fc400000012ff */
[----:B------:R-:W-:Y:S02]  /*24790*/  SHF.R.U64 R7, R7, 0x3, RZ ;  /* 0x0000000307077819 */ /* 0x000fe400000012ff */
        /* <DEDUP_REMOVED lines=35> */
[----:B------:R-:W2:Y:S01]  /*249d0*/  SHFL.IDX PT, R27, R27, R2, 0x1c1f ;  /* 0x001c1f021b1b7589 */ /* 0x000ea200000e0000 */
        /* <DEDUP_REMOVED lines=11> */
[----:B------:R-:W3:Y:S01]  /*24a90*/  SHFL.IDX PT, R31, R31, R2, 0x1c1f ;  /* 0x001c1f021f1f7589 */ /* 0x000ee200000e0000 */
[----:B------:R-:W-:-:S02]  /*24aa0*/  SEL R59, R54, R65, P0 ;  /* 0x00000041363b7207 */ /* 0x000fc40000000000 */
[----:B------:R-:W-:Y:S01]  /*24ab0*/  SEL R61, R65, R54, P0 ;  /* 0x00000036413d7207 */ /* 0x000fe20000000000 */
[----:B------:R-:W-:Y:S01]  /*24ac0*/  SHFL.IDX PT, R34, R33, R0, 0x1c1f ;  /* 0x001c1f0021227589 */ /* 0x000fe200000e0000 */
[----:B------:R-:W-:Y:S02]  /*24ad0*/  SEL R43, R50, R43, P0 ;  /* 0x0000002b322b7207 */ /* 0x000fe40000000000 */
[----:B------:R-:W-:Y:S01]  /*24ae0*/  SEL R63, R62, R67, P0 ;  /* 0x000000433e3f7207 */ /* 0x000fe20000000000 */
[----:B------:R-:W4:Y:S01]  /*24af0*/  SHFL.IDX PT, R35, R35, R2, 0x1c1f ;  /* 0x001c1f0223237589 */ /* 0x000f2200000e0000 */
        /* <DEDUP_REMOVED lines=13> */
[----:B0-----:R-:W-:Y:S01]  /*24bd0*/  SEL R8, R10, R7, P0 ;  /* 0x000000070a087207 */ /* 0x001fe20000000000 */
[----:B------:R-:W0:Y:S01]  /*24be0*/  SHFL.IDX PT, R43, R43, R2, 0x1c1f ;  /* 0x001c1f022b2b7589 */ /* 0x000e2200000e0000 */
[----:B--2---:R-:W-:Y:S02]  /*24bf0*/  SEL R24, R26, R27, P0 ;  /* 0x0000001b1a187207 */ /* 0x004fe40000000000 */
[----:B---3--:R-:W-:Y:S01]  /*24c00*/  SEL R28, R30, R31, P0 ;  /* 0x0000001f1e1c7207 */ /* 0x008fe20000000000 */
[----:B------:R-:W-:Y:S01]  /*24c10*/  SHFL.IDX PT, R45, R45, R0, 0x1c1f ;  /* 0x001c1f002d2d7589 */ /* 0x000fe200000e0000 */
[----:B----4-:R-:W-:Y:S02]  /*24c20*/  SEL R32, R34, R35, P0 ;  /* 0x0000002322207207 */ /* 0x010fe40000000000 */
[----:B------:R-:W-:Y:S01]  /*24c30*/  SEL R4, R6, R3, P0 ;  /* 0x0000000306047207 */ /* 0x000fe20000000000 */
        /* <DEDUP_REMOVED lines=41> */
.L_x_2718:
[----:B------:R-:W-:Y:S05]  /*24ed0*/  WARPSYNC.ALL ;  /* 0x0000000000007948 */ /* 0x000fea0003800000 */
[----:B------:R-:W-:Y:S01]  /*24ee0*/  BAR.SYNC.DEFER_BLOCKING 0x1, 0x100 ;  /* 0x0044000000007b1d */ /* 0x000fe20000010000 */
[----:B-1----:R-:W-:Y:S02]  /*24ef0*/  SEL R41, R75, R60, P0 ;  /* 0x0000003c4b297207 */ /* 0x002fe40000000000 */
[----:B------:R-:W-:-:S03]  /*24f00*/  SEL R43, R60, R75, P0 ;  /* 0x0000004b3c2b7207 */ /* 0x000fc60000000000 */
[----:B------:R-:W-:Y:S02]  /*24f10*/  ULDC.64 UR4, c[0x0][0xc00] ;  /* 0x0003000000047ab9 */ /* 0x000fe40000000a00 */
[----:B------:R-:W0:Y:S01]  /*24f20*/  LDC R51, c[0x0][0xbe8] ;  /* 0x0002fa00ff337b82 */ /* 0x000e220000000800 */
[----:B------:R-:W-:Y:S02]  /*24f30*/  ISETP.NE.U32.AND P1, PT, RZ, UR4, PT ;  /* 0x00000004ff007c0c */ /* 0x000fe4000bf25070 */
[----:B------:R-:W-:Y:S02]  /*24f40*/  IADD3 R2, P2, R218, UR4, RZ ;  /* 0x00000004da027c10 */ /* 0x000fe4000ff5e0ff */
[----:B------:R-:W-:Y:S02]  /*24f50*/  ISETP.NE.AND.EX P1, PT, RZ, UR5, PT, P1 ;  /* 0x00000005ff007c0c */ /* 0x000fe4000bf25310 */
[----:B------:R-:W-:Y:S01]  /*24f60*/  IADD3.X R3, R219, UR5, RZ, P2, !PT ;  /* 0x00000005db037c10 */ /* 0x000fe200097fe4ff */
[----:B------:R-:W-:-:S02]  /*24f70*/  ULDC.64 UR4, c[0x0][0xc08] ;  /* 0x0003020000047ab9 */ /* 0x000fc40000000a00 */
[----:B------:R-:W-:Y:S01]  /*24f80*/  ISETP.NE.U32.AND P0, PT, RZ, UR4, PT ;  /* 0x00000004ff007c0c */ /* 0x000fe2000bf05070 */
[----:B------:R-:W-:Y:S04]  /*24f90*/  STSM.16.M88.4 [R79], R4 ;  /* 0x000000044f007844 */ /* 0x000fe80000000200 */
        /* <DEDUP_REMOVED lines=11> */
[----:B------:R-:W-:Y:S01]  /*25050*/  IMAD.U32 R0, RZ, RZ, UR4 ;  /* 0x00000004ff007e24 */ /* 0x000fe2000f8e00ff */
[----:B------:R-:W-:Y:S01]  /*25060*/  @P0 IADD3.X R219, R219, UR5, RZ, P3, !PT ;  /* 0x00000005dbdb0c10 */ /* 0x000fe20009ffe4ff */
[----:B------:R2:W5:Y:S01]  /*25070*/  @P1 LDG.E R49, desc[UR56][R2.64] ;  /* 0x0000003802311981 */ /* 0x000562000c1e1900 */
[----:B0-----:R-:W-:Y:S01]  /*25080*/  ISETP.NE.AND P2, PT, R51, 0x1, PT ;  /* 0x000000013300780c */ /* 0x001fe20003f45270 */
[----:B-1----:R-:W-:Y:S02]  /*25090*/  IMAD.IADD R13, R211, 0x1, R203 ;  /* 0x00000001d30d7824 */ /* 0x002fe400078e02cb */
[----:B------:R2:W5:Y:S10]  /*250a0*/  @P0 LDG.E R0, desc[UR56][R218.64] ;  /* 0x00000038da000981 */ /* 0x000574000c1e1900 */
[----:B------:R-:W0:Y:S08]  /*250b0*/  @P2 LDC R4, c[0x0][0xbec] ;  /* 0x0002fb00ff042b82 */ /* 0x000e300000000800 */
[----:B------:R-:W1:Y:S01]  /*250c0*/  @P2 LDC R5, c[0x0][0xbf0] ;  /* 0x0002fc00ff052b82 */ /* 0x000e620000000800 */
[----:B--2---:R-:W-:Y:S05]  /*250d0*/  @P0 BRA `(.L_x_2509) ;  /* 0x0000000000100947 */ /* 0x004fea0003800000 */
[----:B------:R-:W-:Y:S05]  /*250e0*/  @!P1 BRA `(.L_x_2509) ;  /* 0x00000000000c9947 */ /* 0x000fea0003800000 */
[----:B------:R-:W2:Y:S04]  /*250f0*/  LDG.E R7, desc[UR56][R2.64] ;  /* 0x0000003802077981 */ /* 0x000ea8000c1e1900 */
[----:B-----5:R-:W2:Y:S02]  /*25100*/  LDG.E R0, desc[UR56][R2.64+0x4] ;  /* 0x0000043802007981 */ /* 0x020ea4000c1e1900 */
[----:B--2---:R-:W-:-:S07]  /*25110*/  IADD3 R0, -R7, R0, RZ ;  /* 0x0000000007007210 */ /* 0x004fce0007ffe1ff */
.L_x_2509:
[----:B------:R-:W2:Y:S01]  /*25120*/  LDL R10, [R1+0x4] ;  /* 0x00000400010a7983 */ /* 0x000ea20000100800 */
[----:B0-----:R-:W-:Y:S01]  /*25130*/  @P2 IMAD.HI.U32 R2, R13, R4, RZ ;  /* 0x000000040d022227 */ /* 0x001fe200078e00ff */
[----:B------:R-:W-:Y:S01]  /*25140*/  SHF.R.S32.HI R48, RZ, 0x1f, R217 ;  /* 0x0000001fff307819 */ /* 0x000fe200000114d9 */
[----:B------:R-:W-:Y:S01]  /*25150*/  ULDC.64 UR4, c[0x0][0xb90] ;  /* 0x0002e40000047ab9 */ /* 0x000fe20000000a00 */
[----:B-----5:R-:W-:Y:S01]  /*25160*/  SHF.R.S32.HI R3, RZ, 0x1f, R49 ;  /* 0x0000001fff037819 */ /* 0x020fe20000011431 */
[----:B------:R-:W-:Y:S01]  /*25170*/  IMAD.MOV.U32 R7, RZ, RZ, R13 ;  /* 0x000000ffff077224 */ /* 0x000fe200078e000d */
[----:B-1----:R-:W-:Y:S01]  /*25180*/  @P2 SHF.R.U32.HI R7, RZ, R5, R2 ;  /* 0x00000005ff072219 */ /* 0x002fe20000011602 */
[----:B------:R-:W-:Y:S01]  /*25190*/  IMAD R6, R48, UR4, RZ ;  /* 0x0000000430067c24 */ /* 0x000fe2000f8e02ff */
[----:B------:R-:W-:Y:S01]  /*251a0*/  SEL R220, R220, RZ, !P1 ;  /* 0x000000ffdcdc7207 */ /* 0x000fe20004800000 */
[----:B------:R-:W-:Y:S01]  /*251b0*/  IMAD.MOV.U32 R2, RZ, RZ, R49 ;  /* 0x000000ffff027224 */ /* 0x000fe200078e0031 */
[----:B------:R-:W-:Y:S01]  /*251c0*/  SEL R53, R214, RZ, !P1 ;  /* 0x000000ffd6357207 */ /* 0x000fe20004800000 */
[C---:B------:R-:W-:Y:S01]  /*251d0*/  IMAD R9, R217.reuse, UR5, R6 ;  /* 0x00000005d9097c24 */ /* 0x040fe2000f8e0206 */
[----:B------:R-:W0:Y:S01]  /*251e0*/  @P2 LDC R57, c[0x0][0xbec] ;  /* 0x0002fb00ff392b82 */ /* 0x000e220000000800 */
[----:B------:R-:W-:Y:S01]  /*251f0*/  IMAD.WIDE.U32 R4, R217, UR4, R2 ;  /* 0x00000004d9047c25 */ /* 0x000fe2000f8e0002 */
[----:B------:R-:W-:Y:S01]  /*25200*/  IADD3 R2, -R7, RZ, RZ ;  /* 0x000000ff07027210 */ /* 0x000fe20007ffe1ff */
[----:B------:R-:W-:-:S02]  /*25210*/  ULDC.64 UR4, c[0x0][0xb98] ;  /* 0x0002e60000047ab9 */ /* 0x000fc40000000a00 */
        /* <DEDUP_REMOVED lines=15> */
[----:B------:R-:W-:-:S02]  /*25310*/  IADD3 R29, P3, R46, 0x4000, RZ ;  /* 0x000040002e1d7810 */ /* 0x000fc40007f7e0ff */
[----:B------:R-:W-:Y:S01]  /*25320*/  IADD3 R13, P4, R46, 0x2000, RZ ;  /* 0x000020002e0d7810 */ /* 0x000fe20007f9e0ff */
[----:B------:R-:W-:Y:S01]  /*25330*/  IMAD R11, R9, UR5, R2 ;  /* 0x00000005090b7c24 */ /* 0x000fe2000f8e0202 */
[----:B------:R-:W-:Y:S01]  /*25340*/  LOP3.LUT R28, R29, 0x380, RZ, 0xc0, !PT ;  /* 0x000003801d1c7812 */ /* 0x000fe200078ec0ff */
[----:B------:R-:W-:Y:S01]  /*25350*/  IMAD.WIDE.U32 R4, R9, UR4, R4 ;  /* 0x0000000409047c25 */ /* 0x000fe2000f8e0004 */
[----:B------:R-:W-:Y:S01]  /*25360*/  ULDC.64 UR4, c[0x0][0xb50] ;  /* 0x0002d40000047ab9 */ /* 0x000fe20000000a00 */
[----:B------:R-:W-:Y:S02]  /*25370*/  LOP3.LUT R12, R13, 0x380, RZ, 0xc0, !PT ;  /* 0x000003800d0c7812 */ /* 0x000fe400078ec0ff */
[----:B------:R-:W-:Y:S01]  /*25380*/  IMAD.IADD R5, R5, 0x1, R11 ;  /* 0x0000000105057824 */ /* 0x000fe200078e020b */
[----:B------:R-:W-:Y:S01]  /*25390*/  LEA R2, P1, R4, UR4, 0x2 ;  /* 0x0000000404027c11 */ /* 0x000fe2000f8210ff */
[----:B------:R-:W-:Y:S01]  /*253a0*/  IMAD.X R9, RZ, RZ, R47, P0 ;  /* 0x000000ffff097224 */ /* 0x000fe200000e062f */
[----:B------:R-:W-:-:S02]  /*253b0*/  LOP3.LUT P0, RZ, R228, 0x3, RZ, 0xc0, !PT ;  /* 0x00000003e4ff7812 */ /* 0x000fc4000780c0ff */
[----:B------:R-:W-:Y:S01]  /*253c0*/  LEA.HI.X R4, R4, UR5, R5, 0x2, P1 ;  /* 0x0000000504047c11 */ /* 0x000fe200088f1405 */
[----:B------:R-:W-:Y:S01]  /*253d0*/  SHFL.IDX PT, R20, R2, RZ, 0x1c1f ;  /* 0x001c1fff02147589 */ /* 0x000fe200000e0000 */
[----:B------:R-:W-:Y:S01]  /*253e0*/  IADD3 R25, P1, R46, 0x3000, RZ ;  /* 0x000030002e197810 */ /* 0x000fe20007f3e0ff */
[----:B------:R-:W-:Y:S01]  /*253f0*/  ULDC.64 UR4, c[0x0][0xaa0] ;  /* 0x0002a80000047ab9 */ /* 0x000fe20000000a00 */
[----:B------:R-:W-:Y:S01]  /*25400*/  SHF.R.U64 R28, R28, 0x3, RZ ;  /* 0x000000031c1c7819 */ /* 0x000fe200000012ff */
[----:B------:R-:W1:Y:S01]  /*25410*/  SHFL.IDX PT, R21, R4, RZ, 0x1c1f ;  /* 0x001c1fff04157589 */ /* 0x000e6200000e0000 */
[----:B------:R-:W-:Y:S02]  /*25420*/  LOP3.LUT R24, R25, 0x380, RZ, 0xc0, !PT ;  /* 0x0000038019187812 */ /* 0x000fe400078ec0ff */
[----:B------:R-:W-:Y:S01]  /*25430*/  LOP3.LUT R28, R28, R29, RZ, 0x3c, !PT ;  /* 0x0000001d1c1c7212 */ /* 0x000fe200078e3cff */
[----:B------:R-:W-:Y:S01]  /*25440*/  SHFL.IDX PT, R44, R2, 0x1, 0x1c1f ;  /* 0x003c1f00022c7f89 */ /* 0x000fe200000e0000 */
[----:B------:R-:W-:-:S02]  /*25450*/  SHF.R.U64 R24, R24, 0x3, RZ ;  /* 0x0000000318187819 */ /* 0x000fc400000012ff */
[----:B------:R-:W-:Y:S01]  /*25460*/  IADD3.X R29, RZ, R47, RZ, P3, !PT ;  /* 0x0000002fff1d7210 */ /* 0x000fe20001ffe4ff */
[----:B------:R-:W3:Y:S01]  /*25470*/  SHFL.IDX PT, R45, R4, 0x1, 0x1c1f ;  /* 0x003c1f00042d7f89 */ /* 0x000ee200000e0000 */
[----:B------:R-:W-:Y:S01]  /*25480*/  LOP3.LUT R24, R24, R25, RZ, 0x3c, !PT ;  /* 0x0000001918187212 */ /* 0x000fe200078e3cff */
[--C-:B------:R-:W-:Y:S01]  /*25490*/  IMAD.X R25, RZ, RZ, R47.reuse, P1 ;  /* 0x000000ffff197224 */ /* 0x100fe200008e062f */
[----:B------:R-:W-:Y:S02]  /*254a0*/  IADD3 R5, P3, R46, 0x7000, RZ ;  /* 0x000070002e057810 */ /* 0x000fe40007f7e0ff */
[----:B------:R-:W-:Y:S02]  /*254b0*/  SHF.R.U64 R12, R12, 0x3, RZ ;  /* 0x000000030c0c7819 */ /* 0x000fe400000012ff */
[----:B------:R-:W-:Y:S01]  /*254c0*/  LOP3.LUT R8, R7, 0x380, RZ, 0xc0, !PT ;  /* 0x0000038007087812 */ /* 0x000fe200078ec0ff */
[--C-:B------:R-:W-:Y:S01]  /*254d0*/  IMAD.X R41, RZ, RZ, R47.reuse, P3 ;  /* 0x000000ffff297224 */ /* 0x100fe200018e062f */
[----:B------:R-:W-:Y:S01]  /*254e0*/  LOP3.LUT R12, R12, R13, RZ, 0x3c, !PT ;  /* 0x0000000d0c0c7212 */ /* 0x000fe200078e3cff */
[----:B------:R-:W-:Y:S01]  /*254f0*/  IMAD.X R13, RZ, RZ, R47, P4 ;  /* 0x000000ffff0d7224 */ /* 0x000fe200020e062f */
[----:B------:R-:W-:-:S02]  /*25500*/  IADD3 R33, P5, R46, 0x5000, RZ ;  /* 0x000050002e217810 */ /* 0x000fc40007fbe0ff */
[----:B------:R-:W-:Y:S02]  /*25510*/  IADD3 R37, P4, R46, 0x6000, RZ ;  /* 0x000060002e257810 */ /* 0x000fe40007f9e0ff */
[----:B------:R-:W-:Y:S02]  /*25520*/  SHF.R.U64 R8, R8, 0x3, RZ ;  /* 0x0000000308087819 */ /* 0x000fe400000012ff */
[----:B------:R-:W-:Y:S02]  /*25530*/  LOP3.LUT R32, R33, 0x380, RZ, 0xc0, !PT ;  /* 0x0000038021207812 */ /* 0x000fe400078ec0ff */
[----:B------:R-:W-:Y:S02]  /*25540*/  LOP3.LUT R36, R37, 0x380, RZ, 0xc0, !PT ;  /* 0x0000038025247812 */ /* 0x000fe400078ec0ff */
[----:B------:R-:W-:Y:S02]  /*25550*/  LOP3.LUT R8, R8, R7, RZ, 0x3c, !PT ;  /* 0x0000000708087212 */ /* 0x000fe400078e3cff */
[----:B------:R-:W-:-:S02]  /*25560*/  LOP3.LUT R7, R46, 0x380, RZ, 0xc0, !PT ;  /* 0x000003802e077812 */ /* 0x000fc400078ec0ff */
[----:B------:R-:W-:Y:S02]  /*25570*/  SHF.R.U64 R32, R32, 0x3, RZ ;  /* 0x0000000320207819 */ /* 0x000fe400000012ff */
[----:B------:R-:W-:Y:S02]  /*25580*/  SHF.R.U64 R36, R36, 0x3, RZ ;  /* 0x0000000324247819 */ /* 0x000fe400000012ff */
[----:B------:R-:W-:Y:S02]  /*25590*/  SHF.R.U64 R7, R7, 0x3, RZ ;  /* 0x0000000307077819 */ /* 0x000fe400000012ff */
[----:B------:R-:W-:Y:S01]  /*255a0*/  LOP3.LUT R32, R32, R33, RZ, 0x3c, !PT ;  /* 0x0000002120207212 */ /* 0x000fe200078e3cff */
[--C-:B------:R-:W-:Y:S01]  /*255b0*/  IMAD.X R33, RZ, RZ, R47.reuse, P5 ;  /* 0x000000ffff217224 */ /* 0x100fe200028e062f */
[----:B------:R-:W-:Y:S01]  /*255c0*/  LOP3.LUT R36, R36, R37, RZ, 0x3c, !PT ;  /* 0x0000002524247212 */ /* 0x000fe200078e3cff */
[----:B------:R-:W-:Y:S01]  /*255d0*/  IMAD.X R37, RZ, RZ, R47, P4 ;  /* 0x000000ffff257224 */ /* 0x000fe200020e062f */
[----:B------:R-:W-:Y:S01]  /*255e0*/  LOP3.LUT R46, R7, R46, RZ, 0x3c, !PT ;  /* 0x0000002e072e7212 */ /* 0x000fe200078e3cff */
[----:B------:R-:W-:Y:S01]  /*255f0*/  BSSY B1, `(.L_x_2510) ;  /* 0x0000054000017945 */ /* 0x000fe20003800000 */
[----:B------:R-:W-:-:S02]  /*25600*/  SHF.R.S32.HI R50, RZ, 0x1f, R215 ;  /* 0x0000001fff327819 */ /* 0x000fc400000114d7 */
[----:B------:R-:W-:Y:S02]  /*25610*/  SHF.R.S32.HI R52, RZ, 0x1f, R208 ;  /* 0x0000001fff347819 */ /* 0x000fe400000114d0 */
[----:B--2---:R-:W-:-:S04]  /*25620*/  IADD3 R6, R10, R203, RZ ;  /* 0x000000cb0a067210 */ /* 0x004fc80007ffe0ff */
[C---:B------:R-:W-:Y:S01]  /*25630*/  ISETP.GE.OR P1, PT, R6.reuse, R55, P0 ;  /* 0x000000370600720c */ /* 0x040fe20000726670 */
[----:B------:R-:W-:-:S05]  /*25640*/  VIADD R0, R6, 0x8 ;  /* 0x0000000806007836 */ /* 0x000fca0000000000 */
[----:B------:R-:W-:Y:S02]  /*25650*/  ISETP.GE.OR P0, PT, R0, R55, P0 ;  /* 0x000000370000720c */ /* 0x000fe40000706670 */
[----:B------:R-:W-:-:S04]  /*25660*/  LOP3.LUT R0, R5, 0x380, RZ, 0xc0, !PT ;  /* 0x0000038005007812 */ /* 0x000fc800078ec0ff */
[----:B------:R-:W-:Y:S01]  /*25670*/  SHF.R.U64 R0, R0, 0x3, RZ ;  /* 0x0000000300007819 */ /* 0x000fe200000012ff */
[----:B-1----:R-:W-:Y:S03]  /*25680*/  @!P1 ST.E desc[UR56][R20.64], R89 ;  /* 0x0000005914009985 */ /* 0x002fe6000c101938 */
[----:B------:R-:W-:-:S03]  /*25690*/  LOP3.LUT R40, R0, R5, RZ, 0x3c, !PT ;  /* 0x0000000500287212 */ /* 0x000fc600078e3cff */
[----:B---3--:R1:W-:Y:S01]  /*256a0*/  @!P0 ST.E desc[UR56][R44.64], R88 ;  /* 0x000000582c008985 */ /* 0x0083e2000c101938 */
[----:B------:R-:W-:Y:S02]  /*256b0*/  IMAD R0, R3, UR4, RZ ;  /* 0x0000000403007c24 */ /* 0x000fe4000f8e02ff */
[C---:B------:R-:W-:Y:S01]  /*256c0*/  IMAD.WIDE.U32 R2, R49.reuse, UR4, RZ ;  /* 0x0000000431027c25 */ /* 0x040fe2000f8e00ff */
[----:B------:R2:W5:Y:S01]  /*256d0*/  LD.E.128 R4, desc[UR56][R46.64] ;  /* 0x000000382e047980 */ /* 0x000562000c101d00 */
[----:B-1----:R-:W1:Y:S02]  /*256e0*/  @P2 LDC R45, c[0x0][0xbf0] ;  /* 0x0002fc00ff2d2b82 */ /* 0x002e640000000800 */
[----:B------:R-:W-:Y:S01]  /*256f0*/  IMAD R21, R49, UR5, R0 ;  /* 0x0000000531157c24 */ /* 0x000fe2000f8e0200 */
[----:B------:R-:W-:Y:S01]  /*25700*/  ULDC.64 UR4, c[0x0][0xae8] ;  /* 0x0002ba0000047ab9 */ /* 0x000fe20000000a00 */
[----:B------:R-:W-:Y:S01]  /*25710*/  IMAD R0, R216, 0x20, R224 ;  /* 0x00000020d8007824 */ /* 0x000fe200078e02e0 */
[----:B------:R-:W5:Y:S01]  /*25720*/  LD.E.128 R8, desc[UR56][R8.64] ;  /* 0x0000003808087980 */ /* 0x000f62000c101d00 */
[----:B------:R-:W-:Y:S01]  /*25730*/  IMAD R20, R48, UR4, RZ ;  /* 0x0000000430147c24 */ /* 0x000fe2000f8e02ff */
[----:B------:R-:W-:Y:S01]  /*25740*/  IADD3 R3, R3, R21, RZ ;  /* 0x0000001503037210 */ /* 0x000fe20007ffe0ff */
        /* <DEDUP_REMOVED lines=8> */
[----:B------:R-:W-:Y:S01]  /*257d0*/  IMAD.IADD R3, R3, 0x1, R21 ;  /* 0x0000000103037824 */ /* 0x000fe200078e0215 */
[----:B------:R-:W-:Y:S01]  /*257e0*/  MOV R21, R44 ;  /* 0x0000002c00157202 */ /* 0x000fe20000000f00 */
[----:B------:R-:W-:Y:S01]  /*257f0*/  IMAD R20, R220, UR4, RZ ;  /* 0x00000004dc147c24 */ /* 0x000fe2000f8e02ff */
[----:B------:R-:W5:Y:S01]  /*25800*/  LD.E.128 R32, desc[UR56][R32.64] ;  /* 0x0000003820207980 */ /* 0x000f62000c101d00 */
[----:B-1----:R-:W-:-:S02]  /*25810*/  @P2 SHF.R.U32.HI R21, RZ, R45, R0 ;  /* 0x0000002dff152219 */ /* 0x002fc40000011600 */
[C---:B------:R-:W-:Y:S01]  /*25820*/  IMAD R45, R53.reuse, UR5, R20 ;  /* 0x00000005352d7c24 */ /* 0x040fe2000f8e0214 */
[----:B------:R-:W5:Y:S01]  /*25830*/  LD.E.128 R36, desc[UR56][R36.64] ;  /* 0x0000003824247980 */ /* 0x000f62000c101d00 */
[----:B------:R-:W-:Y:S01]  /*25840*/  IMAD.WIDE.U32 R2, R53, UR4, R2 ;  /* 0x0000000435027c25 */ /* 0x000fe2000f8e0002 */
[--C-:B------:R-:W-:Y:S01]  /*25850*/  SHF.R.S32.HI R0, RZ, 0x1f, R21.reuse ;  /* 0x0000001fff007819 */ /* 0x100fe20000011415 */
[----:B------:R-:W-:Y:S01]  /*25860*/  ULDC.64 UR4, c[0x0][0xae0] ;  /* 0x0002b80000047ab9 */ /* 0x000fe20000000a00 */
[----:B------:R-:W5:Y:S01]  /*25870*/  LD.E.128 R40, desc[UR56][R40.64] ;  /* 0x0000003828287980 */ /* 0x000f62000c101d00 */
[----:B------:R-:W-:Y:S02]  /*25880*/  IMAD.MOV R20, RZ, RZ, -R21 ;  /* 0x000000ffff147224 */ /* 0x000fe400078e0a15 */
[----:B------:R-:W-:Y:S01]  /*25890*/  IMAD.IADD R3, R3, 0x1, R45 ;  /* 0x0000000103037824 */ /* 0x000fe200078e022d */
[----:B------:R-:W-:Y:S01]  /*258a0*/  @!PT LDS RZ, [RZ] ;  /* 0x00000000fffff984 */ /* 0x000fe20000000800 */
[----:B------:R-:W-:Y:S01]  /*258b0*/  @!PT LDS RZ, [RZ] ;  /* 0x00000000fffff984 */ /* 0x000fe20000000800 */
[----:B------:R-:W-:Y:S01]  /*258c0*/  @!PT LDS RZ, [RZ] ;  /* 0x00000000fffff984 */ /* 0x000fe20000000800 */
[----:B------:R-:W-:Y:S01]  /*258d0*/  @!PT LDS RZ, [RZ] ;  /* 0x00000000fffff984 */ /* 0x000fe20000000800 */
[----:B------:R0:W-:Y:S06]  /*258e0*/  MEMBAR.ALL.CTA ;  /* 0x0000000000007992 */ /* 0x0001ec0000008000 */
[----:B0-----:R-:W0:Y:S01]  /*258f0*/  FENCE.VIEW.ASYNC.S ;  /* 0x00000000000073c6 */ /* 0x001e220000000000 */
[----:B------:R-:W-:-:S02]  /*25900*/  IMAD R0, R0, UR4, RZ ;  /* 0x0000000400007c24 */ /* 0x000fc4000f8e02ff */
[----:B------:R-:W-:Y:S02]  /*25910*/  IMAD R45, R51, R20, R44 ;  /* 0x00000014332d7224 */ /* 0x000fe400078e022c */
[C---:B--2---:R-:W-:Y:S02]  /*25920*/  IMAD R47, R21.reuse, UR5, R0 ;  /* 0x00000005152f7c24 */ /* 0x044fe4000f8e0200 */
[----:B------:R-:W-:Y:S01]  /*25930*/  IMAD.WIDE.U32 R2, R21, UR4, R2 ;  /* 0x0000000415027c25 */ /* 0x000fe2000f8e0002 */
[----:B------:R-:W-:Y:S01]  /*25940*/  SHF.R.S32.HI R0, RZ, 0x1f, R45 ;  /* 0x0000001fff007819 */ /* 0x000fe2000001142d */
[----:B------:R-:W-:Y:S02]  /*25950*/  ULDC.64 UR4, c[0x0][0xad8] ;  /* 0x0002b60000047ab9 */ /* 0x000fe40000000a00 */
[----:B------:R-:W-:Y:S01]  /*25960*/  IMAD.IADD R46, R224, 0x1, R203 ;  /* 0x00000001e02e7824 */ /* 0x000fe200078e02cb */
[----:B------:R-:W-:Y:S01]  /*25970*/  IADD3 R3, R3, R47, RZ ;  /* 0x0000002f03037210 */ /* 0x000fe20007ffe0ff */
[----:B------:R-:W-:-:S02]  /*25980*/  IMAD R20, R0, UR4, RZ ;  /* 0x0000000400147c24 */ /* 0x000fc4000f8e02ff */
[C---:B------:R-:W-:Y:S01]  /*25990*/  VIADD R0, R46.reuse, 0x20 ;  /* 0x000000202e007836 */ /* 0x040fe20000000000 */
[-C--:B------:R-:W-:Y:S01]  /*259a0*/  ISETP.GE.AND P2, PT, R46, R55.reuse, PT ;  /* 0x000000372e00720c */ /* 0x080fe20003f46270 */
[C---:B------:R-:W-:Y:S02]  /*259b0*/  IMAD R21, R45.reuse, UR5, R20 ;  /* 0x000000052d157c24 */ /* 0x040fe4000f8e0214 */
[----:B------:R-:W-:Y:S01]  /*259c0*/  IMAD.WIDE.U32 R2, R45, UR4, R2 ;  /* 0x000000042d027c25 */ /* 0x000fe2000f8e0002 */
[----:B------:R-:W-:Y:S01]  /*259d0*/  ISETP.GE.AND P0, PT, R0, R55, PT ;  /* 0x000000370000720c */ /* 0x000fe20003f06270 */
[----:B------:R-:W-:Y:S02]  /*259e0*/  ULDC.64 UR4, c[0x0][0xa80] ;  /* 0x0002a00000047ab9 */ /* 0x000fe40000000a00 */
[----:B------:R-:W-:Y:S01]  /*259f0*/  VIADD R0, R16, 0x29820 ;  /* 0x0002982010007836 */ /* 0x000fe20000000000 */
[----:B------:R-:W-:Y:S01]  /*25a00*/  IADD3 R3, R3, R21, RZ ;  /* 0x0000001503037210 */ /* 0x000fe20007ffe0ff */
[----:B------:R-:W-:Y:S01]  /*25a10*/  VIADD R20, R46, 0x40 ;  /* 0x000000402e147836 */ /* 0x000fe20000000000 */
[----:B------:R-:W-:-:S02]  /*25a20*/  LEA R44, P3, R2, UR4, 0x1 ;  /* 0x00000004022c7c11 */ /* 0x000fc4000f8608ff */
[----:B------:R-:W-:Y:S02]  /*25a30*/  PRMT R0, RZ, 0x654, R0 ;  /* 0x00000654ff007816 */ /* 0x000fe40000000000 */
[----:B------:R-:W-:Y:S02]  /*25a40*/  LEA.HI.X R45, R2, UR5, R3, 0x1, P3 ;  /* 0x00000005022d7c11 */ /* 0x000fe400098f0c03 */
[----:B------:R-:W-:Y:S01]  /*25a50*/  ISETP.GE.AND P1, PT, R20, R55, PT ;  /* 0x000000371400720c */ /* 0x000fe20003f26270 */
[----:B0-----:R0:W-:Y:S01]  /*25a60*/  SYNCS.ARRIVE.TRANS64.RED.A1T0 RZ, [R0+URZ], RZ ;  /* 0x000000ff00ff79a7 */ /* 0x0011e2000810043f */
[----:B------:R1:W2:Y:S04]  /*25a70*/  SHFL.IDX PT, R20, R44, RZ, 0x181f ;  /* 0x00181fff2c147589 */ /* 0x0002a800000e0000 */
        /* <DEDUP_REMOVED lines=11> */
.L_x_2511:
[----:B------:R-:W-:Y:S05]  /*25b30*/  BSYNC B1 ;  /* 0x0000000000017941 */ /* 0x000fea0003800000 */
.L_x_2510:
        /* <DEDUP_REMOVED lines=13> */
.L_x_2513:
[----:B------:R-:W-:Y:S05]  /*25c10*/  BSYNC B1 ;  /* 0x0000000000017941 */ /* 0x000fea0003800000 */
.L_x_2512:
        /* <DEDUP_REMOVED lines=13> */
.L_x_2515:
[----:B------:R-:W-:Y:S05]  /*25cf0*/  BSYNC B1 ;  /* 0x0000000000017941 */ /* 0x000fea0003800000 */
.L_x_2514:
        /* <DEDUP_REMOVED lines=16> */
.L_x_2507:
        /* <DEDUP_REMOVED lines=14> */
[----:B------:R-:W-:Y:S01]  /*25ee0*/  IMAD.U32 R6, RZ, RZ, UR4 ;  /* 0x00000004ff067e24 */ /* 0x000fe2000f8e00ff */
[----:B------:R-:W-:-:S05]  /*25ef0*/  @P1 IADD3.X R219, R219, UR5, RZ, P2, !PT ;  /* 0x00000005dbdb1c10 */ /* 0x000fca00097fe4ff */
[----:B------:R3:W5:Y:S01]  /*25f00*/  @P1 LDG.E R6, desc[UR56][R218.64] ;  /* 0x00000038da061981 */ /* 0x000762000c1e1900 */
[----:B--2---:R-:W-:-:S13]  /*25f10*/  ISETP.NE.AND P2, PT, R21, 0x1, PT ;  /* 0x000000011500780c */ /* 0x004fda0003f45270 */
[----:B------:R-:W2:Y:S01]  /*25f20*/  @P2 LDC R14, c[0x0][0xbec] ;  /* 0x0002fb00ff0e2b82 */ /* 0x000ea20000000800 */
[----:B----4-:R-:W-:-:S07]  /*25f30*/  IADD3 R4, R4, -0x80, RZ ;  /* 0xffffff8004047810 */ /* 0x010fce0007ffe0ff */
[----:B------:R-:W4:Y:S01]  /*25f40*/  @P2 LDC R25, c[0x0][0xbf0] ;  /* 0x0002fc00ff192b82 */ /* 0x000f220000000800 */
[----:B------:R-:W-:Y:S01]  /*25f50*/  ISETP.GE.AND P3, PT, R4, 0x80, PT ;  /* 0x000000800400780c */ /* 0x000fe20003f66270 */
[----:B---3--:R-:W-:-:S12]  /*25f60*/  @P1 BRA `(.L_x_2517) ;  /* 0x0000000000101947 */ /* 0x008fd80003800000 */
[----:B------:R-:W-:Y:S05]  /*25f70*/  @!P0 BRA `(.L_x_2517) ;  /* 0x00000000000c8947 */ /* 0x000fea0003800000 */
[----:B------:R-:W3:Y:S04]  /*25f80*/  LDG.E R5, desc[UR56][R2.64] ;  /* 0x0000003802057981 */ /* 0x000ee8000c1e1900 */
[----:B-----5:R-:W3:Y:S02]  /*25f90*/  LDG.E R6, desc[UR56][R2.64+0x4] ;  /* 0x0000043802067981 */ /* 0x020ee4000c1e1900 */
[----:B---3--:R-:W-:-:S07]  /*25fa0*/  IMAD.IADD R6, R6, 0x1, -R5 ;  /* 0x0000000106067824 */ /* 0x008fce00078e0a05 */
.L_x_2517:
        /* <DEDUP_REMOVED lines=9> */
[----:B---3--:R-:W-:-:S04]  /*26040*/  IADD3 R9, R203, -0x80, R3 ;  /* 0xffffff80cb097810 */ /* 0x008fc80007ffe003 */
        /* <DEDUP_REMOVED lines=9> */
[----:B------:R-:W3:Y:S01]  /*260e0*/  @P0 LDC R4, c[0x0][0xbec] ;  /* 0x0002fb00ff040b82 */ /* 0x000ee20000000800 */
[----:B------:R-:W-:Y:S01]  /*260f0*/  IMAD R7, R217, UR5, R8 ;  /* 0x00000005d9077c24 */ /* 0x000fe2000f8e0208 */
[----:B------:R-:W-:-:S03]  /*26100*/  ULDC.64 UR4, c[0x0][0xb98] ;  /* 0x0002e60000047ab9 */ /* 0x000fc60000000a00 */
[----:B------:R-:W-:-:S03]  /*26110*/  IMAD.IADD R3, R3, 0x1, R7 ;  /* 0x0000000103037824 */ /* 0x000fc600078e0207 */
[----:B------:R-:W5:Y:S01]  /*26120*/  @P0 LDC R15, c[0x0][0xbf0] ;  /* 0x0002fc00ff0f0b82 */ /* 0x000f620000000800 */
[----:B------:R-:W-:-:S04]  /*26130*/  IMAD.WIDE.U32 R2, R13, UR4, R2 ;  /* 0x000000040d027c25 */ /* 0x000fc8000f8e0002 */
[----:B---3--:R-:W-:-:S05]  /*26140*/  @P0 IMAD.HI.U32 R4, R9, R4, RZ ;  /* 0x0000000409040227 */ /* 0x008fca00078e00ff */
[----:B-----5:R-:W-:Y:S01]  /*26150*/  @P0 SHF.R.U32.HI R5, RZ, R15, R4 ;  /* 0x0000000fff050219 */ /* 0x020fe20000011604 */
        /* <DEDUP_REMOVED lines=15> */
[----:B------:R-:W-:Y:S02]  /*26250*/  LEA.HI.X R5, R2, UR5, R3, 0x2, P0 ;  /* 0x0000000502057c11 */ /* 0x000fe400080f1403 */
[----:B------:R-:W-:-:S05]  /*26260*/  MOV R3, 0xff800000 ;  /* 0xff80000000037802 */ /* 0x000fca0000000f00 */
[----:B------:R3:W-:Y:S02]  /*26270*/  STG.E desc[UR56][R4.64], R3 ;  /* 0x0000000304007986 */ /* 0x0007e4000c101938 */
.L_x_2519:
[----:B------:R-:W-:Y:S05]  /*26280*/  BSYNC B1 ;  /* 0x0000000000017941 */ /* 0x000fea0003800000 */
.L_x_2518:
[----:B------:R-:W-:Y:S02]  /*26290*/  ULDC.64 UR4, c[0x0][0xaa0] ;  /* 0x0002a80000047ab9 */ /* 0x000fe40000000a00 */
[----:B---3--:R-:W-:-:S04]  /*262a0*/  IMAD R3, R11, UR4, RZ ;  /* 0x000000040b037c24 */ /* 0x008fc8000f8e02ff */
[C---:B------:R-:W-:Y:S02]  /*262b0*/  IMAD R5, R0.reuse, UR5, R3 ;  /* 0x0000000500057c24 */ /* 0x040fe4000f8e0203 */
[----:B------:R-:W-:Y:S01]  /*262c0*/  IMAD.WIDE.U32 R2, R0, UR4, RZ ;  /* 0x0000000400027c25 */ /* 0x000fe2000f8e00ff */
[----:B------:R-:W-:-:S03]  /*262d0*/  ULDC.64 UR4, c[0x0][0xae8] ;  /* 0x0002ba0000047ab9 */ /* 0x000fc60000000a00 */
[----:B------:R-:W-:Y:S02]  /*262e0*/  IMAD R0, R216, 0x20, R224 ;  /* 0x00000020d8007824 */ /* 0x000fe400078e02e0 */
[----:B------:R-:W-:Y:S02]  /*262f0*/  IMAD.IADD R3, R3, 0x1, R5 ;  /* 0x0000000103037824 */ /* 0x000fe400078e0205 */
[----:B------:R-:W-:Y:S02]  /*26300*/  IMAD.IADD R9, R203, 0x1, R0 ;  /* 0x00000001cb097824 */ /* 0x000fe400078e0200 */
[----:B------:R-:W-:Y:S02]  /*26310*/  IMAD R4, R10, UR4, RZ ;  /* 0x000000040a047c24 */ /* 0x000fe4000f8e02ff */
        /* <DEDUP_REMOVED lines=12> */
[----:B------:R-:W-:Y:S02]  /*263e0*/  IMAD.MOV R4, RZ, RZ, -R5 ;  /* 0x000000ffff047224 */ /* 0x000fe400078e0a05 */
[----:B------:R-:W-:Y:S02]  /*263f0*/  IMAD R0, R0, UR4, RZ ;  /* 0x0000000400007c24 */ /* 0x000fe4000f8e02ff */
[----:B------:R-:W-:Y:S02]  /*26400*/  IMAD.IADD R3, R3, 0x1, R7 ;  /* 0x0000000103037824 */ /* 0x000fe400078e0207 */
[----:B------:R-:W-:Y:S02]  /*26410*/  IMAD R7, R21, R4, R9 ;  /* 0x0000000415077224 */ /* 0x000fe400078e0209 */
[C---:B------:R-:W-:Y:S02]  /*26420*/  IMAD R9, R5.reuse, UR5, R0 ;  /* 0x0000000505097c24 */ /* 0x040fe4000f8e0200 */
[----:B------:R-:W-:Y:S01]  /*26430*/  IMAD.WIDE.U32 R2, R5, UR4, R2 ;  /* 0x0000000405027c25 */ /* 0x000fe2000f8e0002 */
[----:B------:R-:W-:Y:S01]  /*26440*/  SHF.R.S32.HI R0, RZ, 0x1f, R7 ;  /* 0x0000001fff007819 */ /* 0x000fe20000011407 */
[----:B------:R-:W-:-:S03]  /*26450*/  ULDC.64 UR4, c[0x0][0xad8] ;  /* 0x0002b60000047ab9 */ /* 0x000fc60000000a00 */
[----:B------:R-:W-:Y:S01]  /*26460*/  IADD3 R3, R3, R9, RZ ;  /* 0x0000000903037210 */ /* 0x000fe20007ffe0ff */
        /* <DEDUP_REMOVED lines=11> */
.L_x_2721:
[----:B------:R-:W-:Y:S01]  /*26520*/  IMAD R21, R6, R21, RZ ;  /* 0x0000001506157224 */ /* 0x000fe200078e02ff */
[----:B------:R-:W-:Y:S01]  /*26530*/  BSSY B1, `(.L_x_2521) ;  /* 0x000000f000017945 */ /* 0x000fe20003800000 */
[----:B------:R-:W-:-:S05]  /*26540*/  IMAD.IADD R6, R224, 0x1, R203 ;  /* 0x00000001e0067824 */ /* 0x000fca00078e02cb */
        /* <DEDUP_REMOVED lines=13> */
.L_x_2522:
[----:B------:R-:W-:Y:S05]  /*26620*/  BSYNC B1 ;  /* 0x0000000000017941 */ /* 0x000fea0003800000 */
.L_x_2521:
[----:B------:R-:W-:-:S03]  /*26630*/  UMOV UR4, 0xffffffff ;  /* 0xffffffff00047882 */ /* 0x000fc60000000000 */
[----:B------:R-:W-:Y:S05]  /*26640*/  BRA.DIV UR4, `(.L_x_2523) ;  /* 0x0000008a04b87947 */ /* 0x000fea000b800000 */
[----:B---3--:R3:W0:Y:S04]  /*26650*/  SHFL.IDX PT, R0, R3, 0x1, 0x181f ;  /* 0x00381f0003007f89 */ /* 0x00862800000e0000 */
[----:B----4-:R3:W4:Y:S02]  /*26660*/  SHFL.IDX PT, R14, R2, 0x1, 0x181f ;  /* 0x00381f00020e7f89 */ /* 0x01072400000e0000 */
.L_x_2725:
        /* <DEDUP_REMOVED lines=15> */
.L_x_2525:
[----:B------:R-:W-:Y:S05]  /*26760*/  BSYNC B1 ;  /* 0x0000000000017941 */ /* 0x000fea0003800000 */
.L_x_2524:
[----:B------:R-:W-:-:S03]  /*26770*/  UMOV UR4, 0xffffffff ;  /* 0xffffffff00047882 */ /* 0x000fc60000000000 */
[----:B------:R-:W-:Y:S05]  /*26780*/  BRA.DIV UR4, `(.L_x_2526) ;  /* 0x0000008a04b07947 */ /* 0x000fea000b800000 */
[----:B0-----:R0:W0:Y:S04]  /*26790*/  SHFL.IDX PT, R0, R3, 0x2, 0x181f ;  /* 0x00581f0003007f89 */ /* 0x00102800000e0000 */
[----:B----4-:R4:W0:Y:S02]  /*267a0*/  SHFL.IDX PT, R14, R2, 0x2, 0x181f ;  /* 0x00581f00020e7f89 */ /* 0x01082400000e0000 */
.L_x_2729:
[----:B------:R-:W-:Y:S01]  /*267b0*/  IADD3 R4, R6, 0x40, RZ ;  /* 0x0000004006047810 */ /* 0x000fe20007ffe0ff */
        /* <DEDUP_REMOVED lines=14> */
.L_x_2528:
[----:B------:R-:W-:Y:S05]  /*268a0*/  BSYNC B1 ;  /* 0x0000000000017941 */ /* 0x000fea0003800000 */
.L_x_2527:
[----:B------:R-:W-:-:S03]  /*268b0*/  UMOV UR4, 0xffffffff ;  /* 0xffffffff00047882 */ /* 0x000fc60000000000 */
[----:B------:R-:W-:Y:S05]  /*268c0*/  BRA.DIV UR4, `(.L_x_2529) ;  /* 0x0000008a04a87947 */ /* 0x000fea000b800000 */
[----:B0-----:R0:W0:Y:S04]  /*268d0*/  SHFL.IDX PT, R0, R3, 0x3, 0x181f ;  /* 0x00781f0003007f89 */ /* 0x00102800000e0000 */
[----:B------:R0:W0:Y:S02]  /*268e0*/  SHFL.IDX PT, R14, R2, 0x3, 0x181f ;  /* 0x00781f00020e7f89 */ /* 0x00002400000e0000 */
.L_x_2733:
[----:B0-234-:R-:W-:-:S05]  /*268f0*/  VIADD R2, R6, 0x60 ;  /* 0x0000006006027836 */ /* 0x01dfca0000000000 */
        /* <DEDUP_REMOVED lines=13> */
.L_x_2516:
[----:B------:R-:W-:Y:S05]  /*269d0*/  BSYNC B0 ;  /* 0x0000000000007941 */ /* 0x000fea0003800000 */
.L_x_2506:
[----:B------:R-:W-:Y:S02]  /*269e0*/  ULDC UR4, c[0x0][0xc3c] ;  /* 0x00030f0000047ab9 */ /* 0x000fe40000000800 */
[----:B-1----:R-:W-:-:S13]  /*269f0*/  ISETP.GE.AND P0, PT, R207, UR4, PT ;  /* 0x00000004cf007c0c */ /* 0x002fda000bf06270 */
[----:B------:R-:W-:Y:S05]  /*26a00*/  @!P0 BRA `(.L_x_2530) ;  /* 0xfffffda800948947 */ /* 0x000fea000383ffff */
[----:B------:R-:W-:Y:S05]  /*26a10*/  BRA `(.L_x_2327) ;  /* 0x0000006c00947947 */ /* 0x000fea0003800000 */
.L_x_2325:
        /* <DEDUP_REMOVED lines=15> */
[----:B------:R-:W2:Y:S01]  /*26b10*/  LDS.128 R16, [UR4+0x298d0] ;  /* 0x0298d004ff107984 */ /* 0x000ea20008000c00 */
[----:B------:R-:W-:Y:S06]  /*26b20*/  BAR.ARV 0x4, 0x180 ;  /* 0x0106000000007b1d */ /* 0x000fec0000002000 */
[----:B------:R-:W-:Y:S05]  /*26b30*/  BRA `(.L_x_2532) ;  /* 0x0000000800847947 */ /* 0x000fea0003800000 */
.L_x_2531:
        /* <DEDUP_REMOVED lines=12> */
[C---:B------:R-:W-:Y:S02]  /*26c00*/  ISETP.GE.U32.AND P2, PT, R0.reuse, 0x2, PT ;  /* 0x000000020000780c */ /* 0x040fe40003f46070 */
[C---:B------:R-:W-:Y:S02]  /*26c10*/  ISETP.GE.U32.AND P3, PT, R0.reuse, 0x4, PT ;  /* 0x000000040000780c */ /* 0x040fe40003f66070 */
[C---:B------:R-:W-:Y:S02]  /*26c20*/  ISETP.GE.U32.AND P4, PT, R0.reuse, 0x8, PT ;  /* 0x000000080000780c */ /* 0x040fe40003f86070 */
[----:B------:R-:W-:Y:S02]  /*26c30*/  ISETP.GE.U32.AND P5, PT, R0, 0x10, PT ;  /* 0x000000100000780c */ /* 0x000fe40003fa6070 */
[----:B------:R-:W-:Y:S01]  /*26c40*/  MOV R16, RZ ;  /* 0x000000ff00107202 */ /* 0x000fe20000000f00 */
[----:B---3--:R-:W0:Y:S02]  /*26c50*/  SHFL.UP PT, R5, R4, 0x1, RZ ;  /* 0x0420000004057989 */ /* 0x008e2400000e00ff */
        /* <DEDUP_REMOVED lines=24> */
.L_x_2537:
[----:B------:R-:W-:Y:S01]  /*26de0*/  UIADD3 UR4, UR4, 0x1f, URZ ;  /* 0x0000001f04047890 */ /* 0x000fe2000fffe03f */
[----:B------:R-:W-:-:S05]  /*26df0*/  IMAD.U32 R19, RZ, RZ, UR7 ;  /* 0x00000007ff137e24 */ /* 0x000fca000f8e00ff */
[----:B0-----:R-:W-:-:S13]  /*26e00*/  ISETP.LE.AND P6, PT, R5, UR4, PT ;  /* 0x0000000405007c0c */ /* 0x001fda000bfc3270 */
[----:B------:R-:W-:Y:S05]  /*26e10*/  @P6 BRA `(.L_x_2534) ;  /* 0x0000000400a86947 */ /* 0x000fea0003800000 */
[----:B------:R-:W-:Y:S01]  /*26e20*/  IADD3 R7, R0, UR4, RZ ;  /* 0x0000000400077c10 */ /* 0x000fe2000fffe0ff */
[----:B------:R-:W-:Y:S01]  /*26e30*/  BSSY B0, `(.L_x_2535) ;  /* 0x0000007000007945 */ /* 0x000fe20003800000 */
[----:B------:R-:W-:Y:S02]  /*26e40*/  IMAD.MOV.U32 R4, RZ, RZ, RZ ;  /* 0x000000ffff047224 */ /* 0x000fe400078e00ff */
[----:B------:R-:W-:-:S13]  /*26e50*/  ISETP.GE.OR P6, PT, R7, R5, !P0 ;  /* 0x000000050700720c */ /* 0x000fda00047c6670 */
[----:B------:R-:W-:Y:S05]  /*26e60*/  @P6 BRA `(.L_x_2536) ;  /* 0x00000000000c6947 */ /* 0x000fea0003800000 */
[----:B------:R-:W0:Y:S02]  /*26e70*/  LDC.64 R2, c[0x0][0xc80] ;  /* 0x00032000ff027b82 */ /* 0x000e240000000a00 */
[----:B0-----:R-:W-:-:S05]  /*26e80*/  IMAD.WIDE R2, R7, 0x4, R2 ;  /* 0x0000000407027825 */ /* 0x001fca00078e0202 */
[----:B------:R0:W5:Y:S02]  /*26e90*/  LDG.E R4, desc[UR56][R2.64] ;  /* 0x0000003802047981 */ /* 0x000164000c1e1900 */
.L_x_2536:
[----:B------:R-:W-:Y:S05]  /*26ea0*/  BSYNC B0 ;  /* 0x0000000000007941 */ /* 0x000fea0003800000 */
.L_x_2535:
        /* <DEDUP_REMOVED lines=20> */
[----:B------:R-:W-:-:S07]  /*26ff0*/  MOV R5, R9 ;  /* 0x0000000900057202 */ /* 0x000fce0000000f00 */
.L_x_2533:
[----:B------:R-:W-:-:S04]  /*27000*/  IMAD.IADD R6, R6, 0x1, -R3 ;  /* 0x0000000106067824 */ /* 0x000fc800078e0a03 */
[----:B------:R-:W-:-:S05]  /*27010*/  IMAD R2, R5, UR5, R6 ;  /* 0x0000000505027c24 */ /* 0x000fca000f8e0206 */
[----:B------:R-:W-:Y:S02]  /*27020*/  ISETP.GT.AND P0, PT, R2, UR6, PT ;  /* 0x0000000602007c0c */ /* 0x000fe4000bf04270 */
[----:B------:R-:W0:Y:S11]  /*27030*/  LDC.64 R2, c[0x0][0xc90] ;  /* 0x00032400ff027b82 */ /* 0x000e360000000a00 */
[----:B------:R-:W-:-:S04]  /*27040*/  VOTE.ANY R11, PT, !P0 ;  /* 0x00000000000b7806 */ /* 0x000fc800040e0100 */
[----:B------:R-:W1:Y:S02]  /*27050*/  POPC R7, R11 ;  /* 0x0000000b00077309 */ /* 0x000e640000000000 */
[----:B-1----:R-:W-:-:S04]  /*27060*/  VIADD R19, R7, UR4 ;  /* 0x0000000407137c36 */ /* 0x002fc80008000000 */
        /* <DEDUP_REMOVED lines=11> */
[----:B------:R-:W-:-:S06]  /*27120*/  IADD3 R16, R7, -0x1, RZ ;  /* 0xffffffff07107810 */ /* 0x000fcc0007ffe0ff */
[----:B------:R2:W3:Y:S02]  /*27130*/  SHFL.IDX PT, R16, R5, R16, 0x1f ;  /* 0x00001f1005107589 */ /* 0x0004e400000e0000 */
.L_x_2538:
        /* <DEDUP_REMOVED lines=22> */
[----:B------:R-:W-:-:S03]  /*272a0*/  IMAD.MOV R2, RZ, RZ, -R2 ;  /* 0x000000ffff027224 */ /* 0x000fc600078e0a02 */
[----:B------:R-:W-:Y:S01]  /*272b0*/  IADD3 R10, -R6, RZ, RZ ;  /* 0x000000ff060a7210 */ /* 0x000fe20007ffe1ff */
        /* <DEDUP_REMOVED lines=10> */
[----:B------:R-:W-:Y:S01]  /*27360*/  IMAD R11, R2, R7, RZ ;  /* 0x00000007020b7224 */ /* 0x000fe200078e02ff */
[----:B------:R-:W-:-:S05]  /*27370*/  MOV R2, RZ ;  /* 0x000000ff00027202 */ /* 0x000fca0000000f00 */
        /* <DEDUP_REMOVED lines=12> */
[----:B------:R-:W-:-:S05]  /*27440*/  @P0 IADD3 R2, R2, 0x1, RZ ;  /* 0x0000000102020810 */ /* 0x000fca0007ffe0ff */
[----:B------:R-:W-:Y:S01]  /*27450*/  @!P2 IMAD.MOV R2, RZ, RZ, -R2 ;  /* 0x000000ffff02a224 */ /* 0x000fe200078e0a02 */
[----:B------:R-:W-:Y:S01]  /*27460*/  @!P1 LOP3.LUT R2, RZ, R9, RZ, 0x33, !PT ;  /* 0x00000009ff029212 */ /* 0x000fe200078e33ff */
[----:B------:R-:W-:-:S03]  /*27470*/  IMAD.MOV R9, RZ, RZ, -R9 ;  /* 0x000000ffff097224 */ /* 0x000fc600078e0a09 */
[----:B------:R-:W-:Y:S01]  /*27480*/  LOP3.LUT R17, RZ, R2, RZ, 0x33, !PT ;  /* 0x00000002ff117212 */ /* 0x000fe200078e33ff */
[----:B------:R-:W-:-:S03]  /*27490*/  IMAD R18, R2, R9, R5 ;  /* 0x0000000902127224 */ /* 0x000fc600078e0205 */
[----:B------:R-:W-:Y:S01]  /*274a0*/  IADD3 R17, R4, R17, RZ ;  /* 0x0000001104117210 */ /* 0x000fe20007ffe0ff */
[----:B------:R-:W-:Y:S06]  /*274b0*/  BRA `(.L_x_2539) ;  /* 0x00000000000c7947 */ /* 0x000fec0003800000 */
.L_x_2534:
[----:B------:R-:W-:Y:S02]  /*274c0*/  IMAD.MOV.U32 R17, RZ, RZ, RZ ;  /* 0x000000ffff117224 */ /* 0x000fe400078e00ff */
[----:B------:R-:W-:Y:S02]  /*274d0*/  IMAD.U32 R16, RZ, RZ, UR6 ;  /* 0x00000006ff107e24 */ /* 0x000fe4000f8e00ff */
[----:B------:R-:W-:-:S07]  /*274e0*/  IMAD.MOV.U32 R18, RZ, RZ, RZ ;  /* 0x000000ffff127224 */ /* 0x000fce00078e00ff */
.L_x_2539:
[----:B------:R-:W-:-:S13]  /*274f0*/  ISETP.NE.AND P0, PT, R0, RZ, PT ;  /* 0x000000ff0000720c */ /* 0x000fda0003f05270 */
[----:B------:R-:W1:Y:S01]  /*27500*/  @!P0 S2R R3, SR_CgaCtaId ;  /* 0x0000000000038919 */ /* 0x000e620000008800 */
[----:B------:R-:W-:-:S04]  /*27510*/  @!P0 MOV R0, 0x400 ;  /* 0x0000040000008802 */ /* 0x000fc80000000f00 */
[----:B-1----:R-:W-:-:S05]  /*27520*/  @!P0 LEA R0, R3, R0, 0x18 ;  /* 0x0000000003008211 */ /* 0x002fca00078ec0ff */
[----:B------:R1:W-:Y:S01]  /*27530*/  @!P0 STS.128 [R0+0x298d0], R16 ;  /* 0x0298d01000008388 */ /* 0x0003e20000000c00 */
[----:B------:R-:W-:Y:S06]  /*27540*/  BAR.ARV 0x5, 0x180 ;  /* 0x0146000000007b1d */ /* 0x000fec0000002000 */
.L_x_2532:
[----:B-1----:R-:W-:Y:S01]  /*27550*/  MOV R0, 0x1 ;  /* 0x0000000100007802 */ /* 0x002fe20000000f00 */
[----:B------:R1:W-:Y:S01]  /*27560*/  STL [R1+0x8], RZ ;  /* 0x000008ff01007387 */ /* 0x0003e20000100800 */
[----:B------:R-:W-:Y:S02]  /*27570*/  ULDC UR4, c[0x0][0xc3c] ;  /* 0x00030f0000047ab9 */ /* 0x000fe40000000800 */
[----:B--2---:R-:W-:Y:S01]  /*27580*/  ISETP.GE.AND P0, PT, R19, UR4, PT ;  /* 0x0000000413007c0c */ /* 0x004fe2000bf06270 */
[----:B------:R1:W-:Y:S04]  /*27590*/  STL [R1+0x14], R0 ;  /* 0x0000140001007387 */ /* 0x0003e80000100800 */
[----:B------:R1:W-:Y:S08]  /*275a0*/  STL [R1+0x54], RZ ;  /* 0x000054ff01007387 */ /* 0x0003f00000100800 */
[----:B-1----:R-:W-:Y:S05]  /*275b0*/  @P0 BRA `(.L_x_2540) ;  /* 0x0000005c00a80947 */ /* 0x002fea0003800000 */
        /* <DEDUP_REMOVED lines=10> */
[C---:B------:R-:W-:Y:S01]  /*27660*/  LOP3.LUT R10, R11.reuse, 0x7f, RZ, 0xc0, !PT ;  /* 0x0000007f0b0a7812 */ /* 0x040fe200078ec0ff */
[C---:B0-----:R-:W-:Y:S01]  /*27670*/  IMAD.SHL.U32 R2, R11.reuse, 0x20, RZ ;  /* 0x000000200b027824 */ /* 0x041fe200078e00ff */
[----:B------:R-:W-:Y:S01]  /*27680*/  SHF.R.U32.HI R3, RZ, 0x1, R11 ;  /* 0x00000001ff037819 */ /* 0x000fe2000001160b */
[C---:B------:R-:W-:Y:S01]  /*27690*/  IMAD.SHL.U32 R8, R11.reuse, 0x4, RZ ;  /* 0x000000040b087824 */ /* 0x040fe200078e00ff */
[----:B------:R-:W-:Y:S01]  /*276a0*/  LOP3.LUT R6, R4, 0x380, RZ, 0xc0, !PT ;  /* 0x0000038004067812 */ /* 0x000fe200078ec0ff */
[----:B------:R-:W-:Y:S01]  /*276b0*/  IMAD.SHL.U32 R0, R10, 0x10, RZ ;  /* 0x000000100a007824 */ /* 0x000fe200078e00ff */
[----:B------:R-:W-:-:S02]  /*276c0*/  SHF.L.U32 R5, R11, 0x1, RZ ;  /* 0x000000010b057819 */ /* 0x000fc400000006ff */
[----:B------:R-:W-:Y:S01]  /*276d0*/  LOP3.LUT R6, R6, 0x30, R3, 0xf8, !PT ;  /* 0x0000003006067812 */ /* 0x000fe200078ef803 */
[C---:B------:R-:W-:Y:S01]  /*276e0*/  IMAD.SHL.U32 R3, R11.reuse, 0x10, RZ ;  /* 0x000000100b037824 */ /* 0x040fe200078e00ff */
[----:B------:R-:W-:Y:S02]  /*276f0*/  LOP3.LUT R7, R0, 0x600, RZ, 0xc0, !PT ;  /* 0x0000060000077812 */ /* 0x000fe400078ec0ff */
[----:B------:R-:W-:Y:S02]  /*27700*/  LOP3.LUT P0, RZ, R11, 0x4, RZ, 0xc0, !PT ;  /* 0x000000040bff7812 */ /* 0x000fe4000780c0ff */
[----:B------:R-:W-:Y:S02]  /*27710*/  LOP3.LUT R0, R3, 0x1b0, RZ, 0xc0, !PT ;  /* 0x000001b003007812 */ /* 0x000fe400078ec0ff */
[----:B------:R-:W-:Y:S02]  /*27720*/  LOP3.LUT R9, R7, 0x60, R2, 0xf8, !PT ;  /* 0x0000006007097812 */ /* 0x000fe400078ef802 */
[----:B------:R-:W-:-:S02]  /*27730*/  LOP3.LUT R0, R0, 0x30, R5, 0x78, !PT ;  /* 0x0000003000007812 */ /* 0x000fc400078e7805 */
        /* <DEDUP_REMOVED lines=18> */
[----:B------:R-:W-:Y:S02]  /*27860*/  IMAD.IADD R2, R5, 0x1, R0 ;  /* 0x0000000105027824 */ /* 0x000fe400078e0200 */
[----:B------:R-:W-:-:S02]  /*27870*/  IMAD.MOV.U32 R0, RZ, RZ, 0x1 ;  /* 0x00000001ff007424 */ /* 0x000fc400078e00ff */
[----:B------:R-:W-:Y:S01]  /*27880*/  IMAD.MOV.U32 R3, RZ, RZ, 0x1 ;  /* 0x00000001ff037424 */ /* 0x000fe200078e00ff */
        /* <DEDUP_REMOVED lines=8> */
.L_x_2650:
[----:B0-2---:R-:W0:Y:S02]  /*27910*/  LDC.64 R2, c[0x0][0xc88] ;  /* 0x00032200ff027b82 */ /* 0x005e240000000a00 */
[----:B0-----:R-:W-:-:S05]  /*27920*/  IMAD.WIDE R2, R19, 0x4, R2 ;  /* 0x0000000413027825 */ /* 0x001fca00078e0202 */
[----:B------:R-:W2:Y:S01]  /*27930*/  LDG.E R13, desc[UR56][R2.64] ;  /* 0x00000038020d7981 */ /* 0x000ea2000c1e1900 */
[----:B------:R-:W-:Y:S05]  /*27940*/  YIELD ;  /* 0x0000000000007946 */ /* 0x000fea0003800000 */
[----:B------:R-:W-:Y:S01]  /*27950*/  ULDC.64 UR4, c[0x0][0xa28] ;  /* 0x00028a0000047ab9 */ /* 0x000fe20000000a00 */
[----:B---3--:R-:W-:Y:S01]  /*27960*/  MOV R0, RZ ;  /* 0x000000ff00007202 */ /* 0x008fe20000000f00 */
[----:B------:R-:W-:Y:S01]  /*27970*/  ULDC.64 UR10, c[0x0][0xa18] ;  /* 0x00028600000a7ab9 */ /* 0x000fe20000000a00 */
[----:B------:R-:W-:Y:S01]  /*27980*/  ISETP.NE.U32.AND P0, PT, RZ, UR4, PT ;  /* 0x00000004ff007c0c */ /* 0x000fe2000bf05070 */
[----:B------:R-:W-:Y:S01]  /*27990*/  ULDC.64 UR8, c[0x0][0xa10] ;  /* 0x0002840000087ab9 */ /* 0x000fe20000000a00 */
[----:B------:R-:W-:-:S02]  /*279a0*/  ULDC.64 UR6, c[0x0][0xa08] ;  /* 0x0002820000067ab9 */ /* 0x000fc40000000a00 */
[----:B------:R-:W-:Y:S02]  /*279b0*/  ISETP.NE.AND.EX P0, PT, RZ, UR5, PT, P0 ;  /* 0x00000005ff007c0c */ /* 0x000fe4000bf05300 */
        /* <DEDUP_REMOVED lines=9> */
[----:B-1----:R1:W5:Y:S01]  /*27a50*/  @P0 LDG.E R0, desc[UR56][R2.64] ;  /* 0x0000003802000981 */ /* 0x002362000c1e1900 */
[----:B------:R-:W-:Y:S01]  /*27a60*/  ISETP.NE.AND.EX P2, PT, RZ, UR5, PT, P2 ;  /* 0x00000005ff007c0c */ /* 0x000fe2000bf45320 */
[----:B------:R-:W-:Y:S01]  /*27a70*/  IMAD.MOV.U32 R12, RZ, RZ, RZ ;  /* 0x000000ffff0c7224 */ /* 0x000fe200078e00ff */
[----:B------:R-:W-:Y:S01]  /*27a80*/  ISETP.NE.U32.AND P3, PT, RZ, UR10, PT ;  /* 0x0000000aff007c0c */ /* 0x000fe2000bf65070 */
[----:B------:R2:W-:Y:S01]  /*27a90*/  STL [R1], R10 ;  /* 0x0000000a01007387 */ /* 0x0005e20000100800 */
[----:B------:R-:W-:-:S02]  /*27aa0*/  IADD3 R8, P5, R10, UR6, RZ ;  /* 0x000000060a087c10 */ /* 0x000fc4000ffbe0ff */
[C---:B0-----:R-:W-:Y:S01]  /*27ab0*/  IADD3 R4, P4, R10.reuse, UR4, RZ ;  /* 0x000000040a047c10 */ /* 0x041fe2000ff9e0ff */
[----:B------:R-:W-:Y:S01]  /*27ac0*/  STL [R1+0x20], R15 ;  /* 0x0000200f01007387 */ /* 0x000fe20000100800 */
[----:B------:R-:W-:Y:S02]  /*27ad0*/  ISETP.NE.AND.EX P3, PT, RZ, UR11, PT, P3 ;  /* 0x0000000bff007c0c */ /* 0x000fe4000bf65330 */
[----:B-1----:R-:W-:Y:S02]  /*27ae0*/  CS2R R2, SRZ ;  /* 0x0000000000027805 */ /* 0x002fe4000001ff00 */
[C---:B------:R-:W-:Y:S02]  /*27af0*/  IADD3.X R5, R15.reuse, UR5, RZ, P4, !PT ;  /* 0x000000050f057c10 */ /* 0x040fe4000a7fe4ff */
[----:B------:R-:W-:Y:S02]  /*27b00*/  IADD3 R6, P4, R10, UR8, RZ ;  /* 0x000000080a067c10 */ /* 0x000fe4000ff9e0ff */
[----:B------:R-:W-:Y:S01]  /*27b10*/  ISETP.NE.U32.AND P0, PT, RZ, UR6, PT ;  /* 0x00000006ff007c0c */ /* 0x000fe2000bf05070 */
[----:B------:R-:W3:Y:S01]  /*27b20*/  @P2 LDG.E R2, desc[UR56][R4.64] ;  /* 0x0000003804022981 */ /* 0x000ee2000c1e1900 */
[----:B------:R-:W-:Y:S01]  /*27b30*/  IADD3.X R7, R15, UR9, RZ, P4, !PT ;  /* 0x000000090f077c10 */ /* 0x000fe2000a7fe4ff */
[----:B------:R-:W-:Y:S01]  /*27b40*/  ULDC UR4, c[0x0][0x288] ;  /* 0x0000a20000047ab9 */ /* 0x000fe20000000800 */
[----:B------:R-:W-:-:S02]  /*27b50*/  ISETP.NE.U32.AND P1, PT, RZ, UR8, PT ;  /* 0x00000008ff007c0c */ /* 0x000fc4000bf25070 */
[----:B------:R-:W-:Y:S02]  /*27b60*/  ISETP.NE.AND.EX P0, PT, RZ, UR7, PT, P0 ;  /* 0x00000007ff007c0c */ /* 0x000fe4000bf05300 */
[----:B--2---:R-:W-:Y:S02]  /*27b70*/  @P3 IADD3 R10, P4, R10, UR10, RZ ;  /* 0x0000000a0a0a3c10 */ /* 0x004fe4000ff9e0ff */
[----:B------:R-:W-:Y:S02]  /*27b80*/  ISETP.NE.AND.EX P1, PT, RZ, UR9, PT, P1 ;  /* 0x00000009ff007c0c */ /* 0x000fe4000bf25310 */
[C---:B------:R-:W-:Y:S02]  /*27b90*/  @P3 IADD3.X R11, R15.reuse, UR11, RZ, P4, !PT ;  /* 0x0000000b0f0b3c10 */ /* 0x040fe4000a7fe4ff */
[----:B------:R-:W-:-:S05]  /*27ba0*/  IADD3.X R9, R15, UR7, RZ, P5, !PT ;  /* 0x000000070f097c10 */ /* 0x000fca000affe4ff */
[----:B------:R0:W5:Y:S04]  /*27bb0*/  @P0 LDG.E R12, desc[UR56][R8.64] ;  /* 0x00000038080c0981 */ /* 0x000168000c1e1900 */
[----:B------:R0:W5:Y:S04]  /*27bc0*/  @P1 LDG.E R3, desc[UR56][R6.64] ;  /* 0x0000003806031981 */ /* 0x000168000c1e1900 */
[----:B---3--:R1:W-:Y:S02]  /*27bd0*/  STL [R1+0x3c], R2 ;  /* 0x00003c0201007387 */ /* 0x0083e40000100800 */
[----:B-1----:R-:W-:Y:S01]  /*27be0*/  IMAD.U32 R2, RZ, RZ, UR4 ;  /* 0x00000004ff027e24 */ /* 0x002fe2000f8e00ff */
[----:B------:R-:W-:-:S05]  /*27bf0*/  ULDC.64 UR4, c[0x0][0x418] ;  /* 0x0001060000047ab9 */ /* 0x000fca0000000a00 */
[----:B------:R-:W2:Y:S01]  /*27c00*/  @P3 LDG.E R2, desc[UR56][R10.64] ;  /* 0x000000380a023981 */ /* 0x000ea2000c1e1900 */
[----:B------:R-:W-:-:S03]  /*27c10*/  UISETP.NE.U32.AND UP0, UPT, UR4, URZ, UPT ;  /* 0x0000003f0400728c */ /* 0x000fc6000bf05070 */
[----:B------:R-:W-:Y:S01]  /*27c20*/  ULDC UR4, c[0x0][0x424] ;  /* 0x0001090000047ab9 */ /* 0x000fe20000000800 */
[----:B------:R-:W-:-:S03]  /*27c30*/  UISETP.NE.AND.EX UP0, UPT, UR5, URZ, UPT, UP0 ;  /* 0x0000003f0500728c */ /* 0x000fc6000bf05300 */
[----:B------:R-:W-:Y:S01]  /*27c40*/  ULDC UR5, c[0x0][0x2f0] ;  /* 0x0000bc0000057ab9 */ /* 0x000fe20000000800 */
[----:B------:R-:W-:Y:S01]  /*27c50*/  USEL UR4, UR4, 0x1, UP0 ;  /* 0x0000000104047887 */ /* 0x000fe20008000000 */
[----:B--2---:R1:W-:Y:S04]  /*27c60*/  STL [R1+0x40], R2 ;  /* 0x0000400201007387 */ /* 0x0043e80000100800 */
[----:B------:R0:W5:Y:S01]  /*27c70*/  LDL R14, [R1+0x40] ;  /* 0x00004000010e7983 */ /* 0x0001620000100800 */
[----:B------:R-:W-:-:S03]  /*27c80*/  UIMAD UR4, UR4, UR5, URZ ;  /* 0x00000005040472a4 */ /* 0x000fc6000f8e023f */
[----:B------:R-:W-:Y:S02]  /*27c90*/  ULDC UR5, c[0x0][0x348] ;  /* 0x0000d20000057ab9 */ /* 0x000fe40000000800 */
[----:B-1----:R-:W-:Y:S01]  /*27ca0*/  MOV R2, UR5 ;  /* 0x0000000500027c02 */ /* 0x002fe20008000f00 */
[----:B------:R-:W-:Y:S01]  /*27cb0*/  IMAD.U32 R10, RZ, RZ, UR4 ;  /* 0x00000004ff0a7e24 */ /* 0x000fe2000f8e00ff */
[----:B0-----:R-:W-:Y:S06]  /*27cc0*/  @P3 BRA `(.L_x_2541) ;  /* 0x0000000000143947 */ /* 0x001fec0003800000 */
[----:B------:R-:W-:Y:S05]  /*27cd0*/  @!P2 BRA `(.L_x_2541) ;  /* 0x000000000010a947 */ /* 0x000fea0003800000 */
[----:B------:R-:W2:Y:S04]  /*27ce0*/  LDG.E R11, desc[UR56][R4.64] ;  /* 0x00000038040b7981 */ /* 0x000ea8000c1e1900 */
[----:B------:R-:W2:Y:S02]  /*27cf0*/  LDG.E R4, desc[UR56][R4.64+0x4] ;  /* 0x0000043804047981 */ /* 0x000ea4000c1e1900 */
[----:B--2--5:R-:W-:-:S05]  /*27d00*/  IMAD.IADD R14, R4, 0x1, -R11 ;  /* 0x00000001040e7824 */ /* 0x024fca00078e0a0b */
[----:B------:R0:W-:Y:S02]  /*27d10*/  STL [R1+0x40], R14 ;  /* 0x0000400e01007387 */ /* 0x0001e40000100800 */
.L_x_2541:
[----:B-----5:R-:W-:Y:S01]  /*27d20*/  IMAD.IADD R4, R12, 0x1, R0 ;  /* 0x000000010c047824 */ /* 0x020fe200078e0200 */
[----:B------:R-:W-:Y:S01]  /*27d30*/  ULDC.64 UR4, c[0x0][0xa20] ;  /* 0x0002880000047ab9 */ /* 0x000fe20000000a00 */
[----:B------:R1:W-:Y:S01]  /*27d40*/  STL [R1+0x1c], R13 ;  /* 0x00001c0d01007387 */ /* 0x0003e20000100800 */
[----:B------:R-:W-:-:S03]  /*27d50*/  ISETP.NE.U32.AND P2, PT, RZ, UR4, PT ;  /* 0x00000004ff007c0c */ /* 0x000fc6000bf45070 */
[----:B------:R1:W-:Y:S01]  /*27d60*/  STL [R1+0x24], R4 ;  /* 0x0000240401007387 */ /* 0x0003e20000100800 */
[----:B------:R-:W-:-:S13]  /*27d70*/  ISETP.NE.AND.EX P2, PT, RZ, UR5, PT, P2 ;  /* 0x00000005ff007c0c */ /* 0x000fda000bf45320 */
[----:B-1----:R-:W-:Y:S05]  /*27d80*/  @!P2 BRA `(.L_x_2542) ;  /* 0x000000000014a947 */ /* 0x002fea0003800000 */
[----:B------:R-:W2:Y:S02]  /*27d90*/  LDL R4, [R1] ;  /* 0x0000000001047983 */ /* 0x000ea40000100800 */
[----:B--2---:R-:W-:-:S04]  /*27da0*/  IADD3 R10, P0, R4, UR4, RZ ;  /* 0x00000004040a7c10 */ /* 0x004fc8000ff1e0ff */
[----:B------:R-:W-:-:S05]  /*27db0*/  IADD3.X R11, R15, UR5, RZ, P0, !PT ;  /* 0x000000050f0b7c10 */ /* 0x000fca00087fe4ff */
[----:B------:R1:W5:Y:S01]  /*27dc0*/  LDG.E R10, desc[UR56][R10.64] ;  /* 0x000000380a0a7981 */ /* 0x000362000c1e1900 */
[----:B------:R-:W-:Y:S05]  /*27dd0*/  BRA `(.L_x_2543) ;  /* 0x0000000000107947 */ /* 0x000fea0003800000 */
.L_x_2542:
[----:B------:R-:W-:Y:S05]  /*27de0*/  @!P0 BRA `(.L_x_2543) ;  /* 0x00000000000c8947 */ /* 0x000fea0003800000 */
[----:B------:R-:W2:Y:S04]  /*27df0*/  LDG.E R10, desc[UR56][R8.64] ;  /* 0x00000038080a7981 */ /* 0x000ea8000c1e1900 */
[----:B------:R-:W2:Y:S02]  /*27e00*/  LDG.E R8, desc[UR56][R8.64+0x4] ;  /* 0x0000043808087981 */ /* 0x000ea4000c1e1900 */
[----:B--2---:R-:W-:-:S07]  /*27e10*/  IADD3 R10, -R10, R8, RZ ;  /* 0x000000080a0a7210 */ /* 0x004fce0007ffe1ff */
.L_x_2543:
[----:B------:R-:W2:Y:S01]  /*27e20*/  @P1 LDG.E R4, desc[UR56][R6.64] ;  /* 0x0000003806041981 */ /* 0x000ea2000c1e1900 */
[----:B------:R-:W3:Y:S01]  /*27e30*/  LDC R5, c[0x0][0x448] ;  /* 0x00011200ff057b82 */ /* 0x000ee20000000800 */
[----:B-----5:R-:W-:Y:S02]  /*27e40*/  IMAD.IADD R0, R10, 0x1, -R0 ;  /* 0x000000010a007824 */ /* 0x020fe400078e0a00 */
[----:B------:R4:W2:Y:S01]  /*27e50*/  @P1 LDG.E R6, desc[UR56][R6.64+0x4] ;  /* 0x0000043806061981 */ /* 0x0008a2000c1e1900 */
[----:B---3--:R-:W-:-:S13]  /*27e60*/  ISETP.NE.AND P0, PT, R5, 0x1, PT ;  /* 0x000000010500780c */ /* 0x008fda0003f05270 */
[----:B----4-:R-:W3:Y:S01]  /*27e70*/  @P0 LDC R7, c[0x0][0x450] ;  /* 0x00011400ff070b82 */ /* 0x010ee20000000800 */
[----:B------:R-:W-:Y:S01]  /*27e80*/  BSSY B0, `(.L_x_2544) ;  /* 0x000013c000007945 */ /* 0x000fe20003800000 */
[----:B--2---:R-:W-:-:S06]  /*27e90*/  @P1 IMAD.IADD R2, R6, 0x1, -R4 ;  /* 0x0000000106021824 */ /* 0x004fcc00078e0a04 */
[----:B------:R-:W2:Y:S01]  /*27ea0*/  @P0 LDC R6, c[0x0][0x44c] ;  /* 0x00011300ff060b82 */ /* 0x000ea20000000800 */
[----:B------:R-:W-:-:S05]  /*27eb0*/  IMAD.SHL.U32 R4, R17, 0x80, RZ ;  /* 0x0000008011047824 */ /* 0x000fca00078e00ff */
[----:B------:R-:W-:-:S05]  /*27ec0*/  IADD3 R4, R4, 0x7f, RZ ;  /* 0x0000007f04047810 */ /* 0x000fca0007ffe0ff */
[----:B------:R-:W-:Y:S02]  /*27ed0*/  IMAD.MOV.U32 R5, RZ, RZ, R4 ;  /* 0x000000ffff057224 */ /* 0x000fe400078e0004 */
[----:B--2---:R-:W-:-:S04]  /*27ee0*/  @P0 IMAD.HI.U32 R6, R4, R6, RZ ;  /* 0x0000000604060227 */ /* 0x004fc800078e00ff */
[----:B------:R-:W-:Y:S01]  /*27ef0*/  IMAD.IADD R4, R0, 0x1, R2 ;  /* 0x0000000100047824 */ /* 0x000fe200078e0202 */
[----:B---3--:R-:W-:-:S03]  /*27f00*/  @P0 SHF.R.U32.HI R5, RZ, R7, R6 ;  /* 0x00000007ff050219 */ /* 0x008fc60000011606 */
[C---:B------:R-:W-:Y:S01]  /*27f10*/  VIADD R6, R4.reuse, 0x9f ;  /* 0x0000009f04067836 */ /* 0x040fe20000000000 */
[----:B------:R-:W-:-:S03]  /*27f20*/  IADD3 R21, R4, 0xa0, -R14 ;  /* 0x000000a004157810 */ /* 0x000fc60007ffe80e */
[----:B------:R-:W-:Y:S01]  /*27f30*/  IMAD.HI R4, R6, 0x66666667, RZ ;  /* 0x6666666706047827 */ /* 0x000fe200078e02ff */
[----:B------:R-:W-:-:S04]  /*27f40*/  IADD3 R5, R21, R5, RZ ;  /* 0x0000000515057210 */ /* 0x000fc80007ffe0ff */
[----:B------:R-:W-:Y:S01]  /*27f50*/  SHF.R.U32.HI R20, RZ, 0x1f, R4 ;  /* 0x0000001fff147819 */ /* 0x000fe20000011604 */
[----:B------:R-:W-:-:S03]  /*27f60*/  IMAD.HI R5, R5, 0x66666667, RZ ;  /* 0x6666666705057827 */ /* 0x000fc600078e02ff */
[----:B------:R-:W-:Y:S02]  /*27f70*/  LEA.HI.SX32 R20, R4, R20, 0x1a ;  /* 0x0000001404147211 */ /* 0x000fe400078fd2ff */
[----:B------:R-:W-:-:S04]  /*27f80*/  SHF.R.U32.HI R4, RZ, 0x1f, R5 ;  /* 0x0000001fff047819 */ /* 0x000fc80000011605 */
[----:B------:R-:W-:-:S04]  /*27f90*/  LEA.HI.SX32 R4, R5, R4, 0x1a ;  /* 0x0000000405047211 */ /* 0x000fc800078fd2ff */
[----:B------:R-:W-:-:S05]  /*27fa0*/  VIMNMX R4, R20, R4, PT ;  /* 0x0000000414047248 */ /* 0x000fca0003fe0100 */
[--C-:B------:R-:W-:Y:S02]  /*27fb0*/  IMAD R4, R4, 0xa0, -R0.reuse ;  /* 0x000000a004047824 */ /* 0x100fe400078e0a00 */
[----:B------:R-:W-:-:S03]  /*27fc0*/  IMAD.MOV R0, RZ, RZ, -R0 ;  /* 0x000000ffff007224 */ /* 0x000fc600078e0a00 */
[----:B------:R-:W-:Y:S02]  /*27fd0*/  VIMNMX R2, R4, R2, PT ;  /* 0x0000000204027248 */ /* 0x000fe40003fe0100 */
[----:B------:R-:W-:-:S04]  /*27fe0*/  VIMNMX R0, RZ, R0, !PT ;  /* 0x00000000ff007248 */ /* 0x000fc80007fe0100 */
[----:B------:R-:W-:Y:S01]  /*27ff0*/  ISETP.GT.AND P0, PT, R2, R0, PT ;  /* 0x000000000200720c */ /* 0x000fe20003f04270 */
[----:B------:R-:W-:-:S12]  /*28000*/  IMAD.WIDE.U32 R6, R0, -0x33333333, RZ ;  /* 0xcccccccd00067825 */ /* 0x000fd800078e00ff */
[----:B------:R-:W-:Y:S01]  /*28010*/  @P0 VIADD R4, R2, 0x9f ;  /* 0x0000009f02040836 */ /* 0x000fe20000000000 */
[----:B------:R-:W-:-:S03]  /*28020*/  SHF.R.U32.HI R2, RZ, 0x7, R7 ;  /* 0x00000007ff027819 */ /* 0x000fc60000011607 */
[----:B------:R-:W-:-:S05]  /*28030*/  @P0 IMAD.HI R0, R4, 0x66666667, RZ ;  /* 0x6666666704000827 */ /* 0x000fca00078e02ff */
[----:B------:R-:W-:Y:S01]  /*28040*/  @P0 SHF.R.U32.HI R4, RZ, 0x1f, R0 ;  /* 0x0000001fff040819 */ /* 0x000fe20000011600 */
[----:B------:R-:W-:-:S03]  /*28050*/  IMAD.MOV.U32 R8, RZ, RZ, R2 ;  /* 0x000000ffff087224 */ /* 0x000fc600078e0002 */
[----:B------:R-:W-:-:S04]  /*28060*/  @P0 LEA.HI.SX32 R8, R0, R4, 0x1a ;  /* 0x0000000400080211 */ /* 0x000fc800078fd2ff */
[----:B------:R-:W-:Y:S02]  /*28070*/  ISETP.GT.AND P2, PT, R8, R2, PT ;  /* 0x000000020800720c */ /* 0x000fe40003f44270 */
[----:B------:R-:W-:-:S11]  /*28080*/  PLOP3.LUT P0, PT, PT, PT, PT, 0x80, 0x0 ;  /* 0x000000000000781c */ /* 0x000fd60003f0f070 */
[----:B------:R-:W-:Y:S05]  /*28090*/  @!P2 BRA `(.L_x_2545) ;  /* 0x000000100068a947 */ /* 0x000fea0003800000 */
[----:B------:R-:W-:Y:S01]  /*280a0*/  UMOV UR4, 0xffffffff ;  /* 0xffffffff00047882 */ /* 0x000fe20000000000 */
[----:B------:R-:W-:Y:S02]  /*280b0*/  SEL R0, R13, RZ, !P1 ;  /* 0x000000ff0d007207 */ /* 0x000fe40004800000 */
[----:B------:R-:W-:Y:S05]  /*280c0*/  BRA.DIV UR4, `(.L_x_2546) ;  /* 0x0000007204f07947 */ /* 0x000fea000b800000 */
[----:B------:R-:W2:Y:S02]  /*280d0*/  S2R R4, SR_TID.X ;  /* 0x0000000000047919 */ /* 0x000ea40000002100 */
[----:B--2---:R-:W-:-:S04]  /*280e0*/  SHF.R.U32.HI R4, RZ, 0x5, R4 ;  /* 0x00000005ff047819 */ /* 0x004fc80000011604 */
[----:B------:R-:W-:-:S05]  /*280f0*/  LOP3.LUT R4, R4, 0x3, RZ, 0xc0, !PT ;  /* 0x0000000304047812 */ /* 0x000fca00078ec0ff */
[----:B0-----:R0:W2:Y:S02]  /*28100*/  SHFL.IDX PT, R14, R4, RZ, 0x1f ;  /* 0x00001fff040e7589 */ /* 0x0010a400000e0000 */
.L_x_2736:
[----:B--2---:R-:W-:Y:S02]  /*28110*/  ISETP.NE.AND P0, PT, R14, RZ, PT ;  /* 0x000000ff0e00720c */ /* 0x004fe40003f05270 */
[----:B------:R-:W-:-:S11]  /*28120*/  PLOP3.LUT P6, PT, PT, PT, PT, 0x8, 0x0 ;  /* 0x000000000000781c */ /* 0x000fd60003fce170 */
[----:B------:R-:W-:Y:S05]  /*28130*/  @P0 BRA `(.L_x_2547) ;  /* 0x00000000000c0947 */ /* 0x000fea0003800000 */
[----:B------:R-:W-:-:S03]  /*28140*/  UMOV UR4, 0xffffffff ;  /* 0xffffffff00047882 */ /* 0x000fc60000000000 */
[----:B------:R-:W-:Y:S05]  /*28150*/  BRA.DIV UR4, `(.L_x_2548) ;  /* 0x0000007604007947 */ /* 0x000fea000b800000 */
[----:B------:R-:W-:-:S13]  /*28160*/  ELECT P6, URZ, PT ;  /* 0x00000000003f782f */ /* 0x000fda00038c0000 */
.L_x_2547:
        /* <DEDUP_REMOVED lines=10> */
.L_x_2739:
[----:B------:R-:W-:Y:S05]  /*28210*/  BSYNC B1 ;  /* 0x0000000000017941 */ /* 0x000fea0003800000 */
.L_x_2549:
[----:B------:R-:W-:Y:S04]  /*28220*/  BSSY B1, `(.L_x_2551) ;  /* 0x0000074000017945 */ /* 0x000fe80003800000 */
[----:B------:R-:W-:Y:S05]  /*28230*/  @!P6 BRA `(.L_x_2552) ;  /* 0x0000000400c8e947 */ /* 0x000fea0003800000 */
[----:B------:R-:W2:Y:S04]  /*28240*/  LDL R6, [R1+0x4] ;  /* 0x0000040001067983 */ /* 0x000ea80000100800 */
[----:B------:R-:W3:Y:S01]  /*28250*/  LDL R7, [R1+0xc] ;  /* 0x00000c0001077983 */ /* 0x000ee20000100800 */
[----:B0-----:R-:W0:Y:S01]  /*28260*/  S2R R5, SR_TID.X ;  /* 0x0000000000057919 */ /* 0x001e220000002100 */
[----:B--2---:R-:W-:Y:S02]  /*28270*/  IMAD.MOV.U32 R9, RZ, RZ, R6 ;  /* 0x000000ffff097224 */ /* 0x004fe400078e0006 */
[----:B------:R-:W2:Y:S02]  /*28280*/  LDL R6, [R1+0x18] ;  /* 0x0000180001067983 */ /* 0x000ea40000100800 */
[----:B---3--:R-:W-:Y:S01]  /*28290*/  IMAD R7, R7, 0x8, R9 ;  /* 0x0000000807077824 */ /* 0x008fe200078e0209 */
[----:B0-----:R-:W-:Y:S01]  /*282a0*/  LOP3.LUT R5, R5, 0x7f, RZ, 0xc0, !PT ;  /* 0x0000007f05057812 */ /* 0x001fe200078ec0ff */
[----:B------:R-:W-:Y:S03]  /*282b0*/  BSSY B2, `(.L_x_2553) ;  /* 0x0000005000027945 */ /* 0x000fe60003800000 */
[----:B------:R-:W-:-:S02]  /*282c0*/  ISETP.NE.AND P1, PT, R5, RZ, PT ;  /* 0x000000ff0500720c */ /* 0x000fc40003f25270 */
[----:B--2---:R-:W-:-:S04]  /*282d0*/  SHF.L.U32 R10, R6, 0x1f, RZ ;  /* 0x0000001f060a7819 */ /* 0x004fc800000006ff */
[----:B------:R-:W0:Y:S02]  /*282e0*/  SYNCS.PHASECHK.TRANS64.TRYWAIT P0, [R7+URZ+0x298a0], R10 ;  /* 0x0298a00a070075a7 */ /* 0x000e24000800017f */
[----:B0-----:R-:W-:Y:S05]  /*282f0*/  @!P0 BRA `(.L_x_2554) ;  /* 0x0000007000d08947 */ /* 0x001fea0003800000 */
.L_x_2740:
[----:B------:R-:W-:Y:S05]  /*28300*/  BSYNC B2 ;  /* 0x0000000000027941 */ /* 0x000fea0003800000 */
.L_x_2553:
[----:B------:R-:W-:Y:S04]  /*28310*/  BSSY B2, `(.L_x_2555) ;  /* 0x0000009000027945 */ /* 0x000fe80003800000 */
[----:B------:R-:W-:Y:S05]  /*28320*/  @P1 BRA `(.L_x_2556) ;  /* 0x00000000001c1947 */ /* 0x000fea0003800000 */
[----:B------:R-:W2:Y:S02]  /*28330*/  S2R R4, SR_TID.X ;  /* 0x0000000000047919 */ /* 0x000ea40000002100 */
[----:B--2---:R-:W-:Y:S02]  /*28340*/  LOP3.LUT R5, R4, 0x1f, RZ, 0xc0, !PT ;  /* 0x0000001f04057812 */ /* 0x004fe400078ec0ff */
[----:B------:R-:W-:Y:S02]  /*28350*/  MOV R4, 0x7800 ;  /* 0x0000780000047802 */ /* 0x000fe40000000f00 */
[----:B------:R-:W-:Y:S02]  /*28360*/  ISETP.NE.AND P0, PT, R5, RZ, PT ;  /* 0x000000ff0500720c */ /* 0x000fe40003f05270 */
[----:B------:R2:W-:Y:S11]  /*28370*/  SYNCS.ARRIVE.TRANS64 RZ, [R7+URZ+0x29890], R4 ;  /* 0x0298900407ff79a7 */ /* 0x0005f6000800003f */
[----:B--2---:R-:W-:Y:S05]  /*28380*/  @!P0 BRA `(.L_x_2556) ;  /* 0x0000000000048947 */ /* 0x004fea0003800000 */
[----:B------:R-:W-:Y:S01]  /*28390*/  BPT.TRAP 0x1 ;  /* 0x000000040000795c */ /* 0x000fe20000300000 */
.L_x_2556:
[----:B------:R-:W-:Y:S05]  /*283a0*/  BSYNC B2 ;  /* 0x0000000000027941 */ /* 0x000fea0003800000 */
.L_x_2555:
[----:B------:R-:W2:Y:S04]  /*283b0*/  LDL R6, [R1+0x4] ;  /* 0x0000040001067983 */ /* 0x000ea80000100800 */
[----:B------:R-:W2:Y:S01]  /*283c0*/  LDL R4, [R1+0xc] ;  /* 0x00000c0001047983 */ /* 0x000ea20000100800 */
[----:B-1----:R-:W-:Y:S01]  /*283d0*/  IMAD.MOV.U32 R11, RZ, RZ, RZ ;  /* 0x000000ffff0b7224 */ /* 0x002fe200078e00ff */
        /* <DEDUP_REMOVED lines=8> */
[----:B--2---:R-:W-:-:S02]  /*28460*/  IMAD R9, R4, 0x7800, R6 ;  /* 0x0000780004097824 */ /* 0x004fc400078e0206 */
[----:B------:R-:W-:-:S03]  /*28470*/  VIADD R4, R7, 0x29890 ;  /* 0x0002989007047836 */ /* 0x000fc60000000000 */
[----:B------:R-:W-:-:S07]  /*28480*/  IADD3 R6, R9, 0x1a400, RZ ;  /* 0x0001a40009067810 */ /* 0x000fce0007ffe0ff */
.L_x_2557:
        /* <DEDUP_REMOVED lines=15> */
.L_x_2558:
        /* <DEDUP_REMOVED lines=15> */
.L_x_2559:
        /* <DEDUP_REMOVED lines=13> */
.L_x_2741:
[----:B------:R-:W-:Y:S05]  /*28740*/  BSYNC B2 ;  /* 0x0000000000027941 */ /* 0x000fea0003800000 */
.L_x_2560:
        /* <DEDUP_REMOVED lines=11> */
.L_x_2563:
[----:B------:R-:W-:Y:S05]  /*28800*/  BSYNC B2 ;  /* 0x0000000000027941 */ /* 0x000fea0003800000 */
.L_x_2562:
        /* <DEDUP_REMOVED lines=11> */
.L_x_2564:
        /* <DEDUP_REMOVED lines=10> */
.L_x_2552:
[----:B------:R-:W-:Y:S05]  /*28960*/  BSYNC B1 ;  /* 0x0000000000017941 */ /* 0x000fea0003800000 */
.L_x_2551:
[----:B------:R-:W0:Y:S04]  /*28970*/  LDL.LU R9, [R1+0xc] ;  /* 0x00000c0001097983 */ /* 0x000e280000300800 */
[----:B------:R-:W2:Y:S01]  /*28980*/  LDL.LU R6, [R1+0x18] ;  /* 0x0000180001067983 */ /* 0x000ea20000300800 */
[----:B------:R-:W-:Y:S02]  /*28990*/  PLOP3.LUT P0, PT, PT, PT, PT, 0x8, 0x0 ;  /* 0x000000000000781c */ /* 0x000fe40003f0e170 */
[----:B0-----:R-:W-:Y:S01]  /*289a0*/  IADD3 R4, R9, 0x1, RZ ;  /* 0x0000000109047810 */ /* 0x001fe20007ffe0ff */
        /* <DEDUP_REMOVED lines=9> */
.L_x_2579:
[----:B------:R-:W-:Y:S05]  /*28a40*/  YIELD ;  /* 0x0000000000007946 */ /* 0x000fea0003800000 */
[----:B------:R-:W-:Y:S04]  /*28a50*/  BSSY B1, `(.L_x_2565) ;  /* 0x0000072000017945 */ /* 0x000fe80003800000 */
[----:B---3--:R-:W-:Y:S05]  /*28a60*/  @!P6 BRA `(.L_x_2566) ;  /* 0x0000000400c0e947 */ /* 0x008fea0003800000 */
[----:B------:R-:W3:Y:S04]  /*28a70*/  LDL R7, [R1+0x4] ;  /* 0x0000040001077983 */ /* 0x000ee80000100800 */
[----:B--2---:R-:W3:Y:S04]  /*28a80*/  LDL R6, [R1+0xc] ;  /* 0x00000c0001067983 */ /* 0x004ee80000100800 */
[----:B------:R-:W2:Y:S01]  /*28a90*/  LDL R5, [R1+0x18] ;  /* 0x0000180001057983 */ /* 0x000ea20000100800 */
[----:B------:R-:W0:Y:S01]  /*28aa0*/  S2R R4, SR_TID.X ;  /* 0x0000000000047919 */ /* 0x000e220000002100 */
[----:B------:R-:W-:Y:S01]  /*28ab0*/  BSSY B2, `(.L_x_2567) ;  /* 0x0000007000027945 */ /* 0x000fe20003800000 */
[----:B0-----:R-:W-:-:S04]  /*28ac0*/  LOP3.LUT R4, R4, 0x7f, RZ, 0xc0, !PT ;  /* 0x0000007f04047812 */ /* 0x001fc800078ec0ff */
[----:B------:R-:W-:Y:S01]  /*28ad0*/  ISETP.NE.AND P2, PT, R4, RZ, PT ;  /* 0x000000ff0400720c */ /* 0x000fe20003f45270 */
[----:B---3--:R-:W-:Y:S01]  /*28ae0*/  IMAD R8, R6, 0x8, R7 ;  /* 0x0000000806087824 */ /* 0x008fe200078e0207 */
[----:B--2---:R-:W-:-:S04]  /*28af0*/  SHF.L.U32 R7, R5, 0x1f, RZ ;  /* 0x0000001f05077819 */ /* 0x004fc800000006ff */
[----:B------:R-:W0:Y:S02]  /*28b00*/  SYNCS.PHASECHK.TRANS64.TRYWAIT P1, [R8+URZ+0x298a0], R7 ;  /* 0x0298a007080075a7 */ /* 0x000e24000802017f */
[----:B0-----:R-:W-:Y:S05]  /*28b10*/  @!P1 BRA `(.L_x_2568) ;  /* 0x0000006800f09947 */ /* 0x001fea0003800000 */
.L_x_2742:
[----:B------:R-:W-:Y:S05]  /*28b20*/  BSYNC B2 ;  /* 0x0000000000027941 */ /* 0x000fea0003800000 */
.L_x_2567:
        /* <DEDUP_REMOVED lines=9> */
.L_x_2570:
[----:B------:R-:W-:Y:S05]  /*28bc0*/  BSYNC B2 ;  /* 0x0000000000027941 */ /* 0x000fea0003800000 */
.L_x_2569:
[----:B------:R-:W2:Y:S04]  /*28bd0*/  LDL R5, [R1+0x4] ;  /* 0x0000040001057983 */ /* 0x000ea80000100800 */
[----:B------:R-:W2:Y:S01]  /*28be0*/  LDL R4, [R1+0xc] ;  /* 0x00000c0001047983 */ /* 0x000ea20000100800 */
[----:B-1----:R-:W-:Y:S01]  /*28bf0*/  MOV R11, RZ ;  /* 0x000000ff000b7202 */ /* 0x002fe20000000f00 */
[----:B------:R-:W-:Y:S01]  /*28c00*/  UIADD3 UR4, UP0, UR40, 0x570, URZ ;  /* 0x0000057028047890 */ /* 0x000fe2000ff1e03f */
[----:B------:R-:W-:Y:S01]  /*28c10*/  PLOP3.LUT P1, PT, PT, PT, PT, 0x80, 0x0 ;  /* 0x000000000000781c */ /* 0x000fe20003f2f070 */
[----:B------:R-:W-:Y:S01]  /*28c20*/  UMOV UR6, 0x0 ;  /* 0x0000000000067882 */ /* 0x000fe20000000000 */
[----:B------:R-:W-:Y:S01]  /*28c30*/  R2UR UR10, R11 ;  /* 0x000000000b0a72ca */ /* 0x000fe200000e0000 */
[----:B------:R-:W-:Y:S01]  /*28c40*/  UIADD3.X UR5, URZ, UR41, URZ, UP0, !UPT ;  /* 0x000000293f057290 */ /* 0x000fe200087fe43f */
[----:B------:R-:W-:Y:S01]  /*28c50*/  UMOV UR7, 0x12f00000 ;  /* 0x12f0000000077882 */ /* 0x000fe20000000000 */
[----:B--2---:R-:W-:-:S02]  /*28c60*/  IMAD R6, R4, 0x7800, R5 ;  /* 0x0000780004067824 */ /* 0x004fc400078e0205 */
[----:B------:R-:W-:Y:S02]  /*28c70*/  IMAD R5, R9, 0xa0, R3 ;  /* 0x000000a009057824 */ /* 0x000fe400078e0203 */
[----:B------:R-:W-:Y:S02]  /*28c80*/  VIADD R4, R8, 0x29890 ;  /* 0x0002989008047836 */ /* 0x000fe40000000000 */
[----:B------:R-:W-:-:S07]  /*28c90*/  VIADD R10, R6, 0x1a400 ;  /* 0x0001a400060a7836 */ /* 0x000fce0000000000 */
.L_x_2571:
        /* <DEDUP_REMOVED lines=15> */
.L_x_2572:
        /* <DEDUP_REMOVED lines=15> */
.L_x_2573:
        /* <DEDUP_REMOVED lines=13> */
.L_x_2743:
[----:B------:R-:W-:Y:S05]  /*28f50*/  BSYNC B2 ;  /* 0x0000000000027941 */ /* 0x000fea0003800000 */
.L_x_2574:
        /* <DEDUP_REMOVED lines=11> */
.L_x_2577:
[----:B------:R-:W-:Y:S05]  /*29010*/  BSYNC B2 ;  /* 0x0000000000027941 */ /* 0x000fea0003800000 */
.L_x_2576:
[----:B------:R-:W2:Y:S04]  /*29020*/  LDL R10, [R1+0x4] ;  /* 0x00000400010a7983 */ /* 0x000ea80000100800 */
[----:B------:R-:W2:Y:S01]  /*29030*/  LDL R4, [R1+0xc] ;  /* 0x00000c0001047983 */ /* 0x000ea20000100800 */
[----:B------:R-:W-:Y:S01]  /*29040*/  R2UR UR10, R11 ;  /* 0x000000000b0a72ca */ /* 0x000fe200000e0000 */
[----:B------:R-:W-:Y:S01]  /*29050*/  UIADD3 UR4, UP0, UR40, 0x670, URZ ;  /* 0x0000067028047890 */ /* 0x000fe2000ff1e03f */
[----:B------:R-:W-:Y:S02]  /*29060*/  R2UR UR6, R6 ;  /* 0x00000000060672ca */ /* 0x000fe400000e0000 */
[----:B------:R-:W-:Y:S01]  /*29070*/  R2UR UR7, R7 ;  /* 0x00000000070772ca */ /* 0x000fe200000e0000 */
[----:B------:R-:W-:Y:S01]  /*29080*/  UIADD3.X UR5, URZ, UR41, URZ, UP0, !UPT ;  /* 0x000000293f057290 */ /* 0x000fe200087fe43f */
[----:B------:R-:W-:-:S02]  /*29090*/  PLOP3.LUT P1, PT, PT, PT, PT, 0x80, 0x0 ;  /* 0x000000000000781c */ /* 0x000fc40003f2f070 */
[----:B------:R-:W-:Y:S01]  /*290a0*/  IADD3 R8, R8, 0x298b0, RZ ;  /* 0x000298b008087810 */ /* 0x000fe20007ffe0ff */
[----:B--2---:R-:W-:-:S04]  /*290b0*/  IMAD R4, R4, 0x5000, R10 ;  /* 0x0000500004047824 */ /* 0x004fc800078e020a */
[----:B------:R-:W-:-:S07]  /*290c0*/  VIADD R4, R4, 0xa400 ;  /* 0x0000a40004047836 */ /* 0x000fce0000000000 */
.L_x_2578:
        /* <DEDUP_REMOVED lines=10> */
.L_x_2566:
[----:B------:R-:W-:Y:S05]  /*29170*/  BSYNC B1 ;  /* 0x0000000000017941 */ /* 0x000fea0003800000 */
.L_x_2565:
[----:B------:R-:W3:Y:S04]  /*29180*/  LDL.LU R7, [R1+0xc] ;  /* 0x00000c0001077983 */ /* 0x000ee80000300800 */
[----:B--2---:R-:W2:Y:S01]  /*29190*/  LDL.LU R6, [R1+0x18] ;  /* 0x0000180001067983 */ /* 0x004ea20000300800 */
[C---:B------:R-:W-:Y:S01]  /*291a0*/  ISETP.GT.AND P2, PT, R9.reuse, R2, PT ;  /* 0x000000020900720c */ /* 0x040fe20003f44270 */
[----:B------:R-:W-:Y:S02]  /*291b0*/  VIADD R9, R9, 0xffffffff ;  /* 0xffffffff09097836 */ /* 0x000fe40000000000 */
[----:B---3--:R-:W-:-:S05]  /*291c0*/  VIADD R4, R7, 0x1 ;  /* 0x0000000107047836 */ /* 0x008fca0000000000 */
[----:B------:R-:W-:-:S04]  /*291d0*/  ISETP.NE.AND P1, PT, R4, 0x2, PT ;  /* 0x000000020400780c */ /* 0x000fc80003f25270 */
[----:B------:R-:W-:Y:S02]  /*291e0*/  SEL R5, RZ, 0x1, P1 ;  /* 0x00000001ff057807 */ /* 0x000fe40000800000 */
[----:B------:R-:W-:Y:S02]  /*291f0*/  SEL R4, R4, RZ, P1 ;  /* 0x000000ff04047207 */ /* 0x000fe40000800000 */
[----:B--2---:R-:W-:-:S05]  /*29200*/  LOP3.LUT R6, R6, R5, RZ, 0x3c, !PT ;  /* 0x0000000506067212 */ /* 0x004fca00078e3cff */
[----:B------:R3:W-:Y:S04]  /*29210*/  STL [R1+0x18], R6 ;  /* 0x0000180601007387 */ /* 0x0007e80000100800 */
[----:B------:R3:W-:Y:S01]  /*29220*/  STL [R1+0xc], R4 ;  /* 0x00000c0401007387 */ /* 0x0007e20000100800 */
[----:B------:R-:W-:Y:S05]  /*29230*/  @P2 BRA `(.L_x_2579) ;  /* 0xfffffff800002947 */ /* 0x000fea000383ffff */
.L_x_2545:
[----:B------:R-:W-:Y:S05]  /*29240*/  BSYNC B0 ;  /* 0x0000000000007941 */ /* 0x000fea0003800000 */
.L_x_2544:
[----:B------:R-:W4:Y:S01]  /*29250*/  LDC R0, c[0x0][0x448] ;  /* 0x00011200ff007b82 */ /* 0x000f220000000800 */
[----:B------:R-:W-:Y:S07]  /*29260*/  @!P0 WARPSYNC.ALL ;  /* 0x0000000000008948 */ /* 0x000fee0003800000 */
[----:B------:R-:W-:Y:S01]  /*29270*/  @!P0 BAR.SYNC.DEFER_BLOCKING 0xc, 0x180 ;  /* 0x0306000000008b1d */ /* 0x000fe20000010000 */
[----:B----4-:R-:W-:Y:S02]  /*29280*/  ISETP.NE.AND P1, PT, R0, 0x1, PT ;  /* 0x000000010000780c */ /* 0x010fe40003f25270 */
[----:B------:R-:W-:-:S11]  /*29290*/  LEA R0, R17, 0x7f, 0x7 ;  /* 0x0000007f11007811 */ /* 0x000fd600078e38ff */
[----:B------:R-:W4:Y:S08]  /*292a0*/  @P1 LDC R2, c[0x0][0x44c] ;  /* 0x00011300ff021b82 */ /* 0x000f300000000800 */
[----:B------:R-:W5:Y:S01]  /*292b0*/  @P1 LDC R3, c[0x0][0x450] ;  /* 0x00011400ff031b82 */ /* 0x000f620000000800 */
[----:B----4-:R-:W-:-:S05]  /*292c0*/  @P1 IMAD.HI.U32 R2, R0, R2, RZ ;  /* 0x0000000200021227 */ /* 0x010fca00078e00ff */
[----:B-----5:R-:W-:-:S04]  /*292d0*/  @P1 SHF.R.U32.HI R0, RZ, R3, R2 ;  /* 0x00000003ff001219 */ /* 0x020fc80000011602 */
[----:B------:R-:W-:-:S05]  /*292e0*/  IADD3 R0, R21, R0, RZ ;  /* 0x0000000015007210 */ /* 0x000fca0007ffe0ff */
[----:B------:R-:W-:-:S05]  /*292f0*/  IMAD.HI R0, R0, 0x66666667, RZ ;  /* 0x6666666700007827 */ /* 0x000fca00078e02ff */
[----:B------:R-:W-:-:S04]  /*29300*/  SHF.R.U32.HI R2, RZ, 0x1f, R0 ;  /* 0x0000001fff027819 */ /* 0x000fc80000011600 */
[----:B------:R-:W-:-:S04]  /*29310*/  LEA.HI.SX32 R0, R0, R2, 0x1a ;  /* 0x0000000200007211 */ /* 0x000fc800078fd2ff */
[----:B--23--:R-:W-:-:S04]  /*29320*/  VIMNMX R4, R20, R0, PT ;  /* 0x0000000014047248 */ /* 0x00cfc80003fe0100 */
[----:B------:R-:W-:Y:S01]  /*29330*/  ISETP.GT.AND P0, PT, R4, RZ, PT ;  /* 0x000000ff0400720c */ /* 0x000fe20003f04270 */
[----:B------:R2:W-:-:S12]  /*29340*/  STL [R1+0x38], R4 ;  /* 0x0000380401007387 */ /* 0x0005d80000100800 */
[----:B--2---:R-:W-:Y:S05]  /*29350*/  @P0 BRA `(.L_x_2580) ;  /* 0x0000000000440947 */ /* 0x004fea0003800000 */
[----:B------:R-:W2:Y:S02]  /*29360*/  S2R R4, SR_TID.X ;  /* 0x0000000000047919 */ /* 0x000ea40000002100 */
[----:B--2---:R-:W-:-:S04]  /*29370*/  LOP3.LUT R4, R4, 0x7f, RZ, 0xc0, !PT ;  /* 0x0000007f04047812 */ /* 0x004fc800078ec0ff */
[----:B------:R-:W-:-:S13]  /*29380*/  ISETP.NE.AND P0, PT, R4, RZ, PT ;  /* 0x000000ff0400720c */ /* 0x000fda0003f05270 */
[----:B------:R-:W-:Y:S05]  /*29390*/  @P0 BRA `(.L_x_2581) ;  /* 0x0000003400100947 */ /* 0x000fea0003800000 */
[----:B------:R-:W2:Y:S01]  /*293a0*/  S2R R2, SR_LANEID ;  /* 0x0000000000027919 */ /* 0x000ea20000000000 */
[----:B------:R-:W-:Y:S01]  /*293b0*/  VOTEU.ANY UR4, UPT, PT ;  /* 0x0000000000047886 */ /* 0x000fe200038e0100 */
[----:B------:R-:W3:Y:S01]  /*293c0*/  LDC.64 R4, c[0x0][0xc60] ;  /* 0x00031800ff047b82 */ /* 0x000ee20000000a00 */
[----:B------:R-:W2:Y:S02]  /*293d0*/  FLO.U32 R0, UR4 ;  /* 0x0000000400007d00 */ /* 0x000ea400080e0000 */
[----:B--2---:R-:W-:-:S06]  /*293e0*/  ISETP.EQ.U32.AND P0, PT, R0, R2, PT ;  /* 0x000000020000720c */ /* 0x004fcc0003f02070 */
[----:B------:R-:W3:Y:S07]  /*293f0*/  POPC R2, UR4 ;  /* 0x0000000400027d09 */ /* 0x000eee0008000000 */
[----:B---3--:R-:W2:Y:S04]  /*29400*/  @P0 ATOMG.E.ADD.STRONG.GPU PT, R2, desc[UR56][R4.64], R2 ;  /* 0x00000002040209a8 */ /* 0x008ea800081ee1f8 */
[----:B--2---:R2:W3:Y:S02]  /*29410*/  SHFL.IDX PT, R2, R2, R0, 0x1f ;  /* 0x00001f0002027589 */ /* 0x0044e400000e0000 */
[----:B--2---:R-:W2:Y:S02]  /*29420*/  S2R R0, SR_LTMASK ;  /* 0x0000000000007919 */ /* 0x004ea40000003900 */
[----:B--2---:R-:W-:-:S06]  /*29430*/  LOP3.LUT R0, R0, UR4, RZ, 0xc0, !PT ;  /* 0x0000000400007c12 */ /* 0x004fcc000f8ec0ff */
[----:B------:R-:W3:Y:S02]  /*29440*/  POPC R0, R0 ;  /* 0x0000000000007309 */ /* 0x000ee40000000000 */
[----:B---3--:R-:W-:Y:S01]  /*29450*/  IADD3 R16, R2, UR38, R0 ;  /* 0x0000002602107c10 */ /* 0x008fe2000fffe000 */
[----:B------:R-:W-:Y:S06]  /*29460*/  BRA `(.L_x_2581) ;  /* 0x0000003000dc7947 */ /* 0x000fec0003800000 */
.L_x_2580:
        /* <DEDUP_REMOVED lines=11> */
[----:B------:R-:W2:Y:S01]  /*29520*/  LDC.64 R2, c[0x4][R2] ;  /* 0x0100000002027b82 */ /* 0x000ea20000000a00 */
[----:B------:R-:W-:Y:S01]  /*29530*/  IMAD.U32 R5, RZ, RZ, UR7 ;  /* 0x00000007ff057e24 */ /* 0x000fe2000f8e00ff */
[----:B------:R-:W-:Y:S01]  /*29540*/  MOV R8, 0x70 ;  /* 0x0000007000087802 */ /* 0x000fe20000000f00 */
[----:B------:R-:W-:Y:S02]  /*29550*/  IMAD.U32 R7, RZ, RZ, UR9 ;  /* 0x00000009ff077e24 */ /* 0x000fe4000f8e00ff */
[----:B------:R-:W-:-:S02]  /*29560*/  IMAD.U32 R10, RZ, RZ, UR4 ;  /* 0x00000004ff0a7e24 */ /* 0x000fc4000f8e00ff */
[----:B-1----:R-:W-:Y:S02]  /*29570*/  IMAD.U32 R11, RZ, RZ, UR5 ;  /* 0x00000005ff0b7e24 */ /* 0x002fe4000f8e00ff */
[----:B------:R-:W-:Y:S02]  /*29580*/  IMAD.MOV.U32 R12, RZ, RZ, 0x1 ;  /* 0x00000001ff0c7424 */ /* 0x000fe400078e00ff */
[----:B------:R-:W-:-:S07]  /*29590*/  IMAD.MOV.U32 R13, RZ, RZ, RZ ;  /* 0x000000ffff0d7224 */ /* 0x000fce00078e00ff */
[----:B------:R-:W-:-:S07]  /*295a0*/  LEPC R20, `(.L_x_2583) ;  /* 0x000000001014794e */ /* 0x000fce0000000000 */
[----:B0-2---:R-:W-:Y:S05]  /*295b0*/  CALL.ABS.NOINC R2 ;  /* 0x0000000002007343 */ /* 0x005fea0003c00000 */
.L_x_2583:
[----:B------:R-:W-:Y:S05]  /*295c0*/  BSYNC B6 ;  /* 0x0000000000067941 */ /* 0x000fea0003800000 */
.L_x_2582:
[----:B------:R-:W2:Y:S04]  /*295d0*/  LDL R0, [R1+0x4] ;  /* 0x0000040001007983 */ /* 0x000ea80000100800 */
[----:B------:R-:W3:Y:S01]  /*295e0*/  LDL.LU R2, [R1+0x10] ;  /* 0x0000100001027983 */ /* 0x000ee20000300800 */
[----:B------:R-:W-:Y:S01]  /*295f0*/  BSSY B6, `(.L_x_2584) ;  /* 0x0000017000067945 */ /* 0x000fe20003800000 */
[----:B--2---:R-:W-:Y:S01]  /*29600*/  VIADD R0, R0, 0xa400 ;  /* 0x0000a40000007836 */ /* 0x004fe20000000000 */
[----:B---3--:R-:W-:-:S04]  /*29610*/  LOP3.LUT R2, R2, 0xfffffffe, RZ, 0xc0, !PT ;  /* 0xfffffffe02027812 */ /* 0x008fc800078ec0ff */
[----:B------:R-:W-:-:S13]  /*29620*/  LOP3.LUT P0, RZ, R0, 0x3ff, RZ, 0xc0, !PT ;  /* 0x000003ff00ff7812 */ /* 0x000fda000780c0ff */
[----:B------:R-:W-:-:S05]  /*29630*/  @P0 LOP3.LUT R2, R2, 0x1, RZ, 0xfc, !PT ;  /* 0x0000000102020812 */ /* 0x000fca00078efcff */
[----:B------:R2:W-:Y:S01]  /*29640*/  STL [R1+0x10], R2 ;  /* 0x0000100201007387 */ /* 0x0005e20000100800 */
[----:B------:R-:W-:Y:S05]  /*29650*/  @!P0 BRA `(.L_x_2585) ;  /* 0x0000000000408947 */ /* 0x000fea0003800000 */
[----:B--2---:R-:W-:Y:S01]  /*29660*/  MOV R2, 0x0 ;  /* 0x0000000000027802 */ /* 0x004fe20000000f00 */
[----:B------:R-:W-:Y:S01]  /*29670*/  ULDC.64 UR6, c[0x4][0xc8] ;  /* 0x0100320000067ab9 */ /* 0x000fe20000000a00 */
[----:B------:R-:W-:Y:S01]  /*29680*/  ULDC.64 UR8, c[0x4][0xd0] ;  /* 0x0100340000087ab9 */ /* 0x000fe20000000a00 */
[----:B------:R-:W-:Y:S01]  /*29690*/  ULDC.64 UR4, c[0x4][0x10] ;  /* 0x0100040000047ab9 */ /* 0x000fe20000000a00 */
[----:B------:R-:W-:Y:S01]  /*296a0*/  MOV R4, UR6 ;  /* 0x0000000600047c02 */ /* 0x000fe20008000f00 */
[----:B------:R-:W-:Y:S01]  /*296b0*/  IMAD.U32 R5, RZ, RZ, UR7 ;  /* 0x00000007ff057e24 */ /* 0x000fe2000f8e00ff */
[----:B------:R-:W2:Y:S01]  /*296c0*/  LDC.64 R2, c[0x4][R2] ;  /* 0x0100000002027b82 */ /* 0x000ea20000000a00 */
[----:B------:R-:W-:Y:S01]  /*296d0*/  IMAD.U32 R6, RZ, RZ, UR8 ;  /* 0x00000008ff067e24 */ /* 0x000fe2000f8e00ff */
[----:B------:R-:W-:Y:S01]  /*296e0*/  MOV R10, UR4 ;  /* 0x00000004000a7c02 */ /* 0x000fe20008000f00 */
[----:B------:R-:W-:Y:S01]  /*296f0*/  IMAD.U32 R7, RZ, RZ, UR9 ;  /* 0x00000009ff077e24 */ /* 0x000fe2000f8e00ff */
[----:B------:R-:W-:Y:S01]  /*29700*/  MOV R13, RZ ;  /* 0x000000ff000d7202 */ /* 0x000fe20000000f00 */
[----:B-1----:R-:W-:-:S02]  /*29710*/  IMAD.U32 R11, RZ, RZ, UR5 ;  /* 0x00000005ff0b7e24 */ /* 0x002fc4000f8e00ff */
[----:B------:R-:W-:Y:S02]  /*29720*/  IMAD.MOV.U32 R8, RZ, RZ, 0x70 ;  /* 0x00000070ff087424 */ /* 0x000fe400078e00ff */
[----:B------:R-:W-:-:S07]  /*29730*/  IMAD.MOV.U32 R12, RZ, RZ, 0x1 ;  /* 0x00000001ff0c7424 */ /* 0x000fce00078e00ff */
[----:B------:R-:W-:-:S07]  /*29740*/  LEPC R20, `(.L_x_2585) ;  /* 0x000000001014794e */ /* 0x000fce0000000000 */
[----:B0-2---:R-:W-:Y:S05]  /*29750*/  CALL.ABS.NOINC R2 ;  /* 0x0000000002007343 */ /* 0x005fea0003c00000 */
.L_x_2585:
[----:B------:R-:W-:Y:S05]  /*29760*/  BSYNC B6 ;  /* 0x0000000000067941 */ /* 0x000fea0003800000 */
.L_x_2584:
[----:B--2---:R-:W2:Y:S01]  /*29770*/  LDL R2, [R1+0x4] ;  /* 0x0000040001027983 */ /* 0x004ea20000100800 */
        /* <DEDUP_REMOVED lines=20> */
.L_x_2587:
[----:B------:R-:W-:Y:S05]  /*298c0*/  BSYNC B6 ;  /* 0x0000000000067941 */ /* 0x000fea0003800000 */
.L_x_2586:
        /* <DEDUP_REMOVED lines=12> */
[----:B-1----:R-:W-:Y:S01]  /*29990*/  MOV R11, UR9 ;  /* 0x00000009000b7c02 */ /* 0x002fe20008000f00 */
[----:B------:R-:W-:Y:S02]  /*299a0*/  IMAD.U32 R7, RZ, RZ, UR7 ;  /* 0x00000007ff077e24 */ /* 0x000fe4000f8e00ff */
[----:B------:R-:W-:-:S02]  /*299b0*/  IMAD.U32 R10, RZ, RZ, UR8 ;  /* 0x00000008ff0a7e24 */ /* 0x000fc4000f8e00ff */
[----:B------:R-:W-:Y:S02]  /*299c0*/  IMAD.MOV.U32 R8, RZ, RZ, 0x70 ;  /* 0x00000070ff087424 */ /* 0x000fe400078e00ff */
[----:B------:R-:W-:Y:S02]  /*299d0*/  IMAD.MOV.U32 R12, RZ, RZ, 0x1 ;  /* 0x00000001ff0c7424 */ /* 0x000fe400078e00ff */
[----:B------:R-:W-:-:S07]  /*299e0*/  IMAD.MOV.U32 R13, RZ, RZ, RZ ;  /* 0x000000ffff0d7224 */ /* 0x000fce00078e00ff */
[----:B------:R-:W-:-:S07]  /*299f0*/  LEPC R20, `(.L_x_2589) ;  /* 0x000000001014794e */ /* 0x000fce0000000000 */
[----:B0-2---:R-:W-:Y:S05]  /*29a00*/  CALL.ABS.NOINC R2 ;  /* 0x0000000002007343 */ /* 0x005fea0003c00000 */
.L_x_2589:
[----:B------:R-:W-:Y:S05]  /*29a10*/  BSYNC B6 ;  /* 0x0000000000067941 */ /* 0x000fea0003800000 */
.L_x_2588:
        /* <DEDUP_REMOVED lines=9> */
[----:B----4-:R2:W3:Y:S02]  /*29ab0*/  @P0 LDG.E R8, desc[UR56][R2.64] ;  /* 0x0000003802080981 */ /* 0x0104e4000c1e1900 */
[----:B--2---:R-:W2:Y:S01]  /*29ac0*/  LDC.64 R2, c[0x0][0x418] ;  /* 0x00010600ff027b82 */ /* 0x004ea20000000a00 */
[----:B---3--:R-:W-:Y:S01]  /*29ad0*/  SHF.R.S32.HI R9, RZ, 0x1f, R8 ;  /* 0x0000001fff097819 */ /* 0x008fe20000011408 */
[----:B------:R3:W-:Y:S01]  /*29ae0*/  @P0 STL [R1+0x1c], R8 ;  /* 0x00001c0801000387 */ /* 0x0007e20000100800 */
[----:B--2---:R-:W-:Y:S01]  /*29af0*/  LOP3.LUT P0, RZ, R2, UR4, RZ, 0xfc, !PT ;  /* 0x0000000402ff7c12 */ /* 0x004fe2000f80fcff */
[----:B------:R-:W-:Y:S02]  /*29b00*/  UMOV UR4, 0xffffffff ;  /* 0xffffffff00047882 */ /* 0x000fe40000000000 */
[----:B------:R3:W-:Y:S01]  /*29b10*/  STL [R1+0x20], R9 ;  /* 0x0000200901007387 */ /* 0x0007e20000100800 */
[----:B------:R-:W-:-:S04]  /*29b20*/  LOP3.LUT P0, RZ, R3, UR5, RZ, 0xfc, P0 ;  /* 0x0000000503ff7c12 */ /* 0x000fc8000800fcff */
[----:B------:R-:W-:Y:S01]  /*29b30*/  SEL R0, R8, RZ, !P0 ;  /* 0x000000ff08007207 */ /* 0x000fe20004000000 */
[----:B------:R-:W-:Y:S08]  /*29b40*/  BRA.DIV UR4, `(.L_x_2590) ;  /* 0x0000005e040c7947 */ /* 0x000ff0000b800000 */
[----:B------:R-:W2:Y:S02]  /*29b50*/  S2R R4, SR_TID.X ;  /* 0x0000000000047919 */ /* 0x000ea40000002100 */
[----:B--2---:R-:W-:-:S04]  /*29b60*/  SHF.R.U32.HI R4, RZ, 0x5, R4 ;  /* 0x00000005ff047819 */ /* 0x004fc80000011604 */
[----:B------:R-:W-:-:S05]  /*29b70*/  LOP3.LUT R4, R4, 0x3, RZ, 0xc0, !PT ;  /* 0x0000000304047812 */ /* 0x000fca00078ec0ff */
[----:B0-----:R0:W2:Y:S02]  /*29b80*/  SHFL.IDX PT, R14, R4, RZ, 0x1f ;  /* 0x00001fff040e7589 */ /* 0x0010a400000e0000 */
.L_x_2746:
[----:B0-----:R-:W4:Y:S01]  /*29b90*/  LDL.LU R4, [R1+0x10] ;  /* 0x0000100001047983 */ /* 0x001f220000300800 */
[----:B------:R-:W-:Y:S02]  /*29ba0*/  PLOP3.LUT P1, PT, PT, PT, PT, 0x8, 0x0 ;  /* 0x000000000000781c */ /* 0x000fe40003f2e170 */
[----:B--2---:R-:W-:Y:S01]  /*29bb0*/  ISETP.NE.AND P0, PT, R14, RZ, PT ;  /* 0x000000ff0e00720c */ /* 0x004fe20003f05270 */
[----:B------:R0:W-:Y:S01]  /*29bc0*/  STL [R1], R0 ;  /* 0x0000000001007387 */ /* 0x0001e20000100800 */
[----:B----4-:R-:W-:-:S09]  /*29bd0*/  LOP3.LUT R4, R4, 0xfffffffe, RZ, 0xc0, !PT ;  /* 0xfffffffe04047812 */ /* 0x010fd200078ec0ff */
[----:B------:R-:W-:-:S05]  /*29be0*/  @P1 LOP3.LUT R4, R4, 0x1, RZ, 0xfc, !PT ;  /* 0x0000000104041812 */ /* 0x000fca00078efcff */
[----:B------:R0:W-:Y:S01]  /*29bf0*/  STL [R1+0x10], R4 ;  /* 0x0000100401007387 */ /* 0x0001e20000100800 */
[----:B------:R-:W-:Y:S05]  /*29c00*/  @P0 BRA `(.L_x_2591) ;  /* 0x0000000400b00947 */ /* 0x000fea0003800000 */
[----:B------:R-:W-:-:S03]  /*29c10*/  UMOV UR4, 0xffffffff ;  /* 0xffffffff00047882 */ /* 0x000fc60000000000 */
[----:B------:R-:W-:Y:S05]  /*29c20*/  BRA.DIV UR4, `(.L_x_2592) ;  /* 0x0000005e04087947 */ /* 0x000fea000b800000 */
[----:B------:R-:W-:-:S13]  /*29c30*/  ELECT P6, URZ, PT ;  /* 0x00000000003f782f */ /* 0x000fda00038c0000 */
.L_x_2749:
[----:B------:R-:W-:Y:S05]  /*29c40*/  @!P6 BRA `(.L_x_2591) ;  /* 0x0000000400a0e947 */ /* 0x000fea0003800000 */
[----:B0-----:R-:W2:Y:S01]  /*29c50*/  LDL R4, [R1+0x38] ;  /* 0x0000380001047983 */ /* 0x001ea20000100800 */
[----:B------:R-:W-:-:S04]  /*29c60*/  ISETP.NE.U32.AND P0, PT, R2, RZ, PT ;  /* 0x000000ff0200720c */ /* 0x000fc80003f05070 */
[----:B------:R-:W-:Y:S02]  /*29c70*/  ISETP.NE.AND.EX P0, PT, R3, RZ, PT, P0 ;  /* 0x000000ff0300720c */ /* 0x000fe40003f05300 */
[----:B--2---:R-:W-:-:S11]  /*29c80*/  IADD3 R0, R4, -0x1, RZ ;  /* 0xffffffff04007810 */ /* 0x004fd60007ffe0ff */
        /* <DEDUP_REMOVED lines=19> */
.L_x_2593:
[----:B---3--:R-:W2:Y:S04]  /*29dc0*/  LDL R9, [R1+0x4] ;  /* 0x0000040001097983 */ /* 0x008ea80000100800 */
        /* <DEDUP_REMOVED lines=9> */
.L_x_2750:
        /* <DEDUP_REMOVED lines=8> */
.L_x_2595:
        /* <DEDUP_REMOVED lines=19> */
[----:B------:R-:W3:Y:S02]  /*2a010*/  SYNCS.PHASECHK.TRANS64.TRYWAIT P0, [R2+URZ+0x29840], R3 ;  /* 0x02984003020075a7 */ /* 0x000ee4000800017f */
[----:B--23--:R-:W-:Y:S05]  /*2a020*/  @!P0 BRA `(.L_x_2596) ;  /* 0x00000058003c8947 */ /* 0x00cfea0003800000 */
.L_x_2751:
        /* <DEDUP_REMOVED lines=8> */
.L_x_2597:
[----:B------:R-:W3:Y:S04]  /*2a0b0*/  LDL R6, [R1+0x4] ;  /* 0x0000040001067983 */ /* 0x000ee80000100800 */
[----:B------:R-:W3:Y:S04]  /*2a0c0*/  LDL R5, [R1+0x8] ;  /* 0x0000080001057983 */ /* 0x000ee80000100800 */
[----:B------:R-:W4:Y:S04]  /*2a0d0*/  LDL R4, [R1] ;  /* 0x0000000001047983 */ /* 0x000f280000100800 */
[----:B0-2---:R-:W2:Y:S01]  /*2a0e0*/  LDL.LU R3, [R1+0x10] ;  /* 0x0000100001037983 */ /* 0x005ea20000300800 */
        /* <DEDUP_REMOVED lines=11> */
[----:B---3--:R-:W-:Y:S01]  /*2a1a0*/  IMAD R0, R5, 0x7800, R6 ;  /* 0x0000780005007824 */ /* 0x008fe200078e0206 */
[----:B----4-:R-:W-:-:S04]  /*2a1b0*/  R2UR UR13, R4 ;  /* 0x00000000040d72ca */ /* 0x010fc800000e0000 */
[----:B------:R-:W-:Y:S02]  /*2a1c0*/  R2UR UR8, R0 ;  /* 0x00000000000872ca */ /* 0x000fe400000e0000 */
[----:B--2---:R-:W-:-:S04]  /*2a1d0*/  LOP3.LUT R3, R3, 0xfffffffe, RZ, 0xc0, !PT ;  /* 0xfffffffe03037812 */ /* 0x004fc800078ec0ff */
        /* <DEDUP_REMOVED lines=15> */
.L_x_2591:
[----:B------:R-:W2:Y:S04]  /*2a2d0*/  LDL R2, [R1+0x4] ;  /* 0x0000040001027983 */ /* 0x000ea80000100800 */
[----:B------:R-:W4:Y:S04]  /*2a2e0*/  LDL.LU R3, [R1+0x3c] ;  /* 0x00003c0001037983 */ /* 0x000f280000300800 */
[----:B------:R-:W5:Y:S04]  /*2a2f0*/  LDL.LU R5, [R1+0x30] ;  /* 0x0000300001057983 */ /* 0x000f680000300800 */
[----:B0-----:R-:W3:Y:S01]  /*2a300*/  LDL.LU R4, [R1+0x50] ;  /* 0x0000500001047983 */ /* 0x001ee20000300800 */
[----:B------:R-:W-:Y:S05]  /*2a310*/  WARPSYNC.ALL ;  /* 0x0000000000007948 */ /* 0x000fea0003800000 */
[----:B------:R-:W-:Y:S01]  /*2a320*/  ULDC.64 UR4, c[0x0][0x298] ;  /* 0x0000a60000047ab9 */ /* 0x000fe20000000a00 */
[----:B------:R-:W-:Y:S01]  /*2a330*/  ULDC.64 UR6, c[0x0][0xa00] ;  /* 0x0002800000067ab9 */ /* 0x000fe20000000a00 */
[----:B------:R-:W-:Y:S01]  /*2a340*/  BSSY B6, `(.L_x_2598) ;  /* 0x0000024000067945 */ /* 0x000fe20003800000 */
[----:B------:R-:W-:Y:S01]  /*2a350*/  BAR.SYNC.DEFER_BLOCKING 0x8, 0x180 ;  /* 0x0206000000007b1d */ /* 0x000fe20000010000 */
[----:B------:R-:W-:-:S04]  /*2a360*/  ISETP.NE.U32.AND P0, PT, RZ, UR6, PT ;  /* 0x00000006ff007c0c */ /* 0x000fc8000bf05070 */
[----:B------:R-:W-:Y:S01]  /*2a370*/  ISETP.NE.AND.EX P0, PT, RZ, UR7, PT, P0 ;  /* 0x00000007ff007c0c */ /* 0x000fe2000bf05300 */
[----:B--2---:R-:W-:Y:S01]  /*2a380*/  VIADD R2, R2, 0x14400 ;  /* 0x0001440002027836 */ /* 0x004fe20000000000 */
[----:B----4-:R-:W-:-:S04]  /*2a390*/  SHF.R.S32.HI R0, RZ, 0x1f, R3 ;  /* 0x0000001fff007819 */ /* 0x010fc80000011403 */
[----:B------:R-:W-:Y:S02]  /*2a3a0*/  LOP3.LUT P1, RZ, R2, 0x1bf, RZ, 0xc0, !PT ;  /* 0x000001bf02ff7812 */ /* 0x000fe4000782c0ff */
[----:B-----5:R-:W-:Y:S01]  /*2a3b0*/  SEL R5, R5, RZ, !P0 ;  /* 0x000000ff05057207 */ /* 0x020fe20004000000 */
[----:B------:R-:W-:Y:S01]  /*2a3c0*/  IMAD R0, R0, UR4, RZ ;  /* 0x0000000400007c24 */ /* 0x000fe2000f8e02ff */
[----:B---3--:R-:W-:-:S03]  /*2a3d0*/  SEL R4, R4, RZ, !P0 ;  /* 0x000000ff04047207 */ /* 0x008fc60004000000 */
[C---:B------:R-:W-:Y:S02]  /*2a3e0*/  IMAD R0, R3.reuse, UR5, R0 ;  /* 0x0000000503007c24 */ /* 0x040fe4000f8e0200 */
[----:B------:R-:W-:-:S05]  /*2a3f0*/  IMAD.WIDE.U32 R2, R3, UR4, RZ ;  /* 0x0000000403027c25 */ /* 0x000fca000f8e00ff */
[----:B------:R0:W-:Y:S04]  /*2a400*/  STL.64 [R1+0x48], R2 ;  /* 0x0000480201007387 */ /* 0x0001e80000100a00 */
[----:B------:R2:W-:Y:S04]  /*2a410*/  STL [R1+0x30], R5 ;  /* 0x0000300501007387 */ /* 0x0005e80000100800 */
[----:B------:R2:W-:Y:S01]  /*2a420*/  STL [R1+0x58], R4 ;  /* 0x0000580401007387 */ /* 0x0005e20000100800 */
[----:B0-----:R-:W-:Y:S02]  /*2a430*/  IADD3 R2, R3, R0, RZ ;  /* 0x0000000003027210 */ /* 0x001fe40007ffe0ff */
        /* <DEDUP_REMOVED lines=19> */
[----:B0-----:R-:W-:Y:S05]  /*2a570*/  CALL.ABS.NOINC R2 ;  /* 0x0000000002007343 */ /* 0x001fea0003c00000 */
.L_x_2599:
[----:B------:R-:W-:Y:S05]  /*2a580*/  BSYNC B6 ;  /* 0x0000000000067941 */ /* 0x000fea0003800000 */
.L_x_2598:
[----:B--2---:R-:W2:Y:S01]  /*2a590*/  LDL.LU R5, [R1+0x3c] ;  /* 0x00003c0001057983 */ /* 0x004ea20000300800 */
[----:B------:R-:W-:Y:S01]  /*2a5a0*/  ULDC.64 UR4, c[0x0][0x2d8] ;  /* 0x0000b60000047ab9 */ /* 0x000fe20000000a00 */
[----:B------:R-:W0:Y:S01]  /*2a5b0*/  LDC R8, c[0x0][0x448] ;  /* 0x00011200ff087b82 */ /* 0x000e220000000800 */
[----:B------:R-:W-:Y:S01]  /*2a5c0*/  ULDC.64 UR6, c[0x0][0x280] ;  /* 0x0000a00000067ab9 */ /* 0x000fe20000000a00 */
[----:B------:R-:W2:Y:S04]  /*2a5d0*/  LDL.LU.64 R2, [R1+0x48] ;  /* 0x0000480001027983 */ /* 0x000ea80000300a00 */
[----:B------:R-:W3:Y:S04]  /*2a5e0*/  LDL.LU R0, [R1+0x50] ;  /* 0x0000500001007983 */ /* 0x000ee80000300800 */
[----:B------:R-:W4:Y:S04]  /*2a5f0*/  LDL.LU R6, [R1+0x58] ;  /* 0x0000580001067983 */ /* 0x000f280000300800 */
[----:B------:R-:W4:Y:S01]  /*2a600*/  LDL.LU R4, [R1+0x30] ;  /* 0x0000300001047983 */ /* 0x000f220000300800 */
[----:B------:R-:W1:Y:S01]  /*2a610*/  S2R R9, SR_TID.X ;  /* 0x0000000000097919 */ /* 0x000e620000002100 */
[----:B0-----:R-:W-:Y:S01]  /*2a620*/  ISETP.NE.AND P0, PT, R8, 0x1, PT ;  /* 0x000000010800780c */ /* 0x001fe20003f05270 */
[----:B-1----:R-:W-:-:S05]  /*2a630*/  IMAD.SHL.U32 R9, R9, 0x10, RZ ;  /* 0x0000001009097824 */ /* 0x002fca00078e00ff */
[----:B------:R-:W-:-:S04]  /*2a640*/  LOP3.LUT R9, R9, 0x30, RZ, 0xc0, !PT ;  /* 0x0000003009097812 */ /* 0x000fc800078ec0ff */
[C---:B------:R-:W-:Y:S02]  /*2a650*/  LOP3.LUT R11, R9.reuse, 0x40, RZ, 0xfc, !PT ;  /* 0x00000040090b7812 */ /* 0x040fe400078efcff */
[----:B------:R-:W-:Y:S01]  /*2a660*/  LOP3.LUT R9, R9, 0x80, RZ, 0xfc, !PT ;  /* 0x0000008009097812 */ /* 0x000fe200078efcff */
[----:B--2---:R-:W-:Y:S02]  /*2a670*/  IMAD.MOV.U32 R3, RZ, RZ, R5 ;  /* 0x000000ffff037224 */ /* 0x004fe400078e0005 */
[----:B------:R-:W0:Y:S01]  /*2a680*/  S2R R5, SR_TID.X ;  /* 0x0000000000057919 */ /* 0x000e220000002100 */
[----:B---3--:R-:W-:Y:S02]  /*2a690*/  IMAD R0, R0, UR4, RZ ;  /* 0x0000000400007c24 */ /* 0x008fe4000f8e02ff */
[----:B------:R-:W-:-:S04]  /*2a6a0*/  IMAD.WIDE.U32 R2, R18, UR4, R2 ;  /* 0x0000000412027c25 */ /* 0x000fc8000f8e0002 */
[----:B------:R-:W-:Y:S01]  /*2a6b0*/  IMAD R0, R18, UR5, R0 ;  /* 0x0000000512007c24 */ /* 0x000fe2000f8e0200 */
[----:B------:R-:W-:-:S03]  /*2a6c0*/  ULDC.64 UR4, c[0x0][0x2e0] ;  /* 0x0000b80000047ab9 */ /* 0x000fc60000000a00 */
[----:B------:R-:W-:Y:S02]  /*2a6d0*/  IMAD.IADD R3, R3, 0x1, R0 ;  /* 0x0000000103037824 */ /* 0x000fe400078e0200 */
[----:B----4-:R-:W-:Y:S02]  /*2a6e0*/  IMAD R0, R6, UR4, RZ ;  /* 0x0000000406007c24 */ /* 0x010fe4000f8e02ff */
[C---:B------:R-:W-:Y:S01]  /*2a6f0*/  IMAD.WIDE.U32 R2, R4.reuse, UR4, R2 ;  /* 0x0000000404027c25 */ /* 0x040fe2000f8e0002 */
[----:B------:R-:W1:Y:S03]  /*2a700*/  @P0 LDC R6, c[0x0][0x450] ;  /* 0x00011400ff060b82 */ /* 0x000e660000000800 */
[----:B------:R-:W-:Y:S01]  /*2a710*/  IMAD R0, R4, UR5, R0 ;  /* 0x0000000504007c24 */ /* 0x000fe2000f8e0200 */
[----:B------:R-:W-:Y:S01]  /*2a720*/  ULDC.64 UR4, c[0x0][0x2d0] ;  /* 0x0000b40000047ab9 */ /* 0x000fe20000000a00 */
[----:B------:R-:W2:Y:S03]  /*2a730*/  S2R R4, SR_TID.X ;  /* 0x0000000000047919 */ /* 0x000ea60000002100 */
[----:B------:R-:W-:-:S02]  /*2a740*/  IADD3 R3, R3, R0, RZ ;  /* 0x0000000003037210 */ /* 0x000fc40007ffe0ff */
[----:B0-----:R-:W-:-:S04]  /*2a750*/  LOP3.LUT R5, R5, 0x7f, RZ, 0xc0, !PT ;  /* 0x0000007f05057812 */ /* 0x001fc800078ec0ff */
[----:B------:R-:W-:Y:S01]  /*2a760*/  SHF.R.U32.HI R5, RZ, 0x2, R5 ;  /* 0x00000002ff057819 */ /* 0x000fe20000011605 */
[----:B--2---:R-:W-:-:S05]  /*2a770*/  IMAD.SHL.U32 R4, R4, 0x20, RZ ;  /* 0x0000002004047824 */ /* 0x004fca00078e00ff */
[----:B------:R-:W-:Y:S02]  /*2a780*/  LOP3.LUT R4, R5, 0x60, R4, 0xf8, !PT ;  /* 0x0000006005047812 */ /* 0x000fe400078ef804 */
[----:B------:R-:W0:Y:S03]  /*2a790*/  @P0 LDC R5, c[0x0][0x44c] ;  /* 0x00011300ff050b82 */ /* 0x000e260000000800 */
[----:B------:R-:W-:-:S04]  /*2a7a0*/  IMAD R4, R17, 0x80, R4 ;  /* 0x0000008011047824 */ /* 0x000fc800078e0204 */
[----:B------:R-:W-:Y:S02]  /*2a7b0*/  IMAD.MOV.U32 R0, RZ, RZ, R4 ;  /* 0x000000ffff007224 */ /* 0x000fe400078e0004 */
[----:B0-----:R-:W-:-:S05]  /*2a7c0*/  @P0 IMAD.HI.U32 R5, R4, R5, RZ ;  /* 0x0000000504050227 */ /* 0x001fca00078e00ff */
[----:B-1----:R-:W-:-:S04]  /*2a7d0*/  @P0 SHF.R.U32.HI R0, RZ, R6, R5 ;  /* 0x00000006ff000219 */ /* 0x002fc80000011605 */
[C---:B------:R-:W-:Y:S01]  /*2a7e0*/  IADD3 R5, -R0.reuse, RZ, RZ ;  /* 0x000000ff00057210 */ /* 0x040fe20007ffe1ff */
[----:B------:R-:W-:-:S04]  /*2a7f0*/  IMAD.WIDE.U32 R2, R0, UR4, R2 ;  /* 0x0000000400027c25 */ /* 0x000fc8000f8e0002 */
[----:B------:R-:W-:Y:S01]  /*2a800*/  IMAD R4, R8, R5, R4 ;  /* 0x0000000508047224 */ /* 0x000fe200078e0204 */
[----:B------:R-:W-:-:S05]  /*2a810*/  SHF.R.S32.HI R5, RZ, 0x1f, R0 ;  /* 0x0000001fff057819 */ /* 0x000fca0000011400 */
[----:B------:R-:W-:-:S04]  /*2a820*/  IMAD R5, R5, UR4, RZ ;  /* 0x0000000405057c24 */ /* 0x000fc8000f8e02ff */
[----:B------:R-:W-:Y:S01]  /*2a830*/  IMAD R0, R0, UR5, R5 ;  /* 0x0000000500007c24 */ /* 0x000fe2000f8e0205 */
[----:B------:R-:W-:Y:S01]  /*2a840*/  ULDC.64 UR4, c[0x0][0x2c8] ;  /* 0x0000b20000047ab9 */ /* 0x000fe20000000a00 */
[----:B------:R-:W0:Y:S02]  /*2a850*/  S2R R5, SR_TID.X ;  /* 0x0000000000057919 */ /* 0x000e240000002100 */
        /* <DEDUP_REMOVED lines=10> */
[----:B------:R-:W-:Y:S01]  /*2a900*/  IADD3.X R2, R7, UR7, R2, P3, !PT ;  /* 0x0000000707027c10 */ /* 0x000fe20009ffe402 */
[----:B0-----:R-:W-:-:S05]  /*2a910*/  IMAD.SHL.U32 R10, R5, 0x10, RZ ;  /* 0x00000010050a7824 */ /* 0x001fca00078e00ff */
[----:B------:R-:W-:-:S04]  /*2a920*/  LOP3.LUT R10, R10, 0x30, RZ, 0xc0, !PT ;  /* 0x000000300a0a7812 */ /* 0x000fc800078ec0ff */
[----:B------:R-:W-:Y:S01]  /*2a930*/  ISETP.GE.AND P0, PT, R10, UR4, PT ;  /* 0x000000040a007c0c */ /* 0x000fe2000bf06270 */
[----:B------:R-:W-:-:S03]  /*2a940*/  UMOV UR4, 0xffffffff ;  /* 0xffffffff00047882 */ /* 0x000fc60000000000 */
[----:B-1----:R-:W-:Y:S09]  /*2a950*/  BRA.DIV UR4, `(.L_x_2600) ;  /* 0x0000005204047947 */ /* 0x002ff2000b800000 */
[----:B------:R-:W0:Y:S02]  /*2a960*/  S2R R5, SR_TID.X ;  /* 0x0000000000057919 */ /* 0x000e240000002100 */
[----:B0-----:R-:W-:Y:S02]  /*2a970*/  LOP3.LUT R6, R5, 0x7f, RZ, 0xc0, !PT ;  /* 0x0000007f05067812 */ /* 0x001fe400078ec0ff */
[----:B------:R-:W2:Y:S02]  /*2a980*/  LDL.LU R5, [R1+0x40] ;  /* 0x0000400001057983 */ /* 0x000ea40000300800 */
[----:B------:R-:W-:Y:S02]  /*2a990*/  SHF.R.U32.HI R6, RZ, 0x2, R6 ;  /* 0x00000002ff067819 */ /* 0x000fe40000011606 */
[----:B------:R-:W-:Y:S02]  /*2a9a0*/  SHFL.IDX PT, R4, R2, RZ, 0x1c1f ;  /* 0x001c1fff02047589 */ /* 0x000fe400000e0000 */
[----:B------:R-:W-:-:S02]  /*2a9b0*/  LEA R17, R17, R6, 0x7 ;  /* 0x0000000611117211 */ /* 0x000fc400078e38ff */
[----:B------:R-:W-:Y:S01]  /*2a9c0*/  SHFL.IDX PT, R6, R2, 0x1, 0x1c1f ;  /* 0x003c1f0002067f89 */ /* 0x000fe200000e0000 */
[----:B--2---:R-:W-:-:S03]  /*2a9d0*/  IMAD R0, R5, R8, RZ ;  /* 0x0000000805007224 */ /* 0x004fc600078e02ff */
[----:B------:R-:W0:Y:S02]  /*2a9e0*/  SHFL.IDX PT, R5, R3, RZ, 0x1c1f ;  /* 0x001c1fff03057589 */ /* 0x000e2400000e0000 */
[----:B------:R-:W-:-:S13]  /*2a9f0*/  ISETP.GE.AND P4, PT, R17, R0, PT ;  /* 0x000000001100720c */ /* 0x000fda0003f86270 */
[----:B0-----:R-:W-:-:S05]  /*2aa00*/  @!P4 IADD3 R5, P3, R10, R5, RZ ;  /* 0x000000050a05c210 */ /* 0x001fca0007f7e0ff */
[----:B------:R-:W-:-:S05]  /*2aa10*/  @!P4 IMAD.X R4, RZ, RZ, R4, P3 ;  /* 0x000000ffff04c224 */ /* 0x000fca00018e0604 */
[----:B------:R-:W-:-:S04]  /*2aa20*/  @!P4 LOP3.LUT R5, R5, R4, RZ, 0x3c, !PT ;  /* 0x000000040505c212 */ /* 0x000fc800078e3cff */
[----:B------:R-:W-:-:S04]  /*2aa30*/  @!P4 LOP3.LUT R4, R5, R4, RZ, 0x3c, !PT ;  /* 0x000000040504c212 */ /* 0x000fc800078e3cff */
[----:B------:R-:W-:-:S05]  /*2aa40*/  @!P4 LOP3.LUT R5, R5, R4, RZ, 0x3c, !PT ;  /* 0x000000040505c212 */ /* 0x000fca00078e3cff */
[----:B-----5:R-:W-:Y:S04]  /*2aa50*/  @!P4 LDGSTS.E.BYPASS.LTC128B.128 [R9+0x14400], desc[UR56][R4.64], !P0 ;  /* 0x144000000409cfae */ /* 0x020fe8000c101d78 */
[----:B------:R-:W-:Y:S04]  /*2aa60*/  @!P4 LDGSTS.E.BYPASS.LTC128B.128 [R9+0x16400], desc[UR56][R4.64+0x40], !P1 ;  /* 0x164000400409cfae */ /* 0x000fe8000c901d78 */
[----:B------:R0:W-:Y:S02]  /*2aa70*/  @!P4 LDGSTS.E.BYPASS.LTC128B.128 [R9+0x18400], desc[UR56][R4.64+0x80], !P2 ;  /* 0x184000800409cfae */ /* 0x0001e4000d101d78 */
[----:B0-----:R-:W-:-:S05]  /*2aa80*/  VIADD R4, R17, 0x20 ;  /* 0x0000002011047836 */ /* 0x001fca0000000000 */
[----:B------:R-:W-:Y:S02]  /*2aa90*/  ISETP.GE.AND P3, PT, R4, R0, PT ;  /* 0x000000000400720c */ /* 0x000fe40003f66270 */
[----:B------:R-:W0:Y:S11]  /*2aaa0*/  SHFL.IDX PT, R4, R3, 0x1, 0x1c1f ;  /* 0x003c1f0003047f89 */ /* 0x000e3600000e0000 */
[----:B0-----:R-:W-:-:S05]  /*2aab0*/  @!P3 IADD3 R5, P4, R10, R4, RZ ;  /* 0x000000040a05b210 */ /* 0x001fca0007f9e0ff */
[----:B------:R-:W-:Y:S02]  /*2aac0*/  @!P3 IMAD.X R4, RZ, RZ, R6, P4 ;  /* 0x000000ffff04b224 */ /* 0x000fe400020e0606 */
[----:B------:R-:W-:Y:S03]  /*2aad0*/  SHFL.IDX PT, R6, R2, 0x2, 0x1c1f ;  /* 0x005c1f0002067f89 */ /* 0x000fe600000e0000 */
[----:B------:R-:W-:-:S04]  /*2aae0*/  @!P3 LOP3.LUT R5, R5, R4, RZ, 0x3c, !PT ;  /* 0x000000040505b212 */ /* 0x000fc800078e3cff */
[----:B------:R-:W-:-:S04]  /*2aaf0*/  @!P3 LOP3.LUT R4, R5, R4, RZ, 0x3c, !PT ;  /* 0x000000040504b212 */ /* 0x000fc800078e3cff */
[----:B------:R-:W-:-:S05]  /*2ab00*/  @!P3 LOP3.LUT R5, R5, R4, RZ, 0x3c, !PT ;  /* 0x000000040505b212 */ /* 0x000fca00078e3cff */
[----:B------:R-:W-:Y:S04]  /*2ab10*/  @!P3 LDGSTS.E.BYPASS.LTC128B.128 [R9+0x14c00], desc[UR56][R4.64], !P0 ;  /* 0x14c000000409bfae */ /* 0x000fe8000c101d78 */
[----:B------:R-:W-:Y:S04]  /*2ab20*/  @!P3 LDGSTS.E.BYPASS.LTC128B.128 [R9+0x16c00], desc[UR56][R4.64+0x40], !P1 ;  /* 0x16c000400409bfae */ /* 0x000fe8000c901d78 */
[----:B------:R0:W-:Y:S02]  /*2ab30*/  @!P3 LDGSTS.E.BYPASS.LTC128B.128 [R9+0x18c00], desc[UR56][R4.64+0x80], !P2 ;  /* 0x18c000800409bfae */ /* 0x0001e4000d101d78 */
[----:B0-----:R-:W-:-:S04]  /*2ab40*/  IADD3 R4, R17, 0x40, RZ ;  /* 0x0000004011047810 */ /* 0x001fc80007ffe0ff */
[----:B------:R-:W-:Y:S02]  /*2ab50*/  ISETP.GE.AND P3, PT, R4, R0, PT ;  /* 0x000000000400720c */ /* 0x000fe40003f66270 */
[----:B------:R-:W0:Y:S04]  /*2ab60*/  SHFL.IDX PT, R4, R3, 0x2, 0x1c1f ;  /* 0x005c1f0003047f89 */ /* 0x000e2800000e0000 */
[----:B------:R-:W1:Y:S07]  /*2ab70*/  SHFL.IDX PT, R3, R3, 0x3, 0x1c1f ;  /* 0x007c1f0003037f89 */ /* 0x000e6e00000e0000 */
[----:B0-----:R-:W-:-:S05]  /*2ab80*/  @!P3 IADD3 R5, P4, R10, R4, RZ ;  /* 0x000000040a05b210 */ /* 0x001fca0007f9e0ff */
[----:B------:R-:W-:-:S05]  /*2ab90*/  @!P3 IMAD.X R4, RZ, RZ, R6, P4 ;  /* 0x000000ffff04b224 */ /* 0x000fca00020e0606 */
[----:B------:R-:W-:-:S04]  /*2aba0*/  @!P3 LOP3.LUT R5, R5, R4, RZ, 0x3c, !PT ;  /* 0x000000040505b212 */ /* 0x000fc800078e3cff */
[----:B------:R-:W-:-:S04]  /*2abb0*/  @!P3 LOP3.LUT R4, R5, R4, RZ, 0x3c, !PT ;  /* 0x000000040504b212 */ /* 0x000fc800078e3cff */
[----:B------:R-:W-:-:S05]  /*2abc0*/  @!P3 LOP3.LUT R5, R5, R4, RZ, 0x3c, !PT ;  /* 0x000000040505b212 */ /* 0x000fca00078e3cff */
[----:B------:R-:W-:Y:S04]  /*2abd0*/  @!P3 LDGSTS.E.BYPASS.LTC128B.128 [R9+0x15400], desc[UR56][R4.64], !P0 ;  /* 0x154000000409bfae */ /* 0x000fe8000c101d78 */
[----:B------:R-:W-:Y:S04]  /*2abe0*/  @!P3 LDGSTS.E.BYPASS.LTC128B.128 [R9+0x17400], desc[UR56][R4.64+0x40], !P1 ;  /* 0x174000400409bfae */ /* 0x000fe8000c901d78 */
[----:B------:R0:W-:Y:S04]  /*2abf0*/  @!P3 LDGSTS.E.BYPASS.LTC128B.128 [R9+0x19400], desc[UR56][R4.64+0x80], !P2 ;  /* 0x194000800409bfae */ /* 0x0001e8000d101d78 */
[----:B01----:R0:W2:Y:S02]  /*2ac00*/  SHFL.IDX PT, R4, R2, 0x3, 0x1c1f ;  /* 0x007c1f0002047f89 */ /* 0x0030a400000e0000 */
.L_x_2760:
[----:B------:R-:W-:Y:S01]  /*2ac10*/  VIADD R17, R17, 0x60 ;  /* 0x0000006011117836 */ /* 0x000fe20000000000 */
[----:B------:R-:W-:Y:S04]  /*2ac20*/  BSSY B0, `(.L_x_2601) ;  /* 0x000000b000007945 */ /* 0x000fe80003800000 */
[----:B------:R-:W-:-:S13]  /*2ac30*/  ISETP.GE.AND P3, PT, R17, R0, PT ;  /* 0x000000001100720c */ /* 0x000fda0003f66270 */
[----:B------:R-:W-:Y:S05]  /*2ac40*/  @P3 BRA `(.L_x_2602) ;  /* 0x0000000000203947 */ /* 0x000fea0003800000 */
[----:B0-----:R-:W-:-:S05]  /*2ac50*/  IADD3 R2, P3, R10, R3, RZ ;  /* 0x000000030a027210 */ /* 0x001fca0007f7e0ff */
[----:B--2---:R-:W-:-:S05]  /*2ac60*/  IMAD.X R3, RZ, RZ, R4, P3 ;  /* 0x000000ffff037224 */ /* 0x004fca00018e0604 */
[----:B------:R-:W-:Y:S01]  /*2ac70*/  @!PT LDS RZ, [RZ] ;  /* 0x00000000fffff984 */ /* 0x000fe20000000800 */
[----:B------:R-:W-:Y:S01]  /*2ac80*/  @!PT LDS RZ, [RZ] ;  /* 0x00000000fffff984 */ /* 0x000fe20000000800 */
[----:B------:R-:W-:Y:S01]  /*2ac90*/  @!PT LDS RZ, [RZ] ;  /* 0x00000000fffff984 */ /* 0x000fe20000000800 */
[----:B------:R1:W-:Y:S04]  /*2aca0*/  LDGSTS.E.BYPASS.LTC128B.128 [R9+0x15c00], desc[UR56][R2.64], !P0 ;  /* 0x15c0000002097fae */ /* 0x0003e8000c101d78 */
[----:B------:R1:W-:Y:S04]  /*2acb0*/  LDGSTS.E.BYPASS.LTC128B.128 [R9+0x17c00], desc[UR56][R2.64+0x40], !P1 ;  /* 0x17c0004002097fae */ /* 0x0003e8000c901d78 */
[----:B------:R1:W-:Y:S02]  /*2acc0*/  LDGSTS.E.BYPASS.LTC128B.128 [R9+0x19c00], desc[UR56][R2.64+0x80], !P2 ;  /* 0x19c0008002097fae */ /* 0x0003e4000d101d78 */
.L_x_2602:
[----:B------:R-:W-:Y:S05]  /*2acd0*/  BSYNC B0 ;  /* 0x0000000000007941 */ /* 0x000fea0003800000 */
.L_x_2601:
[----:B-1----:R1:W5:Y:S01]  /*2ace0*/  LDL R9, [R1+0x4] ;  /* 0x0000040001097983 */ /* 0x0023620000100800 */
[----:B------:R-:W-:Y:S01]  /*2acf0*/  PLOP3.LUT P0, PT, PT, PT, PT, 0x80, 0x0 ;  /* 0x000000000000781c */ /* 0x000fe20003f0f070 */
[----:B------:R-:W-:-:S12]  /*2ad00*/  NOP ;  /* 0x0000000000007918 */ /* 0x000fd80000000000 */
.L_x_2603:
[----:B0-----:R-:W3:Y:S01]  /*2ad10*/  LDL R2, [R1+0x4] ;  /* 0x0000040001027983 */ /* 0x001ee20000100800 */
[----:B------:R-:W-:Y:S02]  /*2ad20*/  PLOP3.LUT P1, PT, P1, P0, PT, 0xa2, 0x0 ;  /* 0x000000000000781c */ /* 0x000fe40000f21472 */
[----:B---3--:R-:W-:-:S08]  /*2ad30*/  @P0 R2UR P1, UR4, R2 ;  /* 0x00000000020402ca */ /* 0x008fd00000020000 */
[----:B------:R-:W-:-:S05]  /*2ad40*/  @P0 PLOP3.LUT P0, PT, P1, PT, PT, 0x80, 0x0 ;  /* 0x000000000000081c */ /* 0x000fca0000f0f070 */
[----:B------:R-:W-:Y:S01]  /*2ad50*/  @!P1 SYNCS.ARRIVE.TRANS64.RED.A0T1 RZ, [UR4+0x29800], RZ ;  /* 0x029800ffffff99a7 */ /* 0x000fe20008200404 */
[----:B------:R-:W-:Y:S07]  /*2ad60*/  @!P1 ARRIVES.LDGSTSBAR.64.TRANSCNT [UR4+0x29800] ;  /* 0x02980000ff0099b0 */ /* 0x000fee0008000a84 */
[----:B------:R-:W-:Y:S05]  /*2ad70*/  @P0 BRA.U.ANY `(.L_x_2603) ;  /* 0xfffffffd00e40947 */ /* 0x000fea000393ffff */
[----:B------:R-:W3:Y:S02]  /*2ad80*/  LDL.LU R3, [R1+0x54] ;  /* 0x0000540001037983 */ /* 0x000ee40000300800 */
[----:B---3--:R-:W-:-:S04]  /*2ad90*/  IADD3 R3, R3, 0x1, RZ ;  /* 0x0000000103037810 */ /* 0x008fc80007ffe0ff */
        /* <DEDUP_REMOVED lines=9> */
[----:B0--3--:R-:W-:Y:S05]  /*2ae30*/  @!P0 BRA `(.L_x_2605) ;  /* 0x0000005000408947 */ /* 0x009fea0003800000 */
.L_x_2761:
[----:B------:R-:W-:Y:S05]  /*2ae40*/  BSYNC B0 ;  /* 0x0000000000007941 */ /* 0x000fea0003800000 */
.L_x_2604:
[----:B0-----:R-:W3:Y:S02]  /*2ae50*/  LDL R2, [R1+0x38] ;  /* 0x0000380001027983 */ /* 0x001ee40000100800 */
[----:B---3--:R-:W-:-:S13]  /*2ae60*/  ISETP.GE.AND P0, PT, R2, 0x2, PT ;  /* 0x000000020200780c */ /* 0x008fda0003f06270 */
[----:B------:R-:W-:Y:S05]  /*2ae70*/  @!P0 BRA `(.L_x_2606) ;  /* 0x0000001000388947 */ /* 0x000fea0003800000 */
[----:B------:R0:W5:Y:S01]  /*2ae80*/  LDL.LU R0, [R1+0x8] ;  /* 0x0000080001007983 */ /* 0x0001620000300800 */
[----:B------:R-:W-:-:S03]  /*2ae90*/  VIADD R2, R2, 0xfffffffe ;  /* 0xfffffffe02027836 */ /* 0x000fc60000000000 */
[----:B------:R0:W5:Y:S04]  /*2aea0*/  LDL.LU R3, [R1+0x14] ;  /* 0x0000140001037983 */ /* 0x0001680000300800 */
.L_x_2628:
[----:B--2---:R-:W2:Y:S01]  /*2aeb0*/  LDL R4, [R1+0x10] ;  /* 0x0000100001047983 */ /* 0x004ea20000100800 */
[----:B-----5:R-:W-:Y:S01]  /*2aec0*/  VIADD R5, R0, 0x1 ;  /* 0x0000000100057836 */ /* 0x020fe20000000000 */
[----:B------:R-:W-:Y:S05]  /*2aed0*/  YIELD ;  /* 0x0000000000007946 */ /* 0x000fea0003800000 */
[C---:B------:R-:W-:Y:S01]  /*2aee0*/  ISETP.NE.AND P0, PT, R5.reuse, 0x2, PT ;  /* 0x000000020500780c */ /* 0x040fe20003f05270 */
[----:B------:R-:W-:Y:S03]  /*2aef0*/  BSSY B0, `(.L_x_2607) ;  /* 0x0000094000007945 */ /* 0x000fe60003800000 */
[----:B---3--:R-:W-:-:S02]  /*2af00*/  SEL R10, R5, RZ, P0 ;  /* 0x000000ff050a7207 */ /* 0x008fc40000000000 */
[----:B--2---:R-:W-:Y:S02]  /*2af10*/  LOP3.LUT P1, RZ, R4, 0x1, RZ, 0xc0, !PT ;  /* 0x0000000104ff7812 */ /* 0x004fe4000782c0ff */
[----:B------:R-:W-:-:S04]  /*2af20*/  SEL R4, RZ, 0x1, P0 ;  /* 0x00000001ff047807 */ /* 0x000fc80000000000 */
[----:B------:R-:W-:-:S05]  /*2af30*/  LOP3.LUT R9, R3, R4, RZ, 0x3c, !PT ;  /* 0x0000000403097212 */ /* 0x000fca00078e3cff */
[----:B------:R2:W-:Y:S04]  /*2af40*/  STL [R1+0x14], R9 ;  /* 0x0000140901007387 */ /* 0x0005e80000100800 */
[----:B------:R2:W-:Y:S01]  /*2af50*/  STL [R1+0x8], R10 ;  /* 0x0000080a01007387 */ /* 0x0005e20000100800 */
[----:B------:R-:W-:Y:S05]  /*2af60*/  @!P1 BRA `(.L_x_2608) ;  /* 0x0000000800309947 */ /* 0x000fea0003800000 */
[----:B------:R-:W-:Y:S01]  /*2af70*/  ULDC.64 UR4, c[0x0][0x418] ;  /* 0x0001060000047ab9 */ /* 0x000fe20000000a00 */
[----:B------:R-:W-:Y:S02]  /*2af80*/  MOV R8, R2 ;  /* 0x0000000200087202 */ /* 0x000fe40000000f00 */
[----:B------:R-:W-:-:S04]  /*2af90*/  ISETP.NE.U32.AND P0, PT, RZ, UR4, PT ;  /* 0x00000004ff007c0c */ /* 0x000fc8000bf05070 */
[----:B------:R-:W-:-:S13]  /*2afa0*/  ISETP.NE.AND.EX P0, PT, RZ, UR5, PT, P0 ;  /* 0x00000005ff007c0c */ /* 0x000fda000bf05300 */
[----:B------:R-:W-:Y:S05]  /*2afb0*/  @!P0 BRA `(.L_x_2609) ;  /* 0x0000000000508947 */ /* 0x000fea0003800000 */
[----:B------:R-:W3:Y:S01]  /*2afc0*/  LDL R12, [R1+0x20] ;  /* 0x00002000010c7983 */ /* 0x000ee20000100800 */
[----:B------:R-:W4:Y:S01]  /*2afd0*/  LDC R7, c[0x0][0x43c] ;  /* 0x00010f00ff077b82 */ /* 0x000f220000000800 */
[----:B------:R-:W-:Y:S02]  /*2afe0*/  ULDC.64 UR6, c[0x0][0x428] ;  /* 0x00010a0000067ab9 */ /* 0x000fe40000000a00 */
[----:B------:R-:W5:Y:S01]  /*2aff0*/  LDL R11, [R1+0x1c] ;  /* 0x00001c00010b7983 */ /* 0x000f620000100800 */
[----:B----4-:R-:W-:-:S13]  /*2b000*/  ISETP.NE.AND P0, PT, R7, 0x1, PT ;  /* 0x000000010700780c */ /* 0x010fda0003f05270 */
[----:B------:R-:W4:Y:S02]  /*2b010*/  @P0 LDC.64 R4, c[0x0][0x440] ;  /* 0x00011000ff040b82 */ /* 0x000f240000000a00 */
[----:B----4-:R-:W-:-:S04]  /*2b020*/  @P0 IMAD.HI.U32 R6, R2, R4, RZ ;  /* 0x0000000402060227 */ /* 0x010fc800078e00ff */
[----:B------:R-:W-:Y:S01]  /*2b030*/  IMAD.MOV.U32 R4, RZ, RZ, R2 ;  /* 0x000000ffff047224 */ /* 0x000fe200078e0002 */
[----:B------:R-:W-:-:S04]  /*2b040*/  @P0 SHF.R.U32.HI R4, RZ, R5, R6 ;  /* 0x00000005ff040219 */ /* 0x000fc80000011606 */
[--C-:B------:R-:W-:Y:S01]  /*2b050*/  SHF.R.S32.HI R5, RZ, 0x1f, R4.reuse ;  /* 0x0000001fff057819 */ /* 0x100fe20000011404 */
[----:B------:R-:W-:-:S04]  /*2b060*/  IMAD.MOV R8, RZ, RZ, -R4 ;  /* 0x000000ffff087224 */ /* 0x000fc800078e0a04 */
[----:B------:R-:W-:Y:S02]  /*2b070*/  IMAD R8, R7, R8, R2 ;  /* 0x0000000807087224 */ /* 0x000fe400078e0202 */
[----:B---3--:R-:W-:-:S04]  /*2b080*/  IMAD R6, R12, UR6, RZ ;  /* 0x000000060c067c24 */ /* 0x008fc8000f8e02ff */
[C---:B-----5:R-:W-:Y:S02]  /*2b090*/  IMAD R6, R11.reuse, UR7, R6 ;  /* 0x000000070b067c24 */ /* 0x060fe4000f8e0206 */
[----:B------:R-:W-:-:S04]  /*2b0a0*/  IMAD.WIDE.U32 R4, R11, UR6, R4 ;  /* 0x000000060b047c25 */ /* 0x000fc8000f8e0004 */
[----:B------:R-:W-:Y:S01]  /*2b0b0*/  IMAD.IADD R5, R6, 0x1, R5 ;  /* 0x0000000106057824 */ /* 0x000fe200078e0205 */
[----:B------:R-:W-:-:S04]  /*2b0c0*/  LEA R6, P0, R4, UR4, 0x2 ;  /* 0x0000000404067c11 */ /* 0x000fc8000f8010ff */
[----:B------:R-:W-:-:S05]  /*2b0d0*/  LEA.HI.X R7, R4, UR5, R5, 0x2, P0 ;  /* 0x0000000504077c11 */ /* 0x000fca00080f1405 */
[----:B------:R-:W3:Y:S04]  /*2b0e0*/  LDG.E R4, desc[UR56][R6.64] ;  /* 0x0000003806047981 */ /* 0x000ee8000c1e1900 */
[----:B---3--:R3:W-:Y:S02]  /*2b0f0*/  STL [R1], R4 ;  /* 0x0000000401007387 */ /* 0x0087e40000100800 */
.L_x_2609:
[----:B---3--:R-:W3:Y:S01]  /*2b100*/  LDL R4, [R1+0x4] ;  /* 0x0000040001047983 */ /* 0x008ee20000100800 */
[----:B------:R-:W4:Y:S02]  /*2b110*/  S2R R5, SR_TID.X ;  /* 0x0000000000057919 */ /* 0x000f240000002100 */
[----:B----4-:R-:W-:Y:S01]  /*2b120*/  LOP3.LUT R6, R5, 0x7f, RZ, 0xc0, !PT ;  /* 0x0000007f05067812 */ /* 0x010fe200078ec0ff */
[----:B------:R-:W-:Y:S03]  /*2b130*/  BSSY B1, `(.L_x_2610) ;  /* 0x0000006000017945 */ /* 0x000fe60003800000 */
[----:B------:R-:W-:Y:S02]  /*2b140*/  ISETP.NE.AND P1, PT, R6, RZ, PT ;  /* 0x000000ff0600720c */ /* 0x000fe40003f25270 */
[----:B---3--:R-:W-:Y:S02]  /*2b150*/  LEA R5, R10, R4, 0x3 ;  /* 0x000000040a057211 */ /* 0x008fe400078e18ff */
[----:B------:R-:W-:-:S04]  /*2b160*/  SHF.L.U32 R4, R9, 0x1f, RZ ;  /* 0x0000001f09047819 */ /* 0x000fc800000006ff */
[----:B------:R-:W3:Y:S02]  /*2b170*/  SYNCS.PHASECHK.TRANS64.TRYWAIT P0, [R5+URZ+0x29880], R4 ;  /* 0x02988004050075a7 */ /* 0x000ee4000800017f */
[----:B---3--:R-:W-:Y:S05]  /*2b180*/  @!P0 BRA `(.L_x_2611) ;  /* 0x0000004c00848947 */ /* 0x008fea0003800000 */
.L_x_2762:
[----:B------:R-:W-:Y:S05]  /*2b190*/  BSYNC B1 ;  /* 0x0000000000017941 */ /* 0x000fea0003800000 */
.L_x_2610:
        /* <DEDUP_REMOVED lines=9> */
.L_x_2613:
[----:B------:R-:W-:Y:S05]  /*2b230*/  BSYNC B1 ;  /* 0x0000000000017941 */ /* 0x000fea0003800000 */
.L_x_2612:
[----:B--2---:R-:W2:Y:S04]  /*2b240*/  LDL R9, [R1+0x4] ;  /* 0x0000040001097983 */ /* 0x004ea80000100800 */
[----:B------:R-:W2:Y:S04]  /*2b250*/  LDL R7, [R1+0x8] ;  /* 0x0000080001077983 */ /* 0x000ea80000100800 */
        /* <DEDUP_REMOVED lines=8> */
[----:B--2---:R-:W-:-:S02]  /*2b2e0*/  IMAD R7, R7, 0x5000, R9 ;  /* 0x0000500007077824 */ /* 0x004fc400078e0209 */
[----:B----4-:R-:W-:Y:S01]  /*2b2f0*/  IMAD R6, R8, 0xa0, R6 ;  /* 0x000000a008067824 */ /* 0x010fe200078e0206 */
[----:B------:R-:W-:Y:S01]  /*2b300*/  IADD3 R8, R5, 0x29870, RZ ;  /* 0x0002987005087810 */ /* 0x000fe20007ffe0ff */
[----:B------:R-:W-:-:S09]  /*2b310*/  VIADD R7, R7, 0xa400 ;  /* 0x0000a40007077836 */ /* 0x000fd20000000000 */
.L_x_2614:
        /* <DEDUP_REMOVED lines=11> */
[----:B------:R-:W2:Y:S01]  /*2b3d0*/  SYNCS.PHASECHK.TRANS64.TRYWAIT P0, [R5+URZ+0x29840], R4 ;  /* 0x02984004050075a7 */ /* 0x000ea2000800017f */
[----:B------:R-:W-:Y:S04]  /*2b3e0*/  BSSY B1, `(.L_x_2615) ;  /* 0x0000002000017945 */ /* 0x000fe80003800000 */
[----:B--2---:R-:W-:Y:S05]  /*2b3f0*/  @!P0 BRA `(.L_x_2616) ;  /* 0x0000004800fc8947 */ /* 0x004fea0003800000 */
.L_x_2763:
[----:B------:R-:W-:Y:S05]  /*2b400*/  BSYNC B1 ;  /* 0x0000000000017941 */ /* 0x000fea0003800000 */
.L_x_2615:
        /* <DEDUP_REMOVED lines=11> */
.L_x_2618:
[----:B------:R-:W-:Y:S05]  /*2b4c0*/  BSYNC B1 ;  /* 0x0000000000017941 */ /* 0x000fea0003800000 */
.L_x_2617:
[----:B------:R-:W4:Y:S04]  /*2b4d0*/  LDL R7, [R1+0x4] ;  /* 0x0000040001077983 */ /* 0x000f280000100800 */
[----:B--23--:R-:W4:Y:S01]  /*2b4e0*/  LDL R4, [R1+0x8] ;  /* 0x0000080001047983 */ /* 0x00cf220000100800 */
[----:B------:R-:W-:Y:S01]  /*2b4f0*/  R2UR UR10, R10 ;  /* 0x000000000a0a72ca */ /* 0x000fe200000e0000 */
[----:B------:R-:W-:Y:S01]  /*2b500*/  UIADD3 UR4, UP0, UR40, 0x370, URZ ;  /* 0x0000037028047890 */ /* 0x000fe2000ff1e03f */
[----:B------:R-:W-:Y:S02]  /*2b510*/  R2UR UR6, R8 ;  /* 0x00000000080672ca */ /* 0x000fe400000e0000 */
[----:B------:R-:W-:Y:S01]  /*2b520*/  R2UR UR7, R9 ;  /* 0x00000000090772ca */ /* 0x000fe200000e0000 */
[----:B------:R-:W-:Y:S01]  /*2b530*/  UIADD3.X UR5, URZ, UR41, URZ, UP0, !UPT ;  /* 0x000000293f057290 */ /* 0x000fe200087fe43f */
[----:B------:R-:W-:-:S02]  /*2b540*/  PLOP3.LUT P0, PT, PT, PT, PT, 0x80, 0x0 ;  /* 0x000000000000781c */ /* 0x000fc40003f0f070 */
[----:B------:R-:W-:Y:S01]  /*2b550*/  IADD3 R5, R5, 0x29830, RZ ;  /* 0x0002983005057810 */ /* 0x000fe20007ffe0ff */
[----:B----4-:R-:W-:-:S04]  /*2b560*/  IMAD R4, R4, 0x7800, R7 ;  /* 0x0000780004047824 */ /* 0x010fc800078e0207 */
[----:B------:R-:W-:-:S07]  /*2b570*/  VIADD R7, R4, 0x1a400 ;  /* 0x0001a40004077836 */ /* 0x000fce0000000000 */
.L_x_2619:
        /* <DEDUP_REMOVED lines=11> */
[----:B------:R-:W-:Y:S01]  /*2b630*/  R2UR UR6, R8 ;  /* 0x00000000080672ca */ /* 0x000fe200000e0000 */
[----:B------:R-:W-:Y:S01]  /*2b640*/  VIADD R7, R4, 0x1cc00 ;  /* 0x0001cc0004077836 */ /* 0x000fe20000000000 */
[----:B------:R-:W-:Y:S01]  /*2b650*/  R2UR UR7, R9 ;  /* 0x00000000090772ca */ /* 0x000fe200000e0000 */
[----:B------:R-:W-:Y:S01]  /*2b660*/  UMOV UR10, 0x40 ;  /* 0x00000040000a7882 */ /* 0x000fe20000000000 */
[----:B------:R-:W-:-:S13]  /*2b670*/  PLOP3.LUT P0, PT, PT, PT, PT, 0x80, 0x0 ;  /* 0x000000000000781c */ /* 0x000fda0003f0f070 */
.L_x_2620:
        /* <DEDUP_REMOVED lines=16> */
.L_x_2621:
        /* <DEDUP_REMOVED lines=10> */
[----:B---3--:R-:W-:Y:S05]  /*2b820*/  @P0 BRA.U.ANY `(.L_x_2621) ;  /* 0xfffffffd00d40947 */ /* 0x008fea000393ffff */
.L_x_2608:
[----:B------:R-:W-:Y:S05]  /*2b830*/  BSYNC B0 ;  /* 0x0000000000007941 */ /* 0x000fea0003800000 */
.L_x_2607:
[----:B------:R-:W-:-:S06]  /*2b840*/  UISETP.NE.AND UP0, UPT, UR37, 0x3, UPT ;  /* 0x000000032500788c */ /* 0x000fcc000bf05270 */
[----:B------:R-:W-:-:S13]  /*2b850*/  PLOP3.LUT P0, PT, PT, PT, UP0, 0x80, 0x0 ;  /* 0x000000000000781c */ /* 0x000fda0003f0f008 */
[----:B------:R-:W-:Y:S05]  /*2b860*/  @!P0 BRA `(.L_x_2622) ;  /* 0x0000000000048947 */ /* 0x000fea0003800000 */
[----:B------:R-:W-:Y:S01]  /*2b870*/  BPT.TRAP 0x1 ;  /* 0x000000040000795c */ /* 0x000fe20000300000 */
.L_x_2622:
[----:B------:R-:W3:Y:S01]  /*2b880*/  LDL R5, [R1+0x4] ;  /* 0x0000040001057983 */ /* 0x000ee20000100800 */
[----:B------:R-:W-:Y:S01]  /*2b890*/  MOV R4, UR39 ;  /* 0x0000002700047c02 */ /* 0x000fe20008000f00 */
[----:B------:R-:W-:Y:S03]  /*2b8a0*/  BSSY B0, `(.L_x_2623) ;  /* 0x0000007000007945 */ /* 0x000fe60003800000 */
[----:B------:R-:W-:Y:S02]  /*2b8b0*/  ISETP.NE.AND P1, PT, R4, 0x3, PT ;  /* 0x000000030400780c */ /* 0x000fe40003f25270 */
[----:B------:R-:W-:-:S04]  /*2b8c0*/  LOP3.LUT R4, R3, 0x1, RZ, 0x3c, !PT ;  /* 0x0000000103047812 */ /* 0x000fc800078e3cff */
[----:B------:R-:W-:Y:S01]  /*2b8d0*/  SHF.L.U32 R4, R4, 0x1f, RZ ;  /* 0x0000001f04047819 */ /* 0x000fe200000006ff */
[----:B---3--:R-:W-:-:S04]  /*2b8e0*/  IMAD R17, R0, 0x8, R5 ;  /* 0x0000000800117824 */ /* 0x008fc800078e0205 */
[----:B------:R-:W3:Y:S02]  /*2b8f0*/  SYNCS.PHASECHK.TRANS64.TRYWAIT P0, [R17+URZ+0x29870], R4 ;  /* 0x02987004110075a7 */ /* 0x000ee4000800017f */
[----:B---3--:R-:W-:Y:S05]  /*2b900*/  @!P0 BRA `(.L_x_2624) ;  /* 0x0000004400cc8947 */ /* 0x008fea0003800000 */
.L_x_2764:
[----:B------:R-:W-:Y:S05]  /*2b910*/  BSYNC B0 ;  /* 0x0000000000007941 */ /* 0x000fea0003800000 */
.L_x_2623:
[----:B------:R-:W-:Y:S05]  /*2b920*/  @!P1 BRA `(.L_x_2625) ;  /* 0x0000000000049947 */ /* 0x000fea0003800000 */
[----:B------:R-:W-:Y:S01]  /*2b930*/  BPT.TRAP 0x1 ;  /* 0x000000040000795c */ /* 0x000fe20000300000 */
.L_x_2625:
[----:B------:R-:W-:Y:S01]  /*2b940*/  SHF.L.U32 R3, R3, 0x1f, RZ ;  /* 0x0000001f03037819 */ /* 0x000fe200000006ff */
[----:B------:R-:W-:-:S03]  /*2b950*/  IMAD R12, R0, 0x5000, RZ ;  /* 0x00005000000c7824 */ /* 0x000fc600078e02ff */
[----:B------:R-:W4:Y:S02]  /*2b960*/  SYNCS.PHASECHK.TRANS64.TRYWAIT P0, [R17+URZ+0x29860], R3 ;  /* 0x02986003110075a7 */ /* 0x000f24000800017f */
[----:B----4-:R-:W-:Y:S05]  /*2b970*/  @!P0 BRA `(.L_x_2626) ;  /* 0x0000004400c48947 */ /* 0x010fea0003800000 */
.L_x_2765:
[----:B------:R-:W5:Y:S04]  /*2b980*/  LDL R0, [R1+0x2c] ;  /* 0x00002c0001007983 */ /* 0x000f680000100800 */
[----:B------:R-:W3:Y:S04]  /*2b990*/  LDL R13, [R1+0x4] ;  /* 0x00000400010d7983 */ /* 0x000ee80000100800 */
[----:B------:R-:W4:Y:S01]  /*2b9a0*/  LDL R14, [R1+0x28] ;  /* 0x00002800010e7983 */ /* 0x000f220000100800 */
[----:B------:R-:W-:Y:S05]  /*2b9b0*/  WARPSYNC.ALL ;  /* 0x0000000000007948 */ /* 0x000fea0003800000 */
[----:B--2---:R-:W2:Y:S01]  /*2b9c0*/  S2R R9, SR_TID.X ;  /* 0x0000000000097919 */ /* 0x004ea20000002100 */
[----:B------:R-:W-:Y:S01]  /*2b9d0*/  IMAD.MOV.U32 R15, RZ, RZ, 0x40 ;  /* 0x00000040ff0f7424 */ /* 0x000fe200078e00ff */
[----:B--2---:R-:W-:-:S04]  /*2b9e0*/  LOP3.LUT P0, RZ, R9, 0x4, RZ, 0xc0, !PT ;  /* 0x0000000409ff7812 */ /* 0x004fc8000780c0ff */
[----:B------:R-:W-:Y:S02]  /*2b9f0*/  SEL R15, R15, 0xffffffc0, !P0 ;  /* 0xffffffc00f0f7807 */ /* 0x000fe40004000000 */
[----:B-----5:R-:W-:-:S05]  /*2ba00*/  LOP3.LUT R0, R12, R0, RZ, 0xfc, !PT ;  /* 0x000000000c007212 */ /* 0x020fca00078efcff */
[----:B---3--:R-:W-:-:S05]  /*2ba10*/  IMAD.IADD R0, R13, 0x1, R0 ;  /* 0x000000010d007824 */ /* 0x008fca00078e0200 */
[----:B------:R-:W2:Y:S01]  /*2ba20*/  LDSM.16.MT88.4 R4, [R0+0xa400] ;  /* 0x00a400000004783b */ /* 0x000ea20000004200 */
[----:B----4-:R-:W-:Y:S02]  /*2ba30*/  IADD3 R3, R15, R0, RZ ;  /* 0x000000000f037210 */ /* 0x010fe40007ffe0ff */
[----:B------:R-:W-:Y:S02]  /*2ba40*/  LOP3.LUT R20, R12, R14, RZ, 0xfc, !PT ;  /* 0x0000000e0c147212 */ /* 0x000fe400078efcff */
[C-C-:B--2---:R-:W-:Y:S02]  /*2ba50*/  PRMT R8, R4.reuse, 0x6420, R5.reuse ;  /* 0x0000642004087816 */ /* 0x144fe40000000005 */
[----:B------:R-:W-:Y:S02]  /*2ba60*/  PRMT R9, R4, 0x7531, R5 ;  /* 0x0000753104097816 */ /* 0x000fe40000000005 */
[C-C-:B------:R-:W-:Y:S02]  /*2ba70*/  PRMT R10, R6.reuse, 0x6420, R7.reuse ;  /* 0x00006420060a7816 */ /* 0x140fe40000000007 */
[----:B------:R-:W-:-:S02]  /*2ba80*/  PRMT R11, R6, 0x7531, R7 ;  /* 0x00007531060b7816 */ /* 0x000fc40000000007 */
[----:B------:R-:W2:Y:S01]  /*2ba90*/  LDSM.16.MT88.4 R4, [R3+0xa400] ;  /* 0x00a400000304783b */ /* 0x000ea20000004200 */
[----:B------:R-:W-:-:S05]  /*2baa0*/  IMAD.IADD R20, R13, 0x1, R20 ;  /* 0x000000010d147824 */ /* 0x000fca00078e0214 */
[----:B------:R2:W-:Y:S02]  /*2bab0*/  STSM.16.M88.4 [R20+0x400], R8 ;  /* 0x0004000814007844 */ /* 0x0005e40000000200 */
        /* <DEDUP_REMOVED lines=10> */
[----:B------:R-:W2:Y:S04]  /*2bb60*/  LDSM.16.MT88.4 R4, [R3+0xb400] ;  /* 0x00b400000304783b */ /* 0x000ea80000004200 */
[----:B------:R-:W-:Y:S01]  /*2bb70*/  STSM.16.M88.4 [R20+0x1400], R12 ;  /* 0x0014000c14007844 */ /* 0x000fe20000000200 */
[C-C-:B--2---:R-:W-:Y:S02]  /*2bb80*/  PRMT R8, R4.reuse, 0x6420, R5.reuse ;  /* 0x0000642004087816 */ /* 0x144fe40000000005 */
[----:B------:R-:W-:Y:S02]  /*2bb90*/  PRMT R9, R4, 0x7531, R5 ;  /* 0x0000753104097816 */ /* 0x000fe40000000005 */
[----:B------:R-:W-:-:S02]  /*2bba0*/  PRMT R10, R6, 0x6420, R7 ;  /* 0x00006420060a7816 */ /* 0x000fc40000000007 */
        /* <DEDUP_REMOVED lines=32> */
[----:B------:R3:W-:Y:S01]  /*2bdb0*/  STSM.16.M88.4 [R20+0x4400], R12 ;  /* 0x0044000c14007844 */ /* 0x0007e20000000200 */
[C-C-:B--2---:R-:W-:Y:S02]  /*2bdc0*/  PRMT R8, R4.reuse, 0x6420, R5.reuse ;  /* 0x0000642004087816 */ /* 0x144fe40000000005 */
        /* <DEDUP_REMOVED lines=12> */
.L_x_2627:
[----:B------:R-:W4:Y:S01]  /*2be90*/  S2R R0, SR_TID.X ;  /* 0x0000000000007919 */ /* 0x000f220000002100 */
[----:B--2---:R2:W-:Y:S01]  /*2bea0*/  SYNCS.ARRIVE.TRANS64.A1T0 RZ, [R17+URZ+0x29850], RZ ;  /* 0x029850ff11ff79a7 */ /* 0x0045e2000810003f */
[----:B------:R0:W5:Y:S01]  /*2beb0*/  LDL R3, [R1+0x14] ;  /* 0x0000140001037983 */ /* 0x0001620000100800 */
[----:B----4-:R-:W-:Y:S01]  /*2bec0*/  LOP3.LUT R0, R0, 0x7f, RZ, 0xc0, !PT ;  /* 0x0000007f00007812 */ /* 0x010fe200078ec0ff */
[----:B------:R-:W-:Y:S03]  /*2bed0*/  BAR.SYNC.DEFER_BLOCKING 0x2, 0x80 ;  /* 0x0082000000007b1d */ /* 0x000fe60000010000 */
[----:B------:R-:W-:-:S03]  /*2bee0*/  ISETP.NE.AND P0, PT, R0, RZ, PT ;  /* 0x000000ff0000720c */ /* 0x000fc60003f05270 */
[----:B------:R0:W5:Y:S10]  /*2bef0*/  LDL R0, [R1+0x8] ;  /* 0x0000080001007983 */ /* 0x0001740000100800 */
[----:B--2---:R-:W-:-:S05]  /*2bf00*/  @!P0 VIADD R17, R17, 0x29880 ;  /* 0x0002988011118836 */ /* 0x004fca0000000000 */
[----:B------:R-:W-:-:S04]  /*2bf10*/  @!P0 PRMT R17, RZ, 0x654, R17 ;  /* 0x00000654ff118816 */ /* 0x000fc80000000011 */
[----:B------:R0:W-:Y:S01]  /*2bf20*/  @!P0 SYNCS.ARRIVE.TRANS64.RED.A1T0 RZ, [R17+URZ], RZ ;  /* 0x000000ff11ff89a7 */ /* 0x0001e2000810043f */
[C---:B------:R-:W-:Y:S01]  /*2bf30*/  ISETP.GT.AND P0, PT, R2.reuse, RZ, PT ;  /* 0x000000ff0200720c */ /* 0x040fe20003f04270 */
[----:B------:R-:W-:-:S12]  /*2bf40*/  VIADD R2, R2, 0xffffffff ;  /* 0xffffffff02027836 */ /* 0x000fd80000000000 */
[----:B0-----:R-:W-:Y:S05]  /*2bf50*/  @P0 BRA `(.L_x_2628) ;  /* 0xffffffec00d40947 */ /* 0x001fea000383ffff */
.L_x_2606:
[----:B--2---:R-:W0:Y:S01]  /*2bf60*/  S2R R4, SR_TID.X ;  /* 0x0000000000047919 */ /* 0x004e220000002100 */
[----:B------:R-:W-:Y:S01]  /*2bf70*/  BSSY B0, `(.L_x_2629) ;  /* 0x0000010000007945 */ /* 0x000fe20003800000 */
[----:B0-----:R-:W-:-:S04]  /*2bf80*/  LOP3.LUT R4, R4, 0x7f, RZ, 0xc0, !PT ;  /* 0x0000007f04047812 */ /* 0x001fc800078ec0ff */
[----:B------:R-:W-:-:S13]  /*2bf90*/  ISETP.NE.AND P0, PT, R4, RZ, PT ;  /* 0x000000ff0400720c */ /* 0x000fda0003f05270 */
[----:B------:R-:W-:Y:S05]  /*2bfa0*/  @P0 BRA `(.L_x_2630) ;  /* 0x0000000000300947 */ /* 0x000fea0003800000 */
[----:B------:R-:W0:Y:S01]  /*2bfb0*/  S2R R2, SR_LANEID ;  /* 0x0000000000027919 */ /* 0x000e220000000000 */
[----:B------:R-:W-:Y:S01]  /*2bfc0*/  VOTEU.ANY UR4, UPT, PT ;  /* 0x0000000000047886 */ /* 0x000fe200038e0100 */
[----:B------:R-:W2:Y:S01]  /*2bfd0*/  LDC.64 R4, c[0x0][0xc60] ;  /* 0x00031800ff047b82 */ /* 0x000ea20000000a00 */
[----:B-----5:R-:W0:Y:S02]  /*2bfe0*/  FLO.U32 R0, UR4 ;  /* 0x0000000400007d00 */ /* 0x020e2400080e0000 */
[----:B0-----:R-:W-:-:S06]  /*2bff0*/  ISETP.EQ.U32.AND P1, PT, R0, R2, PT ;  /* 0x000000020000720c */ /* 0x001fcc0003f22070 */
[----:B------:R-:W2:Y:S07]  /*2c000*/  POPC R2, UR4 ;  /* 0x0000000400027d09 */ /* 0x000eae0008000000 */
[----:B--2---:R-:W2:Y:S04]  /*2c010*/  @P1 ATOMG.E.ADD.STRONG.GPU PT, R2, desc[UR56][R4.64], R2 ;  /* 0x00000002040219a8 */ /* 0x004ea800081ee1f8 */
[----:B--2---:R0:W2:Y:S02]  /*2c020*/  SHFL.IDX PT, R2, R2, R0, 0x1f ;  /* 0x00001f0002027589 */ /* 0x0040a400000e0000 */
[----:B0-----:R-:W0:Y:S02]  /*2c030*/  S2R R0, SR_LTMASK ;  /* 0x0000000000007919 */ /* 0x001e240000003900 */
[----:B0-----:R-:W-:-:S06]  /*2c040*/  LOP3.LUT R0, R0, UR4, RZ, 0xc0, !PT ;  /* 0x0000000400007c12 */ /* 0x001fcc000f8ec0ff */
[----:B------:R-:W2:Y:S02]  /*2c050*/  POPC R0, R0 ;  /* 0x0000000000007309 */ /* 0x000ea40000000000 */
[----:B--2---:R-:W-:-:S07]  /*2c060*/  IADD3 R16, R2, UR38, R0 ;  /* 0x0000002602107c10 */ /* 0x004fce000fffe000 */
.L_x_2630:
[----:B------:R-:W-:Y:S05]  /*2c070*/  BSYNC B0 ;  /* 0x0000000000007941 */ /* 0x000fea0003800000 */
.L_x_2629:
[----:B------:R-:W-:-:S06]  /*2c080*/  UISETP.NE.AND UP0, UPT, UR37, 0x3, UPT ;  /* 0x000000032500788c */ /* 0x000fcc000bf05270 */
[----:B------:R-:W-:-:S13]  /*2c090*/  PLOP3.LUT P1, PT, PT, PT, UP0, 0x80, 0x0 ;  /* 0x000000000000781c */ /* 0x000fda0003f2f008 */
[----:B------:R-:W-:Y:S05]  /*2c0a0*/  @!P1 BRA `(.L_x_2631) ;  /* 0x0000000000049947 */ /* 0x000fea0003800000 */
[----:B------:R-:W-:Y:S01]  /*2c0b0*/  BPT.TRAP 0x1 ;  /* 0x000000040000795c */ /* 0x000fe20000300000 */
.L_x_2631:
[----:B------:R-:W2:Y:S04]  /*2c0c0*/  LDL R4, [R1+0x14] ;  /* 0x0000140001047983 */ /* 0x000ea80000100800 */
[----:B-----5:R-:W4:Y:S04]  /*2c0d0*/  LDL R3, [R1+0x4] ;  /* 0x0000040001037983 */ /* 0x020f280000100800 */
[----:B------:R-:W4:Y:S01]  /*2c0e0*/  LDL R2, [R1+0x8] ;  /* 0x0000080001027983 */ /* 0x000f220000100800 */
[----:B------:R-:W-:Y:S01]  /*2c0f0*/  MOV R0, UR39 ;  /* 0x0000002700007c02 */ /* 0x000fe20008000f00 */
[----:B------:R-:W-:Y:S03]  /*2c100*/  BSSY B0, `(.L_x_2632) ;  /* 0x0000007000007945 */ /* 0x000fe60003800000 */
[----:B------:R-:W-:-:S02]  /*2c110*/  ISETP.NE.AND P2, PT, R0, 0x3, PT ;  /* 0x000000030000780c */ /* 0x000fc40003f45270 */
[----:B--2---:R-:W-:-:S04]  /*2c120*/  LOP3.LUT R0, R4, 0x1, RZ, 0x3c, !PT ;  /* 0x0000000104007812 */ /* 0x004fc800078e3cff */
[----:B------:R-:W-:Y:S01]  /*2c130*/  SHF.L.U32 R0, R0, 0x1f, RZ ;  /* 0x0000001f00007819 */ /* 0x000fe200000006ff */
[----:B----4-:R-:W-:-:S04]  /*2c140*/  IMAD R17, R2, 0x8, R3 ;  /* 0x0000000802117824 */ /* 0x010fc800078e0203 */
[----:B------:R-:W0:Y:S02]  /*2c150*/  SYNCS.PHASECHK.TRANS64.TRYWAIT P1, [R17+URZ+0x29870], R0 ;  /* 0x02987000110075a7 */ /* 0x000e24000802017f */
[----:B0-----:R-:W-:Y:S05]  /*2c160*/  @!P1 BRA `(.L_x_2633) ;  /* 0x0000003c00dc9947 */ /* 0x001fea0003800000 */
.L_x_2766:
[----:B------:R-:W-:Y:S05]  /*2c170*/  BSYNC B0 ;  /* 0x0000000000007941 */ /* 0x000fea0003800000 */
.L_x_2632:
[----:B------:R-:W-:Y:S05]  /*2c180*/  @!P2 BRA `(.L_x_2634) ;  /* 0x000000000004a947 */ /* 0x000fea0003800000 */
[----:B------:R-:W-:Y:S01]  /*2c190*/  BPT.TRAP 0x1 ;  /* 0x000000040000795c */ /* 0x000fe20000300000 */
.L_x_2634:
[----:B0-----:R-:W2:Y:S02]  /*2c1a0*/  LDL R0, [R1+0x14] ;  /* 0x0000140001007983 */ /* 0x001ea40000100800 */
[----:B--2---:R-:W-:-:S04]  /*2c1b0*/  SHF.L.U32 R0, R0, 0x1f, RZ ;  /* 0x0000001f00007819 */ /* 0x004fc800000006ff */
[----:B------:R-:W0:Y:S02]  /*2c1c0*/  SYNCS.PHASECHK.TRANS64.TRYWAIT P1, [R17+URZ+0x29860], R0 ;  /* 0x02986000110075a7 */ /* 0x000e24000802017f */
[----:B0-----:R-:W-:Y:S05]  /*2c1d0*/  @!P1 BRA `(.L_x_2635) ;  /* 0x0000003c00d49947 */ /* 0x001fea0003800000 */
.L_x_2767:
[----:B------:R-:W0:Y:S04]  /*2c1e0*/  LDL R18, [R1+0x8] ;  /* 0x0000080001127983 */ /* 0x000e280000100800 */
[----:B------:R-:W2:Y:S04]  /*2c1f0*/  LDL R2, [R1+0x2c] ;  /* 0x00002c0001027983 */ /* 0x000ea80000100800 */
[----:B---3--:R-:W3:Y:S04]  /*2c200*/  LDL R12, [R1+0x4] ;  /* 0x00000400010c7983 */ /* 0x008ee80000100800 */
[----:B------:R-:W4:Y:S01]  /*2c210*/  LDL R13, [R1+0x28] ;  /* 0x00002800010d7983 */ /* 0x000f220000100800 */
[----:B------:R-:W5:Y:S01]  /*2c220*/  S2R R3, SR_TID.X ;  /* 0x0000000000037919 */ /* 0x000f620000002100 */
[----:B------:R-:W-:Y:S05]  /*2c230*/  WARPSYNC.ALL ;  /* 0x0000000000007948 */ /* 0x000fea0003800000 */
[----:B-----5:R-:W-:Y:S01]  /*2c240*/  LOP3.LUT P1, RZ, R3, 0x4, RZ, 0xc0, !PT ;  /* 0x0000000403ff7812 */ /* 0x020fe2000782c0ff */
[----:B------:R-:W-:-:S05]  /*2c250*/  IMAD.MOV.U32 R3, RZ, RZ, 0x40 ;  /* 0x00000040ff037424 */ /* 0x000fca00078e00ff */
[----:B------:R-:W-:Y:S01]  /*2c260*/  SEL R3, R3, 0xffffffc0, !P1 ;  /* 0xffffffc003037807 */ /* 0x000fe20004800000 */
[----:B0-----:R-:W-:-:S05]  /*2c270*/  IMAD R0, R18, 0x5000, RZ ;  /* 0x0000500012007824 */ /* 0x001fca00078e02ff */
[----:B--2---:R-:W-:-:S05]  /*2c280*/  LOP3.LUT R2, R0, R2, RZ, 0xfc, !PT ;  /* 0x0000000200027212 */ /* 0x004fca00078efcff */
[----:B---3--:R-:W-:-:S05]  /*2c290*/  IMAD.IADD R2, R12, 0x1, R2 ;  /* 0x000000010c027824 */ /* 0x008fca00078e0202 */
[----:B------:R-:W0:Y:S01]  /*2c2a0*/  LDSM.16.MT88.4 R4, [R2+0xa400] ;  /* 0x00a400000204783b */ /* 0x000e220000004200 */
[----:B------:R-:W-:Y:S02]  /*2c2b0*/  IADD3 R3, R3, R2, RZ ;  /* 0x0000000203037210 */ /* 0x000fe40007ffe0ff */
[----:B----4-:R-:W-:Y:S02]  /*2c2c0*/  LOP3.LUT R0, R0, R13, RZ, 0xfc, !PT ;  /* 0x0000000d00007212 */ /* 0x010fe400078efcff */
[C-C-:B0-----:R-:W-:Y:S02]  /*2c2d0*/  PRMT R8, R4.reuse, 0x6420, R5.reuse ;  /* 0x0000642004087816 */ /* 0x141fe40000000005 */
[----:B------:R-:W-:Y:S02]  /*2c2e0*/  PRMT R9, R4, 0x7531, R5 ;  /* 0x0000753104097816 */ /* 0x000fe40000000005 */
[C-C-:B------:R-:W-:Y:S02]  /*2c2f0*/  PRMT R10, R6.reuse, 0x6420, R7.reuse ;  /* 0x00006420060a7816 */ /* 0x140fe40000000007 */
[----:B------:R-:W-:-:S02]  /*2c300*/  PRMT R11, R6, 0x7531, R7 ;  /* 0x00007531060b7816 */ /* 0x000fc40000000007 */
[----:B------:R-:W0:Y:S01]  /*2c310*/  LDSM.16.MT88.4 R4, [R3+0xa400] ;  /* 0x00a400000304783b */ /* 0x000e220000004200 */
[----:B------:R-:W-:-:S05]  /*2c320*/  IMAD.IADD R0, R12, 0x1, R0 ;  /* 0x000000010c007824 */ /* 0x000fca00078e0200 */
        /* <DEDUP_REMOVED lines=62> */
.L_x_2636:
[----:B------:R-:W3:Y:S01]  /*2c710*/  LDL.LU R3, [R1+0x14] ;  /* 0x0000140001037983 */ /* 0x000ee20000300800 */
[----:B0-----:R0:W-:Y:S01]  /*2c720*/  SYNCS.ARRIVE.TRANS64.A1T0 RZ, [R17+URZ+0x29850], RZ ;  /* 0x029850ff11ff79a7 */ /* 0x0011e2000810003f */
[----:B--2---:R-:W-:Y:S02]  /*2c730*/  VIADD R0, R18, 0x1 ;  /* 0x0000000112007836 */ /* 0x004fe40000000000 */
        /* <DEDUP_REMOVED lines=8> */
[----:B---3--:R-:W-:-:S05]  /*2c7c0*/  LOP3.LUT R3, R3, R2, RZ, 0x3c, !PT ;  /* 0x0000000203037212 */ /* 0x008fca00078e3cff */
[----:B------:R0:W-:Y:S02]  /*2c7d0*/  STL [R1+0x14], R3 ;  /* 0x0000140301007387 */ /* 0x0001e40000100800 */
.L_x_2581:
        /* <DEDUP_REMOVED lines=9> */
[----:B------:R3:W4:Y:S04]  /*2c870*/  LDS.128 R16, [R0+0x298d0] ;  /* 0x0298d00000107984 */ /* 0x0007280000000c00 */
[----:B------:R3:W-:Y:S01]  /*2c880*/  STL [R1+0x4], R0 ;  /* 0x0000040001007387 */ /* 0x0007e20000100800 */
[----:B------:R-:W-:Y:S06]  /*2c890*/  BAR.ARV 0x4, 0x180 ;  /* 0x0106000000007b1d */ /* 0x000fec0000002000 */
[----:B------:R-:W-:Y:S05]  /*2c8a0*/  BRA `(.L_x_2638) ;  /* 0x0000000800dc7947 */ /* 0x000fea0003800000 */
.L_x_2637:
        /* <DEDUP_REMOVED lines=15> */
[C---:B------:R-:W-:Y:S01]  /*2c9a0*/  ISETP.GE.U32.AND P5, PT, R7.reuse, 0x10, PT ;  /* 0x000000100700780c */ /* 0x040fe20003fa6070 */
[----:B------:R-:W-:Y:S01]  /*2c9b0*/  SHFL.IDX PT, R5, R16, 0x1, 0x1f ;  /* 0x00201f0010057f89 */ /* 0x000fe200000e0000 */
[----:B0-----:R-:W-:Y:S02]  /*2c9c0*/  IMAD.MOV.U32 R2, RZ, RZ, RZ ;  /* 0x000000ffff027224 */ /* 0x001fe400078e00ff */
[----:B--2---:R-:W-:Y:S01]  /*2c9d0*/  @!P1 IMAD.MOV.U32 R2, RZ, RZ, R3 ;  /* 0x000000ffff029224 */ /* 0x004fe200078e0003 */
[----:B------:R-:W-:-:S04]  /*2c9e0*/  ISETP.NE.AND P1, PT, R7, RZ, PT ;  /* 0x000000ff0700720c */ /* 0x000fc80003f25270 */
        /* <DEDUP_REMOVED lines=15> */
[----:B------:R0:W2:Y:S02]  /*2cae0*/  SHFL.IDX PT, R8, R6, 0x1f, 0x1f ;  /* 0x03e01f0006087f89 */ /* 0x0000a400000e0000 */
.L_x_2777:
[----:B------:R-:W-:Y:S02]  /*2caf0*/  ULDC UR4, c[0x0][0xc38] ;  /* 0x00030e0000047ab9 */ /* 0x000fe40000000800 */
[----:B------:R-:W-:-:S04]  /*2cb00*/  IMAD.U32 R4, RZ, RZ, UR4 ;  /* 0x00000004ff047e24 */ /* 0x000fc8000f8e00ff */
[----:B--2---:R-:W-:-:S04]  /*2cb10*/  IMAD R8, R8, R4, RZ ;  /* 0x0000000408087224 */ /* 0x004fc800078e02ff */
[----:B------:R-:W-:-:S05]  /*2cb20*/  IMAD.IADD R5, R5, 0x1, R8 ;  /* 0x0000000105057824 */ /* 0x000fca00078e0208 */
[----:B------:R-:W-:-:S13]  /*2cb30*/  ISETP.GT.AND P6, PT, R5, R0, PT ;  /* 0x000000000500720c */ /* 0x000fda0003fc4270 */
[----:B------:R-:W-:Y:S05]  /*2cb40*/  @P6 BRA `(.L_x_2640) ;  /* 0x00000000009c6947 */ /* 0x000fea0003800000 */
.L_x_2645:
[----:B------:R-:W2:Y:S01]  /*2cb50*/  LDC R2, c[0x0][0xc3c] ;  /* 0x00030f00ff027b82 */ /* 0x000ea20000000800 */
[----:B------:R-:W-:-:S05]  /*2cb60*/  VIADD R19, R19, 0x1f ;  /* 0x0000001f13137836 */ /* 0x000fca0000000000 */
[----:B--2---:R-:W-:-:S13]  /*2cb70*/  ISETP.GE.AND P6, PT, R19, R2, PT ;  /* 0x000000021300720c */ /* 0x004fda0003fc6270 */
[----:B------:R-:W-:Y:S05]  /*2cb80*/  @P6 BRA `(.L_x_2641) ;  /* 0x0000000400d86947 */ /* 0x000fea0003800000 */
[----:B------:R-:W2:Y:S01]  /*2cb90*/  S2R R3, SR_TID.X ;  /* 0x0000000000037919 */ /* 0x000ea20000002100 */
[----:B------:R-:W-:Y:S01]  /*2cba0*/  BSSY B0, `(.L_x_2642) ;  /* 0x0000009000007945 */ /* 0x000fe20003800000 */
[----:B--2---:R-:W-:-:S04]  /*2cbb0*/  LOP3.LUT R3, R3, 0x1f, RZ, 0xc0, !PT ;  /* 0x0000001f03037812 */ /* 0x004fc800078ec0ff */
[----:B------:R-:W-:-:S04]  /*2cbc0*/  IADD3 R4, R19, R3, RZ ;  /* 0x0000000313047210 */ /* 0x000fc80007ffe0ff */
[----:B------:R-:W-:Y:S01]  /*2cbd0*/  ISETP.GE.OR P6, PT, R4, R2, !P0 ;  /* 0x000000020400720c */ /* 0x000fe200047c6670 */
[----:B------:R-:W-:-:S12]  /*2cbe0*/  IMAD.MOV.U32 R2, RZ, RZ, RZ ;  /* 0x000000ffff027224 */ /* 0x000fd800078e00ff */
[----:B------:R-:W-:Y:S05]  /*2cbf0*/  @P6 BRA `(.L_x_2643) ;  /* 0x00000000000c6947 */ /* 0x000fea0003800000 */
[----:B------:R-:W2:Y:S02]  /*2cc00*/  LDC.64 R2, c[0x0][0xc80] ;  /* 0x00032000ff027b82 */ /* 0x000ea40000000a00 */
[----:B--2---:R-:W-:-:S06]  /*2cc10*/  IMAD.WIDE R2, R4, 0x4, R2 ;  /* 0x0000000404027825 */ /* 0x004fcc00078e0202 */
[----:B------:R2:W5:Y:S02]  /*2cc20*/  LDG.E R2, desc[UR56][R2.64] ;  /* 0x0000003802027981 */ /* 0x000564000c1e1900 */
.L_x_2643:
[----:B------:R-:W-:Y:S05]  /*2cc30*/  BSYNC B0 ;  /* 0x0000000000007941 */ /* 0x000fea0003800000 */
.L_x_2642:
        /* <DEDUP_REMOVED lines=14> */
[----:B------:R-:W2:Y:S02]  /*2cd20*/  SHFL.UP PT, R4, R3, 0x10, RZ ;  /* 0x0600000003047989 */ /* 0x000ea400000e00ff */
[----:B--2---:R-:W-:-:S05]  /*2cd30*/  SEL R4, R4, RZ, P5 ;  /* 0x000000ff04047207 */ /* 0x004fca0002800000 */
[----:B0-----:R-:W-:-:S05]  /*2cd40*/  IMAD.IADD R6, R3, 0x1, R4 ;  /* 0x0000000103067824 */ /* 0x001fca00078e0204 */
[----:B------:R0:W2:Y:S02]  /*2cd50*/  SHFL.IDX PT, R8, R6, 0x1f, 0x1f ;  /* 0x03e01f0006087f89 */ /* 0x0000a400000e0000 */
.L_x_2785:
[----:B------:R-:W-:Y:S02]  /*2cd60*/  ULDC UR4, c[0x0][0xc38] ;  /* 0x00030e0000047ab9 */ /* 0x000fe40000000800 */
[----:B------:R-:W-:-:S04]  /*2cd70*/  IMAD.U32 R4, RZ, RZ, UR4 ;  /* 0x00000004ff047e24 */ /* 0x000fc8000f8e00ff */
[----:B--2---:R-:W-:-:S05]  /*2cd80*/  IMAD R8, R8, R4, RZ ;  /* 0x0000000408087224 */ /* 0x004fca00078e02ff */
[----:B------:R-:W-:-:S04]  /*2cd90*/  IADD3 R5, R8, R5, RZ ;  /* 0x0000000508057210 */ /* 0x000fc80007ffe0ff */
[----:B------:R-:W-:-:S13]  /*2cda0*/  ISETP.GT.AND P6, PT, R5, R0, PT ;  /* 0x000000000500720c */ /* 0x000fda0003fc4270 */
[----:B------:R-:W-:Y:S05]  /*2cdb0*/  @!P6 BRA `(.L_x_2645) ;  /* 0xfffffffc0064e947 */ /* 0x000fea000383ffff */
.L_x_2640:
[----:B------:R-:W-:Y:S01]  /*2cdc0*/  IMAD.IADD R8, R5, 0x1, -R8 ;  /* 0x0000000105087824 */ /* 0x000fe200078e0a08 */
[----:B------:R-:W-:-:S03]  /*2cdd0*/  UMOV UR4, 0xffffffff ;  /* 0xffffffff00047882 */ /* 0x000fc60000000000 */
[----:B------:R-:W-:-:S05]  /*2cde0*/  IMAD R3, R6, R4, R8 ;  /* 0x0000000406037224 */ /* 0x000fca00078e0208 */
[----:B------:R-:W-:Y:S01]  /*2cdf0*/  ISETP.GT.AND P6, PT, R3, R0, PT ;  /* 0x000000000300720c */ /* 0x000fe20003fc4270 */
[----:B------:R-:W-:-:S12]  /*2ce00*/  BRA.DIV UR4, `(.L_x_2646) ;  /* 0x0000003a04f07947 */ /* 0x000fd8000b800000 */
[----:B------:R-:W-:-:S04]  /*2ce10*/  VOTE.ANY R3, PT, !P6 ;  /* 0x0000000000037806 */ /* 0x000fc800070e0100 */
[----:B------:R-:W2:Y:S02]  /*2ce20*/  POPC R5, R3 ;  /* 0x0000000300057309 */ /* 0x000ea40000000000 */
[----:B--2---:R2:W3:Y:S02]  /*2ce30*/  SHFL.IDX PT, R17, R2, R5, 0x1f ;  /* 0x00001f0502117589 */ /* 0x0044e400000e0000 */
.L_x_2789:
[----:B------:R-:W-:Y:S01]  /*2ce40*/  ISETP.NE.AND P0, PT, R3, RZ, PT ;  /* 0x000000ff0300720c */ /* 0x000fe20003f05270 */
[----:B------:R-:W-:-:S12]  /*2ce50*/  IMAD.MOV.U32 R16, RZ, RZ, RZ ;  /* 0x000000ffff107224 */ /* 0x000fd800078e00ff */
[----:B------:R-:W-:Y:S05]  /*2ce60*/  @!P0 BRA `(.L_x_2647) ;  /* 0x0000000000148947 */ /* 0x000fea0003800000 */
[----:B------:R-:W-:Y:S01]  /*2ce70*/  UMOV UR4, 0xffffffff ;  /* 0xffffffff00047882 */ /* 0x000fe20000000000 */
[----:B------:R-:W-:Y:S02]  /*2ce80*/  VIADD R12, R5, 0xffffffff ;  /* 0xffffffff050c7836 */ /* 0x000fe40000000000 */
[----:B------:R-:W-:Y:S05]  /*2ce90*/  BRA.DIV UR4, `(.L_x_2648) ;  /* 0x0000003e04147947 */ /* 0x000fea000b800000 */
[----:B0-----:R0:W4:Y:S02]  /*2cea0*/  SHFL.IDX PT, R6, R6, R12, 0x1f ;  /* 0x00001f0c06067589 */ /* 0x00112400000e0000 */
.L_x_2792:
[----:B----4-:R-:W-:-:S07]  /*2ceb0*/  MOV R16, R6 ;  /* 0x0000000600107202 */ /* 0x010fce0000000f00 */
.L_x_2647:
[----:B0-----:R-:W0:Y:S01]  /*2cec0*/  LDC.64 R6, c[0x0][0xc90] ;  /* 0x00032400ff067b82 */ /* 0x001e220000000a00 */
[----:B------:R-:W-:-:S04]  /*2ced0*/  IMAD.IADD R19, R5, 0x1, R19 ;  /* 0x0000000105137824 */ /* 0x000fc800078e0213 */
[----:B0-----:R-:W-:-:S06]  /*2cee0*/  IMAD.WIDE R6, R19, 0x4, R6 ;  /* 0x0000000413067825 */ /* 0x001fcc00078e0206 */
[----:B------:R-:W2:Y:S01]  /*2cef0*/  LDG.E R6, desc[UR56][R6.64] ;  /* 0x0000003806067981 */ /* 0x000ea2000c1e1900 */
[----:B------:R-:W-:-:S04]  /*2cf00*/  IMAD R16, R16, R4, R8 ;  /* 0x0000000410107224 */ /* 0x000fc800078e0208 */
[----:B------:R-:W-:Y:S02]  /*2cf10*/  IMAD.IADD R0, R0, 0x1, -R16 ;  /* 0x0000000100007824 */ /* 0x000fe400078e0a10 */
[----:B--23--:R-:W-:-:S05]  /*2cf20*/  IMAD R5, R17, R6, RZ ;  /* 0x0000000611057224 */ /* 0x00cfca00078e02ff */
[----:B------:R-:W-:-:S04]  /*2cf30*/  IABS R7, R5 ;  /* 0x0000000500077213 */ /* 0x000fc80000000000 */
[----:B------:R-:W0:Y:S08]  /*2cf40*/  I2F.RP R2, R7 ;  /* 0x0000000700027306 */ /* 0x000e300000209400 */
[----:B0-----:R-:W0:Y:S02]  /*2cf50*/  MUFU.RCP R2, R2 ;  /* 0x0000000200027308 */ /* 0x001e240000001000 */
[----:B0-----:R-:W-:-:S06]  /*2cf60*/  VIADD R2, R2, 0xffffffe ;  /* 0x0ffffffe02027836 */ /* 0x001fcc0000000000 */
[----:B------:R-:W0:Y:S02]  /*2cf70*/  F2I.FTZ.U32.TRUNC.NTZ R3, R2 ;  /* 0x0000000200037305 */ /* 0x000e24000021f000 */
[----:B0-----:R-:W-:-:S04]  /*2cf80*/  IMAD.MOV R2, RZ, RZ, -R3 ;  /* 0x000000ffff027224 */ /* 0x001fc800078e0a03 */
[----:B------:R-:W-:Y:S01]  /*2cf90*/  IMAD R8, R2, R7, RZ ;  /* 0x0000000702087224 */ /* 0x000fe200078e02ff */
[----:B------:R-:W-:-:S05]  /*2cfa0*/  MOV R2, RZ ;  /* 0x000000ff00027202 */ /* 0x000fca0000000f00 */
[----:B------:R-:W-:Y:S01]  /*2cfb0*/  IMAD.HI.U32 R8, R3, R8, R2 ;  /* 0x0000000803087227 */ /* 0x000fe200078e0002 */
[----:B------:R-:W-:Y:S02]  /*2cfc0*/  IABS R2, R0 ;  /* 0x0000000000027213 */ /* 0x000fe40000000000 */
[----:B------:R-:W-:-:S03]  /*2cfd0*/  IABS R3, R5 ;  /* 0x0000000500037213 */ /* 0x000fc60000000000 */
[----:B------:R-:W-:-:S04]  /*2cfe0*/  IMAD.HI.U32 R8, R8, R2, RZ ;  /* 0x0000000208087227 */ /* 0x000fc800078e00ff */
[----:B------:R-:W-:-:S04]  /*2cff0*/  IMAD.MOV R3, RZ, RZ, -R3 ;  /* 0x000000ffff037224 */ /* 0x000fc800078e0a03 */
        /* <DEDUP_REMOVED lines=8> */
[----:B------:R-:W-:-:S04]  /*2d080*/  @P0 VIADD R8, R8, 0x1 ;  /* 0x0000000108080836 */ /* 0x000fc80000000000 */
[----:B------:R-:W-:-:S04]  /*2d090*/  IMAD.MOV.U32 R2, RZ, RZ, R8 ;  /* 0x000000ffff027224 */ /* 0x000fc800078e0008 */
[----:B------:R-:W-:Y:S01]  /*2d0a0*/  @!P2 IMAD.MOV R2, RZ, RZ, -R2 ;  /* 0x000000ffff02a224 */ /* 0x000fe200078e0a02 */
[----:B------:R-:W-:-:S05]  /*2d0b0*/  @!P1 LOP3.LUT R2, RZ, R5, RZ, 0x33, !PT ;  /* 0x00000005ff029212 */ /* 0x000fca00078e33ff */
[----:B------:R-:W-:Y:S02]  /*2d0c0*/  IMAD R7, R6, R2, RZ ;  /* 0x0000000206077224 */ /* 0x000fe400078e02ff */
[----:B------:R-:W-:-:S03]  /*2d0d0*/  IMAD.MOV R2, RZ, RZ, -R2 ;  /* 0x000000ffff027224 */ /* 0x000fc600078e0a02 */
[----:B------:R-:W-:Y:S01]  /*2d0e0*/  IADD3 R3, -R7, RZ, RZ ;  /* 0x000000ff07037210 */ /* 0x000fe20007ffe1ff */
[----:B------:R-:W-:-:S03]  /*2d0f0*/  IMAD R0, R5, R2, R0 ;  /* 0x0000000205007224 */ /* 0x000fc600078e0200 */
[----:B------:R-:W-:-:S04]  /*2d100*/  VIADDMNMX R4, R3, R4, R6, PT ;  /* 0x0000000403047246 */ /* 0x000fc80003800106 */
        /* <DEDUP_REMOVED lines=27> */
[----:B------:R-:W-:-:S04]  /*2d2c0*/  LOP3.LUT R2, RZ, R2, RZ, 0x33, !PT ;  /* 0x00000002ff027212 */ /* 0x000fc800078e33ff */
[----:B------:R-:W-:Y:S01]  /*2d2d0*/  IADD3 R17, R17, R2, RZ ;  /* 0x0000000211117210 */ /* 0x000fe20007ffe0ff */
[----:B------:R-:W-:Y:S06]  /*2d2e0*/  BRA `(.L_x_2649) ;  /* 0x00000000001c7947 */ /* 0x000fec0003800000 */
.L_x_2641:
[----:B------:R-:W-:Y:S01]  /*2d2f0*/  UMOV UR4, URZ ;  /* 0x0000003f00047c82 */ /* 0x000fe20008000000 */
[----:B------:R-:W-:Y:S01]  /*2d300*/  UMOV UR5, URZ ;  /* 0x0000003f00057c82 */ /* 0x000fe20008000000 */
[----:B------:R-:W-:Y:S01]  /*2d310*/  ULDC UR6, c[0x0][0xc3c] ;  /* 0x00030f0000067ab9 */ /* 0x000fe20000000800 */
[----:B------:R-:W-:Y:S01]  /*2d320*/  IMAD.MOV.U32 R16, RZ, RZ, R0 ;  /* 0x000000ffff107224 */ /* 0x000fe200078e0000 */
[----:B------:R-:W-:Y:S01]  /*2d330*/  MOV R19, UR6 ;  /* 0x0000000600137c02 */ /* 0x000fe20008000f00 */
[----:B------:R-:W-:Y:S02]  /*2d340*/  IMAD.U32 R17, RZ, RZ, UR4 ;  /* 0x00000004ff117e24 */ /* 0x000fe4000f8e00ff */
[----:B------:R-:W-:-:S07]  /*2d350*/  IMAD.U32 R18, RZ, RZ, UR5 ;  /* 0x00000005ff127e24 */ /* 0x000fce000f8e00ff */
.L_x_2649:
[----:B------:R2:W3:Y:S01]  /*2d360*/  LDL R3, [R1+0x4] ;  /* 0x0000040001037983 */ /* 0x0004e20000100800 */
[----:B------:R-:W4:Y:S01]  /*2d370*/  S2R R0, SR_TID.X ;  /* 0x0000000000007919 */ /* 0x000f220000002100 */
[----:B------:R-:W-:Y:S05]  /*2d380*/  WARPSYNC.ALL ;  /* 0x0000000000007948 */ /* 0x000fea0003800000 */
[----:B----4-:R-:W-:Y:S01]  /*2d390*/  LOP3.LUT R0, R0, 0x1f, RZ, 0xc0, !PT ;  /* 0x0000001f00007812 */ /* 0x010fe200078ec0ff */
        /* <DEDUP_REMOVED lines=8> */
.L_x_2638:
[----:B------:R-:W-:Y:S02]  /*2d420*/  ULDC UR4, c[0x0][0xc3c] ;  /* 0x00030f0000047ab9 */ /* 0x000fe40000000800 */
[----:B----4-:R-:W-:-:S13]  /*2d430*/  ISETP.GE.AND P0, PT, R19, UR4, PT ;  /* 0x0000000413007c0c */ /* 0x010fda000bf06270 */
[----:B------:R-:W-:Y:S05]  /*2d440*/  @!P0 BRA `(.L_x_2650) ;  /* 0xffffffa400308947 */ /* 0x000fea000383ffff */
[----:B------:R-:W-:Y:S05]  /*2d450*/  BSYNC B7 ;  /* 0x0000000000077941 */ /* 0x000fea0003800000 */
.L_x_2540:
[----:B---3--:R-:W3:Y:S01]  /*2d460*/  LDL.LU R0, [R1+0x54] ;  /* 0x0000540001007983 */ /* 0x008ee20000300800 */
[----:B------:R-:W-:Y:S01]  /*2d470*/  BSSY B0, `(.L_x_2651) ;  /* 0x000000b000007945 */ /* 0x000fe20003800000 */
[----:B------:R-:W4:Y:S01]  /*2d480*/  S2R R5, SR_CgaCtaId ;  /* 0x0000000000057919 */ /* 0x000f220000008800 */
[----:B---3--:R-:W-:-:S05]  /*2d490*/  VIADD R0, R0, 0x1 ;  /* 0x0000000100007836 */ /* 0x008fca0000000000 */
[----:B0-----:R-:W-:-:S04]  /*2d4a0*/  LEA.HI R2, R0, R0, RZ, 0x1 ;  /* 0x0000000000027211 */ /* 0x001fc800078f08ff */
[----:B--2---:R-:W-:-:S05]  /*2d4b0*/  LOP3.LUT R3, R2, 0xfffffffe, RZ, 0xc0, !PT ;  /* 0xfffffffe02037812 */ /* 0x004fca00078ec0ff */
[----:B------:R-:W-:Y:S01]  /*2d4c0*/  IMAD.IADD R3, R0, 0x1, -R3 ;  /* 0x0000000100037824 */ /* 0x000fe200078e0a03 */
[----:B------:R-:W-:-:S04]  /*2d4d0*/  MOV R0, 0x400 ;  /* 0x0000040000007802 */ /* 0x000fc80000000f00 */
[----:B----4-:R-:W-:Y:S02]  /*2d4e0*/  LEA R0, R5, R0, 0x18 ;  /* 0x0000000005007211 */ /* 0x010fe400078ec0ff */
[----:B------:R-:W-:-:S04]  /*2d4f0*/  SHF.L.U32 R3, R3, 0x1f, RZ ;  /* 0x0000001f03037819 */ /* 0x000fc800000006ff */
[----:B------:R-:W0:Y:S02]  /*2d500*/  SYNCS.PHASECHK.TRANS64.TRYWAIT P0, [R0+URZ+0x29820], R3 ;  /* 0x02982003000075a7 */ /* 0x000e24000800017f */
[----:B0-----:R-:W-:Y:S05]  /*2d510*/  @!P0 BRA `(.L_x_2652) ;  /* 0x00000034009c8947 */ /* 0x001fea0003800000 */
.L_x_2793:
[----:B------:R-:W-:Y:S05]  /*2d520*/  BSYNC B0 ;  /* 0x0000000000007941 */ /* 0x000fea0003800000 */
.L_x_2651:
[----:B------:R-:W-:-:S03]  /*2d530*/  UMOV UR4, 0xffffffff ;  /* 0xffffffff00047882 */ /* 0x000fc60000000000 */
[----:B------:R-:W-:Y:S05]  /*2d540*/  BRA.DIV UR4, `(.L_x_2653) ;  /* 0x0000003604a47947 */ /* 0x000fea000b800000 */
[----:B------:R-:W2:Y:S02]  /*2d550*/  S2R R2, SR_TID.X ;  /* 0x0000000000027919 */ /* 0x000ea40000002100 */
[----:B--2---:R-:W-:-:S04]  /*2d560*/  SHF.R.U32.HI R2, RZ, 0x5, R2 ;  /* 0x00000005ff027819 */ /* 0x004fc80000011602 */
[----:B------:R-:W-:-:S05]  /*2d570*/  LOP3.LUT R2, R2, 0x3, RZ, 0xc0, !PT ;  /* 0x0000000302027812 */ /* 0x000fca00078ec0ff */
[----:B------:R2:W3:Y:S02]  /*2d580*/  SHFL.IDX PT, R14, R2, RZ, 0x1f ;  /* 0x00001fff020e7589 */ /* 0x0004e400000e0000 */
.L_x_2796:
[----:B---3--:R-:W-:-:S13]  /*2d590*/  ISETP.NE.AND P0, PT, R14, RZ, PT ;  /* 0x000000ff0e00720c */ /* 0x008fda0003f05270 */
[----:B------:R-:W-:Y:S05]  /*2d5a0*/  @P0 BRA `(.L_x_2327) ;  /* 0x0000000000b00947 */ /* 0x000fea0003800000 */
[----:B------:R-:W-:-:S03]  /*2d5b0*/  UMOV UR4, 0xffffffff ;  /* 0xffffffff00047882 */ /* 0x000fc60000000000 */
[----:B------:R-:W-:Y:S05]  /*2d5c0*/  BRA.DIV UR4, `(.L_x_2654) ;  /* 0x0000003604b87947 */ /* 0x000fea000b800000 */
[----:B------:R-:W-:-:S13]  /*2d5d0*/  ELECT P6, URZ, PT ;  /* 0x00000000003f782f */ /* 0x000fda00038c0000 */
.L_x_2799:
[----:B------:R-:W-:Y:S05]  /*2d5e0*/  @!P6 BRA `(.L_x_2327) ;  /* 0x0000000000a0e947 */ /* 0x000fea0003800000 */
[----:B------:R-:W-:-:S06]  /*2d5f0*/  ULOP3.LUT UR4, UR36, 0x2, URZ, 0xfc, !UPT ;  /* 0x0000000224047892 */ /* 0x000fcc000f8efc3f */
[----:B--2---:R-:W-:-:S05]  /*2d600*/  IMAD.U32 R2, RZ, RZ, UR4 ;  /* 0x00000004ff027e24 */ /* 0x004fca000f8e00ff */
[----:B------:R-:W-:-:S13]  /*2d610*/  ISETP.NE.AND P0, PT, R2, 0x3, PT ;  /* 0x000000030200780c */ /* 0x000fda0003f05270 */
[----:B------:R-:W-:Y:S05]  /*2d620*/  @!P0 BRA `(.L_x_2655) ;  /* 0x0000000000048947 */ /* 0x000fea0003800000 */
[----:B------:R-:W-:Y:S01]  /*2d630*/  BPT.TRAP 0x1 ;  /* 0x000000040000795c */ /* 0x000fe20000300000 */
.L_x_2655:
[----:B0-----:R-:W2:Y:S04]  /*2d640*/  LDL R3, [R1+0x8] ;  /* 0x0000080001037983 */ /* 0x001ea80000100800 */
[----:B------:R-:W3:Y:S01]  /*2d650*/  LDL.LU R7, [R1+0x14] ;  /* 0x0000140001077983 */ /* 0x000ee20000300800 */
[----:B------:R-:W-:-:S05]  /*2d660*/  IADD3 R2, R0, 0x29840, RZ ;  /* 0x0002984000027810 */ /* 0x000fca0007ffe0ff */
        /* <DEDUP_REMOVED lines=11> */
.L_x_2800:
[----:B------:R-:W2:Y:S02]  /*2d720*/  SYNCS.PHASECHK.TRANS64.TRYWAIT P1, [R7+URZ], R2 ;  /* 0x00000002070075a7 */ /* 0x000ea4000802017f */
[----:B--2---:R-:W-:Y:S05]  /*2d730*/  @!P1 BRA `(.L_x_2657) ;  /* 0x0000003400909947 */ /* 0x004fea0003800000 */
.L_x_2801:
[----:B------:R-:W-:Y:S05]  /*2d740*/  @!P0 BRA `(.L_x_2658) ;  /* 0x0000000000048947 */ /* 0x000fea0003800000 */
[----:B------:R-:W-:Y:S01]  /*2d750*/  BPT.TRAP 0x1 ;  /* 0x000000040000795c */ /* 0x000fe20000300000 */
.L_x_2658:
[----:B------:R-:W3:Y:S02]  /*2d760*/  LDL.LU R4, [R1+0x8] ;  /* 0x0000080001047983 */ /* 0x000ee40000300800 */
[----:B---3--:R-:W-:-:S04]  /*2d770*/  LEA R4, R4, R0, 0x3 ;  /* 0x0000000004047211 */ /* 0x008fc800078e18ff */
[----:B------:R-:W3:Y:S02]  /*2d780*/  SYNCS.PHASECHK.TRANS64.TRYWAIT P1, [R4+URZ+0x29860], R5 ;  /* 0x02986005040075a7 */ /* 0x000ee4000802017f */
[----:B---3--:R-:W-:Y:S05]  /*2d790*/  @!P1 BRA `(.L_x_2659) ;  /* 0x00000034008c9947 */ /* 0x008fea0003800000 */
.L_x_2802:
[----:B------:R-:W-:Y:S05]  /*2d7a0*/  @!P0 BRA `(.L_x_2660) ;  /* 0x0000000000048947 */ /* 0x000fea0003800000 */
[----:B------:R-:W-:Y:S01]  /*2d7b0*/  BPT.TRAP 0x1 ;  /* 0x000000040000795c */ /* 0x000fe20000300000 */
.L_x_2660:
[----:B------:R-:W-:-:S04]  /*2d7c0*/  IMAD R3, R3, 0x8, R0 ;  /* 0x0000000803037824 */ /* 0x000fc800078e0200 */
[----:B------:R-:W4:Y:S02]  /*2d7d0*/  SYNCS.PHASECHK.TRANS64.TRYWAIT P1, [R3+URZ+0x29860], R2 ;  /* 0x02986002030075a7 */ /* 0x000f24000802017f */
[----:B----4-:R-:W-:Y:S05]  /*2d7e0*/  @!P1 BRA `(.L_x_2661) ;  /* 0x00000034008c9947 */ /* 0x010fea0003800000 */
.L_x_2803:
[----:B------:R-:W-:Y:S05]  /*2d7f0*/  @!P0 BRA `(.L_x_2662) ;  /* 0x0000000000048947 */ /* 0x000fea0003800000 */
[----:B------:R-:W-:Y:S01]  /*2d800*/  BPT.TRAP 0x1 ;  /* 0x000000040000795c */ /* 0x000fe20000300000 */
.L_x_2662:
[----:B------:R-:W5:Y:S02]  /*2d810*/  SYNCS.PHASECHK.TRANS64.TRYWAIT P0, [R4+URZ+0x29880], R5 ;  /* 0x02988005040075a7 */ /* 0x000f64000800017f */
[----:B-----5:R-:W-:Y:S05]  /*2d820*/  @!P0 BRA `(.L_x_2663) ;  /* 0x0000003400908947 */ /* 0x020fea0003800000 */
.L_x_2664:
[----:B------:R0:W0:Y:S02]  /*2d830*/  SYNCS.PHASECHK.TRANS64.TRYWAIT P0, [R3+URZ+0x29880], R2 ;  /* 0x02988002030075a7 */ /* 0x000024000800017f */
[----:B0-----:R-:W-:Y:S05]  /*2d840*/  @!P0 NANOSLEEP.SYNCS 0x989680 ;  /* 0x009896800000895d */ /* 0x001fea0003900000 */
[----:B------:R-:W0:Y:S02]  /*2d850*/  @!P0 SYNCS.PHASECHK.TRANS64 P0, [R3+URZ+0x29880], R2 ;  /* 0x02988002030085a7 */ /* 0x000e24000800007f */
[----:B0-----:R-:W-:Y:S05]  /*2d860*/  @!P0 BRA `(.L_x_2664) ;  /* 0xfffffffc00f08947 */ /* 0x001fea000383ffff */
.L_x_2327:
[----:B------:R-:W-:Y:S05]  /*2d870*/  BSYNC B8 ;  /* 0x0000000000087941 */ /* 0x000fea0003800000 */
.L_x_2324:
[----:B------:R-:W-:Y:S05]  /*2d880*/  EXIT ;  /* 0x000000000000794d */ /* 0x000fea0003800000 */
.L_x_2345:
[----:B---3--:R3:W4:Y:S02]  /*2d890*/  SYNCS.PHASECHK.TRANS64.TRYWAIT P5, [R97+URZ+0x29890], R98 ;  /* 0x02989062610075a7 */ /* 0x00872400080a017f */
[----:B----4-:R-:W-:Y:S05]  /*2d8a0*/  @!P5 NANOSLEEP.SYNCS 0x989680 ;  /* 0x009896800000d95d */ /* 0x010fea0003900000 */
[----:B------:R-:W4:Y:S02]  /*2d8b0*/  @!P5 SYNCS.PHASECHK.TRANS64 P5, [R97+URZ+0x29890], R98 ;  /* 0x029890626100d5a7 */ /* 0x000f2400080a007f */
[----:B----4-:R-:W-:Y:S05]  /*2d8c0*/  @!P5 BRA `(.L_x_2345) ;  /* 0xfffffffc00f0d947 */ /* 0x010fea000383ffff */
[----:B------:R-:W-:Y:S05]  /*2d8d0*/  BRA `(.L_x_2665) ;  /* 0xfffffd5c00347947 */ /* 0x000fea000383ffff */
.L_x_2399:
[----:B--2---:R2:W4:Y:S02]  /*2d8e0*/  SYNCS.PHASECHK.TRANS64.TRYWAIT P5, [R97+URZ+0x29890], R98 ;  /* 0x02989062610075a7 */ /* 0x00452400080a017f */
[----:B----4-:R-:W-:Y:S05]  /*2d8f0*/  @!P5 NANOSLEEP.SYNCS 0x989680 ;  /* 0x009896800000d95d */ /* 0x010fea0003900000 */
[----:B------:R-:W4:Y:S02]  /*2d900*/  @!P5 SYNCS.PHASECHK.TRANS64 P5, [R97+URZ+0x29890], R98 ;  /* 0x029890626100d5a7 */ /* 0x000f2400080a007f */
[----:B----4-:R-:W-:Y:S05]  /*2d910*/  @!P5 BRA `(.L_x_2399) ;  /* 0xfffffffc00f0d947 */ /* 0x010fea000383ffff */
[----:B------:R-:W-:Y:S05]  /*2d920*/  BRA `(.L_x_2666) ;  /* 0xfffffdb800787947 */ /* 0x000fea000383ffff */
.L_x_2424:
[----:B-1----:R1:W2:Y:S02]  /*2d930*/  SYNCS.PHASECHK.TRANS64.TRYWAIT P2, [R97+URZ+0x29890], R98 ;  /* 0x02989062610075a7 */ /* 0x0022a4000804017f */
[----:B--2---:R-:W-:Y:S05]  /*2d940*/  @!P2 NANOSLEEP.SYNCS 0x989680 ;  /* 0x009896800000a95d */ /* 0x004fea0003900000 */
[----:B------:R-:W2:Y:S02]  /*2d950*/  @!P2 SYNCS.PHASECHK.TRANS64 P2, [R97+URZ+0x29890], R98 ;  /* 0x029890626100a5a7 */ /* 0x000ea4000804007f */
[----:B--2---:R-:W-:Y:S05]  /*2d960*/  @!P2 BRA `(.L_x_2424) ;  /* 0xfffffffc00f0a947 */ /* 0x004fea000383ffff */
[----:B------:R-:W-:Y:S05]  /*2d970*/  BRA `(.L_x_2667) ;  /* 0xfffffe1800287947 */ /* 0x000fea000383ffff */
.L_x_2430:
[----:B-1----:R1:W2:Y:S02]  /*2d980*/  SYNCS.PHASECHK.TRANS64.TRYWAIT P1, [R97+URZ+0x298b0], R98 ;  /* 0x0298b062610075a7 */ /* 0x0022a4000802017f */
[----:B--2---:R-:W-:Y:S05]  /*2d990*/  @!P1 NANOSLEEP.SYNCS 0x989680 ;  /* 0x009896800000995d */ /* 0x004fea0003900000 */
[----:B------:R-:W2:Y:S02]  /*2d9a0*/  @!P1 SYNCS.PHASECHK.TRANS64 P1, [R97+URZ+0x298b0], R98 ;  /* 0x0298b062610095a7 */ /* 0x000ea4000802007f */
[----:B--2---:R-:W-:Y:S05]  /*2d9b0*/  @!P1 BRA `(.L_x_2430) ;  /* 0xfffffffc00f09947 */ /* 0x004fea000383ffff */
[----:B------:R-:W-:Y:S05]  /*2d9c0*/  BRA `(.L_x_2668) ;  /* 0xfffffe1c00287947 */ /* 0x000fea000383ffff */
.L_x_2438:
        /* <DEDUP_REMOVED lines=8> */
.L_x_2670:
[----:B------:R-:W-:Y:S05]  /*2da50*/  BSYNC B0 ;  /* 0x0000000000007941 */ /* 0x000fea0003800000 */
.L_x_2669:
[----:B------:R-:W-:Y:S01]  /*2da60*/  IMAD.MOV.U32 R197, RZ, RZ, R14 ;  /* 0x000000ffffc57224 */ /* 0x000fe200078e000e */
[----:B------:R-:W-:Y:S06]  /*2da70*/  BRA `(.L_x_2671) ;  /* 0xfffffe2400107947 */ /* 0x000fec000383ffff */
.L_x_2448:
[----:B------:R-:W-:Y:S01]  /*2da80*/  BSSY B1, `(.L_x_2672) ;  /* 0x0000007000017945 */ /* 0x000fe20003800000 */
[----:B------:R-:W-:Y:S01]  /*2da90*/  IMAD.MOV.U32 R12, RZ, RZ, RZ ;  /* 0x000000ffff0c7224 */ /* 0x000fe200078e00ff */
[----:B------:R-:W-:Y:S01]  /*2daa0*/  MOV R11, 0x1e1f ;  /* 0x00001e1f000b7802 */ /* 0x000fe20000000f00 */
[----:B------:R-:W-:-:S07]  /*2dab0*/  IMAD.MOV.U32 R15, RZ, RZ, -0x1 ;  /* 0xffffffffff0f7424 */ /* 0x000fce00078e00ff */
[----:B0-----:R-:W-:Y:S05]  /*2dac0*/  WARPSYNC.COLLECTIVE R15, `(.L_x_2673) ;  /* 0x000000000f087348 */ /* 0x001fea0003c00000 */
[----:B------:R1:W2:Y:S02]  /*2dad0*/  SHFL.IDX P6, R14, R13, R12, R11 ;  /* 0x0000000c0d0e7389 */ /* 0x0002a400000c000b */
[----:B012---:R-:W-:Y:S01]  /*2dae0*/  ENDCOLLECTIVE ;  /* 0x000000000000791b */ /* 0x007fe20003800000 */
.L_x_2673:
[----:B------:R-:W-:Y:S05]  /*2daf0*/  BSYNC B1 ;  /* 0x0000000000017941 */ /* 0x000fea0003800000 */
.L_x_2672:
        /* <DEDUP_REMOVED lines=8> */
.L_x_2674:
[----:B------:R-:W-:Y:S01]  /*2db80*/  MOV R13, R4 ;  /* 0x00000004000d7202 */ /* 0x000fe20000000f00 */
[----:B------:R-:W-:-:S07]  /*2db90*/  IMAD.MOV.U32 R3, RZ, RZ, R14 ;  /* 0x000000ffff037224 */ /* 0x000fce00078e000e */
[----:B------:R-:W-:Y:S05]  /*2dba0*/  WARPSYNC.COLLECTIVE R15, `(.L_x_2675) ;  /* 0x000000000f087348 */ /* 0x000fea0003c00000 */
[----:B------:R0:W1:Y:S02]  /*2dbb0*/  SHFL.IDX P6, R14, R13, R12, R11 ;  /* 0x0000000c0d0e7389 */ /* 0x00006400000c000b */
[----:B01----:R-:W-:Y:S01]  /*2dbc0*/  ENDCOLLECTIVE ;  /* 0x000000000000791b */ /* 0x003fe20003800000 */
.L_x_2675:
[----:B------:R-:W-:Y:S02]  /*2dbd0*/  IMAD.MOV.U32 R13, RZ, RZ, R5 ;  /* 0x000000ffff0d7224 */ /* 0x000fe400078e0005 */
[----:B------:R-:W-:-:S07]  /*2dbe0*/  IMAD.MOV.U32 R4, RZ, RZ, R14 ;  /* 0x000000ffff047224 */ /* 0x000fce00078e000e */
[----:B------:R-:W-:Y:S05]  /*2dbf0*/  WARPSYNC.COLLECTIVE R15, `(.L_x_2676) ;  /* 0x000000000f087348 */ /* 0x000fea0003c00000 */
[----:B------:R0:W1:Y:S02]  /*2dc00*/  SHFL.IDX P6, R14, R13, R12, R11 ;  /* 0x0000000c0d0e7389 */ /* 0x00006400000c000b */
[----:B01----:R-:W-:Y:S01]  /*2dc10*/  ENDCOLLECTIVE ;  /* 0x000000000000791b */ /* 0x003fe20003800000 */
.L_x_2676:
[----:B------:R-:W-:Y:S05]  /*2dc20*/  BRA `(.L_x_2677) ;  /* 0xfffffe2800fc7947 */ /* 0x000fea000383ffff */
.L_x_2452:
[----:B-1----:R1:W3:Y:S02]  /*2dc30*/  SYNCS.PHASECHK.TRANS64.TRYWAIT P0, [R16+URZ+0x29800], R5 ;  /* 0x02980005100075a7 */ /* 0x0022e4000800017f */
[----:B---3--:R-:W-:Y:S05]  /*2dc40*/  @!P0 NANOSLEEP.SYNCS 0x989680 ;  /* 0x009896800000895d */ /* 0x008fea0003900000 */
[----:B------:R-:W3:Y:S02]  /*2dc50*/  @!P0 SYNCS.PHASECHK.TRANS64 P0, [R16+URZ+0x29800], R5 ;  /* 0x02980005100085a7 */ /* 0x000ee4000800007f */
[----:B---3--:R-:W-:Y:S05]  /*2dc60*/  @!P0 BRA `(.L_x_2452) ;  /* 0xfffffffc00f08947 */ /* 0x008fea000383ffff */
[----:B------:R-:W-:Y:S05]  /*2dc70*/  BRA `(.L_x_2678) ;  /* 0xfffffe3000347947 */ /* 0x000fea000383ffff */
.L_x_2464:
[----:B------:R-:W-:Y:S01]  /*2dc80*/  BSSY B1, `(.L_x_2679) ;  /* 0x0000007000017945 */ /* 0x000fe20003800000 */
[----:B------:R-:W-:Y:S01]  /*2dc90*/  IMAD.MOV.U32 R12, RZ, RZ, RZ ;  /* 0x000000ffff0c7224 */ /* 0x000fe200078e00ff */
[----:B------:R-:W-:Y:S01]  /*2dca0*/  MOV R11, 0x1e1f ;  /* 0x00001e1f000b7802 */ /* 0x000fe20000000f00 */
[----:B------:R-:W-:-:S07]  /*2dcb0*/  IMAD.MOV.U32 R15, RZ, RZ, -0x1 ;  /* 0xffffffffff0f7424 */ /* 0x000fce00078e00ff */
[----:B0-----:R-:W-:Y:S05]  /*2dcc0*/  WARPSYNC.COLLECTIVE R15, `(.L_x_2680) ;  /* 0x000000000f087348 */ /* 0x001fea0003c00000 */
[----:B------:R1:W2:Y:S02]  /*2dcd0*/  SHFL.IDX P6, R14, R13, R12, R11 ;  /* 0x0000000c0d0e7389 */ /* 0x0002a400000c000b */
[----:B012---:R-:W-:Y:S01]  /*2dce0*/  ENDCOLLECTIVE ;  /* 0x000000000000791b */ /* 0x007fe20003800000 */
.L_x_2680:
[----:B------:R-:W-:Y:S05]  /*2dcf0*/  BSYNC B1 ;  /* 0x0000000000017941 */ /* 0x000fea0003800000 */
.L_x_2679:
        /* <DEDUP_REMOVED lines=8> */
.L_x_2681:
[----:B------:R-:W-:Y:S01]  /*2dd80*/  MOV R13, R20 ;  /* 0x00000014000d7202 */ /* 0x000fe20000000f00 */
[----:B------:R-:W-:-:S07]  /*2dd90*/  IMAD.MOV.U32 R3, RZ, RZ, R14 ;  /* 0x000000ffff037224 */ /* 0x000fce00078e000e */
[----:B------:R-:W-:Y:S05]  /*2dda0*/  WARPSYNC.COLLECTIVE R15, `(.L_x_2682) ;  /* 0x000000000f087348 */ /* 0x000fea0003c00000 */
[----:B------:R0:W1:Y:S02]  /*2ddb0*/  SHFL.IDX P6, R14, R13, R12, R11 ;  /* 0x0000000c0d0e7389 */ /* 0x00006400000c000b */
[----:B01----:R-:W-:Y:S01]  /*2ddc0*/  ENDCOLLECTIVE ;  /* 0x000000000000791b */ /* 0x003fe20003800000 */
.L_x_2682:
[----:B------:R-:W-:Y:S02]  /*2ddd0*/  IMAD.MOV.U32 R13, RZ, RZ, R21 ;  /* 0x000000ffff0d7224 */ /* 0x000fe400078e0015 */
[----:B------:R-:W-:-:S07]  /*2dde0*/  IMAD.MOV.U32 R20, RZ, RZ, R14 ;  /* 0x000000ffff147224 */ /* 0x000fce00078e000e */
[----:B------:R-:W-:Y:S05]  /*2ddf0*/  WARPSYNC.COLLECTIVE R15, `(.L_x_2683) ;  /* 0x000000000f087348 */ /* 0x000fea0003c00000 */
[----:B------:R0:W1:Y:S02]  /*2de00*/  SHFL.IDX P6, R14, R13, R12, R11 ;  /* 0x0000000c0d0e7389 */ /* 0x00006400000c000b */
[----:B01----:R-:W-:Y:S01]  /*2de10*/  ENDCOLLECTIVE ;  /* 0x000000000000791b */ /* 0x003fe20003800000 */
.L_x_2683:
[----:B------:R-:W-:Y:S01]  /*2de20*/  IMAD.MOV.U32 R21, RZ, RZ, R14 ;  /* 0x000000ffff157224 */ /* 0x000fe200078e000e */
[----:B------:R-:W-:Y:S06]  /*2de30*/  BRA `(.L_x_2684) ;  /* 0xfffffe5c00f07947 */ /* 0x000fec000383ffff */
.L_x_2468:
[----:B0-----:R0:W3:Y:S02]  /*2de40*/  SYNCS.PHASECHK.TRANS64.TRYWAIT P0, [R16+URZ+0x29800], R21 ;  /* 0x02980015100075a7 */ /* 0x0010e4000800017f */
[----:B---3--:R-:W-:Y:S05]  /*2de50*/  @!P0 NANOSLEEP.SYNCS 0x989680 ;  /* 0x009896800000895d */ /* 0x008fea0003900000 */
[----:B------:R-:W3:Y:S02]  /*2de60*/  @!P0 SYNCS.PHASECHK.TRANS64 P0, [R16+URZ+0x29800], R21 ;  /* 0x02980015100085a7 */ /* 0x000ee4000800007f */
[----:B---3--:R-:W-:Y:S05]  /*2de70*/  @!P0 BRA `(.L_x_2468) ;  /* 0xfffffffc00f08947 */ /* 0x008fea000383ffff */
[----:B------:R-:W-:Y:S05]  /*2de80*/  BRA `(.L_x_2685) ;  /* 0xfffffe6000ec7947 */ /* 0x000fea000383ffff */
.L_x_2476:
[----:B-1----:R1:W2:Y:S02]  /*2de90*/  SYNCS.PHASECHK.TRANS64.TRYWAIT P0, [R0+URZ+0x29830], R3 ;  /* 0x02983003000075a7 */ /* 0x0022a4000800017f */
[----:B--2---:R-:W-:Y:S05]  /*2dea0*/  @!P0 NANOSLEEP.SYNCS 0x989680 ;  /* 0x009896800000895d */ /* 0x004fea0003900000 */
[----:B------:R-:W2:Y:S02]  /*2deb0*/  @!P0 SYNCS.PHASECHK.TRANS64 P0, [R0+URZ+0x29830], R3 ;  /* 0x02983003000085a7 */ /* 0x000ea4000800007f */
[----:B--2---:R-:W-:Y:S05]  /*2dec0*/  @!P0 BRA `(.L_x_2476) ;  /* 0xfffffffc00f08947 */ /* 0x004fea000383ffff */
[----:B------:R-:W-:Y:S05]  /*2ded0*/  BRA `(.L_x_2475) ;  /* 0xfffffe94001c7947 */ /* 0x000fea000383ffff */
.L_x_2482:
[----:B-1----:R1:W2:Y:S02]  /*2dee0*/  SYNCS.PHASECHK.TRANS64.TRYWAIT P3, [R11+URZ+0x29830], R10 ;  /* 0x0298300a0b0075a7 */ /* 0x0022a4000806017f */
[----:B--2---:R-:W-:Y:S05]  /*2def0*/  @!P3 NANOSLEEP.SYNCS 0x989680 ;  /* 0x009896800000b95d */ /* 0x004fea0003900000 */
[----:B------:R-:W2:Y:S02]  /*2df00*/  @!P3 SYNCS.PHASECHK.TRANS64 P3, [R11+URZ+0x29830], R10 ;  /* 0x0298300a0b00b5a7 */ /* 0x000ea4000806007f */
[----:B--2---:R-:W-:Y:S05]  /*2df10*/  @!P3 BRA `(.L_x_2482) ;  /* 0xfffffffc00f0b947 */ /* 0x004fea000383ffff */
[----:B------:R-:W-:Y:S05]  /*2df20*/  BRA `(.L_x_2481) ;  /* 0xfffffed400547947 */ /* 0x000fea000383ffff */
.L_x_2486:
[----:B-1----:R1:W2:Y:S02]  /*2df30*/  SYNCS.PHASECHK.TRANS64.TRYWAIT P2, [R11+URZ+0x29850], R9 ;  /* 0x029850090b0075a7 */ /* 0x0022a4000804017f */
[----:B--2---:R-:W-:Y:S05]  /*2df40*/  @!P2 NANOSLEEP.SYNCS 0x989680 ;  /* 0x009896800000a95d */ /* 0x004fea0003900000 */
[----:B------:R-:W2:Y:S02]  /*2df50*/  @!P2 SYNCS.PHASECHK.TRANS64 P2, [R11+URZ+0x29850], R9 ;  /* 0x029850090b00a5a7 */ /* 0x000ea4000804007f */
[----:B--2---:R-:W-:Y:S05]  /*2df60*/  @!P2 BRA `(.L_x_2486) ;  /* 0xfffffffc00f0a947 */ /* 0x004fea000383ffff */
[----:B------:R-:W-:Y:S05]  /*2df70*/  BRA `(.L_x_2483) ;  /* 0xfffffee400907947 */ /* 0x000fea000383ffff */
.L_x_2494:
[----:B-1----:R1:W2:Y:S02]  /*2df80*/  SYNCS.PHASECHK.TRANS64.TRYWAIT P0, [R10+URZ+0x29830], R11 ;  /* 0x0298300b0a0075a7 */ /* 0x0022a4000800017f */
[----:B--2---:R-:W-:Y:S05]  /*2df90*/  @!P0 NANOSLEEP.SYNCS 0x989680 ;  /* 0x009896800000895d */ /* 0x004fea0003900000 */
[----:B------:R-:W2:Y:S02]  /*2dfa0*/  @!P0 SYNCS.PHASECHK.TRANS64 P0, [R10+URZ+0x29830], R11 ;  /* 0x0298300b0a0085a7 */ /* 0x000ea4000800007f */
[----:B--2---:R-:W-:Y:S05]  /*2dfb0*/  @!P0 BRA `(.L_x_2494) ;  /* 0xfffffffc00f08947 */ /* 0x004fea000383ffff */
[----:B------:R-:W-:Y:S05]  /*2dfc0*/  BRA `(.L_x_2493) ;  /* 0xffffff1c00247947 */ /* 0x000fea000383ffff */
.L_x_2498:
[----:B-1----:R1:W2:Y:S02]  /*2dfd0*/  SYNCS.PHASECHK.TRANS64.TRYWAIT P0, [R10+URZ+0x29850], R7 ;  /* 0x029850070a0075a7 */ /* 0x0022a4000800017f */
[----:B--2---:R-:W-:Y:S05]  /*2dfe0*/  @!P0 NANOSLEEP.SYNCS 0x989680 ;  /* 0x009896800000895d */ /* 0x004fea0003900000 */
[----:B------:R-:W2:Y:S02]  /*2dff0*/  @!P0 SYNCS.PHASECHK.TRANS64 P0, [R10+URZ+0x29850], R7 ;  /* 0x029850070a0085a7 */ /* 0x000ea4000800007f */
[----:B--2---:R-:W-:Y:S05]  /*2e000*/  @!P0 BRA `(.L_x_2498) ;  /* 0xfffffffc00f08947 */ /* 0x004fea000383ffff */
[----:B------:R-:W-:Y:S05]  /*2e010*/  BRA `(.L_x_2495) ;  /* 0xffffff2c00547947 */ /* 0x000fea000383ffff */
.L_x_2504:
[----:B-1----:R1:W2:Y:S02]  /*2e020*/  SYNCS.PHASECHK.TRANS64.TRYWAIT P0, [R11+URZ+0x29850], R2 ;  /* 0x029850020b0075a7 */ /* 0x0022a4000800017f */
[----:B--2---:R-:W-:Y:S05]  /*2e030*/  @!P0 NANOSLEEP.SYNCS 0x989680 ;  /* 0x009896800000895d */ /* 0x004fea0003900000 */
[----:B------:R-:W2:Y:S02]  /*2e040*/  @!P0 SYNCS.PHASECHK.TRANS64 P0, [R11+URZ+0x29850], R2 ;  /* 0x029850020b0085a7 */ /* 0x000ea4000800007f */
[----:B--2---:R-:W-:Y:S05]  /*2e050*/  @!P0 BRA `(.L_x_2504) ;  /* 0xfffffffc00f08947 */ /* 0x004fea000383ffff */
[----:B------:R-:W-:Y:S05]  /*2e060*/  BRA `(.L_x_2503) ;  /* 0xffffff5400f47947 */ /* 0x000fea000383ffff */
.L_x_2508:
        /* <DEDUP_REMOVED lines=9> */
.L_x_2686:
        /* <DEDUP_REMOVED lines=8> */
[----:B------:R-:W-:Y:S02]  /*2e180*/  MOV R13, R3 ;  /* 0x00000003000d7202 */ /* 0x000fe40000000f00 */
        /* <DEDUP_REMOVED lines=9> */
.L_x_2687:
        /* <DEDUP_REMOVED lines=18> */
.L_x_2688:
[----:B------:R-:W-:Y:S02]  /*2e340*/  SEL R65, R67, R62, P0 ;  /* 0x0000003e43417207 */ /* 0x000fe40000000000 */
[----:B------:R-:W-:Y:S02]  /*2e350*/  SEL R67, R70, R69, P0 ;  /* 0x0000004546437207 */ /* 0x000fe40000000000 */
[----:B------:R-:W-:Y:S02]  /*2e360*/  SEL R69, R69, R70, P0 ;  /* 0x0000004645457207 */ /* 0x000fe40000000000 */
[----:B------:R-:W-:Y:S02]  /*2e370*/  SEL R4, R6, R3, P0 ;  /* 0x0000000306047207 */ /* 0x000fe40000000000 */
[----:B------:R-:W-:Y:S01]  /*2e380*/  SEL R6, R3, R6, P0 ;  /* 0x0000000603067207 */ /* 0x000fe20000000000 */
[----:B------:R-:W-:Y:S02]  /*2e390*/  IMAD.MOV.U32 R13, RZ, RZ, R7 ;  /* 0x000000ffff0d7224 */ /* 0x000fe400078e0007 */
[----:B------:R-:W-:-:S02]  /*2e3a0*/  IMAD.MOV.U32 R12, RZ, RZ, R2 ;  /* 0x000000ffff0c7224 */ /* 0x000fc400078e0002 */
[----:B------:R-:W-:-:S07]  /*2e3b0*/  IMAD.MOV.U32 R10, RZ, RZ, R14 ;  /* 0x000000ffff0a7224 */ /* 0x000fce00078e000e */
[----:B------:R-:W-:Y:S05]  /*2e3c0*/  WARPSYNC.COLLECTIVE R15, `(.L_x_2689) ;  /* 0x000000000f087348 */ /* 0x000fea0003c00000 */
[----:B------:R0:W1:Y:S02]  /*2e3d0*/  SHFL.IDX P6, R14, R13, R12, R11 ;  /* 0x0000000c0d0e7389 */ /* 0x00006400000c000b */
[----:B01----:R-:W-:Y:S01]  /*2e3e0*/  ENDCOLLECTIVE ;  /* 0x000000000000791b */ /* 0x003fe20003800000 */
.L_x_2689:
[----:B------:R-:W-:Y:S02]  /*2e3f0*/  IMAD.MOV.U32 R13, RZ, RZ, R9 ;  /* 0x000000ffff0d7224 */ /* 0x000fe400078e0009 */
[----:B------:R-:W-:Y:S01]  /*2e400*/  IMAD.MOV.U32 R12, RZ, RZ, R0 ;  /* 0x000000ffff0c7224 */ /* 0x000fe200078e0000 */
[----:B------:R-:W-:-:S07]  /*2e410*/  MOV R7, R14 ;  /* 0x0000000e00077202 */ /* 0x000fce0000000f00 */
[----:B------:R-:W-:Y:S05]  /*2e420*/  WARPSYNC.COLLECTIVE R15, `(.L_x_2690) ;  /* 0x000000000f087348 */ /* 0x000fea0003c00000 */
[----:B------:R0:W1:Y:S02]  /*2e430*/  SHFL.IDX P6, R14, R13, R12, R11 ;  /* 0x0000000c0d0e7389 */ /* 0x00006400000c000b */
[----:B01----:R-:W-:Y:S01]  /*2e440*/  ENDCOLLECTIVE ;  /* 0x000000000000791b */ /* 0x003fe20003800000 */
.L_x_2690:
        /* <DEDUP_REMOVED lines=8> */
.L_x_2691:
[----:B------:R-:W-:Y:S01]  /*2e4d0*/  IMAD.MOV.U32 R13, RZ, RZ, R25 ;  /* 0x000000ffff0d7224 */ /* 0x000fe200078e0019 */
[----:B------:R-:W-:Y:S01]  /*2e4e0*/  MOV R12, R0 ;  /* 0x00000000000c7202 */ /* 0x000fe20000000f00 */
[----:B------:R-:W-:-:S07]  /*2e4f0*/  IMAD.MOV.U32 R20, RZ, RZ, R14 ;  /* 0x000000ffff147224 */ /* 0x000fce00078e000e */
[----:B------:R-:W-:Y:S05]  /*2e500*/  WARPSYNC.COLLECTIVE R15, `(.L_x_2692) ;  /* 0x000000000f087348 */ /* 0x000fea0003c00000 */
[----:B------:R0:W1:Y:S02]  /*2e510*/  SHFL.IDX P6, R14, R13, R12, R11 ;  /* 0x0000000c0d0e7389 */ /* 0x00006400000c000b */
[----:B01----:R-:W-:Y:S01]  /*2e520*/  ENDCOLLECTIVE ;  /* 0x000000000000791b */ /* 0x003fe20003800000 */
.L_x_2692:
[----:B------:R-:W-:Y:S02]  /*2e530*/  IMAD.MOV.U32 R13, RZ, RZ, R27 ;  /* 0x000000ffff0d7224 */ /* 0x000fe400078e001b */
[----:B------:R-:W-:Y:S02]  /*2e540*/  IMAD.MOV.U32 R12, RZ, RZ, R2 ;  /* 0x000000ffff0c7224 */ /* 0x000fe400078e0002 */
[----:B------:R-:W-:-:S07]  /*2e550*/  IMAD.MOV.U32 R26, RZ, RZ, R14 ;  /* 0x000000ffff1a7224 */ /* 0x000fce00078e000e */
[----:B------:R-:W-:Y:S05]  /*2e560*/  WARPSYNC.COLLECTIVE R15, `(.L_x_2693) ;  /* 0x000000000f087348 */ /* 0x000fea0003c00000 */
[----:B------:R0:W1:Y:S02]  /*2e570*/  SHFL.IDX P6, R14, R13, R12, R11 ;  /* 0x0000000c0d0e7389 */ /* 0x00006400000c000b */
[----:B01----:R-:W-:Y:S01]  /*2e580*/  ENDCOLLECTIVE ;  /* 0x000000000000791b */ /* 0x003fe20003800000 */
.L_x_2693:
[----:B------:R-:W-:Y:S02]  /*2e590*/  IMAD.MOV.U32 R13, RZ, RZ, R29 ;  /* 0x000000ffff0d7224 */ /* 0x000fe400078e001d */
[----:B------:R-:W-:Y:S01]  /*2e5a0*/  IMAD.MOV.U32 R12, RZ, RZ, R0 ;  /* 0x000000ffff0c7224 */ /* 0x000fe200078e0000 */
[----:B------:R-:W-:-:S07]  /*2e5b0*/  MOV R27, R14 ;  /* 0x0000000e001b7202 */ /* 0x000fce0000000f00 */
[----:B------:R-:W-:Y:S05]  /*2e5c0*/  WARPSYNC.COLLECTIVE R15, `(.L_x_2694) ;  /* 0x000000000f087348 */ /* 0x000fea0003c00000 */
[----:B------:R0:W1:Y:S02]  /*2e5d0*/  SHFL.IDX P6, R14, R13, R12, R11 ;  /* 0x0000000c0d0e7389 */ /* 0x00006400000c000b */
[----:B01----:R-:W-:Y:S01]  /*2e5e0*/  ENDCOLLECTIVE ;  /* 0x000000000000791b */ /* 0x003fe20003800000 */
.L_x_2694:
        /* <DEDUP_REMOVED lines=8> */
.L_x_2695:
[----:B------:R-:W-:Y:S01]  /*2e670*/  IMAD.MOV.U32 R13, RZ, RZ, R33 ;  /* 0x000000ffff0d7224 */ /* 0x000fe200078e0021 */
[----:B------:R-:W-:Y:S01]  /*2e680*/  MOV R12, R0 ;  /* 0x00000000000c7202 */ /* 0x000fe20000000f00 */
[----:B------:R-:W-:-:S07]  /*2e690*/  IMAD.MOV.U32 R31, RZ, RZ, R14 ;  /* 0x000000ffff1f7224 */ /* 0x000fce00078e000e */
[----:B------:R-:W-:Y:S05]  /*2e6a0*/  WARPSYNC.COLLECTIVE R15, `(.L_x_2696) ;  /* 0x000000000f087348 */ /* 0x000fea0003c00000 */
[----:B------:R0:W1:Y:S02]  /*2e6b0*/  SHFL.IDX P6, R14, R13, R12, R11 ;  /* 0x0000000c0d0e7389 */ /* 0x00006400000c000b */
[----:B01----:R-:W-:Y:S01]  /*2e6c0*/  ENDCOLLECTIVE ;  /* 0x000000000000791b */ /* 0x003fe20003800000 */
.L_x_2696:
        /* <DEDUP_REMOVED lines=8> */
.L_x_2697:
[----:B------:R-:W-:Y:S02]  /*2e750*/  IMAD.MOV.U32 R13, RZ, RZ, R37 ;  /* 0x000000ffff0d7224 */ /* 0x000fe400078e0025 */
[----:B------:R-:W-:Y:S01]  /*2e760*/  IMAD.MOV.U32 R12, RZ, RZ, R0 ;  /* 0x000000ffff0c7224 */ /* 0x000fe200078e0000 */
[----:B------:R-:W-:-:S07]  /*2e770*/  MOV R35, R14 ;  /* 0x0000000e00237202 */ /* 0x000fce0000000f00 */
[----:B------:R-:W-:Y:S05]  /*2e780*/  WARPSYNC.COLLECTIVE R15, `(.L_x_2698) ;  /* 0x000000000f087348 */ /* 0x000fea0003c00000 */
[----:B------:R0:W1:Y:S02]  /*2e790*/  SHFL.IDX P6, R14, R13, R12, R11 ;  /* 0x0000000c0d0e7389 */ /* 0x00006400000c000b */
[----:B01----:R-:W-:Y:S01]  /*2e7a0*/  ENDCOLLECTIVE ;  /* 0x000000000000791b */ /* 0x003fe20003800000 */
.L_x_2698:
        /* <DEDUP_REMOVED lines=8> */
.L_x_2699:
[----:B------:R-:W-:Y:S01]  /*2e830*/  IMAD.MOV.U32 R13, RZ, RZ, R41 ;  /* 0x000000ffff0d7224 */ /* 0x000fe200078e0029 */
[----:B------:R-:W-:Y:S01]  /*2e840*/  MOV R12, R0 ;  /* 0x00000000000c7202 */ /* 0x000fe20000000f00 */
[----:B------:R-:W-:-:S07]  /*2e850*/  IMAD.MOV.U32 R39, RZ, RZ, R14 ;  /* 0x000000ffff277224 */ /* 0x000fce00078e000e */
[----:B------:R-:W-:Y:S05]  /*2e860*/  WARPSYNC.COLLECTIVE R15, `(.L_x_2700) ;  /* 0x000000000f087348 */ /* 0x000fea0003c00000 */
[----:B------:R0:W1:Y:S02]  /*2e870*/  SHFL.IDX P6, R14, R13, R12, R11 ;  /* 0x0000000c0d0e7389 */ /* 0x00006400000c000b */
[----:B01----:R-:W-:Y:S01]  /*2e880*/  ENDCOLLECTIVE ;  /* 0x000000000000791b */ /* 0x003fe20003800000 */
.L_x_2700:
        /* <DEDUP_REMOVED lines=8> */
.L_x_2701:
[----:B------:R-:W-:Y:S02]  /*2e910*/  IMAD.MOV.U32 R13, RZ, RZ, R45 ;  /* 0x000000ffff0d7224 */ /* 0x000fe400078e002d */
[----:B------:R-:W-:Y:S01]  /*2e920*/  IMAD.MOV.U32 R12, RZ, RZ, R0 ;  /* 0x000000ffff0c7224 */ /* 0x000fe200078e0000 */
[----:B------:R-:W-:-:S07]  /*2e930*/  MOV R43, R14 ;  /* 0x0000000e002b7202 */ /* 0x000fce0000000f00 */
[----:B------:R-:W-:Y:S05]  /*2e940*/  WARPSYNC.COLLECTIVE R15, `(.L_x_2702) ;  /* 0x000000000f087348 */ /* 0x000fea0003c00000 */
[----:B------:R0:W1:Y:S02]  /*2e950*/  SHFL.IDX P6, R14, R13, R12, R11 ;  /* 0x0000000c0d0e7389 */ /* 0x00006400000c000b */
[----:B01----:R-:W-:Y:S01]  /*2e960*/  ENDCOLLECTIVE ;  /* 0x000000000000791b */ /* 0x003fe20003800000 */
.L_x_2702:
[----:B------:R-:W-:Y:S02]  /*2e970*/  SEL R40, R42, R43, P0 ;  /* 0x0000002b2a287207 */ /* 0x000fe40000000000 */
[----:B------:R-:W-:Y:S02]  /*2e980*/  SEL R42, R43, R42, P0 ;  /* 0x0000002a2b2a7207 */ /* 0x000fe40000000000 */
[----:B------:R-:W-:Y:S01]  /*2e990*/  MOV R13, R49 ;  /* 0x00000031000d7202 */ /* 0x000fe20000000f00 */
[----:B------:R-:W-:Y:S02]  /*2e9a0*/  IMAD.MOV.U32 R12, RZ, RZ, R2 ;  /* 0x000000ffff0c7224 */ /* 0x000fe400078e0002 */
[----:B------:R-:W-:Y:S02]  /*2e9b0*/  IMAD.MOV.U32 R49, RZ, RZ, RZ ;  /* 0x000000ffff317224 */ /* 0x000fe400078e00ff */
[----:B------:R-:W-:-:S07]  /*2e9c0*/  IMAD.MOV.U32 R45, RZ, RZ, R14 ;  /* 0x000000ffff2d7224 */ /* 0x000fce00078e000e */
[----:B------:R-:W-:Y:S05]  /*2e9d0*/  WARPSYNC.COLLECTIVE R15, `(.L_x_2703) ;  /* 0x000000000f087348 */ /* 0x000fea0003c00000 */
[----:B------:R0:W1:Y:S02]  /*2e9e0*/  SHFL.IDX P6, R14, R13, R12, R11 ;  /* 0x0000000c0d0e7389 */ /* 0x00006400000c000b */
[----:B01----:R-:W-:Y:S01]  /*2e9f0*/  ENDCOLLECTIVE ;  /* 0x000000000000791b */ /* 0x003fe20003800000 */
.L_x_2703:
[----:B------:R-:W-:Y:S01]  /*2ea00*/  IMAD.MOV.U32 R13, RZ, RZ, R51 ;  /* 0x000000ffff0d7224 */ /* 0x000fe200078e0033 */
[----:B------:R-:W-:Y:S01]  /*2ea10*/  MOV R12, R0 ;  /* 0x00000000000c7202 */ /* 0x000fe20000000f00 */
[----:B------:R-:W-:-:S07]  /*2ea20*/  IMAD.MOV.U32 R44, RZ, RZ, R14 ;  /* 0x000000ffff2c7224 */ /* 0x000fce00078e000e */
[----:B------:R-:W-:Y:S05]  /*2ea30*/  WARPSYNC.COLLECTIVE R15, `(.L_x_2704) ;  /* 0x000000000f087348 */ /* 0x000fea0003c00000 */
[----:B------:R0:W1:Y:S02]  /*2ea40*/  SHFL.IDX P6, R14, R13, R12, R11 ;  /* 0x0000000c0d0e7389 */ /* 0x00006400000c000b */
[----:B01----:R-:W-:Y:S01]  /*2ea50*/  ENDCOLLECTIVE ;  /* 0x000000000000791b */ /* 0x003fe20003800000 */
.L_x_2704:
        /* <DEDUP_REMOVED lines=8> */
.L_x_2705:
[----:B------:R-:W-:Y:S02]  /*2eae0*/  IMAD.MOV.U32 R13, RZ, RZ, R55 ;  /* 0x000000ffff0d7224 */ /* 0x000fe400078e0037 */
[----:B------:R-:W-:Y:S01]  /*2eaf0*/  IMAD.MOV.U32 R12, RZ, RZ, R0 ;  /* 0x000000ffff0c7224 */ /* 0x000fe200078e0000 */
[----:B------:R-:W-:-:S07]  /*2eb00*/  MOV R48, R14 ;  /* 0x0000000e00307202 */ /* 0x000fce0000000f00 */
[----:B------:R-:W-:Y:S05]  /*2eb10*/  WARPSYNC.COLLECTIVE R15, `(.L_x_2706) ;  /* 0x000000000f087348 */ /* 0x000fea0003c00000 */
[----:B------:R0:W1:Y:S02]  /*2eb20*/  SHFL.IDX P6, R14, R13, R12, R11 ;  /* 0x0000000c0d0e7389 */ /* 0x00006400000c000b */
[----:B01----:R-:W-:Y:S01]  /*2eb30*/  ENDCOLLECTIVE ;  /* 0x000000000000791b */ /* 0x003fe20003800000 */
.L_x_2706:
[----:B------:R-:W-:Y:S01]  /*2eb40*/  MOV R13, R57 ;  /* 0x00000039000d7202 */ /* 0x000fe20000000f00 */
[----:B------:R-:W-:Y:S02]  /*2eb50*/  IMAD.MOV.U32 R12, RZ, RZ, R2 ;  /* 0x000000ffff0c7224 */ /* 0x000fe400078e0002 */
[----:B------:R-:W-:-:S07]  /*2eb60*/  IMAD.MOV.U32 R55, RZ, RZ, R14 ;  /* 0x000000ffff377224 */ /* 0x000fce00078e000e */
[----:B------:R-:W-:Y:S05]  /*2eb70*/  WARPSYNC.COLLECTIVE R15, `(.L_x_2707) ;  /* 0x000000000f087348 */ /* 0x000fea0003c00000 */
[----:B------:R0:W1:Y:S02]  /*2eb80*/  SHFL.IDX P6, R14, R13, R12, R11 ;  /* 0x0000000c0d0e7389 */ /* 0x00006400000c000b */
[----:B01----:R-:W-:Y:S01]  /*2eb90*/  ENDCOLLECTIVE ;  /* 0x000000000000791b */ /* 0x003fe20003800000 */
.L_x_2707:
[----:B------:R-:W-:Y:S01]  /*2eba0*/  IMAD.MOV.U32 R13, RZ, RZ, R59 ;  /* 0x000000ffff0d7224 */ /* 0x000fe200078e003b */
[----:B------:R-:W-:Y:S01]  /*2ebb0*/  MOV R12, R0 ;  /* 0x00000000000c7202 */ /* 0x000fe20000000f00 */
[----:B------:R-:W-:-:S07]  /*2ebc0*/  IMAD.MOV.U32 R50, RZ, RZ, R14 ;  /* 0x000000ffff327224 */ /* 0x000fce00078e000e */
[----:B------:R-:W-:Y:S05]  /*2ebd0*/  WARPSYNC.COLLECTIVE R15, `(.L_x_2708) ;  /* 0x000000000f087348 */ /* 0x000fea0003c00000 */
[----:B------:R0:W1:Y:S02]  /*2ebe0*/  SHFL.IDX P6, R14, R13, R12, R11 ;  /* 0x0000000c0d0e7389 */ /* 0x00006400000c000b */
[----:B01----:R-:W-:Y:S01]  /*2ebf0*/  ENDCOLLECTIVE ;  /* 0x000000000000791b */ /* 0x003fe20003800000 */
.L_x_2708:
[----:B------:R-:W-:Y:S02]  /*2ec00*/  IMAD.MOV.U32 R13, RZ, RZ, R61 ;  /* 0x000000ffff0d7224 */ /* 0x000fe400078e003d */
[----:B------:R-:W-:Y:S02]  /*2ec10*/  IMAD.MOV.U32 R12, RZ, RZ, R2 ;  /* 0x000000ffff0c7224 */ /* 0x000fe400078e0002 */
[----:B------:R-:W-:-:S07]  /*2ec20*/  IMAD.MOV.U32 R59, RZ, RZ, R14 ;  /* 0x000000ffff3b7224 */ /* 0x000fce00078e000e */
[----:B------:R-:W-:Y:S05]  /*2ec30*/  WARPSYNC.COLLECTIVE R15, `(.L_x_2709) ;  /* 0x000000000f087348 */ /* 0x000fea0003c00000 */
[----:B------:R0:W1:Y:S02]  /*2ec40*/  SHFL.IDX P6, R14, R13, R12, R11 ;  /* 0x0000000c0d0e7389 */ /* 0x00006400000c000b */
[----:B01----:R-:W-:Y:S01]  /*2ec50*/  ENDCOLLECTIVE ;  /* 0x000000000000791b */ /* 0x003fe20003800000 */
.L_x_2709:
[----:B------:R-:W-:Y:S02]  /*2ec60*/  IMAD.MOV.U32 R13, RZ, RZ, R63 ;  /* 0x000000ffff0d7224 */ /* 0x000fe400078e003f */
[----:B------:R-:W-:Y:S01]  /*2ec70*/  IMAD.MOV.U32 R12, RZ, RZ, R0 ;  /* 0x000000ffff0c7224 */ /* 0x000fe200078e0000 */
[----:B------:R-:W-:-:S07]  /*2ec80*/  MOV R52, R14 ;  /* 0x0000000e00347202 */ /* 0x000fce0000000f00 */
[----:B------:R-:W-:Y:S05]  /*2ec90*/  WARPSYNC.COLLECTIVE R15, `(.L_x_2710) ;  /* 0x000000000f087348 */ /* 0x000fea0003c00000 */
[----:B------:R0:W1:Y:S02]  /*2eca0*/  SHFL.IDX P6, R14, R13, R12, R11 ;  /* 0x0000000c0d0e7389 */ /* 0x00006400000c000b */
[----:B01----:R-:W-:Y:S01]  /*2ecb0*/  ENDCOLLECTIVE ;  /* 0x000000000000791b */ /* 0x003fe20003800000 */
.L_x_2710:
        /* <DEDUP_REMOVED lines=8> */
.L_x_2711:
[----:B------:R-:W-:Y:S01]  /*2ed40*/  IMAD.MOV.U32 R13, RZ, RZ, R67 ;  /* 0x000000ffff0d7224 */ /* 0x000fe200078e0043 */
[----:B------:R-:W-:Y:S01]  /*2ed50*/  MOV R12, R0 ;  /* 0x00000000000c7202 */ /* 0x000fe20000000f00 */
[----:B------:R-:W-:-:S07]  /*2ed60*/  IMAD.MOV.U32 R54, RZ, RZ, R14 ;  /* 0x000000ffff367224 */ /* 0x000fce00078e000e */
[----:B------:R-:W-:Y:S05]  /*2ed70*/  WARPSYNC.COLLECTIVE R15, `(.L_x_2712) ;  /* 0x000000000f087348 */ /* 0x000fea0003c00000 */
[----:B------:R0:W1:Y:S02]  /*2ed80*/  SHFL.IDX P6, R14, R13, R12, R11 ;  /* 0x0000000c0d0e7389 */ /* 0x00006400000c000b */
[----:B01----:R-:W-:Y:S01]  /*2ed90*/  ENDCOLLECTIVE ;  /* 0x000000000000791b */ /* 0x003fe20003800000 */
.L_x_2712:
        /* <DEDUP_REMOVED lines=8> */
.L_x_2713:
[----:B------:R-:W-:Y:S02]  /*2ee20*/  IMAD.MOV.U32 R13, RZ, RZ, R71 ;  /* 0x000000ffff0d7224 */ /* 0x000fe400078e0047 */
[----:B------:R-:W-:Y:S01]  /*2ee30*/  IMAD.MOV.U32 R12, RZ, RZ, R0 ;  /* 0x000000ffff0c7224 */ /* 0x000fe200078e0000 */
[----:B------:R-:W-:-:S07]  /*2ee40*/  MOV R56, R14 ;  /* 0x0000000e00387202 */ /* 0x000fce0000000f00 */
[----:B------:R-:W-:Y:S05]  /*2ee50*/  WARPSYNC.COLLECTIVE R15, `(.L_x_2714) ;  /* 0x000000000f087348 */ /* 0x000fea0003c00000 */
[----:B------:R0:W1:Y:S02]  /*2ee60*/  SHFL.IDX P6, R14, R13, R12, R11 ;  /* 0x0000000c0d0e7389 */ /* 0x00006400000c000b */
[----:B01----:R-:W-:Y:S01]  /*2ee70*/  ENDCOLLECTIVE ;  /* 0x000000000000791b */ /* 0x003fe20003800000 */
.L_x_2714:
        /* <DEDUP_REMOVED lines=8> */
.L_x_2715:
[----:B------:R-:W-:Y:S01]  /*2ef00*/  IMAD.MOV.U32 R13, RZ, RZ, R75 ;  /* 0x000000ffff0d7224 */ /* 0x000fe200078e004b */
[----:B------:R-:W-:Y:S01]  /*2ef10*/  MOV R12, R0 ;  /* 0x00000000000c7202 */ /* 0x000fe20000000f00 */
[----:B------:R-:W-:-:S07]  /*2ef20*/  IMAD.MOV.U32 R58, RZ, RZ, R14 ;  /* 0x000000ffff3a7224 */ /* 0x000fce00078e000e */
[----:B------:R-:W-:Y:S05]  /*2ef30*/  WARPSYNC.COLLECTIVE R15, `(.L_x_2716) ;  /* 0x000000000f087348 */ /* 0x000fea0003c00000 */
[----:B------:R0:W1:Y:S02]  /*2ef40*/  SHFL.IDX P6, R14, R13, R12, R11 ;  /* 0x0000000c0d0e7389 */ /* 0x00006400000c000b */
[----:B01----:R-:W-:Y:S01]  /*2ef50*/  ENDCOLLECTIVE ;  /* 0x000000000000791b */ /* 0x003fe20003800000 */
.L_x_2716:
        /* <DEDUP_REMOVED lines=8> */
.L_x_2717:
        /* <DEDUP_REMOVED lines=8> */
.L_x_2520:
[----:B------:R-:W-:Y:S01]  /*2f060*/  IMAD.MOV.U32 R13, RZ, RZ, R3 ;  /* 0x000000ffff0d7224 */ /* 0x000fe200078e0003 */
[----:B------:R-:W-:Y:S01]  /*2f070*/  MOV R11, 0x181f ;  /* 0x0000181f000b7802 */ /* 0x000fe20000000f00 */
[----:B------:R-:W-:Y:S02]  /*2f080*/  IMAD.MOV.U32 R12, RZ, RZ, RZ ;  /* 0x000000ffff0c7224 */ /* 0x000fe400078e00ff */
[----:B------:R-:W-:-:S07]  /*2f090*/  IMAD.MOV.U32 R15, RZ, RZ, -0x1 ;  /* 0xffffffffff0f7424 */ /* 0x000fce00078e00ff */
[----:B01----:R-:W-:Y:S05]  /*2f0a0*/  WARPSYNC.COLLECTIVE R15, `(.L_x_2719) ;  /* 0x000000000f087348 */ /* 0x003fea0003c00000 */
[----:B------:R2:W3:Y:S02]  /*2f0b0*/  SHFL.IDX P6, R14, R13, R12, R11 ;  /* 0x0000000c0d0e7389 */ /* 0x0004e400000c000b */
[----:B0123--:R-:W-:Y:S01]  /*2f0c0*/  ENDCOLLECTIVE ;  /* 0x000000000000791b */ /* 0x00ffe20003800000 */
.L_x_2719:
[----:B------:R-:W-:Y:S02]  /*2f0d0*/  IMAD.MOV.U32 R13, RZ, RZ, R2 ;  /* 0x000000ffff0d7224 */ /* 0x000fe400078e0002 */
[----:B------:R-:W-:-:S07]  /*2f0e0*/  IMAD.MOV.U32 R0, RZ, RZ, R14 ;  /* 0x000000ffff007224 */ /* 0x000fce00078e000e */
[----:B------:R-:W-:Y:S05]  /*2f0f0*/  WARPSYNC.COLLECTIVE R15, `(.L_x_2720) ;  /* 0x000000000f087348 */ /* 0x000fea0003c00000 */
[----:B------:R0:W1:Y:S02]  /*2f100*/  SHFL.IDX P6, R14, R13, R12, R11 ;  /* 0x0000000c0d0e7389 */ /* 0x00006400000c000b */
[----:B01----:R-:W-:Y:S01]  /*2f110*/  ENDCOLLECTIVE ;  /* 0x000000000000791b */ /* 0x003fe20003800000 */
.L_x_2720:
[----:B------:R-:W-:Y:S05]  /*2f120*/  BRA `(.L_x_2721) ;  /* 0xffffff7000fc7947 */ /* 0x000fea000383ffff */
.L_x_2523:
        /* <DEDUP_REMOVED lines=8> */
.L_x_2723:
[----:B------:R-:W-:Y:S05]  /*2f1b0*/  BSYNC B1 ;  /* 0x0000000000017941 */ /* 0x000fea0003800000 */
.L_x_2722:
[----:B------:R-:W-:Y:S01]  /*2f1c0*/  IMAD.MOV.U32 R13, RZ, RZ, R2 ;  /* 0x000000ffff0d7224 */ /* 0x000fe200078e0002 */
[----:B------:R-:W-:Y:S01]  /*2f1d0*/  MOV R15, 0xffffffff ;  /* 0xffffffff000f7802 */ /* 0x000fe20000000f00 */
[----:B------:R-:W-:Y:S01]  /*2f1e0*/  IMAD.MOV.U32 R12, RZ, RZ, 0x1 ;  /* 0x00000001ff0c7424 */ /* 0x000fe200078e00ff */
[----:B------:R-:W-:Y:S01]  /*2f1f0*/  MOV R0, R14 ;  /* 0x0000000e00007202 */ /* 0x000fe20000000f00 */
[----:B------:R-:W-:-:S07]  /*2f200*/  IMAD.MOV.U32 R11, RZ, RZ, 0x181f ;  /* 0x0000181fff0b7424 */ /* 0x000fce00078e00ff */
[----:B------:R-:W-:Y:S05]  /*2f210*/  WARPSYNC.COLLECTIVE R15, `(.L_x_2724) ;  /* 0x000000000f087348 */ /* 0x000fea0003c00000 */
[----:B------:R0:W1:Y:S02]  /*2f220*/  SHFL.IDX P6, R14, R13, R12, R11 ;  /* 0x0000000c0d0e7389 */ /* 0x00006400000c000b */
[----:B01----:R-:W-:Y:S01]  /*2f230*/  ENDCOLLECTIVE ;  /* 0x000000000000791b */ /* 0x003fe20003800000 */
.L_x_2724:
[----:B------:R-:W-:Y:S05]  /*2f240*/  BRA `(.L_x_2725) ;  /* 0xffffff7400087947 */ /* 0x000fea000383ffff */
.L_x_2526:
[----:B------:R-:W-:Y:S01]  /*2f250*/  BSSY B1, `(.L_x_2726) ;  /* 0x0000008000017945 */ /* 0x000fe20003800000 */
[----:B------:R-:W-:Y:S01]  /*2f260*/  IMAD.MOV.U32 R13, RZ, RZ, R3 ;  /* 0x000000ffff0d7224 */ /* 0x000fe200078e0003 */
[----:B0-----:R-:W-:Y:S01]  /*2f270*/  MOV R15, 0xffffffff ;  /* 0xffffffff000f7802 */ /* 0x001fe20000000f00 */
[----:B------:R-:W-:Y:S02]  /*2f280*/  IMAD.MOV.U32 R12, RZ, RZ, 0x2 ;  /* 0x00000002ff0c7424 */ /* 0x000fe400078e00ff */
[----:B------:R-:W-:-:S07]  /*2f290*/  IMAD.MOV.U32 R11, RZ, RZ, 0x181f ;  /* 0x0000181fff0b7424 */ /* 0x000fce00078e00ff */
[----:B-1234-:R-:W-:Y:S05]  /*2f2a0*/  WARPSYNC.COLLECTIVE R15, `(.L_x_2727) ;  /* 0x000000000f087348 */ /* 0x01efea0003c00000 */
[----:B----4-:R0:W4:Y:S02]  /*2f2b0*/  SHFL.IDX P6, R14, R13, R12, R11 ;  /* 0x0000000c0d0e7389 */ /* 0x01012400000c000b */
[----:B01234-:R-:W-:Y:S01]  /*2f2c0*/  ENDCOLLECTIVE ;  /* 0x000000000000791b */ /* 0x01ffe20003800000 */
.L_x_2727:
[----:B------:R-:W-:Y:S05]  /*2f2d0*/  BSYNC B1 ;  /* 0x0000000000017941 */ /* 0x000fea0003800000 */
.L_x_2726:
[----:B------:R-:W-:Y:S01]  /*2f2e0*/  IMAD.MOV.U32 R13, RZ, RZ, R2 ;  /* 0x000000ffff0d7224 */ /* 0x000fe200078e0002 */
[----:B------:R-:W-:Y:S01]  /*2f2f0*/  MOV R11, 0x181f ;  /* 0x0000181f000b7802 */ /* 0x000fe20000000f00 */
[----:B------:R-:W-:Y:S02]  /*2f300*/  IMAD.MOV.U32 R12, RZ, RZ, 0x2 ;  /* 0x00000002ff0c7424 */ /* 0x000fe400078e00ff */
[----:B------:R-:W-:Y:S02]  /*2f310*/  IMAD.MOV.U32 R15, RZ, RZ, -0x1 ;  /* 0xffffffffff0f7424 */ /* 0x000fe400078e00ff */
[----:B------:R-:W-:-:S07]  /*2f320*/  IMAD.MOV.U32 R0, RZ, RZ, R14 ;  /* 0x000000ffff007224 */ /* 0x000fce00078e000e */
[----:B------:R-:W-:Y:S05]  /*2f330*/  WARPSYNC.COLLECTIVE R15, `(.L_x_2728) ;  /* 0x000000000f087348 */ /* 0x000fea0003c00000 */
[----:B------:R0:W1:Y:S02]  /*2f340*/  SHFL.IDX P6, R14, R13, R12, R11 ;  /* 0x0000000c0d0e7389 */ /* 0x00006400000c000b */
[----:B01----:R-:W-:Y:S01]  /*2f350*/  ENDCOLLECTIVE ;  /* 0x000000000000791b */ /* 0x003fe20003800000 */
.L_x_2728:
[----:B------:R-:W-:Y:S05]  /*2f360*/  BRA `(.L_x_2729) ;  /* 0xffffff7400107947 */ /* 0x000fea000383ffff */
.L_x_2529:
        /* <DEDUP_REMOVED lines=8> */
.L_x_2731:
[----:B------:R-:W-:Y:S05]  /*2f3f0*/  BSYNC B1 ;  /* 0x0000000000017941 */ /* 0x000fea0003800000 */
.L_x_2730:
        /* <DEDUP_REMOVED lines=8> */
.L_x_2732:
[----:B------:R-:W-:Y:S05]  /*2f480*/  BRA `(.L_x_2733) ;  /* 0xffffff7400187947 */ /* 0x000fea000383ffff */
.L_x_2546:
[----:B------:R-:W2:Y:S01]  /*2f490*/  S2R R9, SR_TID.X ;  /* 0x0000000000097919 */ /* 0x000ea20000002100 */
[----:B------:R-:W-:Y:S01]  /*2f4a0*/  BSSY B1, `(.L_x_2734) ;  /* 0x000000a000017945 */ /* 0x000fe20003800000 */
[----:B------:R-:W-:Y:S01]  /*2f4b0*/  MOV R12, RZ ;  /* 0x000000ff000c7202 */ /* 0x000fe20000000f00 */
[----:B-1----:R-:W-:Y:S02]  /*2f4c0*/  IMAD.MOV.U32 R11, RZ, RZ, 0x1f ;  /* 0x0000001fff0b7424 */ /* 0x002fe400078e00ff */
[----:B------:R-:W-:Y:S01]  /*2f4d0*/  IMAD.MOV.U32 R15, RZ, RZ, -0x1 ;  /* 0xffffffffff0f7424 */ /* 0x000fe200078e00ff */
[----:B--2---:R-:W-:-:S04]  /*2f4e0*/  SHF.R.U32.HI R9, RZ, 0x5, R9 ;  /* 0x00000005ff097819 */ /* 0x004fc80000011609 */
[----:B------:R-:W-:-:S05]  /*2f4f0*/  LOP3.LUT R9, R9, 0x3, RZ, 0xc0, !PT ;  /* 0x0000000309097812 */ /* 0x000fca00078ec0ff */
[----:B------:R-:W-:-:S07]  /*2f500*/  IMAD.MOV.U32 R13, RZ, RZ, R9 ;  /* 0x000000ffff0d7224 */ /* 0x000fce00078e0009 */
[----:B0-----:R-:W-:Y:S05]  /*2f510*/  WARPSYNC.COLLECTIVE R15, `(.L_x_2735) ;  /* 0x000000000f087348 */ /* 0x001fea0003c00000 */
[----:B0-----:R0:W1:Y:S02]  /*2f520*/  SHFL.IDX P6, R14, R13, R12, R11 ;  /* 0x0000000c0d0e7389 */ /* 0x00106400000c000b */
[----:B01----:R-:W-:Y:S01]  /*2f530*/  ENDCOLLECTIVE ;  /* 0x000000000000791b */ /* 0x003fe20003800000 */
.L_x_2735:
[----:B------:R-:W-:Y:S05]  /*2f540*/  BSYNC B1 ;  /* 0x0000000000017941 */ /* 0x000fea0003800000 */
.L_x_2734:
[----:B------:R-:W-:Y:S05]  /*2f550*/  BRA `(.L_x_2736) ;  /* 0xffffff8800ec7947 */ /* 0x000fea000383ffff */
.L_x_2548:
[----:B------:R-:W-:Y:S01]  /*2f560*/  BSSY B1, `(.L_x_2737) ;  /* 0x0000006000017945 */ /* 0x000fe20003800000 */
[----:B------:R-:W-:-:S07]  /*2f570*/  IMAD.MOV.U32 R15, RZ, RZ, -0x1 ;  /* 0xffffffffff0f7424 */ /* 0x000fce00078e00ff */
[----:B01----:R-:W-:Y:S05]  /*2f580*/  WARPSYNC.COLLECTIVE R15, `(.L_x_2738) ;  /* 0x000000000f0c7348 */ /* 0x003fea0003c00000 */
[----:B------:R-:W-:Y:S02]  /*2f590*/  ELECT P6, UR62, PT ;  /* 0x00000000003e782f */ /* 0x000fe400038c0000 */
[----:B------:R-:W-:Y:S01]  /*2f5a0*/  MOV R14, UR62 ;  /* 0x0000003e000e7c02 */ /* 0x000fe20008000f00 */
[----:B01----:R-:W-:Y:S10]  /*2f5b0*/  ENDCOLLECTIVE ;  /* 0x000000000000791b */ /* 0x003ff40003800000 */
.L_x_2738:
[----:B------:R-:W-:Y:S05]  /*2f5c0*/  BSYNC B1 ;  /* 0x0000000000017941 */ /* 0x000fea0003800000 */
.L_x_2737:
[----:B------:R-:W-:Y:S05]  /*2f5d0*/  BRA `(.L_x_2547) ;  /* 0xffffff8800e47947 */ /* 0x000fea000383ffff */
.L_x_2550:
[----:B0-----:R-:W2:Y:S02]  /*2f5e0*/  LDL R5, [R1+0x4] ;  /* 0x0000040001057983 */ /* 0x001ea40000100800 */
[----:B--2---:R0:W2:Y:S02]  /*2f5f0*/  SYNCS.PHASECHK.TRANS64.TRYWAIT P0, [R5+URZ+0x29820], R4 ;  /* 0x02982004050075a7 */ /* 0x0040a4000800017f */
[----:B--2---:R-:W-:Y:S05]  /*2f600*/  @!P0 NANOSLEEP.SYNCS 0x989680 ;  /* 0x009896800000895d */ /* 0x004fea0003900000 */
[----:B------:R-:W2:Y:S02]  /*2f610*/  @!P0 SYNCS.PHASECHK.TRANS64 P0, [R5+URZ+0x29820], R4 ;  /* 0x02982004050085a7 */ /* 0x000ea4000800007f */
[----:B--2---:R-:W-:Y:S05]  /*2f620*/  @!P0 BRA `(.L_x_2550) ;  /* 0xfffffffc00ec8947 */ /* 0x004fea000383ffff */
[----:B------:R-:W-:Y:S05]  /*2f630*/  BRA `(.L_x_2739) ;  /* 0xffffff8800f47947 */ /* 0x000fea000383ffff */
.L_x_2554:
[----:B0-----:R0:W2:Y:S02]  /*2f640*/  SYNCS.PHASECHK.TRANS64.TRYWAIT P0, [R7+URZ+0x298a0], R10 ;  /* 0x0298a00a070075a7 */ /* 0x0010a4000800017f */
[----:B--2---:R-:W-:Y:S05]  /*2f650*/  @!P0 NANOSLEEP.SYNCS 0x989680 ;  /* 0x009896800000895d */ /* 0x004fea0003900000 */
[----:B------:R-:W2:Y:S02]  /*2f660*/  @!P0 SYNCS.PHASECHK.TRANS64 P0, [R7+URZ+0x298a0], R10 ;  /* 0x0298a00a070085a7 */ /* 0x000ea4000800007f */
[----:B--2---:R-:W-:Y:S05]  /*2f670*/  @!P0 BRA `(.L_x_2554) ;  /* 0xfffffffc00f08947 */ /* 0x004fea000383ffff */
[----:B------:R-:W-:Y:S05]  /*2f680*/  BRA `(.L_x_2740) ;  /* 0xffffff8c001c7947 */ /* 0x000fea000383ffff */
.L_x_2561:
[----:B-1----:R1:W2:Y:S02]  /*2f690*/  SYNCS.PHASECHK.TRANS64.TRYWAIT P0, [R7+URZ+0x298c0], R10 ;  /* 0x0298c00a070075a7 */ /* 0x0022a4000800017f */
[----:B--2---:R-:W-:Y:S05]  /*2f6a0*/  @!P0 NANOSLEEP.SYNCS 0x989680 ;  /* 0x009896800000895d */ /* 0x004fea0003900000 */
[----:B------:R-:W2:Y:S02]  /*2f6b0*/  @!P0 SYNCS.PHASECHK.TRANS64 P0, [R7+URZ+0x298c0], R10 ;  /* 0x0298c00a070085a7 */ /* 0x000ea4000800007f */
[----:B--2---:R-:W-:Y:S05]  /*2f6c0*/  @!P0 BRA `(.L_x_2561) ;  /* 0xfffffffc00f08947 */ /* 0x004fea000383ffff */
[----:B------:R-:W-:Y:S05]  /*2f6d0*/  BRA `(.L_x_2741) ;  /* 0xffffff9000187947 */ /* 0x000fea000383ffff */
.L_x_2568:
[----:B0-----:R0:W2:Y:S02]  /*2f6e0*/  SYNCS.PHASECHK.TRANS64.TRYWAIT P1, [R8+URZ+0x298a0], R7 ;  /* 0x0298a007080075a7 */ /* 0x0010a4000802017f */
[----:B--2---:R-:W-:Y:S05]  /*2f6f0*/  @!P1 NANOSLEEP.SYNCS 0x989680 ;  /* 0x009896800000995d */ /* 0x004fea0003900000 */
[----:B------:R-:W2:Y:S02]  /*2f700*/  @!P1 SYNCS.PHASECHK.TRANS64 P1, [R8+URZ+0x298a0], R7 ;  /* 0x0298a007080095a7 */ /* 0x000ea4000802007f */
[----:B--2---:R-:W-:Y:S05]  /*2f710*/  @!P1 BRA `(.L_x_2568) ;  /* 0xfffffffc00f09947 */ /* 0x004fea000383ffff */
[----:B------:R-:W-:Y:S05]  /*2f720*/  BRA `(.L_x_2742) ;  /* 0xffffff9000fc7947 */ /* 0x000fea000383ffff */
.L_x_2575:
[----:B-1----:R1:W2:Y:S02]  /*2f730*/  SYNCS.PHASECHK.TRANS64.TRYWAIT P1, [R8+URZ+0x298c0], R7 ;  /* 0x0298c007080075a7 */ /* 0x0022a4000802017f */
[----:B--2---:R-:W-:Y:S05]  /*2f740*/  @!P1 NANOSLEEP.SYNCS 0x989680 ;  /* 0x009896800000995d */ /* 0x004fea0003900000 */
[----:B------:R-:W2:Y:S02]  /*2f750*/  @!P1 SYNCS.PHASECHK.TRANS64 P1, [R8+URZ+0x298c0], R7 ;  /* 0x0298c007080095a7 */ /* 0x000ea4000802007f */
[----:B--2---:R-:W-:Y:S05]  /*2f760*/  @!P1 BRA `(.L_x_2575) ;  /* 0xfffffffc00f09947 */ /* 0x004fea000383ffff */
[----:B------:R-:W-:Y:S05]  /*2f770*/  BRA `(.L_x_2743) ;  /* 0xffffff9400f47947 */ /* 0x000fea000383ffff */
.L_x_2590:
[----:B------:R-:W2:Y:S01]  /*2f780*/  S2R R4, SR_TID.X ;  /* 0x0000000000047919 */ /* 0x000ea20000002100 */
[----:B------:R-:W-:Y:S01]  /*2f790*/  BSSY B0, `(.L_x_2744) ;  /* 0x000000a000007945 */ /* 0x000fe20003800000 */
[----:B------:R-:W-:Y:S02]  /*2f7a0*/  IMAD.MOV.U32 R12, RZ, RZ, RZ ;  /* 0x000000ffff0c7224 */ /* 0x000fe400078e00ff */
[----:B-1----:R-:W-:Y:S02]  /*2f7b0*/  IMAD.MOV.U32 R11, RZ, RZ, 0x1f ;  /* 0x0000001fff0b7424 */ /* 0x002fe400078e00ff */
[----:B------:R-:W-:Y:S01]  /*2f7c0*/  IMAD.MOV.U32 R15, RZ, RZ, -0x1 ;  /* 0xffffffffff0f7424 */ /* 0x000fe200078e00ff */
[----:B--2---:R-:W-:-:S04]  /*2f7d0*/  SHF.R.U32.HI R4, RZ, 0x5, R4 ;  /* 0x00000005ff047819 */ /* 0x004fc80000011604 */
[----:B------:R-:W-:-:S04]  /*2f7e0*/  LOP3.LUT R4, R4, 0x3, RZ, 0xc0, !PT ;  /* 0x0000000304047812 */ /* 0x000fc800078ec0ff */
[----:B------:R-:W-:-:S07]  /*2f7f0*/  MOV R13, R4 ;  /* 0x00000004000d7202 */ /* 0x000fce0000000f00 */
[----:B0--3--:R-:W-:Y:S05]  /*2f800*/  WARPSYNC.COLLECTIVE R15, `(.L_x_2745) ;  /* 0x000000000f087348 */ /* 0x009fea0003c00000 */
[----:B0-----:R0:W1:Y:S02]  /*2f810*/  SHFL.IDX P6, R14, R13, R12, R11 ;  /* 0x0000000c0d0e7389 */ /* 0x00106400000c000b */
[----:B01-3--:R-:W-:Y:S01]  /*2f820*/  ENDCOLLECTIVE ;  /* 0x000000000000791b */ /* 0x00bfe20003800000 */
.L_x_2745:
[----:B------:R-:W-:Y:S05]  /*2f830*/  BSYNC B0 ;  /* 0x0000000000007941 */ /* 0x000fea0003800000 */
.L_x_2744:
[----:B------:R-:W-:Y:S05]  /*2f840*/  BRA `(.L_x_2746) ;  /* 0xffffffa000d07947 */ /* 0x000fea000383ffff */
.L_x_2592:
[----:B------:R-:W-:Y:S01]  /*2f850*/  BSSY B0, `(.L_x_2747) ;  /* 0x0000006000007945 */ /* 0x000fe20003800000 */
[----:B------:R-:W-:-:S07]  /*2f860*/  MOV R15, 0xffffffff ;  /* 0xffffffff000f7802 */ /* 0x000fce0000000f00 */
[----:B01-3--:R-:W-:Y:S05]  /*2f870*/  WARPSYNC.COLLECTIVE R15, `(.L_x_2748) ;  /* 0x000000000f0c7348 */ /* 0x00bfea0003c00000 */
[----:B------:R-:W-:Y:S02]  /*2f880*/  ELECT P6, UR62, PT ;  /* 0x00000000003e782f */ /* 0x000fe400038c0000 */
[----:B------:R-:W-:Y:S01]  /*2f890*/  MOV R14, UR62 ;  /* 0x0000003e000e7c02 */ /* 0x000fe20008000f00 */
[----:B01-3--:R-:W-:Y:S10]  /*2f8a0*/  ENDCOLLECTIVE ;  /* 0x000000000000791b */ /* 0x00bff40003800000 */
.L_x_2748:
[----:B------:R-:W-:Y:S05]  /*2f8b0*/  BSYNC B0 ;  /* 0x0000000000007941 */ /* 0x000fea0003800000 */
.L_x_2747:
[----:B------:R-:W-:Y:S05]  /*2f8c0*/  BRA `(.L_x_2749) ;  /* 0xffffffa000dc7947 */ /* 0x000fea000383ffff */
.L_x_2594:
[----:B0-----:R0:W2:Y:S02]  /*2f8d0*/  SYNCS.PHASECHK.TRANS64.TRYWAIT P0, [R2+URZ+0x29880], R3 ;  /* 0x02988003020075a7 */ /* 0x0010a4000800017f */
[----:B--2---:R-:W-:Y:S05]  /*2f8e0*/  @!P0 NANOSLEEP.SYNCS 0x989680 ;  /* 0x009896800000895d */ /* 0x004fea0003900000 */
[----:B------:R-:W2:Y:S02]  /*2f8f0*/  @!P0 SYNCS.PHASECHK.TRANS64 P0, [R2+URZ+0x29880], R3 ;  /* 0x02988003020085a7 */ /* 0x000ea4000800007f */
[----:B--2---:R-:W-:Y:S05]  /*2f900*/  @!P0 BRA `(.L_x_2594) ;  /* 0xfffffffc00f08947 */ /* 0x004fea000383ffff */
[----:B------:R-:W-:Y:S05]  /*2f910*/  BRA `(.L_x_2750) ;  /* 0xffffffa400507947 */ /* 0x000fea000383ffff */
.L_x_2596:
[----:B--2---:R2:W3:Y:S02]  /*2f920*/  SYNCS.PHASECHK.TRANS64.TRYWAIT P0, [R2+URZ+0x29840], R3 ;  /* 0x02984003020075a7 */ /* 0x0044e4000800017f */
[----:B---3--:R-:W-:Y:S05]  /*2f930*/  @!P0 NANOSLEEP.SYNCS 0x989680 ;  /* 0x009896800000895d */ /* 0x008fea0003900000 */
[----:B------:R-:W3:Y:S02]  /*2f940*/  @!P0 SYNCS.PHASECHK.TRANS64 P0, [R2+URZ+0x29840], R3 ;  /* 0x02984003020085a7 */ /* 0x000ee4000800007f */
[----:B---3--:R-:W-:Y:S05]  /*2f950*/  @!P0 BRA `(.L_x_2596) ;  /* 0xfffffffc00f08947 */ /* 0x008fea000383ffff */
[----:B------:R-:W-:Y:S05]  /*2f960*/  BRA `(.L_x_2751) ;  /* 0xffffffa400b07947 */ /* 0x000fea000383ffff */
.L_x_2600:
[----:B------:R-:W2:Y:S01]  /*2f970*/  LDL.LU R11, [R1+0x40] ;  /* 0x00004000010b7983 */ /* 0x000ea20000300800 */
[----:B------:R-:W-:Y:S01]  /*2f980*/  IMAD.MOV.U32 R13, RZ, RZ, R2 ;  /* 0x000000ffff0d7224 */ /* 0x000fe200078e0002 */
[----:B------:R-:W-:Y:S01]  /*2f990*/  MOV R15, 0xffffffff ;  /* 0xffffffff000f7802 */ /* 0x000fe20000000f00 */
[----:B------:R-:W-:Y:S01]  /*2f9a0*/  IMAD.MOV.U32 R12, RZ, RZ, RZ ;  /* 0x000000ffff0c7224 */ /* 0x000fe200078e00ff */
[----:B------:R-:W-:-:S04]  /*2f9b0*/  LOP3.LUT R5, R5, 0x7f, RZ, 0xc0, !PT ;  /* 0x0000007f05057812 */ /* 0x000fc800078ec0ff */
[----:B------:R-:W-:-:S04]  /*2f9c0*/  SHF.R.U32.HI R7, RZ, 0x2, R5 ;  /* 0x00000002ff077819 */ /* 0x000fc80000011605 */
[----:B------:R-:W-:-:S05]  /*2f9d0*/  LEA R17, R17, R7, 0x7 ;  /* 0x0000000711117211 */ /* 0x000fca00078e38ff */
[----:B------:R-:W-:Y:S02]  /*2f9e0*/  VIADD R7, R17, 0x20 ;  /* 0x0000002011077836 */ /* 0x000fe40000000000 */
[----:B--2---:R-:W-:Y:S02]  /*2f9f0*/  IMAD R0, R11, R8, RZ ;  /* 0x000000080b007224 */ /* 0x004fe400078e02ff */
[----:B------:R-:W-:-:S03]  /*2fa00*/  IMAD.MOV.U32 R11, RZ, RZ, 0x1c1f ;  /* 0x00001c1fff0b7424 */ /* 0x000fc600078e00ff */
[----:B------:R-:W-:-:S13]  /*2fa10*/  ISETP.GE.AND P4, PT, R17, R0, PT ;  /* 0x000000001100720c */ /* 0x000fda0003f86270 */
[----:B-----5:R-:W-:Y:S05]  /*2fa20*/  WARPSYNC.COLLECTIVE R15, `(.L_x_2752) ;  /* 0x000000000f087348 */ /* 0x020fea0003c00000 */
[----:B------:R0:W1:Y:S02]  /*2fa30*/  SHFL.IDX P6, R14, R13, R12, R11 ;  /* 0x0000000c0d0e7389 */ /* 0x00006400000c000b */
[----:B01---5:R-:W-:Y:S01]  /*2fa40*/  ENDCOLLECTIVE ;  /* 0x000000000000791b */ /* 0x023fe20003800000 */
.L_x_2752:
[----:B------:R-:W-:Y:S02]  /*2fa50*/  IMAD.MOV.U32 R13, RZ, RZ, R3 ;  /* 0x000000ffff0d7224 */ /* 0x000fe400078e0003 */
[----:B------:R-:W-:-:S07]  /*2fa60*/  IMAD.MOV.U32 R4, RZ, RZ, R14 ;  /* 0x000000ffff047224 */ /* 0x000fce00078e000e */
[----:B------:R-:W-:Y:S05]  /*2fa70*/  WARPSYNC.COLLECTIVE R15, `(.L_x_2753) ;  /* 0x000000000f087348 */ /* 0x000fea0003c00000 */
[----:B------:R0:W1:Y:S02]  /*2fa80*/  SHFL.IDX P6, R14, R13, R12, R11 ;  /* 0x0000000c0d0e7389 */ /* 0x00006400000c000b */
[----:B01----:R-:W-:Y:S01]  /*2fa90*/  ENDCOLLECTIVE ;  /* 0x000000000000791b */ /* 0x003fe20003800000 */
.L_x_2753:
[----:B------:R-:W-:Y:S01]  /*2faa0*/  IMAD.MOV.U32 R13, RZ, RZ, R2 ;  /* 0x000000ffff0d7224 */ /* 0x000fe200078e0002 */
[----:B------:R-:W-:Y:S01]  /*2fab0*/  MOV R12, 0x1 ;  /* 0x00000001000c7802 */ /* 0x000fe20000000f00 */
[----:B------:R-:W-:-:S07]  /*2fac0*/  IMAD.MOV.U32 R5, RZ, RZ, R14 ;  /* 0x000000ffff057224 */ /* 0x000fce00078e000e */
[----:B------:R-:W-:Y:S05]  /*2fad0*/  WARPSYNC.COLLECTIVE R15, `(.L_x_2754) ;  /* 0x000000000f087348 */ /* 0x000fea0003c00000 */
[----:B------:R0:W1:Y:S02]  /*2fae0*/  SHFL.IDX P6, R14, R13, R12, R11 ;  /* 0x0000000c0d0e7389 */ /* 0x00006400000c000b */
[----:B01----:R-:W-:Y:S01]  /*2faf0*/  ENDCOLLECTIVE ;  /* 0x000000000000791b */ /* 0x003fe20003800000 */
.L_x_2754:
[----:B------:R-:W-:-:S05]  /*2fb00*/  @!P4 IADD3 R5, P3, R10, R5, RZ ;  /* 0x000000050a05c210 */ /* 0x000fca0007f7e0ff */
[----:B------:R-:W-:Y:S01]  /*2fb10*/  @!P4 IMAD.X R4, RZ, RZ, R4, P3 ;  /* 0x000000ffff04c224 */ /* 0x000fe200018e0604 */
[----:B------:R-:W-:-:S04]  /*2fb20*/  ISETP.GE.AND P3, PT, R7, R0, PT ;  /* 0x000000000700720c */ /* 0x000fc80003f66270 */
        /* <DEDUP_REMOVED lines=8> */
.L_x_2755:
[----:B------:R-:W-:Y:S01]  /*2fbb0*/  @!PT LDS RZ, [RZ] ;  /* 0x00000000fffff984 */ /* 0x000fe20000000800 */
[----:B------:R-:W-:Y:S01]  /*2fbc0*/  @!PT LDS RZ, [RZ] ;  /* 0x00000000fffff984 */ /* 0x000fe20000000800 */
[----:B------:R-:W-:Y:S01]  /*2fbd0*/  @!PT LDS RZ, [RZ] ;  /* 0x00000000fffff984 */ /* 0x000fe20000000800 */
[----:B------:R-:W-:Y:S04]  /*2fbe0*/  @!P4 LDGSTS.E.BYPASS.LTC128B.128 [R9+0x14400], desc[UR56][R4.64], !P0 ;  /* 0x144000000409cfae */ /* 0x000fe8000c101d78 */
[----:B------:R-:W-:Y:S04]  /*2fbf0*/  @!P4 LDGSTS.E.BYPASS.LTC128B.128 [R9+0x16400], desc[UR56][R4.64+0x40], !P1 ;  /* 0x164000400409cfae */ /* 0x000fe8000c901d78 */
[----:B------:R0:W-:Y:S01]  /*2fc00*/  @!P4 LDGSTS.E.BYPASS.LTC128B.128 [R9+0x18400], desc[UR56][R4.64+0x80], !P2 ;  /* 0x184000800409cfae */ /* 0x0001e2000d101d78 */
[----:B------:R-:W-:Y:S02]  /*2fc10*/  IMAD.MOV.U32 R13, RZ, RZ, R2 ;  /* 0x000000ffff0d7224 */ /* 0x000fe400078e0002 */
[----:B------:R-:W-:-:S02]  /*2fc20*/  IMAD.MOV.U32 R12, RZ, RZ, 0x2 ;  /* 0x00000002ff0c7424 */ /* 0x000fc400078e00ff */
[----:B0-----:R-:W-:-:S07]  /*2fc30*/  IMAD.MOV.U32 R4, RZ, RZ, R14 ;  /* 0x000000ffff047224 */ /* 0x001fce00078e000e */
[----:B------:R-:W-:Y:S05]  /*2fc40*/  WARPSYNC.COLLECTIVE R15, `(.L_x_2756) ;  /* 0x000000000f087348 */ /* 0x000fea0003c00000 */
[----:B------:R0:W1:Y:S02]  /*2fc50*/  SHFL.IDX P6, R14, R13, R12, R11 ;  /* 0x0000000c0d0e7389 */ /* 0x00006400000c000b */
[----:B01----:R-:W-:Y:S01]  /*2fc60*/  ENDCOLLECTIVE ;  /* 0x000000000000791b */ /* 0x003fe20003800000 */
.L_x_2756:
[----:B------:R-:W-:-:S04]  /*2fc70*/  @!P3 IADD3 R5, P4, R10, R4, RZ ;  /* 0x000000040a05b210 */ /* 0x000fc80007f9e0ff */
[----:B------:R-:W-:-:S04]  /*2fc80*/  @!P3 IADD3.X R4, RZ, R6, RZ, P4, !PT ;  /* 0x00000006ff04b210 */ /* 0x000fc800027fe4ff */
[----:B------:R-:W-:Y:S01]  /*2fc90*/  @!P3 LOP3.LUT R5, R5, R4, RZ, 0x3c, !PT ;  /* 0x000000040505b212 */ /* 0x000fe200078e3cff */
[----:B------:R-:W-:-:S03]  /*2fca0*/  IMAD.MOV.U32 R13, RZ, RZ, R3 ;  /* 0x000000ffff0d7224 */ /* 0x000fc600078e0003 */
[----:B------:R-:W-:-:S04]  /*2fcb0*/  @!P3 LOP3.LUT R4, R5, R4, RZ, 0x3c, !PT ;  /* 0x000000040504b212 */ /* 0x000fc800078e3cff */
[----:B------:R-:W-:Y:S02]  /*2fcc0*/  @!P3 LOP3.LUT R5, R5, R4, RZ, 0x3c, !PT ;  /* 0x000000040505b212 */ /* 0x000fe400078e3cff */
[----:B------:R-:W-:-:S03]  /*2fcd0*/  MOV R6, R14 ;  /* 0x0000000e00067202 */ /* 0x000fc60000000f00 */
[----:B------:R-:W-:Y:S01]  /*2fce0*/  @!PT LDS RZ, [RZ] ;  /* 0x00000000fffff984 */ /* 0x000fe20000000800 */
[----:B------:R-:W-:Y:S01]  /*2fcf0*/  @!PT LDS RZ, [RZ] ;  /* 0x00000000fffff984 */ /* 0x000fe20000000800 */
[----:B------:R-:W-:Y:S01]  /*2fd00*/  @!PT LDS RZ, [RZ] ;  /* 0x00000000fffff984 */ /* 0x000fe20000000800 */
[----:B------:R0:W-:Y:S04]  /*2fd10*/  @!P3 LDGSTS.E.BYPASS.LTC128B.128 [R9+0x14c00], desc[UR56][R4.64], !P0 ;  /* 0x14c000000409bfae */ /* 0x0001e8000c101d78 */
[----:B0-----:R-:W-:Y:S05]  /*2fd20*/  WARPSYNC.COLLECTIVE R15, `(.L_x_2757) ;  /* 0x000000000f087348 */ /* 0x001fea0003c00000 */
[----:B------:R1:W2:Y:S02]  /*2fd30*/  SHFL.IDX P6, R14, R13, R12, R11 ;  /* 0x0000000c0d0e7389 */ /* 0x0002a400000c000b */
[----:B012---:R-:W-:Y:S01]  /*2fd40*/  ENDCOLLECTIVE ;  /* 0x000000000000791b */ /* 0x007fe20003800000 */
.L_x_2757:
[----:B------:R-:W-:Y:S01]  /*2fd50*/  @!PT LDS RZ, [RZ] ;  /* 0x00000000fffff984 */ /* 0x000fe20000000800 */
[----:B------:R-:W-:Y:S01]  /*2fd60*/  @!PT LDS RZ, [RZ] ;  /* 0x00000000fffff984 */ /* 0x000fe20000000800 */
[----:B------:R-:W-:Y:S01]  /*2fd70*/  @!PT LDS RZ, [RZ] ;  /* 0x00000000fffff984 */ /* 0x000fe20000000800 */
[----:B------:R-:W-:Y:S04]  /*2fd80*/  @!P3 LDGSTS.E.BYPASS.LTC128B.128 [R9+0x16c00], desc[UR56][R4.64+0x40], !P1 ;  /* 0x16c000400409bfae */ /* 0x000fe8000c901d78 */
[----:B------:R0:W-:Y:S01]  /*2fd90*/  @!P3 LDGSTS.E.BYPASS.LTC128B.128 [R9+0x18c00], desc[UR56][R4.64+0x80], !P2 ;  /* 0x18c000800409bfae */ /* 0x0001e2000d101d78 */
[----:B------:R-:W-:Y:S01]  /*2fda0*/  MOV R13, R2 ;  /* 0x00000002000d7202 */ /* 0x000fe20000000f00 */
[----:B------:R-:W-:Y:S02]  /*2fdb0*/  IMAD.MOV.U32 R12, RZ, RZ, 0x3 ;  /* 0x00000003ff0c7424 */ /* 0x000fe400078e00ff */
[----:B0-----:R-:W-:-:S05]  /*2fdc0*/  VIADD R4, R17, 0x40 ;  /* 0x0000004011047836 */ /* 0x001fca0000000000 */
[----:B------:R-:W-:Y:S01]  /*2fdd0*/  ISETP.GE.AND P3, PT, R4, R0, PT ;  /* 0x000000000400720c */ /* 0x000fe20003f66270 */
[----:B------:R-:W-:-:S12]  /*2fde0*/  IMAD.MOV.U32 R4, RZ, RZ, R14 ;  /* 0x000000ffff047224 */ /* 0x000fd800078e000e */
[----:B------:R-:W-:Y:S05]  /*2fdf0*/  WARPSYNC.COLLECTIVE R15, `(.L_x_2758) ;  /* 0x000000000f087348 */ /* 0x000fea0003c00000 */
[----:B------:R0:W1:Y:S02]  /*2fe00*/  SHFL.IDX P6, R14, R13, R12, R11 ;  /* 0x0000000c0d0e7389 */ /* 0x00006400000c000b */
[----:B01----:R-:W-:Y:S01]  /*2fe10*/  ENDCOLLECTIVE ;  /* 0x000000000000791b */ /* 0x003fe20003800000 */
.L_x_2758:
[----:B------:R-:W-:Y:S01]  /*2fe20*/  @!P3 IADD3 R5, P4, R10, R4, RZ ;  /* 0x000000040a05b210 */ /* 0x000fe20007f9e0ff */
[----:B------:R-:W-:-:S04]  /*2fe30*/  IMAD.MOV.U32 R13, RZ, RZ, R3 ;  /* 0x000000ffff0d7224 */ /* 0x000fc800078e0003 */
[----:B------:R-:W-:-:S05]  /*2fe40*/  @!P3 IMAD.X R4, RZ, RZ, R6, P4 ;  /* 0x000000ffff04b224 */ /* 0x000fca00020e0606 */
[----:B------:R-:W-:-:S04]  /*2fe50*/  @!P3 LOP3.LUT R5, R5, R4, RZ, 0x3c, !PT ;  /* 0x000000040505b212 */ /* 0x000fc800078e3cff */
        /* <DEDUP_REMOVED lines=12> */
.L_x_2759:
[----:B------:R-:W-:Y:S01]  /*2ff20*/  MOV R3, R14 ;  /* 0x0000000e00037202 */ /* 0x000fe20000000f00 */
[----:B------:R-:W-:Y:S06]  /*2ff30*/  BRA `(.L_x_2760) ;  /* 0xffffffac00347947 */ /* 0x000fec000383ffff */
.L_x_2605:
[----:B0-----:R-:W3:Y:S02]  /*2ff40*/  LDL R2, [R1+0x4] ;  /* 0x0000040001027983 */ /* 0x001ee40000100800 */
[----:B---3--:R0:W3:Y:S02]  /*2ff50*/  SYNCS.PHASECHK.TRANS64.TRYWAIT P0, [R2+URZ+0x29820], R0 ;  /* 0x02982000020075a7 */ /* 0x0080e4000800017f */
[----:B---3--:R-:W-:Y:S05]  /*2ff60*/  @!P0 NANOSLEEP.SYNCS 0x989680 ;  /* 0x009896800000895d */ /* 0x008fea0003900000 */
[----:B------:R-:W3:Y:S02]  /*2ff70*/  @!P0 SYNCS.PHASECHK.TRANS64 P0, [R2+URZ+0x29820], R0 ;  /* 0x02982000020085a7 */ /* 0x000ee4000800007f */
[----:B---3--:R-:W-:Y:S05]  /*2ff80*/  @!P0 BRA `(.L_x_2605) ;  /* 0xfffffffc00ec8947 */ /* 0x008fea000383ffff */
[----:B------:R-:W-:Y:S05]  /*2ff90*/  BRA `(.L_x_2761) ;  /* 0xffffffac00a87947 */ /* 0x000fea000383ffff */
.L_x_2611:
[----:B---3--:R3:W4:Y:S02]  /*2ffa0*/  SYNCS.PHASECHK.TRANS64.TRYWAIT P0, [R5+URZ+0x29880], R4 ;  /* 0x02988004050075a7 */ /* 0x008724000800017f */
[----:B----4-:R-:W-:Y:S05]  /*2ffb0*/  @!P0 NANOSLEEP.SYNCS 0x989680 ;  /* 0x009896800000895d */ /* 0x010fea0003900000 */
[----:B------:R-:W4:Y:S02]  /*2ffc0*/  @!P0 SYNCS.PHASECHK.TRANS64 P0, [R5+URZ+0x29880], R4 ;  /* 0x02988004050085a7 */ /* 0x000f24000800007f */
[----:B----4-:R-:W-:Y:S05]  /*2ffd0*/  @!P0 BRA `(.L_x_2611) ;  /* 0xfffffffc00f08947 */ /* 0x010fea000383ffff */
[----:B------:R-:W-:Y:S05]  /*2ffe0*/  BRA `(.L_x_2762) ;  /* 0xffffffb000687947 */ /* 0x000fea000383ffff */
.L_x_2616:
[----:B--2---:R2:W4:Y:S02]  /*2fff0*/  SYNCS.PHASECHK.TRANS64.TRYWAIT P0, [R5+URZ+0x29840], R4 ;  /* 0x02984004050075a7 */ /* 0x004524000800017f */
[----:B----4-:R-:W-:Y:S05]  /*30000*/  @!P0 NANOSLEEP.SYNCS 0x989680 ;  /* 0x009896800000895d */ /* 0x010fea0003900000 */
[----:B------:R-:W4:Y:S02]  /*30010*/  @!P0 SYNCS.PHASECHK.TRANS64 P0, [R5+URZ+0x29840], R4 ;  /* 0x02984004050085a7 */ /* 0x000f24000800007f */
[----:B----4-:R-:W-:Y:S05]  /*30020*/  @!P0 BRA `(.L_x_2616) ;  /* 0xfffffffc00f08947 */ /* 0x010fea000383ffff */
[----:B------:R-:W-:Y:S05]  /*30030*/  BRA `(.L_x_2763) ;  /* 0xffffffb000f07947 */ /* 0x000fea000383ffff */
.L_x_2624:
[----:B---3--:R3:W4:Y:S02]  /*30040*/  SYNCS.PHASECHK.TRANS64.TRYWAIT P0, [R17+URZ+0x29870], R4 ;  /* 0x02987004110075a7 */ /* 0x008724000800017f */
[----:B----4-:R-:W-:Y:S05]  /*30050*/  @!P0 NANOSLEEP.SYNCS 0x989680 ;  /* 0x009896800000895d */ /* 0x010fea0003900000 */
[----:B------:R-:W4:Y:S02]  /*30060*/  @!P0 SYNCS.PHASECHK.TRANS64 P0, [R17+URZ+0x29870], R4 ;  /* 0x02987004110085a7 */ /* 0x000f24000800007f */
[----:B----4-:R-:W-:Y:S05]  /*30070*/  @!P0 BRA `(.L_x_2624) ;  /* 0xfffffffc00f08947 */ /* 0x010fea000383ffff */
[----:B------:R-:W-:Y:S05]  /*30080*/  BRA `(.L_x_2764) ;  /* 0xffffffb800207947 */ /* 0x000fea000383ffff */
.L_x_2626:
[----:B----4-:R4:W0:Y:S02]  /*30090*/  SYNCS.PHASECHK.TRANS64.TRYWAIT P0, [R17+URZ+0x29860], R3 ;  /* 0x02986003110075a7 */ /* 0x010824000800017f */
[----:B0-----:R-:W-:Y:S05]  /*300a0*/  @!P0 NANOSLEEP.SYNCS 0x989680 ;  /* 0x009896800000895d */ /* 0x001fea0003900000 */
[----:B------:R-:W0:Y:S02]  /*300b0*/  @!P0 SYNCS.PHASECHK.TRANS64 P0, [R17+URZ+0x29860], R3 ;  /* 0x02986003110085a7 */ /* 0x000e24000800007f */
[----:B0-----:R-:W-:Y:S05]  /*300c0*/  @!P0 BRA `(.L_x_2626) ;  /* 0xfffffffc00f08947 */ /* 0x001fea000383ffff */
[----:B------:R-:W-:Y:S05]  /*300d0*/  BRA `(.L_x_2765) ;  /* 0xffffffb800287947 */ /* 0x000fea000383ffff */
.L_x_2633:
[----:B0-----:R0:W2:Y:S02]  /*300e0*/  SYNCS.PHASECHK.TRANS64.TRYWAIT P1, [R17+URZ+0x29870], R0 ;  /* 0x02987000110075a7 */ /* 0x0010a4000802017f */
[----:B--2---:R-:W-:Y:S05]  /*300f0*/  @!P1 NANOSLEEP.SYNCS 0x989680 ;  /* 0x009896800000995d */ /* 0x004fea0003900000 */
[----:B------:R-:W2:Y:S02]  /*30100*/  @!P1 SYNCS.PHASECHK.TRANS64 P1, [R17+URZ+0x29870], R0 ;  /* 0x02987000110095a7 */ /* 0x000ea4000802007f */
[----:B--2---:R-:W-:Y:S05]  /*30110*/  @!P1 BRA `(.L_x_2633) ;  /* 0xfffffffc00f09947 */ /* 0x004fea000383ffff */
[----:B------:R-:W-:Y:S05]  /*30120*/  BRA `(.L_x_2766) ;  /* 0xffffffc000107947 */ /* 0x000fea000383ffff */
.L_x_2635:
[----:B0-----:R0:W2:Y:S02]  /*30130*/  SYNCS.PHASECHK.TRANS64.TRYWAIT P1, [R17+URZ+0x29860], R0 ;  /* 0x02986000110075a7 */ /* 0x0010a4000802017f */
[----:B--2---:R-:W-:Y:S05]  /*30140*/  @!P1 NANOSLEEP.SYNCS 0x989680 ;  /* 0x009896800000995d */ /* 0x004fea0003900000 */
[----:B------:R-:W2:Y:S02]  /*30150*/  @!P1 SYNCS.PHASECHK.TRANS64 P1, [R17+URZ+0x29860], R0 ;  /* 0x02986000110095a7 */ /* 0x000ea4000802007f */
[----:B--2---:R-:W-:Y:S05]  /*30160*/  @!P1 BRA `(.L_x_2635) ;  /* 0xfffffffc00f09947 */ /* 0x004fea000383ffff */
[----:B------:R-:W-:Y:S05]  /*30170*/  BRA `(.L_x_2767) ;  /* 0xffffffc000187947 */ /* 0x000fea000383ffff */
.L_x_2639:
[----:B------:R-:W-:Y:S01]  /*30180*/  BSSY B0, `(.L_x_2768) ;  /* 0x0000008000007945 */ /* 0x000fe20003800000 */
[----:B------:R-:W-:Y:S01]  /*30190*/  IMAD.MOV.U32 R13, RZ, RZ, R16 ;  /* 0x000000ffff0d7224 */ /* 0x000fe200078e0010 */
[----:B------:R-:W-:Y:S01]  /*301a0*/  MOV R15, 0xffffffff ;  /* 0xffffffff000f7802 */ /* 0x000fe20000000f00 */
[----:B------:R-:W-:Y:S02]  /*301b0*/  IMAD.MOV.U32 R12, RZ, RZ, RZ ;  /* 0x000000ffff0c7224 */ /* 0x000fe400078e00ff */
[----:B-1----:R-:W-:-:S07]  /*301c0*/  IMAD.MOV.U32 R11, RZ, RZ, 0x1f ;  /* 0x0000001fff0b7424 */ /* 0x002fce00078e00ff */
[----:B------:R-:W-:Y:S05]  /*301d0*/  WARPSYNC.COLLECTIVE R15, `(.L_x_2769) ;  /* 0x000000000f087348 */ /* 0x000fea0003c00000 */
[----:B------:R0:W1:Y:S02]  /*301e0*/  SHFL.IDX P6, R14, R13, R12, R11 ;  /* 0x0000000c0d0e7389 */ /* 0x00006400000c000b */
[----:B01----:R-:W-:Y:S01]  /*301f0*/  ENDCOLLECTIVE ;  /* 0x000000000000791b */ /* 0x003fe20003800000 */
.L_x_2769:
[----:B------:R-:W-:Y:S05]  /*30200*/  BSYNC B0 ;  /* 0x0000000000007941 */ /* 0x000fea0003800000 */
.L_x_2768:
        /* <DEDUP_REMOVED lines=9> */
.L_x_2770:
        /* <DEDUP_REMOVED lines=10> */
[C---:B------:R-:W-:Y:S02]  /*30340*/  ISETP.GE.U32.AND P5, PT, R7.reuse, 0x10, PT ;  /* 0x000000100700780c */ /* 0x040fe40003fa6070 */
[----:B0-----:R-:W-:Y:S01]  /*30350*/  MOV R2, RZ ;  /* 0x000000ff00027202 */ /* 0x001fe20000000f00 */
[----:B--2---:R-:W-:Y:S01]  /*30360*/  @!P1 IMAD.MOV.U32 R2, RZ, RZ, R3 ;  /* 0x000000ffff029224 */ /* 0x004fe200078e0003 */
[----:B------:R-:W-:-:S03]  /*30370*/  ISETP.NE.AND P1, PT, R7, RZ, PT ;  /* 0x000000ff0700720c */ /* 0x000fc60003f25270 */
[----:B------:R-:W-:-:S10]  /*30380*/  IMAD.MOV.U32 R13, RZ, RZ, R2 ;  /* 0x000000ffff0d7224 */ /* 0x000fd400078e0002 */
[----:B------:R-:W-:Y:S05]  /*30390*/  WARPSYNC.COLLECTIVE R15, `(.L_x_2771) ;  /* 0x000000000f087348 */ /* 0x000fea0003c00000 */
[----:B------:R0:W1:Y:S02]  /*303a0*/  SHFL.UP P6, R14, R13, R12, R11 ;  /* 0x0400000c0d0e7389 */ /* 0x00006400000c000b */
[----:B01----:R-:W-:Y:S01]  /*303b0*/  ENDCOLLECTIVE ;  /* 0x000000000000791b */ /* 0x003fe20003800000 */
.L_x_2771:
[----:B------:R-:W-:Y:S01]  /*303c0*/  IMAD.MOV.U32 R12, RZ, RZ, 0x2 ;  /* 0x00000002ff0c7424 */ /* 0x000fe200078e00ff */
[----:B------:R-:W-:-:S04]  /*303d0*/  MOV R3, R14 ;  /* 0x0000000e00037202 */ /* 0x000fc80000000f00 */
[----:B------:R-:W-:-:S05]  /*303e0*/  SEL R3, R3, RZ, P1 ;  /* 0x000000ff03037207 */ /* 0x000fca0000800000 */
[----:B------:R-:W-:-:S04]  /*303f0*/  IMAD.IADD R3, R2, 0x1, R3 ;  /* 0x0000000102037824 */ /* 0x000fc800078e0203 */
[----:B------:R-:W-:-:S07]  /*30400*/  IMAD.MOV.U32 R13, RZ, RZ, R3 ;  /* 0x000000ffff0d7224 */ /* 0x000fce00078e0003 */
[----:B------:R-:W-:Y:S05]  /*30410*/  WARPSYNC.COLLECTIVE R15, `(.L_x_2772) ;  /* 0x000000000f087348 */ /* 0x000fea0003c00000 */
[----:B------:R0:W1:Y:S02]  /*30420*/  SHFL.UP P6, R14, R13, R12, R11 ;  /* 0x0400000c0d0e7389 */ /* 0x00006400000c000b */
[----:B01----:R-:W-:Y:S01]  /*30430*/  ENDCOLLECTIVE ;  /* 0x000000000000791b */ /* 0x003fe20003800000 */
.L_x_2772:
        /* <DEDUP_REMOVED lines=8> */
.L_x_2773:
        /* <DEDUP_REMOVED lines=8> */
.L_x_2774:
        /* <DEDUP_REMOVED lines=8> */
.L_x_2775:
[----:B------:R-:W-:Y:S01]  /*305c0*/  IMAD.MOV.U32 R12, RZ, RZ, 0x1f ;  /* 0x0000001fff0c7424 */ /* 0x000fe200078e00ff */
[----:B------:R-:W-:Y:S02]  /*305d0*/  MOV R11, 0x1f ;  /* 0x0000001f000b7802 */ /* 0x000fe40000000f00 */
[----:B------:R-:W-:-:S04]  /*305e0*/  MOV R4, R14 ;  /* 0x0000000e00047202 */ /* 0x000fc80000000f00 */
[----:B------:R-:W-:-:S05]  /*305f0*/  SEL R4, R4, RZ, P5 ;  /* 0x000000ff04047207 */ /* 0x000fca0002800000 */
[----:B------:R-:W-:-:S04]  /*30600*/  IMAD.IADD R6, R3, 0x1, R4 ;  /* 0x0000000103067824 */ /* 0x000fc800078e0204 */
[----:B------:R-:W-:-:S07]  /*30610*/  IMAD.MOV.U32 R13, RZ, RZ, R6 ;  /* 0x000000ffff0d7224 */ /* 0x000fce00078e0006 */
[----:B------:R-:W-:Y:S05]  /*30620*/  WARPSYNC.COLLECTIVE R15, `(.L_x_2776) ;  /* 0x000000000f087348 */ /* 0x000fea0003c00000 */
[----:B------:R0:W1:Y:S02]  /*30630*/  SHFL.IDX P6, R14, R13, R12, R11 ;  /* 0x0000000c0d0e7389 */ /* 0x00006400000c000b */
[----:B01----:R-:W-:Y:S01]  /*30640*/  ENDCOLLECTIVE ;  /* 0x000000000000791b */ /* 0x003fe20003800000 */
.L_x_2776:
[----:B------:R-:W-:Y:S01]  /*30650*/  IMAD.MOV.U32 R8, RZ, RZ, R14 ;  /* 0x000000ffff087224 */ /* 0x000fe200078e000e */
[----:B------:R-:W-:Y:S06]  /*30660*/  BRA `(.L_x_2777) ;  /* 0xffffffc400207947 */ /* 0x000fec000383ffff */
.L_x_2644:
[----:B------:R-:W-:Y:S01]  /*30670*/  BSSY B0, `(.L_x_2778) ;  /* 0x0000008000007945 */ /* 0x000fe20003800000 */
[----:B-----5:R-:W-:Y:S01]  /*30680*/  IMAD.MOV.U32 R13, RZ, RZ, R2 ;  /* 0x000000ffff0d7224 */ /* 0x020fe200078e0002 */
[----:B-1----:R-:W-:Y:S01]  /*30690*/  MOV R11, RZ ;  /* 0x000000ff000b7202 */ /* 0x002fe20000000f00 */
[----:B------:R-:W-:Y:S02]  /*306a0*/  IMAD.MOV.U32 R12, RZ, RZ, 0x1 ;  /* 0x00000001ff0c7424 */ /* 0x000fe400078e00ff */
[----:B------:R-:W-:-:S07]  /*306b0*/  IMAD.MOV.U32 R15, RZ, RZ, -0x1 ;  /* 0xffffffffff0f7424 */ /* 0x000fce00078e00ff */
[----:B0-2---:R-:W-:Y:S05]  /*306c0*/  WARPSYNC.COLLECTIVE R15, `(.L_x_2779) ;  /* 0x000000000f087348 */ /* 0x005fea0003c00000 */
[----:B------:R1:W3:Y:S02]  /*306d0*/  SHFL.UP P6, R14, R13, R12, R11 ;  /* 0x0400000c0d0e7389 */ /* 0x0002e400000c000b */
[----:B0123--:R-:W-:Y:S01]  /*306e0*/  ENDCOLLECTIVE ;  /* 0x000000000000791b */ /* 0x00ffe20003800000 */
.L_x_2779:
[----:B------:R-:W-:Y:S05]  /*306f0*/  BSYNC B0 ;  /* 0x0000000000007941 */ /* 0x000fea0003800000 */
.L_x_2778:
[----:B------:R-:W-:Y:S02]  /*30700*/  IMAD.MOV.U32 R3, RZ, RZ, R14 ;  /* 0x000000ffff037224 */ /* 0x000fe400078e000e */
[----:B------:R-:W-:Y:S02]  /*30710*/  IMAD.MOV.U32 R12, RZ, RZ, 0x2 ;  /* 0x00000002ff0c7424 */ /* 0x000fe400078e00ff */
[----:B------:R-:W-:Y:S01]  /*30720*/  IMAD.MOV.U32 R11, RZ, RZ, RZ ;  /* 0x000000ffff0b7224 */ /* 0x000fe200078e00ff */
[----:B------:R-:W-:Y:S01]  /*30730*/  SEL R3, R3, RZ, P1 ;  /* 0x000000ff03037207 */ /* 0x000fe20000800000 */
[----:B------:R-:W-:-:S04]  /*30740*/  IMAD.MOV.U32 R15, RZ, RZ, -0x1 ;  /* 0xffffffffff0f7424 */ /* 0x000fc800078e00ff */
[----:B------:R-:W-:-:S05]  /*30750*/  IMAD.IADD R3, R2, 0x1, R3 ;  /* 0x0000000102037824 */ /* 0x000fca00078e0203 */
[----:B------:R-:W-:-:S07]  /*30760*/  MOV R13, R3 ;  /* 0x00000003000d7202 */ /* 0x000fce0000000f00 */
[----:B------:R-:W-:Y:S05]  /*30770*/  WARPSYNC.COLLECTIVE R15, `(.L_x_2780) ;  /* 0x000000000f087348 */ /* 0x000fea0003c00000 */
[----:B------:R0:W1:Y:S02]  /*30780*/  SHFL.UP P6, R14, R13, R12, R11 ;  /* 0x0400000c0d0e7389 */ /* 0x00006400000c000b */
[----:B01----:R-:W-:Y:S01]  /*30790*/  ENDCOLLECTIVE ;  /* 0x000000000000791b */ /* 0x003fe20003800000 */
.L_x_2780:
        /* <DEDUP_REMOVED lines=8> */
.L_x_2781:
        /* <DEDUP_REMOVED lines=8> */
.L_x_2782:
        /* <DEDUP_REMOVED lines=8> */
.L_x_2783:
        /* <DEDUP_REMOVED lines=9> */
.L_x_2784:
[----:B------:R-:W-:Y:S01]  /*309b0*/  IMAD.MOV.U32 R8, RZ, RZ, R14 ;  /* 0x000000ffff087224 */ /* 0x000fe200078e000e */
[----:B------:R-:W-:Y:S06]  /*309c0*/  BRA `(.L_x_2785) ;  /* 0xffffffc000e47947 */ /* 0x000fec000383ffff */
.L_x_2646:
[----:B------:R-:W-:Y:S01]  /*309d0*/  BSSY B0, `(.L_x_2786) ;  /* 0x0000006000007945 */ /* 0x000fe20003800000 */
[----:B------:R-:W-:Y:S01]  /*309e0*/  PLOP3.LUT P6, PT, P6, PT, PT, 0x8, 0x0 ;  /* 0x000000000000781c */ /* 0x000fe200037ce170 */
[----:B------:R-:W-:-:S12]  /*309f0*/  IMAD.MOV.U32 R15, RZ, RZ, -0x1 ;  /* 0xffffffffff0f7424 */ /* 0x000fd800078e00ff */
[----:B01----:R-:W-:Y:S05]  /*30a00*/  WARPSYNC.COLLECTIVE R15, `(.L_x_2787) ;  /* 0x000000000f087348 */ /* 0x003fea0003c00000 */
[----:B------:R-:W-:Y:S01]  /*30a10*/  VOTE.ANY R14, PT, P6 ;  /* 0x00000000000e7806 */ /* 0x000fe200030e0100 */
[----:B01----:R-:W-:Y:S06]  /*30a20*/  ENDCOLLECTIVE ;  /* 0x000000000000791b */ /* 0x003fec0003800000 */
.L_x_2787:
[----:B------:R-:W-:Y:S05]  /*30a30*/  BSYNC B0 ;  /* 0x0000000000007941 */ /* 0x000fea0003800000 */
.L_x_2786:
        /* <DEDUP_REMOVED lines=9> */
.L_x_2788:
[----:B------:R-:W-:Y:S01]  /*30ad0*/  IMAD.MOV.U32 R17, RZ, RZ, R14 ;  /* 0x000000ffff117224 */ /* 0x000fe200078e000e */
[----:B------:R-:W-:Y:S06]  /*30ae0*/  BRA `(.L_x_2789) ;  /* 0xffffffc000d47947 */ /* 0x000fec000383ffff */
.L_x_2648:
[----:B------:R-:W-:Y:S01]  /*30af0*/  BSSY B0, `(.L_x_2790) ;  /* 0x0000007000007945 */ /* 0x000fe20003800000 */
[----:B------:R-:W-:Y:S01]  /*30b00*/  IMAD.MOV.U32 R13, RZ, RZ, R6 ;  /* 0x000000ffff0d7224 */ /* 0x000fe200078e0006 */
[----:B-1----:R-:W-:Y:S01]  /*30b10*/  MOV R11, 0x1f ;  /* 0x0000001f000b7802 */ /* 0x002fe20000000f00 */
[----:B------:R-:W-:-:S07]  /*30b20*/  IMAD.MOV.U32 R15, RZ, RZ, -0x1 ;  /* 0xffffffffff0f7424 */ /* 0x000fce00078e00ff */
[----:B0-23--:R-:W-:Y:S05]  /*30b30*/  WARPSYNC.COLLECTIVE R15, `(.L_x_2791) ;  /* 0x000000000f087348 */ /* 0x00dfea0003c00000 */
[----:B------:R1:W4:Y:S02]  /*30b40*/  SHFL.IDX P6, R14, R13, R12, R11 ;  /* 0x0000000c0d0e7389 */ /* 0x00032400000c000b */
[----:B01234-:R-:W-:Y:S01]  /*30b50*/  ENDCOLLECTIVE ;  /* 0x000000000000791b */ /* 0x01ffe20003800000 */
.L_x_2791:
[----:B------:R-:W-:Y:S05]  /*30b60*/  BSYNC B0 ;  /* 0x0000000000007941 */ /* 0x000fea0003800000 */
.L_x_2790:
[----:B------:R-:W-:Y:S01]  /*30b70*/  IMAD.MOV.U32 R6, RZ, RZ, R14 ;  /* 0x000000ffff067224 */ /* 0x000fe200078e000e */
[----:B------:R-:W-:Y:S06]  /*30b80*/  BRA `(.L_x_2792) ;  /* 0xffffffc000c87947 */ /* 0x000fec000383ffff */
.L_x_2652:
[----:B0-----:R0:W2:Y:S02]  /*30b90*/  SYNCS.PHASECHK.TRANS64.TRYWAIT P0, [R0+URZ+0x29820], R3 ;  /* 0x02982003000075a7 */ /* 0x0010a4000800017f */
[----:B--2---:R-:W-:Y:S05]  /*30ba0*/  @!P0 NANOSLEEP.SYNCS 0x989680 ;  /* 0x009896800000895d */ /* 0x004fea0003900000 */
[----:B------:R-:W2:Y:S02]  /*30bb0*/  @!P0 SYNCS.PHASECHK.TRANS64 P0, [R0+URZ+0x29820], R3 ;  /* 0x02982003000085a7 */ /* 0x000ea4000800007f */
[----:B--2---:R-:W-:Y:S05]  /*30bc0*/  @!P0 BRA `(.L_x_2652) ;  /* 0xfffffffc00f08947 */ /* 0x004fea000383ffff */
[----:B------:R-:W-:Y:S05]  /*30bd0*/  BRA `(.L_x_2793) ;  /* 0xffffffc800507947 */ /* 0x000fea000383ffff */
.L_x_2653:
[----:B------:R-:W2:Y:S01]  /*30be0*/  S2R R2, SR_TID.X ;  /* 0x0000000000027919 */ /* 0x000ea20000002100 */
[----:B------:R-:W-:Y:S01]  /*30bf0*/  BSSY B0, `(.L_x_2794) ;  /* 0x000000a000007945 */ /* 0x000fe20003800000 */
[----:B------:R-:W-:Y:S01]  /*30c00*/  IMAD.MOV.U32 R12, RZ, RZ, RZ ;  /* 0x000000ffff0c7224 */ /* 0x000fe200078e00ff */
[----:B------:R-:W-:Y:S01]  /*30c10*/  MOV R15, 0xffffffff ;  /* 0xffffffff000f7802 */ /* 0x000fe20000000f00 */
[----:B-1----:R-:W-:Y:S01]  /*30c20*/  IMAD.MOV.U32 R11, RZ, RZ, 0x1f ;  /* 0x0000001fff0b7424 */ /* 0x002fe200078e00ff */
[----:B--2---:R-:W-:-:S04]  /*30c30*/  SHF.R.U32.HI R2, RZ, 0x5, R2 ;  /* 0x00000005ff027819 */ /* 0x004fc80000011602 */
[----:B------:R-:W-:-:S04]  /*30c40*/  LOP3.LUT R2, R2, 0x3, RZ, 0xc0, !PT ;  /* 0x0000000302027812 */ /* 0x000fc800078ec0ff */
[----:B------:R-:W-:-:S07]  /*30c50*/  MOV R13, R2 ;  /* 0x00000002000d7202 */ /* 0x000fce0000000f00 */
[----:B0-----:R-:W-:Y:S05]  /*30c60*/  WARPSYNC.COLLECTIVE R15, `(.L_x_2795) ;  /* 0x000000000f087348 */ /* 0x001fea0003c00000 */
[----:B------:R1:W2:Y:S02]  /*30c70*/  SHFL.IDX P6, R14, R13, R12, R11 ;  /* 0x0000000c0d0e7389 */ /* 0x0002a400000c000b */
[----:B012---:R-:W-:Y:S01]  /*30c80*/  ENDCOLLECTIVE ;  /* 0x000000000000791b */ /* 0x007fe20003800000 */
.L_x_2795:
[----:B------:R-:W-:Y:S05]  /*30c90*/  BSYNC B0 ;  /* 0x0000000000007941 */ /* 0x000fea0003800000 */
.L_x_2794:
[----:B------:R-:W-:Y:S05]  /*30ca0*/  BRA `(.L_x_2796) ;  /* 0xffffffc800387947 */ /* 0x000fea000383ffff */
.L_x_2654:
[----:B------:R-:W-:Y:S01]  /*30cb0*/  BSSY B0, `(.L_x_2797) ;  /* 0x0000006000007945 */ /* 0x000fe20003800000 */
[----:B------:R-:W-:-:S07]  /*30cc0*/  IMAD.MOV.U32 R15, RZ, RZ, -0x1 ;  /* 0xffffffffff0f7424 */ /* 0x000fce00078e00ff */
[----:B012---:R-:W-:Y:S05]  /*30cd0*/  WARPSYNC.COLLECTIVE R15, `(.L_x_2798) ;  /* 0x000000000f0c7348 */ /* 0x007fea0003c00000 */
[----:B------:R-:W-:Y:S02]  /*30ce0*/  ELECT P6, UR62, PT ;  /* 0x00000000003e782f */ /* 0x000fe400038c0000 */
[----:B------:R-:W-:Y:S01]  /*30cf0*/  MOV R14, UR62 ;  /* 0x0000003e000e7c02 */ /* 0x000fe20008000f00 */
[----:B012---:R-:W-:Y:S10]  /*30d00*/  ENDCOLLECTIVE ;  /* 0x000000000000791b */ /* 0x007ff40003800000 */
.L_x_2798:
[----:B------:R-:W-:Y:S05]  /*30d10*/  BSYNC B0 ;  /* 0x0000000000007941 */ /* 0x000fea0003800000 */
.L_x_2797:
[----:B------:R-:W-:Y:S05]  /*30d20*/  BRA `(.L_x_2799) ;  /* 0xffffffc8002c7947 */ /* 0x000fea000383ffff */
.L_x_2656:
[----:B0-----:R0:W2:Y:S02]  /*30d30*/  SYNCS.PHASECHK.TRANS64.TRYWAIT P1, [R6+URZ], R5 ;  /* 0x00000005060075a7 */ /* 0x0010a4000802017f */
[----:B--2---:R-:W-:Y:S05]  /*30d40*/  @!P1 NANOSLEEP.SYNCS 0x989680 ;  /* 0x009896800000995d */ /* 0x004fea0003900000 */
[----:B------:R-:W2:Y:S02]  /*30d50*/  @!P1 SYNCS.PHASECHK.TRANS64 P1, [R6+URZ], R5 ;  /* 0x00000005060095a7 */ /* 0x000ea4000802007f */
[----:B--2---:R-:W-:Y:S05]  /*30d60*/  @!P1 BRA `(.L_x_2656) ;  /* 0xfffffffc00f09947 */ /* 0x004fea000383ffff */
[----:B------:R-:W-:Y:S05]  /*30d70*/  BRA `(.L_x_2800) ;  /* 0xffffffc800687947 */ /* 0x000fea000383ffff */
.L_x_2657:
[----:B--2---:R2:W3:Y:S02]  /*30d80*/  SYNCS.PHASECHK.TRANS64.TRYWAIT P1, [R7+URZ], R2 ;  /* 0x00000002070075a7 */ /* 0x0044e4000802017f */
[----:B---3--:R-:W-:Y:S05]  /*30d90*/  @!P1 NANOSLEEP.SYNCS 0x989680 ;  /* 0x009896800000995d */ /* 0x008fea0003900000 */
[----:B------:R-:W3:Y:S02]  /*30da0*/  @!P1 SYNCS.PHASECHK.TRANS64 P1, [R7+URZ], R2 ;  /* 0x00000002070095a7 */ /* 0x000ee4000802007f */
[----:B---3--:R-:W-:Y:S05]  /*30db0*/  @!P1 BRA `(.L_x_2657) ;  /* 0xfffffffc00f09947 */ /* 0x008fea000383ffff */
[----:B------:R-:W-:Y:S05]  /*30dc0*/  BRA `(.L_x_2801) ;  /* 0xffffffc8005c7947 */ /* 0x000fea000383ffff */
.L_x_2659:
[----:B---3--:R3:W4:Y:S02]  /*30dd0*/  SYNCS.PHASECHK.TRANS64.TRYWAIT P1, [R4+URZ+0x29860], R5 ;  /* 0x02986005040075a7 */ /* 0x008724000802017f */
[----:B----4-:R-:W-:Y:S05]  /*30de0*/  @!P1 NANOSLEEP.SYNCS 0x989680 ;  /* 0x009896800000995d */ /* 0x010fea0003900000 */
[----:B------:R-:W4:Y:S02]  /*30df0*/  @!P1 SYNCS.PHASECHK.TRANS64 P1, [R4+URZ+0x29860], R5 ;  /* 0x02986005040095a7 */ /* 0x000f24000802007f */
[----:B----4-:R-:W-:Y:S05]  /*30e00*/  @!P1 BRA `(.L_x_2659) ;  /* 0xfffffffc00f09947 */ /* 0x010fea000383ffff */
[----:B------:R-:W-:Y:S05]  /*30e10*/  BRA `(.L_x_2802) ;  /* 0xffffffc800607947 */ /* 0x000fea000383ffff */
.L_x_2661:
[----:B----4-:R4:W0:Y:S02]  /*30e20*/  SYNCS.PHASECHK.TRANS64.TRYWAIT P1, [R3+URZ+0x29860], R2 ;  /* 0x02986002030075a7 */ /* 0x010824000802017f */
[----:B0-----:R-:W-:Y:S05]  /*30e30*/  @!P1 NANOSLEEP.SYNCS 0x989680 ;  /* 0x009896800000995d */ /* 0x001fea0003900000 */
[----:B------:R-:W0:Y:S02]  /*30e40*/  @!P1 SYNCS.PHASECHK.TRANS64 P1, [R3+URZ+0x29860], R2 ;  /* 0x02986002030095a7 */ /* 0x000e24000802007f */
[----:B0-----:R-:W-:Y:S05]  /*30e50*/  @!P1 BRA `(.L_x_2661) ;  /* 0xfffffffc00f09947 */ /* 0x001fea000383ffff */
[----:B------:R-:W-:Y:S05]  /*30e60*/  BRA `(.L_x_2803) ;  /* 0xffffffc800607947 */ /* 0x000fea000383ffff */
.L_x_2663:
[----:B------:R0:W0:Y:S02]  /*30e70*/  SYNCS.PHASECHK.TRANS64.TRYWAIT P0, [R4+URZ+0x29880], R5 ;  /* 0x02988005040075a7 */ /* 0x000024000800017f */
[----:B0-----:R-:W-:Y:S05]  /*30e80*/  @!P0 NANOSLEEP.SYNCS 0x989680 ;  /* 0x009896800000895d */ /* 0x001fea0003900000 */
[----:B------:R-:W0:Y:S02]  /*30e90*/  @!P0 SYNCS.PHASECHK.TRANS64 P0, [R4+URZ+0x29880], R5 ;  /* 0x02988005040085a7 */ /* 0x000e24000800007f */
[----:B0-----:R-:W-:Y:S05]  /*30ea0*/  @!P0 BRA `(.L_x_2663) ;  /* 0xfffffffc00f08947 */ /* 0x001fea000383ffff */
[----:B------:R-:W-:Y:S05]  /*30eb0*/  BRA `(.L_x_2664) ;  /* 0xffffffc8005c7947 */ /* 0x000fea000383ffff */
.L_x_2804:
        /* <DEDUP_REMOVED lines=12> */
.L_x_2814:


//--------------------- .nv.global.init           --------------------------
	.section	.nv.global.init,"aw",@progbits
	.align	4
.nv.global.init:
	.type		_ZZN5flash28permute_output_fp8_VcolmajorIN4cute6TensorINS1_11ArrayEngineIN7cutlass10bfloat16_tELm64EEENS1_6LayoutINS1_5tupleIJNS8_IJNS1_1CILi2EEESA_NS9_ILi16EEEEEENS9_ILi1EEESD_EEENS8_IJNS8_IJSD_SA_NS9_ILi4EEEEEENS9_ILi0EEESH_EEEEEEEEEvRT_E9upper_map,@object
	.size		_ZZN5flash28permute_output_fp8_VcolmajorIN4cute6TensorINS1_11ArrayEngineIN7cutlass10bfloat16_tELm64EEENS1_6LayoutINS1_5tupleIJNS8_IJNS1_1CILi2EEESA_NS9_ILi16EEEEEENS9_ILi1EEESD_EEENS8_IJNS8_IJSD_SA_NS9_ILi4EEEEEENS9_ILi0EEESH_EEEEEEEEEvRT_E9upper_map,($str$25 - _ZZN5flash28permute_output_fp8_VcolmajorIN4cute6TensorINS1_11ArrayEngineIN7cutlass10bfloat16_tELm64EEENS1_6LayoutINS1_5tupleIJNS8_IJNS1_1CILi2EEESA_NS9_ILi16EEEEEENS9_ILi1EEESD_EEENS8_IJNS8_IJSD_SA_NS9_ILi4EEEEEENS9_ILi0EEESH_EEEEEEEEEvRT_E9upper_map)
_ZZN5flash28permute_output_fp8_VcolmajorIN4cute6TensorINS1_11ArrayEngineIN7cutlass10bfloat16_tELm64EEENS1_6LayoutINS1_5tupleIJNS8_IJNS1_1CILi2EEESA_NS9_ILi16EEEEEENS9_ILi1EEESD_EEENS8_IJNS8_IJSD_SA_NS9_ILi4EEEEEENS9_ILi0EEESH_EEEEEEEEEvRT_E9upper_map:
        /*0000*/ 	.byte	0x00, 0x00, 0x00, 0x00, 0x02, 0x00, 0x00, 0x00, 0x03, 0x00, 0x00, 0x00, 0x01, 0x00, 0x00, 0x00
	.type		$str$25,@object
	.size		$str$25,($str$26 - $str$25)
$str$25:
        /*0010*/ 	.byte	0x28, 0x61, 0x64, 0x64, 0x72, 0x65, 0x73, 0x73, 0x20, 0x26, 0x20, 0x6d, 0x61, 0x73, 0x6b, 0x29
        /*0020*/ 	.byte	0x20, 0x3d, 0x3d, 0x20, 0x30, 0x00
	.type		$str$26,@object
	.size		$str$26,(__unnamed_7 - $str$26)
$str$26:
        /*0026*/ 	.byte	0x2f, 0x74, 0x6d, 0x70, 0x2f, 0x6f, 0x73, 0x73, 0x5f, 0x6b, 0x65, 0x72, 0x6e, 0x65, 0x6c, 0x73
        /*0036*/ 	.byte	0x5f, 0x73, 0x72, 0x63, 0x2f, 0x66, 0x6c, 0x61, 0x73, 0x68, 0x5f, 0x61, 0x74, 0x74, 0x65, 0x6e
        /*0046*/ 	.byte	0x74, 0x69, 0x6f, 0x6e, 0x2f, 0x63, 0x73, 0x72, 0x63, 0x2f, 0x63, 0x75, 0x74, 0x6c, 0x61, 0x73
        /*0056*/ 	.byte	0x73, 0x2f, 0x69, 0x6e, 0x63, 0x6c, 0x75, 0x64, 0x65, 0x2f, 0x63, 0x75, 0x74, 0x65, 0x2f, 0x70
        /*0066*/ 	.byte	0x6f, 0x69, 0x6e, 0x74, 0x65, 0x72, 0x5f, 0x66, 0x6c, 0x61, 0x67, 0x67, 0x65, 0x64, 0x2e, 0x68
        /*0076*/ 	.byte	0x70, 0x70, 0x00
	.type		__unnamed_7,@object
	.size		__unnamed_7,(__unnamed_12 - __unnamed_7)
__unnamed_7:
        /* <DEDUP_REMOVED lines=24> */
        /*01f9*/ 	.byte	0x3e, 0x3e, 0x20, 0x26, 0x5d, 0x00
	.type		__unnamed_12,@object
	.size		__unnamed_12,(__unnamed_5 - __unnamed_12)
__unnamed_12:
        /* <DEDUP_REMOVED lines=25> */
	.type		__unnamed_5,@object
	.size		__unnamed_5,(__unnamed_10 - __unnamed_5)
__unnamed_5:
        /* <DEDUP_REMOVED lines=25> */
	.type		__unnamed_10,@object
	.size		__unnamed_10,(__unnamed_3 - __unnamed_10)
__unnamed_10:
        /* <DEDUP_REMOVED lines=29> */
        /*06db*/ 	.byte	0x5d, 0x00
	.type		__unnamed_3,@object
	.size		__unnamed_3,(__unnamed_9 - __unnamed_3)
__unnamed_3:
        /* <DEDUP_REMOVED lines=30> */
	.type		__unnamed_9,@object
	.size		__unnamed_9,(__unnamed_2 - __unnamed_9)
__unnamed_9:
        /* <DEDUP_REMOVED lines=30> */
	.type		__unnamed_2,@object
	.size		__unnamed_2,(__unnamed_11 - __unnamed_2)
__unnamed_2:
        /* <DEDUP_REMOVED lines=30> */
	.type		__unnamed_11,@object
	.size		__unnamed_11,(__unnamed_4 - __unnamed_11)
__unnamed_11:
        /* <DEDUP_REMOVED lines=30> */
	.type		__unnamed_4,@object
	.size		__unnamed_4,(__unnamed_6 - __unnamed_4)
__unnamed_4:
        /* <DEDUP_REMOVED lines=30> */
	.type		__unnamed_6,@object
	.size		__unnamed_6,(__unnamed_8 - __unnamed_6)
__unnamed_6:
        /* <DEDUP_REMOVED lines=29> */
        /*11c7*/ 	.byte	0x3e, 0x5d, 0x00
	.type		__unnamed_8,@object
	.size		__unnamed_8,(__unnamed_1 - __unnamed_8)
__unnamed_8:
        /* <DEDUP_REMOVED lines=30> */
	.type		__unnamed_1,@object
	.size		__unnamed_1,(.L_0 - __unnamed_1)
__unnamed_1:
        /* <DEDUP_REMOVED lines=29> */
        /*156e*/ 	.byte	0x3e, 0x20, 0x26, 0x5d, 0x00
.L_0:


//--------------------- .nv.shared._ZN7cutlass13device_kernelIN5flash11enable_sm90INS1_16FlashAttnFwdSm90INS1_25CollectiveMainloopFwdSm90ILi2EN4cute5tupleIJNS5_1CILi1EEES8_S8_EEENS6_IJNS7_ILi128EEENS7_ILi160EEENS7_ILi192EEEEEELi128ENS_12float_e4m3_tEfNS_4arch4Sm90ELb0ELb0ELb1ELb0ELb0ELb0ELb0ELb1ELb1ELb1ELb0ELb0EEENS1_21CollectiveEpilogueFwdINS6_IJSA_SA_SB_EEES9_NS_10bfloat16_tESG_Li256ELb0ELb1ELb0ELb1EEENS1_29StaticPersistentTileSchedulerILb0EEEEEEEEEvNT_6ParamsE --------------------------
	.section	.nv.shared._ZN7cutlass13device_kernelIN5flash11enable_sm90INS1_16FlashAttnFwdSm90INS1_25CollectiveMainloopFwdSm90ILi2EN4cute5tupleIJNS5_1CILi1EEES8_S8_EEENS6_IJNS7_ILi128EEENS7_ILi160EEENS7_ILi192EEEEEELi128ENS_12float_e4m3_tEfNS_4arch4Sm90ELb0ELb0ELb1ELb0ELb0ELb0ELb0ELb1ELb1ELb1ELb0ELb0EEENS1_21CollectiveEpilogueFwdINS6_IJSA_SA_SB_EEES9_NS_10bfloat16_tESG_Li256ELb0ELb1ELb0ELb1EEENS1_29StaticPersistentTileSchedulerILb0EEEEEEEEEvNT_6ParamsE,"aw",@nobits
	.sectionflags	@""
	.align	16
	.zero		1024


//--------------------- .nv.shared.reserved.0     --------------------------
	.section	.nv.shared.reserved.0,"aw",@nobits
	.weak		__nv_reservedSMEM_offset_0_alias
	.size		__nv_reservedSMEM_offset_0_alias, 0, 0
	.other		__nv_reservedSMEM_offset_0_alias,@"STO_CUDA_RESERVED_SHARED STV_DEFAULT"
__nv_reservedSMEM_offset_0_alias:
	.zero		0


//--------------------- .nv.global                --------------------------
	.section	.nv.global,"aw",@nobits
.nv.global:
	.type		_ZN86_INTERNAL_d4b861e3_50_flash_fwd_hdim192_128_e4m3_softcap_packgqa_sm90_cu_93b96ec2_35304cute1_E,@object
	.size		_ZN86_INTERNAL_d4b861e3_50_flash_fwd_hdim192_128_e4m3_softcap_packgqa_sm90_cu_93b96ec2_35304cute1_E,(_ZN86_INTERNAL_d4b861e3_50_flash_fwd_hdim192_128_e4m3_softcap_packgqa_sm90_cu_93b96ec2_35304cuda3std3__45__cpo6cbeginE - _ZN86_INTERNAL_d4b861e3_50_flash_fwd_hdim192_128_e4m3_softcap_packgqa_sm90_cu_93b96ec2_35304cute1_E)
_ZN86_INTERNAL_d4b861e3_50_flash_fwd_hdim192_128_e4m3_softcap_packgqa_sm90_cu_93b96ec2_35304cute1_E:
	.zero		1
	.type		_ZN86_INTERNAL_d4b861e3_50_flash_fwd_hdim192_128_e4m3_softcap_packgqa_sm90_cu_93b96ec2_35304cuda3std3__45__cpo6cbeginE,@object
	.size		_ZN86_INTERNAL_d4b861e3_50_flash_fwd_hdim192_128_e4m3_softcap_packgqa_sm90_cu_93b96ec2_35304cuda3std3__45__cpo6cbeginE,(_ZN86_INTERNAL_d4b861e3_50_flash_fwd_hdim192_128_e4m3_softcap_packgqa_sm90_cu_93b96ec2_35304cuda3std3__48in_placeE - _ZN86_INTERNAL_d4b861e3_50_flash_fwd_hdim192_128_e4m3_softcap_packgqa_sm90_cu_93b96ec2_35304cuda3std3__45__cpo6cbeginE)
_ZN86_INTERNAL_d4b861e3_50_flash_fwd_hdim192_128_e4m3_softcap_packgqa_sm90_cu_93b96ec2_35304cuda3std3__45__cpo6cbeginE:
	.zero		1
	.type		_ZN86_INTERNAL_d4b861e3_50_flash_fwd_hdim192_128_e4m3_softcap_packgqa_sm90_cu_93b96ec2_35304cuda3std3__48in_placeE,@object
	.size		_ZN86_INTERNAL_d4b861e3_50_flash_fwd_hdim192_128_e4m3_softcap_packgqa_sm90_cu_93b96ec2_35304cuda3std3__48in_placeE,(_ZN86_INTERNAL_d4b861e3_50_flash_fwd_hdim192_128_e4m3_softcap_packgqa_sm90_cu_93b96ec2_35304cuda3std6ranges3__45__cpo9iter_moveE - _ZN86_INTERNAL_d4b861e3_50_flash_fwd_hdim192_128_e4m3_softcap_packgqa_sm90_cu_93b96ec2_35304cuda3std3__48in_placeE)
_ZN86_INTERNAL_d4b861e3_50_flash_fwd_hdim192_128_e4m3_softcap_packgqa_sm90_cu_93b96ec2_35304cuda3std3__48in_placeE:
	.zero		1
	.type		_ZN86_INTERNAL_d4b861e3_50_flash_fwd_hdim192_128_e4m3_softcap_packgqa_sm90_cu_93b96ec2_35304cuda3std6ranges3__45__cpo9iter_moveE,@object
	.size		_ZN86_INTERNAL_d4b861e3_50_flash_fwd_hdim192_128_e4m3_softcap_packgqa_sm90_cu_93b96ec2_35304cuda3std6ranges3__45__cpo9iter_moveE,(_ZN86_INTERNAL_d4b861e3_50_flash_fwd_hdim192_128_e4m3_softcap_packgqa_sm90_cu_93b96ec2_35304cuda3std3__45__cpo5beginE - _ZN86_INTERNAL_d4b861e3_50_flash_fwd_hdim192_128_e4m3_softcap_packgqa_sm90_cu_93b96ec2_35304cuda3std6ranges3__45__cpo9iter_moveE)
_ZN86_INTERNAL_d4b861e3_50_flash_fwd_hdim192_128_e4m3_softcap_packgqa_sm90_cu_93b96ec2_35304cuda3std6ranges3__45__cpo9iter_moveE:
	.zero		1
	.type		_ZN86_INTERNAL_d4b861e3_50_flash_fwd_hdim192_128_e4m3_softcap_packgqa_sm90_cu_93b96ec2_35304cuda3std3__45__cpo5beginE,@object
	.size		_ZN86_INTERNAL_d4b861e3_50_flash_fwd_hdim192_128_e4m3_softcap_packgqa_sm90_cu_93b96ec2_35304cuda3std3__45__cpo5beginE,(_ZN86_INTERNAL_d4b861e3_50_flash_fwd_hdim192_128_e4m3_softcap_packgqa_sm90_cu_93b96ec2_35304cuda3std3__488_GLOBAL__N__d4b861e3_50_flash_fwd_hdim192_128_e4m3_softcap_packgqa_sm90_cu_93b96ec2_35306ignoreE - _ZN86_INTERNAL_d4b861e3_50_flash_fwd_hdim192_128_e4m3_softcap_packgqa_sm90_cu_93b96ec2_35304cuda3std3__45__cpo5beginE)
_ZN86_INTERNAL_d4b861e3_50_flash_fwd_hdim192_128_e4m3_softcap_packgqa_sm90_cu_93b96ec2_35304cuda3std3__45__cpo5beginE:
	.zero		1
	.type		_ZN86_INTERNAL_d4b861e3_50_flash_fwd_hdim192_128_e4m3_softcap_packgqa_sm90_cu_93b96ec2_35304cuda3std3__488_GLOBAL__N__d4b861e3_50_flash_fwd_hdim192_128_e4m3_softcap_packgqa_sm90_cu_93b96ec2_35306ignoreE,@object
	.size		_ZN86_INTERNAL_d4b861e3_50_flash_fwd_hdim192_128_e4m3_softcap_packgqa_sm90_cu_93b96ec2_35304cuda3std3__488_GLOBAL__N__d4b861e3_50_flash_fwd_hdim192_128_e4m3_softcap_packgqa_sm90_cu_93b96ec2_35306ignoreE,(_ZN86_INTERNAL_d4b861e3_50_flash_fwd_hdim192_128_e4m3_softcap_packgqa_sm90_cu_93b96ec2_35304cute7productE - _ZN86_INTERNAL_d4b861e3_50_flash_fwd_hdim192_128_e4m3_softcap_packgqa_sm90_cu_93b96ec2_35304cuda3std3__488_GLOBAL__N__d4b861e3_50_flash_fwd_hdim192_128_e4m3_softcap_packgqa_sm90_cu_93b96ec2_35306ignoreE)
_ZN86_INTERNAL_d4b861e3_50_flash_fwd_hdim192_128_e4m3_softcap_packgqa_sm90_cu_93b96ec2_35304cuda3std3__488_GLOBAL__N__d4b861e3_50_flash_fwd_hdim192_128_e4m3_softcap_packgqa_sm90_cu_93b96ec2_35306ignoreE:
	.zero		1
	.type		_ZN86_INTERNAL_d4b861e3_50_flash_fwd_hdim192_128_e4m3_softcap_packgqa_sm90_cu_93b96ec2_35304cute7productE,@object
	.size		_ZN86_INTERNAL_d4b861e3_50_flash_fwd_hdim192_128_e4m3_softcap_packgqa_sm90_cu_93b96ec2_35304cute7productE,(_ZN86_INTERNAL_d4b861e3_50_flash_fwd_hdim192_128_e4m3_softcap_packgqa_sm90_cu_93b96ec2_35304cuda3std3__45__cpo3endE - _ZN86_INTERNAL_d4b861e3_50_flash_fwd_hdim192_128_e4m3_softcap_packgqa_sm90_cu_93b96ec2_35304cute7productE)
_ZN86_INTERNAL_d4b861e3_50_flash_fwd_hdim192_128_e4m3_softcap_packgqa_sm90_cu_93b96ec2_35304cute7productE:
	.zero		1
	.type		_ZN86_INTERNAL_d4b861e3_50_flash_fwd_hdim192_128_e4m3_softcap_packgqa_sm90_cu_93b96ec2_35304cuda3std3__45__cpo3endE,@object
	.size		_ZN86_INTERNAL_d4b861e3_50_flash_fwd_hdim192_128_e4m3_softcap_packgqa_sm90_cu_93b96ec2_35304cuda3std3__45__cpo3endE,(_ZN86_INTERNAL_d4b861e3_50_flash_fwd_hdim192_128_e4m3_softcap_packgqa_sm90_cu_93b96ec2_35304cuda3std3__419piecewise_constructE - _ZN86_INTERNAL_d4b861e3_50_flash_fwd_hdim192_128_e4m3_softcap_packgqa_sm90_cu_93b96ec2_35304cuda3std3__45__cpo3endE)
_ZN86_INTERNAL_d4b861e3_50_flash_fwd_hdim192_128_e4m3_softcap_packgqa_sm90_cu_93b96ec2_35304cuda3std3__45__cpo3endE:
	.zero		1
	.type		_ZN86_INTERNAL_d4b861e3_50_flash_fwd_hdim192_128_e4m3_softcap_packgqa_sm90_cu_93b96ec2_35304cuda3std3__419piecewise_constructE,@object
	.size		_ZN86_INTERNAL_d4b861e3_50_flash_fwd_hdim192_128_e4m3_softcap_packgqa_sm90_cu_93b96ec2_35304cuda3std3__419piecewise_constructE,(_ZN86_INTERNAL_d4b861e3_50_flash_fwd_hdim192_128_e4m3_softcap_packgqa_sm90_cu_93b96ec2_35304cuda3std3__45__cpo4cendE - _ZN86_INTERNAL_d4b861e3_50_flash_fwd_hdim192_128_e4m3_softcap_packgqa_sm90_cu_93b96ec2_35304cuda3std3__419piecewise_constructE)
_ZN86_INTERNAL_d4b861e3_50_flash_fwd_hdim192_128_e4m3_softcap_packgqa_sm90_cu_93b96ec2_35304cuda3std3__419piecewise_constructE:
	.zero		1
	.type		_ZN86_INTERNAL_d4b861e3_50_flash_fwd_hdim192_128_e4m3_softcap_packgqa_sm90_cu_93b96ec2_35304cuda3std3__45__cpo4cendE,@object
	.size		_ZN86_INTERNAL_d4b861e3_50_flash_fwd_hdim192_128_e4m3_softcap_packgqa_sm90_cu_93b96ec2_35304cuda3std3__45__cpo4cendE,(_ZN86_INTERNAL_d4b861e3_50_flash_fwd_hdim192_128_e4m3_softcap_packgqa_sm90_cu_93b96ec2_35304cuda3std6ranges3__45__cpo4swapE - _ZN86_INTERNAL_d4b861e3_50_flash_fwd_hdim192_128_e4m3_softcap_packgqa_sm90_cu_93b96ec2_35304cuda3std3__45__cpo4cendE)
_ZN86_INTERNAL_d4b861e3_50_flash_fwd_hdim192_128_e4m3_softcap_packgqa_sm90_cu_93b96ec2_35304cuda3std3__45__cpo4cendE:
	.zero		1
	.type		_ZN86_INTERNAL_d4b861e3_50_flash_fwd_hdim192_128_e4m3_softcap_packgqa_sm90_cu_93b96ec2_35304cuda3std6ranges3__45__cpo4swapE,@object
	.size		_ZN86_INTERNAL_d4b861e3_50_flash_fwd_hdim192_128_e4m3_softcap_packgqa_sm90_cu_93b96ec2_35304cuda3std6ranges3__45__cpo4swapE,(.L_20 - _ZN86_INTERNAL_d4b861e3_50_flash_fwd_hdim192_128_e4m3_softcap_packgqa_sm90_cu_93b96ec2_35304cuda3std6ranges3__45__cpo4swapE)
_ZN86_INTERNAL_d4b861e3_50_flash_fwd_hdim192_128_e4m3_softcap_packgqa_sm90_cu_93b96ec2_35304cuda3std6ranges3__45__cpo4swapE:
	.zero		1
.L_20:


//--------------------- .nv.shared._ZN7cutlass13device_kernelIN5flash11enable_sm90INS1_16FlashAttnFwdSm90INS1_25CollectiveMainloopFwdSm90ILi2EN4cute5tupleIJNS5_1CILi2EEENS7_ILi1EEES9_EEENS6_IJNS7_ILi128EEENS7_ILi160EEENS7_ILi192EEEEEELi128ENS_12float_e4m3_tEfNS_4arch4Sm90ELb0ELb0ELb1ELb0ELb0ELb0ELb0ELb1ELb1ELb1ELb0ELb0EEENS1_21CollectiveEpilogueFwdINS6_IJSB_SB_SC_EEESA_NS_10bfloat16_tESH_Li256ELb0ELb1ELb0ELb1EEENS1_29StaticPersistentTileSchedulerILb0EEEEEEEEEvNT_6ParamsE --------------------------
	.section	.nv.shared._ZN7cutlass13device_kernelIN5flash11enable_sm90INS1_16FlashAttnFwdSm90INS1_25CollectiveMainloopFwdSm90ILi2EN4cute5tupleIJNS5_1CILi2EEENS7_ILi1EEES9_EEENS6_IJNS7_ILi128EEENS7_ILi160EEENS7_ILi192EEEEEELi128ENS_12float_e4m3_tEfNS_4arch4Sm90ELb0ELb0ELb1ELb0ELb0ELb0ELb0ELb1ELb1ELb1ELb0ELb0EEENS1_21CollectiveEpilogueFwdINS6_IJSB_SB_SC_EEESA_NS_10bfloat16_tESH_Li256ELb0ELb1ELb0ELb1EEENS1_29StaticPersistentTileSchedulerILb0EEEEEEEEEvNT_6ParamsE,"aw",@nobits
	.sectionflags	@""
	.align	16
	.zero		1024


//--------------------- .nv.shared._ZN7cutlass13device_kernelIN5flash11enable_sm90INS1_16FlashAttnFwdSm90INS1_25CollectiveMainloopFwdSm90ILi2EN4cute5tupleIJNS5_1CILi1EEES8_S8_EEENS6_IJNS7_ILi128EEENS7_ILi160EEENS7_ILi192EEEEEELi128ENS_12float_e4m3_tEfNS_4arch4Sm90ELb0ELb0ELb1ELb1ELb0ELb0ELb0ELb1ELb1ELb1ELb0ELb0EEENS1_21CollectiveEpilogueFwdINS6_IJSA_SA_SB_EEES9_NS_10bfloat16_tESG_Li256ELb1ELb1ELb0ELb1EEENS1_36VarlenDynamicPersistentTileSchedulerILi128ELi160ELi256ELi128ELb0ELb1ELb1ELb0ELb1ELb1EEEEEEEEEvNT_6ParamsE --------------------------
	.section	.nv.shared._ZN7cutlass13device_kernelIN5flash11enable_sm90INS1_16FlashAttnFwdSm90INS1_25CollectiveMainloopFwdSm90ILi2EN4cute5tupleIJNS5_1CILi1EEES8_S8_EEENS6_IJNS7_ILi128EEENS7_ILi160EEENS7_ILi192EEEEEELi128ENS_12float_e4m3_tEfNS_4arch4Sm90ELb0ELb0ELb1ELb1ELb0ELb0ELb0ELb1ELb1ELb1ELb0ELb0EEENS1_21CollectiveEpilogueFwdINS6_IJSA_SA_SB_EEES9_NS_10bfloat16_tESG_Li256ELb1ELb1ELb0ELb1EEENS1_36VarlenDynamicPersistentTileSchedulerILi128ELi160ELi256ELi128ELb0ELb1ELb1ELb0ELb1ELb1EEEEEEEEEvNT_6ParamsE,"aw",@nobits
	.sectionflags	@""
	.align	16
	.zero		1024


//--------------------- .nv.shared._ZN7cutlass13device_kernelIN5flash11enable_sm90INS1_16FlashAttnFwdSm90INS1_25CollectiveMainloopFwdSm90ILi2EN4cute5tupleIJNS5_1CILi1EEES8_S8_EEENS6_IJNS7_ILi128EEENS7_ILi160EEENS7_ILi192EEEEEELi128ENS_12float_e4m3_tEfNS_4arch4Sm90ELb0ELb0ELb1ELb1ELb0ELb1ELb0ELb1ELb1ELb1ELb0ELb0EEENS1_21CollectiveEpilogueFwdINS6_IJSA_SA_SB_EEES9_NS_10bfloat16_tESG_Li256ELb1ELb1ELb0ELb1EEENS1_36VarlenDynamicPersistentTileSchedulerILi128ELi160ELi256ELi128ELb0ELb1ELb1ELb0ELb1ELb1EEEEEEEEEvNT_6ParamsE --------------------------
	.section	.nv.shared._ZN7cutlass13device_kernelIN5flash11enable_sm90INS1_16FlashAttnFwdSm90INS1_25CollectiveMainloopFwdSm90ILi2EN4cute5tupleIJNS5_1CILi1EEES8_S8_EEENS6_IJNS7_ILi128EEENS7_ILi160EEENS7_ILi192EEEEEELi128ENS_12float_e4m3_tEfNS_4arch4Sm90ELb0ELb0ELb1ELb1ELb0ELb1ELb0ELb1ELb1ELb1ELb0ELb0EEENS1_21CollectiveEpilogueFwdINS6_IJSA_SA_SB_EEES9_NS_10bfloat16_tESG_Li256ELb1ELb1ELb0ELb1EEENS1_36VarlenDynamicPersistentTileSchedulerILi128ELi160ELi256ELi128ELb0ELb1ELb1ELb0ELb1ELb1EEEEEEEEEvNT_6ParamsE,"aw",@nobits
	.sectionflags	@""
	.align	16
	.zero		1024


//--------------------- .nv.shared._ZN7cutlass13device_kernelIN5flash11enable_sm90INS1_16FlashAttnFwdSm90INS1_25CollectiveMainloopFwdSm90ILi2EN4cute5tupleIJNS5_1CILi1EEES8_S8_EEENS6_IJNS7_ILi128EEESA_NS7_ILi192EEEEEELi128ENS_12float_e4m3_tEfNS_4arch4Sm90ELb0ELb1ELb1ELb0ELb0ELb0ELb0ELb1ELb1ELb1ELb0ELb0EEENS1_21CollectiveEpilogueFwdINS6_IJSA_SA_SA_EEES9_NS_10bfloat16_tESF_Li256ELb0ELb1ELb0ELb1EEENS1_30DynamicPersistentTileSchedulerILi256ELi128ELb0ELb1ELb1EEEEEEEEEvNT_6ParamsE --------------------------
	.section	.nv.shared._ZN7cutlass13device_kernelIN5flash11enable_sm90INS1_16FlashAttnFwdSm90INS1_25CollectiveMainloopFwdSm90ILi2EN4cute5tupleIJNS5_1CILi1EEES8_S8_EEENS6_IJNS7_ILi128EEESA_NS7_ILi192EEEEEELi128ENS_12float_e4m3_tEfNS_4arch4Sm90ELb0ELb1ELb1ELb0ELb0ELb0ELb0ELb1ELb1ELb1ELb0ELb0EEENS1_21CollectiveEpilogueFwdINS6_IJSA_SA_SA_EEES9_NS_10bfloat16_tESF_Li256ELb0ELb1ELb0ELb1EEENS1_30DynamicPersistentTileSchedulerILi256ELi128ELb0ELb1ELb1EEEEEEEEEvNT_6ParamsE,"aw",@nobits
	.sectionflags	@""
	.align	16
	.zero		1024


//--------------------- .nv.shared._ZN7cutlass13device_kernelIN5flash11enable_sm90INS1_16FlashAttnFwdSm90INS1_25CollectiveMainloopFwdSm90ILi2EN4cute5tupleIJNS5_1CILi1EEES8_S8_EEENS6_IJNS7_ILi128EEESA_NS7_ILi192EEEEEELi128ENS_12float_e4m3_tEfNS_4arch4Sm90ELb0ELb1ELb1ELb1ELb0ELb0ELb0ELb1ELb1ELb1ELb0ELb0EEENS1_21CollectiveEpilogueFwdINS6_IJSA_SA_SA_EEES9_NS_10bfloat16_tESF_Li256ELb1ELb1ELb0ELb1EEENS1_36VarlenDynamicPersistentTileSchedulerILi128ELi128ELi256ELi128ELb0ELb1ELb1ELb1ELb0ELb1EEEEEEEEEvNT_6ParamsE --------------------------
	.section	.nv.shared._ZN7cutlass13device_kernelIN5flash11enable_sm90INS1_16FlashAttnFwdSm90INS1_25CollectiveMainloopFwdSm90ILi2EN4cute5tupleIJNS5_1CILi1EEES8_S8_EEENS6_IJNS7_ILi128EEESA_NS7_ILi192EEEEEELi128ENS_12float_e4m3_tEfNS_4arch4Sm90ELb0ELb1ELb1ELb1ELb0ELb0ELb0ELb1ELb1ELb1ELb0ELb0EEENS1_21CollectiveEpilogueFwdINS6_IJSA_SA_SA_EEES9_NS_10bfloat16_tESF_Li256ELb1ELb1ELb0ELb1EEENS1_36VarlenDynamicPersistentTileSchedulerILi128ELi128ELi256ELi128ELb0ELb1ELb1ELb1ELb0ELb1EEEEEEEEEvNT_6ParamsE,"aw",@nobits
	.sectionflags	@""
	.align	16
	.zero		1024


//--------------------- .nv.shared._ZN7cutlass13device_kernelIN5flash11enable_sm90INS1_16FlashAttnFwdSm90INS1_25CollectiveMainloopFwdSm90ILi2EN4cute5tupleIJNS5_1CILi1EEES8_S8_EEENS6_IJNS7_ILi128EEESA_NS7_ILi192EEEEEELi128ENS_12float_e4m3_tEfNS_4arch4Sm90ELb0ELb1ELb1ELb1ELb0ELb1ELb0ELb1ELb1ELb1ELb0ELb0EEENS1_21CollectiveEpilogueFwdINS6_IJSA_SA_SA_EEES9_NS_10bfloat16_tESF_Li256ELb1ELb1ELb0ELb1EEENS1_36VarlenDynamicPersistentTileSchedulerILi128ELi128ELi256ELi128ELb0ELb1ELb1ELb1ELb0ELb1EEEEEEEEEvNT_6ParamsE --------------------------
	.section	.nv.shared._ZN7cutlass13device_kernelIN5flash11enable_sm90INS1_16FlashAttnFwdSm90INS1_25CollectiveMainloopFwdSm90ILi2EN4cute5tupleIJNS5_1CILi1EEES8_S8_EEENS6_IJNS7_ILi128EEESA_NS7_ILi192EEEEEELi128ENS_12float_e4m3_tEfNS_4arch4Sm90ELb0ELb1ELb1ELb1ELb0ELb1ELb0ELb1ELb1ELb1ELb0ELb0EEENS1_21CollectiveEpilogueFwdINS6_IJSA_SA_SA_EEES9_NS_10bfloat16_tESF_Li256ELb1ELb1ELb0ELb1EEENS1_36VarlenDynamicPersistentTileSchedulerILi128ELi128ELi256ELi128ELb0ELb1ELb1ELb1ELb0ELb1EEEEEEEEEvNT_6ParamsE,"aw",@nobits
	.sectionflags	@""
	.align	16
	.zero		1024


//--------------------- .nv.shared._ZN7cutlass13device_kernelIN5flash11enable_sm90INS1_16FlashAttnFwdSm90INS1_25CollectiveMainloopFwdSm90ILi2EN4cute5tupleIJNS5_1CILi1EEES8_S8_EEENS6_IJNS7_ILi128EEENS7_ILi160EEENS7_ILi192EEEEEELi128ENS_12float_e4m3_tEfNS_4arch4Sm90ELb1ELb0ELb1ELb0ELb0ELb0ELb0ELb1ELb1ELb1ELb0ELb0EEENS1_21CollectiveEpilogueFwdINS6_IJSA_SA_SB_EEES9_NS_10bfloat16_tESG_Li256ELb0ELb1ELb0ELb1EEENS1_30DynamicPersistentTileSchedulerILi256ELi128ELb0ELb1ELb1EEEEEEEEEvNT_6ParamsE --------------------------
	.section	.nv.shared._ZN7cutlass13device_kernelIN5flash11enable_sm90INS1_16FlashAttnFwdSm90INS1_25CollectiveMainloopFwdSm90ILi2EN4cute5tupleIJNS5_1CILi1EEES8_S8_EEENS6_IJNS7_ILi128EEENS7_ILi160EEENS7_ILi192EEEEEELi128ENS_12float_e4m3_tEfNS_4arch4Sm90ELb1ELb0ELb1ELb0ELb0ELb0ELb0ELb1ELb1ELb1ELb0ELb0EEENS1_21CollectiveEpilogueFwdINS6_IJSA_SA_SB_EEES9_NS_10bfloat16_tESG_Li256ELb0ELb1ELb0ELb1EEENS1_30DynamicPersistentTileSchedulerILi256ELi128ELb0ELb1ELb1EEEEEEEEEvNT_6ParamsE,"aw",@nobits
	.sectionflags	@""
	.align	16
	.zero		1024


//--------------------- .nv.shared._ZN7cutlass13device_kernelIN5flash11enable_sm90INS1_16FlashAttnFwdSm90INS1_25CollectiveMainloopFwdSm90ILi2EN4cute5tupleIJNS5_1CILi1EEES8_S8_EEENS6_IJNS7_ILi128EEENS7_ILi160EEENS7_ILi192EEEEEELi128ENS_12float_e4m3_tEfNS_4arch4Sm90ELb1ELb0ELb1ELb1ELb0ELb0ELb0ELb1ELb1ELb1ELb0ELb0EEENS1_21CollectiveEpilogueFwdINS6_IJSA_SA_SB_EEES9_NS_10bfloat16_tESG_Li256ELb1ELb1ELb0ELb1EEENS1_36VarlenDynamicPersistentTileSchedulerILi128ELi160ELi256ELi128ELb0ELb1ELb1ELb1ELb1ELb1EEEEEEEEEvNT_6ParamsE --------------------------
	.section	.nv.shared._ZN7cutlass13device_kernelIN5flash11enable_sm90INS1_16FlashAttnFwdSm90INS1_25CollectiveMainloopFwdSm90ILi2EN4cute5tupleIJNS5_1CILi1EEES8_S8_EEENS6_IJNS7_ILi128EEENS7_ILi160EEENS7_ILi192EEEEEELi128ENS_12float_e4m3_tEfNS_4arch4Sm90ELb1ELb0ELb1ELb1ELb0ELb0ELb0ELb1ELb1ELb1ELb0ELb0EEENS1_21CollectiveEpilogueFwdINS6_IJSA_SA_SB_EEES9_NS_10bfloat16_tESG_Li256ELb1ELb1ELb0ELb1EEENS1_36VarlenDynamicPersistentTileSchedulerILi128ELi160ELi256ELi128ELb0ELb1ELb1ELb1ELb1ELb1EEEEEEEEEvNT_6ParamsE,"aw",@nobits
	.sectionflags	@""
	.align	16
	.zero		1024


//--------------------- .nv.shared._ZN7cutlass13device_kernelIN5flash11enable_sm90INS1_16FlashAttnFwdSm90INS1_25CollectiveMainloopFwdSm90ILi2EN4cute5tupleIJNS5_1CILi1EEES8_S8_EEENS6_IJNS7_ILi128EEENS7_ILi160EEENS7_ILi192EEEEEELi128ENS_12float_e4m3_tEfNS_4arch4Sm90ELb1ELb0ELb1ELb1ELb0ELb1ELb0ELb1ELb1ELb1ELb0ELb0EEENS1_21CollectiveEpilogueFwdINS6_IJSA_SA_SB_EEES9_NS_10bfloat16_tESG_Li256ELb1ELb1ELb0ELb1EEENS1_36VarlenDynamicPersistentTileSchedulerILi128ELi160ELi256ELi128ELb0ELb1ELb1ELb1ELb1ELb1EEEEEEEEEvNT_6ParamsE --------------------------
	.section	.nv.shared._ZN7cutlass13device_kernelIN5flash11enable_sm90INS1_16FlashAttnFwdSm90INS1_25CollectiveMainloopFwdSm90ILi2EN4cute5tupleIJNS5_1CILi1EEES8_S8_EEENS6_IJNS7_ILi128EEENS7_ILi160EEENS7_ILi192EEEEEELi128ENS_12float_e4m3_tEfNS_4arch4Sm90ELb1ELb0ELb1ELb1ELb0ELb1ELb0ELb1ELb1ELb1ELb0ELb0EEENS1_21CollectiveEpilogueFwdINS6_IJSA_SA_SB_EEES9_NS_10bfloat16_tESG_Li256ELb1ELb1ELb0ELb1EEENS1_36VarlenDynamicPersistentTileSchedulerILi128ELi160ELi256ELi128ELb0ELb1ELb1ELb1ELb1ELb1EEEEEEEEEvNT_6ParamsE,"aw",@nobits
	.sectionflags	@""
	.align	16
	.zero		1024


//--------------------- .nv.constant0._ZN7cutlass13device_kernelIN5flash11enable_sm90INS1_16FlashAttnFwdSm90INS1_25CollectiveMainloopFwdSm90ILi2EN4cute5tupleIJNS5_1CILi1EEES8_S8_EEENS6_IJNS7_ILi128EEENS7_ILi160EEENS7_ILi192EEEEEELi128ENS_12float_e4m3_tEfNS_4arch4Sm90ELb0ELb0ELb1ELb0ELb0ELb0ELb0ELb1ELb1ELb1ELb0ELb0EEENS1_21CollectiveEpilogueFwdINS6_IJSA_SA_SB_EEES9_NS_10bfloat16_tESG_Li256ELb0ELb1ELb0ELb1EEENS1_29StaticPersistentTileSchedulerILb0EEEEEEEEEvNT_6ParamsE --------------------------
	.section	.nv.constant0._ZN7cutlass13device_kernelIN5flash11enable_sm90INS1_16FlashAttnFwdSm90INS1_25CollectiveMainloopFwdSm90ILi2EN4cute5tupleIJNS5_1CILi1EEES8_S8_EEENS6_IJNS7_ILi128EEENS7_ILi160EEENS7_ILi192EEEEEELi128ENS_12float_e4m3_tEfNS_4arch4Sm90ELb0ELb0ELb1ELb0ELb0ELb0ELb0ELb1ELb1ELb1ELb0ELb0EEENS1_21CollectiveEpilogueFwdINS6_IJSA_SA_SB_EEES9_NS_10bfloat16_tESG_Li256ELb0ELb1ELb0ELb1EEENS1_29StaticPersistentTileSchedulerILb0EEEEEEEEEvNT_6ParamsE,"a",@progbits
	.sectionflags	@""
	.align	4
.nv.constant0._ZN7cutlass13device_kernelIN5flash11enable_sm90INS1_16FlashAttnFwdSm90INS1_25CollectiveMainloopFwdSm90ILi2EN4cute5tupleIJNS5_1CILi1EEES8_S8_EEENS6_IJNS7_ILi128EEENS7_ILi160EEENS7_ILi192EEEEEELi128ENS_12float_e4m3_tEfNS_4arch4Sm90ELb0ELb0ELb1ELb0ELb0ELb0ELb0ELb1ELb1ELb1ELb0ELb0EEENS1_21CollectiveEpilogueFwdINS6_IJSA_SA_SB_EEES9_NS_10bfloat16_tESG_Li256ELb0ELb1ELb0ELb1EEENS1_29StaticPersistentTileSchedulerILb0EEEEEEEEEvNT_6ParamsE:
	.zero		3200


//--------------------- .nv.constant0._ZN7cutlass13device_kernelIN5flash11enable_sm90INS1_16FlashAttnFwdSm90INS1_25CollectiveMainloopFwdSm90ILi2EN4cute5tupleIJNS5_1CILi2EEENS7_ILi1EEES9_EEENS6_IJNS7_ILi128EEENS7_ILi160EEENS7_ILi192EEEEEELi128ENS_12float_e4m3_tEfNS_4arch4Sm90ELb0ELb0ELb1ELb0ELb0ELb0ELb0ELb1ELb1ELb1ELb0ELb0EEENS1_21CollectiveEpilogueFwdINS6_IJSB_SB_SC_EEESA_NS_10bfloat16_tESH_Li256ELb0ELb1ELb0ELb1EEENS1_29StaticPersistentTileSchedulerILb0EEEEEEEEEvNT_6ParamsE --------------------------
	.section	.nv.constant0._ZN7cutlass13device_kernelIN5flash11enable_sm90INS1_16FlashAttnFwdSm90INS1_25CollectiveMainloopFwdSm90ILi2EN4cute5tupleIJNS5_1CILi2EEENS7_ILi1EEES9_EEENS6_IJNS7_ILi128EEENS7_ILi160EEENS7_ILi192EEEEEELi128ENS_12float_e4m3_tEfNS_4arch4Sm90ELb0ELb0ELb1ELb0ELb0ELb0ELb0ELb1ELb1ELb1ELb0ELb0EEENS1_21CollectiveEpilogueFwdINS6_IJSB_SB_SC_EEESA_NS_10bfloat16_tESH_Li256ELb0ELb1ELb0ELb1EEENS1_29StaticPersistentTileSchedulerILb0EEEEEEEEEvNT_6ParamsE,"a",@progbits
	.sectionflags	@""
	.align	4
.nv.constant0._ZN7cutlass13device_kernelIN5flash11enable_sm90INS1_16FlashAttnFwdSm90INS1_25CollectiveMainloopFwdSm90ILi2EN4cute5tupleIJNS5_1CILi2EEENS7_ILi1EEES9_EEENS6_IJNS7_ILi128EEENS7_ILi160EEENS7_ILi192EEEEEELi128ENS_12float_e4m3_tEfNS_4arch4Sm90ELb0ELb0ELb1ELb0ELb0ELb0ELb0ELb1ELb1ELb1ELb0ELb0EEENS1_21CollectiveEpilogueFwdINS6_IJSB_SB_SC_EEESA_NS_10bfloat16_tESH_Li256ELb0ELb1ELb0ELb1EEENS1_29StaticPersistentTileSchedulerILb0EEEEEEEEEvNT_6ParamsE:
	.zero		3200


//--------------------- .nv.constant0._ZN7cutlass13device_kernelIN5flash11enable_sm90INS1_16FlashAttnFwdSm90INS1_25CollectiveMainloopFwdSm90ILi2EN4cute5tupleIJNS5_1CILi1EEES8_S8_EEENS6_IJNS7_ILi128EEENS7_ILi160EEENS7_ILi192EEEEEELi128ENS_12float_e4m3_tEfNS_4arch4Sm90ELb0ELb0ELb1ELb1ELb0ELb0ELb0ELb1ELb1ELb1ELb0ELb0EEENS1_21CollectiveEpilogueFwdINS6_IJSA_SA_SB_EEES9_NS_10bfloat16_tESG_Li256ELb1ELb1ELb0ELb1EEENS1_36VarlenDynamicPersistentTileSchedulerILi128ELi160ELi256ELi128ELb0ELb1ELb1ELb0ELb1ELb1EEEEEEEEEvNT_6ParamsE --------------------------
	.section	.nv.constant0._ZN7cutlass13device_kernelIN5flash11enable_sm90INS1_16FlashAttnFwdSm90INS1_25CollectiveMainloopFwdSm90ILi2EN4cute5tupleIJNS5_1CILi1EEES8_S8_EEENS6_IJNS7_ILi128EEENS7_ILi160EEENS7_ILi192EEEEEELi128ENS_12float_e4m3_tEfNS_4arch4Sm90ELb0ELb0ELb1ELb1ELb0ELb0ELb0ELb1ELb1ELb1ELb0ELb0EEENS1_21CollectiveEpilogueFwdINS6_IJSA_SA_SB_EEES9_NS_10bfloat16_tESG_Li256ELb1ELb1ELb0ELb1EEENS1_36VarlenDynamicPersistentTileSchedulerILi128ELi160ELi256ELi128ELb0ELb1ELb1ELb0ELb1ELb1EEEEEEEEEvNT_6ParamsE,"a",@progbits
	.sectionflags	@""
	.align	4
.nv.constant0._ZN7cutlass13device_kernelIN5flash11enable_sm90INS1_16FlashAttnFwdSm90INS1_25CollectiveMainloopFwdSm90ILi2EN4cute5tupleIJNS5_1CILi1EEES8_S8_EEENS6_IJNS7_ILi128EEENS7_ILi160EEENS7_ILi192EEEEEELi128ENS_12float_e4m3_tEfNS_4arch4Sm90ELb0ELb0ELb1ELb1ELb0ELb0ELb0ELb1ELb1ELb1ELb0ELb0EEENS1_21CollectiveEpilogueFwdINS6_IJSA_SA_SB_EEES9_NS_10bfloat16_tESG_Li256ELb1ELb1ELb0ELb1EEENS1_36VarlenDynamicPersistentTileSchedulerILi128ELi160ELi256ELi128ELb0ELb1ELb1ELb0ELb1ELb1EEEEEEEEEvNT_6ParamsE:
	.zero		3328


//--------------------- .nv.constant0._ZN7cutlass13device_kernelIN5flash11enable_sm90INS1_16FlashAttnFwdSm90INS1_25CollectiveMainloopFwdSm90ILi2EN4cute5tupleIJNS5_1CILi1EEES8_S8_EEENS6_IJNS7_ILi128EEENS7_ILi160EEENS7_ILi192EEEEEELi128ENS_12float_e4m3_tEfNS_4arch4Sm90ELb0ELb0ELb1ELb1ELb0ELb1ELb0ELb1ELb1ELb1ELb0ELb0EEENS1_21CollectiveEpilogueFwdINS6_IJSA_SA_SB_EEES9_NS_10bfloat16_tESG_Li256ELb1ELb1ELb0ELb1EEENS1_36VarlenDynamicPersistentTileSchedulerILi128ELi160ELi256ELi128ELb0ELb1ELb1ELb0ELb1ELb1EEEEEEEEEvNT_6ParamsE --------------------------
	.section	.nv.constant0._ZN7cutlass13device_kernelIN5flash11enable_sm90INS1_16FlashAttnFwdSm90INS1_25CollectiveMainloopFwdSm90ILi2EN4cute5tupleIJNS5_1CILi1EEES8_S8_EEENS6_IJNS7_ILi128EEENS7_ILi160EEENS7_ILi192EEEEEELi128ENS_12float_e4m3_tEfNS_4arch4Sm90ELb0ELb0ELb1ELb1ELb0ELb1ELb0ELb1ELb1ELb1ELb0ELb0EEENS1_21CollectiveEpilogueFwdINS6_IJSA_SA_SB_EEES9_NS_10bfloat16_tESG_Li256ELb1ELb1ELb0ELb1EEENS1_36VarlenDynamicPersistentTileSchedulerILi128ELi160ELi256ELi128ELb0ELb1ELb1ELb0ELb1ELb1EEEEEEEEEvNT_6ParamsE,"a",@progbits
	.sectionflags	@""
	.align	4
.nv.constant0._ZN7cutlass13device_kernelIN5flash11enable_sm90INS1_16FlashAttnFwdSm90INS1_25CollectiveMainloopFwdSm90ILi2EN4cute5tupleIJNS5_1CILi1EEES8_S8_EEENS6_IJNS7_ILi128EEENS7_ILi160EEENS7_ILi192EEEEEELi128ENS_12float_e4m3_tEfNS_4arch4Sm90ELb0ELb0ELb1ELb1ELb0ELb1ELb0ELb1ELb1ELb1ELb0ELb0EEENS1_21CollectiveEpilogueFwdINS6_IJSA_SA_SB_EEES9_NS_10bfloat16_tESG_Li256ELb1ELb1ELb0ELb1EEENS1_36VarlenDynamicPersistentTileSchedulerILi128ELi160ELi256ELi128ELb0ELb1ELb1ELb0ELb1ELb1EEEEEEEEEvNT_6ParamsE:
	.zero		3328


//--------------------- .nv.constant0._ZN7cutlass13device_kernelIN5flash11enable_sm90INS1_16FlashAttnFwdSm90INS1_25CollectiveMainloopFwdSm90ILi2EN4cute5tupleIJNS5_1CILi1EEES8_S8_EEENS6_IJNS7_ILi128EEESA_NS7_ILi192EEEEEELi128ENS_12float_e4m3_tEfNS_4arch4Sm90ELb0ELb1ELb1ELb0ELb0ELb0ELb0ELb1ELb1ELb1ELb0ELb0EEENS1_21CollectiveEpilogueFwdINS6_IJSA_SA_SA_EEES9_NS_10bfloat16_tESF_Li256ELb0ELb1ELb0ELb1EEENS1_30DynamicPersistentTileSchedulerILi256ELi128ELb0ELb1ELb1EEEEEEEEEvNT_6ParamsE --------------------------
	.section	.nv.constant0._ZN7cutlass13device_kernelIN5flash11enable_sm90INS1_16FlashAttnFwdSm90INS1_25CollectiveMainloopFwdSm90ILi2EN4cute5tupleIJNS5_1CILi1EEES8_S8_EEENS6_IJNS7_ILi128EEESA_NS7_ILi192EEEEEELi128ENS_12float_e4m3_tEfNS_4arch4Sm90ELb0ELb1ELb1ELb0ELb0ELb0ELb0ELb1ELb1ELb1ELb0ELb0EEENS1_21CollectiveEpilogueFwdINS6_IJSA_SA_SA_EEES9_NS_10bfloat16_tESF_Li256ELb0ELb1ELb0ELb1EEENS1_30DynamicPersistentTileSchedulerILi256ELi128ELb0ELb1ELb1EEEEEEEEEvNT_6ParamsE,"a",@progbits
	.sectionflags	@""
	.align	4
.nv.constant0._ZN7cutlass13device_kernelIN5flash11enable_sm90INS1_16FlashAttnFwdSm90INS1_25CollectiveMainloopFwdSm90ILi2EN4cute5tupleIJNS5_1CILi1EEES8_S8_EEENS6_IJNS7_ILi128EEESA_NS7_ILi192EEEEEELi128ENS_12float_e4m3_tEfNS_4arch4Sm90ELb0ELb1ELb1ELb0ELb0ELb0ELb0ELb1ELb1ELb1ELb0ELb0EEENS1_21CollectiveEpilogueFwdINS6_IJSA_SA_SA_EEES9_NS_10bfloat16_tESF_Li256ELb0ELb1ELb0ELb1EEENS1_30DynamicPersistentTileSchedulerILi256ELi128ELb0ELb1ELb1EEEEEEEEEvNT_6ParamsE:
	.zero		3328


//--------------------- .nv.constant0._ZN7cutlass13device_kernelIN5flash11enable_sm90INS1_16FlashAttnFwdSm90INS1_25CollectiveMainloopFwdSm90ILi2EN4cute5tupleIJNS5_1CILi1EEES8_S8_EEENS6_IJNS7_ILi128EEESA_NS7_ILi192EEEEEELi128ENS_12float_e4m3_tEfNS_4arch4Sm90ELb0ELb1ELb1ELb1ELb0ELb0ELb0ELb1ELb1ELb1ELb0ELb0EEENS1_21CollectiveEpilogueFwdINS6_IJSA_SA_SA_EEES9_NS_10bfloat16_tESF_Li256ELb1ELb1ELb0ELb1EEENS1_36VarlenDynamicPersistentTileSchedulerILi128ELi128ELi256ELi128ELb0ELb1ELb1ELb1ELb0ELb1EEEEEEEEEvNT_6ParamsE --------------------------
	.section	.nv.constant0._ZN7cutlass13device_kernelIN5flash11enable_sm90INS1_16FlashAttnFwdSm90INS1_25CollectiveMainloopFwdSm90ILi2EN4cute5tupleIJNS5_1CILi1EEES8_S8_EEENS6_IJNS7_ILi128EEESA_NS7_ILi192EEEEEELi128ENS_12float_e4m3_tEfNS_4arch4Sm90ELb0ELb1ELb1ELb1ELb0ELb0ELb0ELb1ELb1ELb1ELb0ELb0EEENS1_21CollectiveEpilogueFwdINS6_IJSA_SA_SA_EEES9_NS_10bfloat16_tESF_Li256ELb1ELb1ELb0ELb1EEENS1_36VarlenDynamicPersistentTileSchedulerILi128ELi128ELi256ELi128ELb0ELb1ELb1ELb1ELb0ELb1EEEEEEEEEvNT_6ParamsE,"a",@progbits
	.sectionflags	@""
	.align	4
.nv.constant0._ZN7cutlass13device_kernelIN5flash11enable_sm90INS1_16FlashAttnFwdSm90INS1_25CollectiveMainloopFwdSm90ILi2EN4cute5tupleIJNS5_1CILi1EEES8_S8_EEENS6_IJNS7_ILi128EEESA_NS7_ILi192EEEEEELi128ENS_12float_e4m3_tEfNS_4arch4Sm90ELb0ELb1ELb1ELb1ELb0ELb0ELb0ELb1ELb1ELb1ELb0ELb0EEENS1_21CollectiveEpilogueFwdINS6_IJSA_SA_SA_EEES9_NS_10bfloat16_tESF_Li256ELb1ELb1ELb0ELb1EEENS1_36VarlenDynamicPersistentTileSchedulerILi128ELi128ELi256ELi128ELb0ELb1ELb1ELb1ELb0ELb1EEEEEEEEEvNT_6ParamsE:
	.zero		3328


//--------------------- .nv.constant0._ZN7cutlass13device_kernelIN5flash11enable_sm90INS1_16FlashAttnFwdSm90INS1_25CollectiveMainloopFwdSm90ILi2EN4cute5tupleIJNS5_1CILi1EEES8_S8_EEENS6_IJNS7_ILi128EEESA_NS7_ILi192EEEEEELi128ENS_12float_e4m3_tEfNS_4arch4Sm90ELb0ELb1ELb1ELb1ELb0ELb1ELb0ELb1ELb1ELb1ELb0ELb0EEENS1_21CollectiveEpilogueFwdINS6_IJSA_SA_SA_EEES9_NS_10bfloat16_tESF_Li256ELb1ELb1ELb0ELb1EEENS1_36VarlenDynamicPersistentTileSchedulerILi128ELi128ELi256ELi128ELb0ELb1ELb1ELb1ELb0ELb1EEEEEEEEEvNT_6ParamsE --------------------------
	.section	.nv.constant0._ZN7cutlass13device_kernelIN5flash11enable_sm90INS1_16FlashAttnFwdSm90INS1_25CollectiveMainloopFwdSm90ILi2EN4cute5tupleIJNS5_1CILi1EEES8_S8_EEENS6_IJNS7_ILi128EEESA_NS7_ILi192EEEEEELi128ENS_12float_e4m3_tEfNS_4arch4Sm90ELb0ELb1ELb1ELb1ELb0ELb1ELb0ELb1ELb1ELb1ELb0ELb0EEENS1_21CollectiveEpilogueFwdINS6_IJSA_SA_SA_EEES9_NS_10bfloat16_tESF_Li256ELb1ELb1ELb0ELb1EEENS1_36VarlenDynamicPersistentTileSchedulerILi128ELi128ELi256ELi128ELb0ELb1ELb1ELb1ELb0ELb1EEEEEEEEEvNT_6ParamsE,"a",@progbits
	.sectionflags	@""
	.align	4
.nv.constant0._ZN7cutlass13device_kernelIN5flash11enable_sm90INS1_16FlashAttnFwdSm90INS1_25CollectiveMainloopFwdSm90ILi2EN4cute5tupleIJNS5_1CILi1EEES8_S8_EEENS6_IJNS7_ILi128EEESA_NS7_ILi192EEEEEELi128ENS_12float_e4m3_tEfNS_4arch4Sm90ELb0ELb1ELb1ELb1ELb0ELb1ELb0ELb1ELb1ELb1ELb0ELb0EEENS1_21CollectiveEpilogueFwdINS6_IJSA_SA_SA_EEES9_NS_10bfloat16_tESF_Li256ELb1ELb1ELb0ELb1EEENS1_36VarlenDynamicPersistentTileSchedulerILi128ELi128ELi256ELi128ELb0ELb1ELb1ELb1ELb0ELb1EEEEEEEEEvNT_6ParamsE:
	.zero		3328


//--------------------- .nv.constant0._ZN7cutlass13device_kernelIN5flash11enable_sm90INS1_16FlashAttnFwdSm90INS1_25CollectiveMainloopFwdSm90ILi2EN4cute5tupleIJNS5_1CILi1EEES8_S8_EEENS6_IJNS7_ILi128EEENS7_ILi160EEENS7_ILi192EEEEEELi128ENS_12float_e4m3_tEfNS_4arch4Sm90ELb1ELb0ELb1ELb0ELb0ELb0ELb0ELb1ELb1ELb1ELb0ELb0EEENS1_21CollectiveEpilogueFwdINS6_IJSA_SA_SB_EEES9_NS_10bfloat16_tESG_Li256ELb0ELb1ELb0ELb1EEENS1_30DynamicPersistentTileSchedulerILi256ELi128ELb0ELb1ELb1EEEEEEEEEvNT_6ParamsE --------------------------
	.section	.nv.constant0._ZN7cutlass13device_kernelIN5flash11enable_sm90INS1_16FlashAttnFwdSm90INS1_25CollectiveMainloopFwdSm90ILi2EN4cute5tupleIJNS5_1CILi1EEES8_S8_EEENS6_IJNS7_ILi128EEENS7_ILi160EEENS7_ILi192EEEEEELi128ENS_12float_e4m3_tEfNS_4arch4Sm90ELb1ELb0ELb1ELb0ELb0ELb0ELb0ELb1ELb1ELb1ELb0ELb0EEENS1_21CollectiveEpilogueFwdINS6_IJSA_SA_SB_EEES9_NS_10bfloat16_tESG_Li256ELb0ELb1ELb0ELb1EEENS1_30DynamicPersistentTileSchedulerILi256ELi128ELb0ELb1ELb1EEEEEEEEEvNT_6ParamsE,"a",@progbits
	.sectionflags	@""
	.align	4
.nv.constant0._ZN7cutlass13device_kernelIN5flash11enable_sm90INS1_16FlashAttnFwdSm90INS1_25CollectiveMainloopFwdSm90ILi2EN4cute5tupleIJNS5_1CILi1EEES8_S8_EEENS6_IJNS7_ILi128EEENS7_ILi160EEENS7_ILi192EEEEEELi128ENS_12float_e4m3_tEfNS_4arch4Sm90ELb1ELb0ELb1ELb0ELb0ELb0ELb0ELb1ELb1ELb1ELb0ELb0EEENS1_21CollectiveEpilogueFwdINS6_IJSA_SA_SB_EEES9_NS_10bfloat16_tESG_Li256ELb0ELb1ELb0ELb1EEENS1_30DynamicPersistentTileSchedulerILi256ELi128ELb0ELb1ELb1EEEEEEEEEvNT_6ParamsE:
	.zero		3328


//--------------------- .nv.constant0._ZN7cutlass13device_kernelIN5flash11enable_sm90INS1_16FlashAttnFwdSm90INS1_25CollectiveMainloopFwdSm90ILi2EN4cute5tupleIJNS5_1CILi1EEES8_S8_EEENS6_IJNS7_ILi128EEENS7_ILi160EEENS7_ILi192EEEEEELi128ENS_12float_e4m3_tEfNS_4arch4Sm90ELb1ELb0ELb1ELb1ELb0ELb0ELb0ELb1ELb1ELb1ELb0ELb0EEENS1_21CollectiveEpilogueFwdINS6_IJSA_SA_SB_EEES9_NS_10bfloat16_tESG_Li256ELb1ELb1ELb0ELb1EEENS1_36VarlenDynamicPersistentTileSchedulerILi128ELi160ELi256ELi128ELb0ELb1ELb1ELb1ELb1ELb1EEEEEEEEEvNT_6ParamsE --------------------------
	.section	.nv.constant0._ZN7cutlass13device_kernelIN5flash11enable_sm90INS1_16FlashAttnFwdSm90INS1_25CollectiveMainloopFwdSm90ILi2EN4cute5tupleIJNS5_1CILi1EEES8_S8_EEENS6_IJNS7_ILi128EEENS7_ILi160EEENS7_ILi192EEEEEELi128ENS_12float_e4m3_tEfNS_4arch4Sm90ELb1ELb0ELb1ELb1ELb0ELb0ELb0ELb1ELb1ELb1ELb0ELb0EEENS1_21CollectiveEpilogueFwdINS6_IJSA_SA_SB_EEES9_NS_10bfloat16_tESG_Li256ELb1ELb1ELb0ELb1EEENS1_36VarlenDynamicPersistentTileSchedulerILi128ELi160ELi256ELi128ELb0ELb1ELb1ELb1ELb1ELb1EEEEEEEEEvNT_6ParamsE,"a",@progbits
	.sectionflags	@""
	.align	4
.nv.constant0._ZN7cutlass13device_kernelIN5flash11enable_sm90INS1_16FlashAttnFwdSm90INS1_25CollectiveMainloopFwdSm90ILi2EN4cute5tupleIJNS5_1CILi1EEES8_S8_EEENS6_IJNS7_ILi128EEENS7_ILi160EEENS7_ILi192EEEEEELi128ENS_12float_e4m3_tEfNS_4arch4Sm90ELb1ELb0ELb1ELb1ELb0ELb0ELb0ELb1ELb1ELb1ELb0ELb0EEENS1_21CollectiveEpilogueFwdINS6_IJSA_SA_SB_EEES9_NS_10bfloat16_tESG_Li256ELb1ELb1ELb0ELb1EEENS1_36VarlenDynamicPersistentTileSchedulerILi128ELi160ELi256ELi128ELb0ELb1ELb1ELb1ELb1ELb1EEEEEEEEEvNT_6ParamsE:
	.zero		3328


//--------------------- .nv.constant0._ZN7cutlass13device_kernelIN5flash11enable_sm90INS1_16FlashAttnFwdSm90INS1_25CollectiveMainloopFwdSm90ILi2EN4cute5tupleIJNS5_1CILi1EEES8_S8_EEENS6_IJNS7_ILi128EEENS7_ILi160EEENS7_ILi192EEEEEELi128ENS_12float_e4m3_tEfNS_4arch4Sm90ELb1ELb0ELb1ELb1ELb0ELb1ELb0ELb1ELb1ELb1ELb0ELb0EEENS1_21CollectiveEpilogueFwdINS6_IJSA_SA_SB_EEES9_NS_10bfloat16_tESG_Li256ELb1ELb1ELb0ELb1EEENS1_36VarlenDynamicPersistentTileSchedulerILi128ELi160ELi256ELi128ELb0ELb1ELb1ELb1ELb1ELb1EEEEEEEEEvNT_6ParamsE --------------------------
	.section	.nv.constant0._ZN7cutlass13device_kernelIN5flash11enable_sm90INS1_16FlashAttnFwdSm90INS1_25CollectiveMainloopFwdSm90ILi2EN4cute5tupleIJNS5_1CILi1EEES8_S8_EEENS6_IJNS7_ILi128EEENS7_ILi160EEENS7_ILi192EEEEEELi128ENS_12float_e4m3_tEfNS_4arch4Sm90ELb1ELb0ELb1ELb1ELb0ELb1ELb0ELb1ELb1ELb1ELb0ELb0EEENS1_21CollectiveEpilogueFwdINS6_IJSA_SA_SB_EEES9_NS_10bfloat16_tESG_Li256ELb1ELb1ELb0ELb1EEENS1_36VarlenDynamicPersistentTileSchedulerILi128ELi160ELi256ELi128ELb0ELb1ELb1ELb1ELb1ELb1EEEEEEEEEvNT_6ParamsE,"a",@progbits
	.sectionflags	@""
	.align	4
.nv.constant0._ZN7cutlass13device_kernelIN5flash11enable_sm90INS1_16FlashAttnFwdSm90INS1_25CollectiveMainloopFwdSm90ILi2EN4cute5tupleIJNS5_1CILi1EEES8_S8_EEENS6_IJNS7_ILi128EEENS7_ILi160EEENS7_ILi192EEEEEELi128ENS_12float_e4m3_tEfNS_4arch4Sm90ELb1ELb0ELb1ELb1ELb0ELb1ELb0ELb1ELb1ELb1ELb0ELb0EEENS1_21CollectiveEpilogueFwdINS6_IJSA_SA_SB_EEES9_NS_10bfloat16_tESG_Li256ELb1ELb1ELb0ELb1EEENS1_36VarlenDynamicPersistentTileSchedulerILi128ELi160ELi256ELi128ELb0ELb1ELb1ELb1ELb1ELb1EEEEEEEEEvNT_6ParamsE:
	.zero		3328


//--------------------- SYMBOLS --------------------------

	.type		.nv.reservedSmem.offset0,@object
	.size		.nv.reservedSmem.offset0,0x4
	.type		__assertfail,@function
